	.target	sm_90a

	.elftype	@"ET_EXEC"


//--------------------- .note.nv.tkinfo           --------------------------
	.section	.note.nv.tkinfo,"",@"SHT_NOTE"
	.sectionflags	@"SHF_NOTE_NV_TKINFO"
	.tkinfo
        /*0018*/ 	.word	0x00000002
        /*0030*/ 	.string	""
        /*0030*/ 	.string	"ptxas"
        /*0030*/ 	.string	"Cuda compilation tools, release 13.0, V13.0.88"
        /*0030*/ 	.string	"Build cuda_13.0.r13.0/compiler.36424714_0"
        /*0030*/ 	.string	"-arch sm_90a -m 64 "



//--------------------- .note.nv.cuinfo           --------------------------
	.section	.note.nv.cuinfo,"",@"SHT_NOTE"
	.sectionflags	@"SHF_NOTE_NV_CUINFO"
        /*0018*/ 	.short	0x0002
        /*001a*/ 	.short	0x005a
        /*001c*/ 	.short	0x0082
	.zero		2


//--------------------- .nv.info                  --------------------------
	.section	.nv.info,"",@"SHT_CUDA_INFO"
	.align	4


	//----- nvinfo : EIATTR_REGCOUNT
	.align		4
        /*0000*/ 	.byte	0x04, 0x2f
        /*0002*/ 	.short	(.L_27 - .L_26)
	.align		4
.L_26:
        /*0004*/ 	.word	index@(_ZN7cutlass13device_kernelIN5flash11enable_sm90INS1_16FlashAttnFwdSm90INS1_25CollectiveMainloopFwdSm90ILi2EN4cute5tupleIJNS5_1CILi1EEES8_S8_EEENS6_IJNS7_ILi128EEENS7_ILi160EEENS7_ILi192EEEEEELi128ENS_12float_e4m3_tEfNS_4arch4Sm90ELb1ELb0ELb1ELb1ELb1ELb1ELb0ELb1ELb1ELb1ELb0ELb0EEENS1_21CollectiveEpilogueFwdINS6_IJSA_SA_SB_EEES9_NS_10bfloat16_tESG_Li256ELb1ELb1ELb0ELb1EEENS1_36VarlenDynamicPersistentTileSchedulerILi128ELi160ELi256ELi128ELb0ELb1ELb1ELb1ELb1ELb1EEEEEEEEEvNT_6ParamsE)
        /*0008*/ 	.word	0x000000a8


	//----- nvinfo : EIATTR_FRAME_SIZE
	.align		4
.L_27:
        /*000c*/ 	.byte	0x04, 0x11
        /*000e*/ 	.short	(.L_29 - .L_28)
	.align		4
.L_28:
        /*0010*/ 	.word	index@(_ZN7cutlass13device_kernelIN5flash11enable_sm90INS1_16FlashAttnFwdSm90INS1_25CollectiveMainloopFwdSm90ILi2EN4cute5tupleIJNS5_1CILi1EEES8_S8_EEENS6_IJNS7_ILi128EEENS7_ILi160EEENS7_ILi192EEEEEELi128ENS_12float_e4m3_tEfNS_4arch4Sm90ELb1ELb0ELb1ELb1ELb1ELb1ELb0ELb1ELb1ELb1ELb0ELb0EEENS1_21CollectiveEpilogueFwdINS6_IJSA_SA_SB_EEES9_NS_10bfloat16_tESG_Li256ELb1ELb1ELb0ELb1EEENS1_36VarlenDynamicPersistentTileSchedulerILi128ELi160ELi256ELi128ELb0ELb1ELb1ELb1ELb1ELb1EEEEEEEEEvNT_6ParamsE)
        /*0014*/ 	.word	0x00000040


	//----- nvinfo : EIATTR_REGCOUNT
	.align		4
.L_29:
        /*0018*/ 	.byte	0x04, 0x2f
        /*001a*/ 	.short	(.L_31 - .L_30)
	.align		4
.L_30:
        /*001c*/ 	.word	index@(_ZN7cutlass13device_kernelIN5flash11enable_sm90INS1_16FlashAttnFwdSm90INS1_25CollectiveMainloopFwdSm90ILi2EN4cute5tupleIJNS5_1CILi1EEES8_S8_EEENS6_IJNS7_ILi128EEENS7_ILi160EEENS7_ILi192EEEEEELi128ENS_12float_e4m3_tEfNS_4arch4Sm90ELb1ELb0ELb1ELb1ELb1ELb0ELb0ELb1ELb1ELb1ELb0ELb0EEENS1_21CollectiveEpilogueFwdINS6_IJSA_SA_SB_EEES9_NS_10bfloat16_tESG_Li256ELb1ELb1ELb0ELb1EEENS1_36VarlenDynamicPersistentTileSchedulerILi128ELi160ELi256ELi128ELb0ELb1ELb1ELb1ELb1ELb1EEEEEEEEEvNT_6ParamsE)
        /*0020*/ 	.word	0x000000a8


	//----- nvinfo : EIATTR_FRAME_SIZE
	.align		4
.L_31:
        /*0024*/ 	.byte	0x04, 0x11
        /*0026*/ 	.short	(.L_33 - .L_32)
	.align		4
.L_32:
        /*0028*/ 	.word	index@(_ZN7cutlass13device_kernelIN5flash11enable_sm90INS1_16FlashAttnFwdSm90INS1_25CollectiveMainloopFwdSm90ILi2EN4cute5tupleIJNS5_1CILi1EEES8_S8_EEENS6_IJNS7_ILi128EEENS7_ILi160EEENS7_ILi192EEEEEELi128ENS_12float_e4m3_tEfNS_4arch4Sm90ELb1ELb0ELb1ELb1ELb1ELb0ELb0ELb1ELb1ELb1ELb0ELb0EEENS1_21CollectiveEpilogueFwdINS6_IJSA_SA_SB_EEES9_NS_10bfloat16_tESG_Li256ELb1ELb1ELb0ELb1EEENS1_36VarlenDynamicPersistentTileSchedulerILi128ELi160ELi256ELi128ELb0ELb1ELb1ELb1ELb1ELb1EEEEEEEEEvNT_6ParamsE)
        /*002c*/ 	.word	0x00000020


	//----- nvinfo : EIATTR_REGCOUNT
	.align		4
.L_33:
        /*0030*/ 	.byte	0x04, 0x2f
        /*0032*/ 	.short	(.L_35 - .L_34)
	.align		4
.L_34:
        /*0034*/ 	.word	index@(_ZN7cutlass13device_kernelIN5flash11enable_sm90INS1_16FlashAttnFwdSm90INS1_25CollectiveMainloopFwdSm90ILi2EN4cute5tupleIJNS5_1CILi1EEES8_S8_EEENS6_IJNS7_ILi128EEENS7_ILi160EEENS7_ILi192EEEEEELi128ENS_12float_e4m3_tEfNS_4arch4Sm90ELb1ELb0ELb1ELb0ELb1ELb0ELb0ELb1ELb1ELb1ELb0ELb0EEENS1_21CollectiveEpilogueFwdINS6_IJSA_SA_SB_EEES9_NS_10bfloat16_tESG_Li256ELb0ELb1ELb0ELb1EEENS1_30DynamicPersistentTileSchedulerILi256ELi128ELb0ELb1ELb1EEEEEEEEEvNT_6ParamsE)
        /*0038*/ 	.word	0x000000a8


	//----- nvinfo : EIATTR_FRAME_SIZE
	.align		4
.L_35:
        /*003c*/ 	.byte	0x04, 0x11
        /*003e*/ 	.short	(.L_37 - .L_36)
	.align		4
.L_36:
        /*0040*/ 	.word	index@(_ZN7cutlass13device_kernelIN5flash11enable_sm90INS1_16FlashAttnFwdSm90INS1_25CollectiveMainloopFwdSm90ILi2EN4cute5tupleIJNS5_1CILi1EEES8_S8_EEENS6_IJNS7_ILi128EEENS7_ILi160EEENS7_ILi192EEEEEELi128ENS_12float_e4m3_tEfNS_4arch4Sm90ELb1ELb0ELb1ELb0ELb1ELb0ELb0ELb1ELb1ELb1ELb0ELb0EEENS1_21CollectiveEpilogueFwdINS6_IJSA_SA_SB_EEES9_NS_10bfloat16_tESG_Li256ELb0ELb1ELb0ELb1EEENS1_30DynamicPersistentTileSchedulerILi256ELi128ELb0ELb1ELb1EEEEEEEEEvNT_6ParamsE)
        /*0044*/ 	.word	0x00000020


	//----- nvinfo : EIATTR_REGCOUNT
	.align		4
.L_37:
        /*0048*/ 	.byte	0x04, 0x2f
        /*004a*/ 	.short	(.L_39 - .L_38)
	.align		4
.L_38:
        /*004c*/ 	.word	index@(_ZN7cutlass13device_kernelIN5flash11enable_sm90INS1_16FlashAttnFwdSm90INS1_25CollectiveMainloopFwdSm90ILi2EN4cute5tupleIJNS5_1CILi1EEES8_S8_EEENS6_IJNS7_ILi128EEESA_NS7_ILi192EEEEEELi128ENS_12float_e4m3_tEfNS_4arch4Sm90ELb0ELb1ELb1ELb1ELb1ELb1ELb0ELb1ELb1ELb1ELb0ELb0EEENS1_21CollectiveEpilogueFwdINS6_IJSA_SA_SA_EEES9_NS_10bfloat16_tESF_Li256ELb1ELb1ELb0ELb1EEENS1_36VarlenDynamicPersistentTileSchedulerILi128ELi128ELi256ELi128ELb0ELb1ELb1ELb1ELb0ELb1EEEEEEEEEvNT_6ParamsE)
        /*0050*/ 	.word	0x000000a8


	//----- nvinfo : EIATTR_FRAME_SIZE
	.align		4
.L_39:
        /*0054*/ 	.byte	0x04, 0x11
        /*0056*/ 	.short	(.L_41 - .L_40)
	.align		4
.L_40:
        /*0058*/ 	.word	index@(_ZN7cutlass13device_kernelIN5flash11enable_sm90INS1_16FlashAttnFwdSm90INS1_25CollectiveMainloopFwdSm90ILi2EN4cute5tupleIJNS5_1CILi1EEES8_S8_EEENS6_IJNS7_ILi128EEESA_NS7_ILi192EEEEEELi128ENS_12float_e4m3_tEfNS_4arch4Sm90ELb0ELb1ELb1ELb1ELb1ELb1ELb0ELb1ELb1ELb1ELb0ELb0EEENS1_21CollectiveEpilogueFwdINS6_IJSA_SA_SA_EEES9_NS_10bfloat16_tESF_Li256ELb1ELb1ELb0ELb1EEENS1_36VarlenDynamicPersistentTileSchedulerILi128ELi128ELi256ELi128ELb0ELb1ELb1ELb1ELb0ELb1EEEEEEEEEvNT_6ParamsE)
        /*005c*/ 	.word	0x00000038


	//----- nvinfo : EIATTR_REGCOUNT
	.align		4
.L_41:
        /*0060*/ 	.byte	0x04, 0x2f
        /*0062*/ 	.short	(.L_43 - .L_42)
	.align		4
.L_42:
        /*0064*/ 	.word	index@(_ZN7cutlass13device_kernelIN5flash11enable_sm90INS1_16FlashAttnFwdSm90INS1_25CollectiveMainloopFwdSm90ILi2EN4cute5tupleIJNS5_1CILi1EEES8_S8_EEENS6_IJNS7_ILi128EEESA_NS7_ILi192EEEEEELi128ENS_12float_e4m3_tEfNS_4arch4Sm90ELb0ELb1ELb1ELb1ELb1ELb0ELb0ELb1ELb1ELb1ELb0ELb0EEENS1_21CollectiveEpilogueFwdINS6_IJSA_SA_SA_EEES9_NS_10bfloat16_tESF_Li256ELb1ELb1ELb0ELb1EEENS1_36VarlenDynamicPersistentTileSchedulerILi128ELi128ELi256ELi128ELb0ELb1ELb1ELb1ELb0ELb1EEEEEEEEEvNT_6ParamsE)
        /*0068*/ 	.word	0x000000a8


	//----- nvinfo : EIATTR_FRAME_SIZE
	.align		4
.L_43:
        /*006c*/ 	.byte	0x04, 0x11
        /*006e*/ 	.short	(.L_45 - .L_44)
	.align		4
.L_44:
        /*0070*/ 	.word	index@(_ZN7cutlass13device_kernelIN5flash11enable_sm90INS1_16FlashAttnFwdSm90INS1_25CollectiveMainloopFwdSm90ILi2EN4cute5tupleIJNS5_1CILi1EEES8_S8_EEENS6_IJNS7_ILi128EEESA_NS7_ILi192EEEEEELi128ENS_12float_e4m3_tEfNS_4arch4Sm90ELb0ELb1ELb1ELb1ELb1ELb0ELb0ELb1ELb1ELb1ELb0ELb0EEENS1_21CollectiveEpilogueFwdINS6_IJSA_SA_SA_EEES9_NS_10bfloat16_tESF_Li256ELb1ELb1ELb0ELb1EEENS1_36VarlenDynamicPersistentTileSchedulerILi128ELi128ELi256ELi128ELb0ELb1ELb1ELb1ELb0ELb1EEEEEEEEEvNT_6ParamsE)
        /*0074*/ 	.word	0x00000020


	//----- nvinfo : EIATTR_REGCOUNT
	.align		4
.L_45:
        /*0078*/ 	.byte	0x04, 0x2f
        /*007a*/ 	.short	(.L_47 - .L_46)
	.align		4
.L_46:
        /*007c*/ 	.word	index@(_ZN7cutlass13device_kernelIN5flash11enable_sm90INS1_16FlashAttnFwdSm90INS1_25CollectiveMainloopFwdSm90ILi2EN4cute5tupleIJNS5_1CILi1EEES8_S8_EEENS6_IJNS7_ILi128EEESA_NS7_ILi192EEEEEELi128ENS_12float_e4m3_tEfNS_4arch4Sm90ELb0ELb1ELb1ELb0ELb1ELb0ELb0ELb1ELb1ELb1ELb0ELb0EEENS1_21CollectiveEpilogueFwdINS6_IJSA_SA_SA_EEES9_NS_10bfloat16_tESF_Li256ELb0ELb1ELb0ELb1EEENS1_30DynamicPersistentTileSchedulerILi256ELi128ELb0ELb1ELb1EEEEEEEEEvNT_6ParamsE)
        /*0080*/ 	.word	0x000000a8


	//----- nvinfo : EIATTR_FRAME_SIZE
	.align		4
.L_47:
        /*0084*/ 	.byte	0x04, 0x11
        /*0086*/ 	.short	(.L_49 - .L_48)
	.align		4
.L_48:
        /*0088*/ 	.word	index@(_ZN7cutlass13device_kernelIN5flash11enable_sm90INS1_16FlashAttnFwdSm90INS1_25CollectiveMainloopFwdSm90ILi2EN4cute5tupleIJNS5_1CILi1EEES8_S8_EEENS6_IJNS7_ILi128EEESA_NS7_ILi192EEEEEELi128ENS_12float_e4m3_tEfNS_4arch4Sm90ELb0ELb1ELb1ELb0ELb1ELb0ELb0ELb1ELb1ELb1ELb0ELb0EEENS1_21CollectiveEpilogueFwdINS6_IJSA_SA_SA_EEES9_NS_10bfloat16_tESF_Li256ELb0ELb1ELb0ELb1EEENS1_30DynamicPersistentTileSchedulerILi256ELi128ELb0ELb1ELb1EEEEEEEEEvNT_6ParamsE)
        /*008c*/ 	.word	0x00000018


	//----- nvinfo : EIATTR_REGCOUNT
	.align		4
.L_49:
        /*0090*/ 	.byte	0x04, 0x2f
        /*0092*/ 	.short	(.L_51 - .L_50)
	.align		4
.L_50:
        /*0094*/ 	.word	index@(_ZN7cutlass13device_kernelIN5flash11enable_sm90INS1_16FlashAttnFwdSm90INS1_25CollectiveMainloopFwdSm90ILi2EN4cute5tupleIJNS5_1CILi1EEES8_S8_EEENS6_IJNS7_ILi128EEENS7_ILi160EEENS7_ILi192EEEEEELi128ENS_12float_e4m3_tEfNS_4arch4Sm90ELb0ELb0ELb1ELb1ELb1ELb1ELb0ELb1ELb1ELb1ELb0ELb0EEENS1_21CollectiveEpilogueFwdINS6_IJSA_SA_SB_EEES9_NS_10bfloat16_tESG_Li256ELb1ELb1ELb0ELb1EEENS1_36VarlenDynamicPersistentTileSchedulerILi128ELi160ELi256ELi128ELb0ELb1ELb1ELb0ELb1ELb1EEEEEEEEEvNT_6ParamsE)
        /*0098*/ 	.word	0x000000a8


	//----- nvinfo : EIATTR_FRAME_SIZE
	.align		4
.L_51:
        /*009c*/ 	.byte	0x04, 0x11
        /*009e*/ 	.short	(.L_53 - .L_52)
	.align		4
.L_52:
        /*00a0*/ 	.word	index@(_ZN7cutlass13device_kernelIN5flash11enable_sm90INS1_16FlashAttnFwdSm90INS1_25CollectiveMainloopFwdSm90ILi2EN4cute5tupleIJNS5_1CILi1EEES8_S8_EEENS6_IJNS7_ILi128EEENS7_ILi160EEENS7_ILi192EEEEEELi128ENS_12float_e4m3_tEfNS_4arch4Sm90ELb0ELb0ELb1ELb1ELb1ELb1ELb0ELb1ELb1ELb1ELb0ELb0EEENS1_21CollectiveEpilogueFwdINS6_IJSA_SA_SB_EEES9_NS_10bfloat16_tESG_Li256ELb1ELb1ELb0ELb1EEENS1_36VarlenDynamicPersistentTileSchedulerILi128ELi160ELi256ELi128ELb0ELb1ELb1ELb0ELb1ELb1EEEEEEEEEvNT_6ParamsE)
        /*00a4*/ 	.word	0x00000050


	//----- nvinfo : EIATTR_REGCOUNT
	.align		4
.L_53:
        /*00a8*/ 	.byte	0x04, 0x2f
        /*00aa*/ 	.short	(.L_55 - .L_54)
	.align		4
.L_54:
        /*00ac*/ 	.word	index@(_ZN7cutlass13device_kernelIN5flash11enable_sm90INS1_16FlashAttnFwdSm90INS1_25CollectiveMainloopFwdSm90ILi2EN4cute5tupleIJNS5_1CILi1EEES8_S8_EEENS6_IJNS7_ILi128EEENS7_ILi160EEENS7_ILi192EEEEEELi128ENS_12float_e4m3_tEfNS_4arch4Sm90ELb0ELb0ELb1ELb1ELb1ELb0ELb0ELb1ELb1ELb1ELb0ELb0EEENS1_21CollectiveEpilogueFwdINS6_IJSA_SA_SB_EEES9_NS_10bfloat16_tESG_Li256ELb1ELb1ELb0ELb1EEENS1_36VarlenDynamicPersistentTileSchedulerILi128ELi160ELi256ELi128ELb0ELb1ELb1ELb0ELb1ELb1EEEEEEEEEvNT_6ParamsE)
        /*00b0*/ 	.word	0x000000a8


	//----- nvinfo : EIATTR_FRAME_SIZE
	.align		4
.L_55:
        /*00b4*/ 	.byte	0x04, 0x11
        /*00b6*/ 	.short	(.L_57 - .L_56)
	.align		4
.L_56:
        /*00b8*/ 	.word	index@(_ZN7cutlass13device_kernelIN5flash11enable_sm90INS1_16FlashAttnFwdSm90INS1_25CollectiveMainloopFwdSm90ILi2EN4cute5tupleIJNS5_1CILi1EEES8_S8_EEENS6_IJNS7_ILi128EEENS7_ILi160EEENS7_ILi192EEEEEELi128ENS_12float_e4m3_tEfNS_4arch4Sm90ELb0ELb0ELb1ELb1ELb1ELb0ELb0ELb1ELb1ELb1ELb0ELb0EEENS1_21CollectiveEpilogueFwdINS6_IJSA_SA_SB_EEES9_NS_10bfloat16_tESG_Li256ELb1ELb1ELb0ELb1EEENS1_36VarlenDynamicPersistentTileSchedulerILi128ELi160ELi256ELi128ELb0ELb1ELb1ELb0ELb1ELb1EEEEEEEEEvNT_6ParamsE)
        /*00bc*/ 	.word	0x00000020


	//----- nvinfo : EIATTR_REGCOUNT
	.align		4
.L_57:
        /*00c0*/ 	.byte	0x04, 0x2f
        /*00c2*/ 	.short	(.L_59 - .L_58)
	.align		4
.L_58:
        /*00c4*/ 	.word	index@(_ZN7cutlass13device_kernelIN5flash11enable_sm90INS1_16FlashAttnFwdSm90INS1_25CollectiveMainloopFwdSm90ILi2EN4cute5tupleIJNS5_1CILi1EEES8_S8_EEENS6_IJNS7_ILi128EEENS7_ILi160EEENS7_ILi192EEEEEELi128ENS_12float_e4m3_tEfNS_4arch4Sm90ELb0ELb0ELb1ELb0ELb1ELb0ELb0ELb1ELb1ELb1ELb0ELb0EEENS1_21CollectiveEpilogueFwdINS6_IJSA_SA_SB_EEES9_NS_10bfloat16_tESG_Li256ELb0ELb1ELb0ELb1EEENS1_29StaticPersistentTileSchedulerILb0EEEEEEEEEvNT_6ParamsE)
        /*00c8*/ 	.word	0x000000a8


	//----- nvinfo : EIATTR_FRAME_SIZE
	.align		4
.L_59:
        /*00cc*/ 	.byte	0x04, 0x11
        /*00ce*/ 	.short	(.L_61 - .L_60)
	.align		4
.L_60:
        /*00d0*/ 	.word	index@(_ZN7cutlass13device_kernelIN5flash11enable_sm90INS1_16FlashAttnFwdSm90INS1_25CollectiveMainloopFwdSm90ILi2EN4cute5tupleIJNS5_1CILi1EEES8_S8_EEENS6_IJNS7_ILi128EEENS7_ILi160EEENS7_ILi192EEEEEELi128ENS_12float_e4m3_tEfNS_4arch4Sm90ELb0ELb0ELb1ELb0ELb1ELb0ELb0ELb1ELb1ELb1ELb0ELb0EEENS1_21CollectiveEpilogueFwdINS6_IJSA_SA_SB_EEES9_NS_10bfloat16_tESG_Li256ELb0ELb1ELb0ELb1EEENS1_29StaticPersistentTileSchedulerILb0EEEEEEEEEvNT_6ParamsE)
        /*00d4*/ 	.word	0x00000028


	//----- nvinfo : EIATTR_MIN_STACK_SIZE
	.align		4
.L_61:
        /*00d8*/ 	.byte	0x04, 0x12
        /*00da*/ 	.short	(.L_63 - .L_62)
	.align		4
.L_62:
        /*00dc*/ 	.word	index@(_ZN7cutlass13device_kernelIN5flash11enable_sm90INS1_16FlashAttnFwdSm90INS1_25CollectiveMainloopFwdSm90ILi2EN4cute5tupleIJNS5_1CILi1EEES8_S8_EEENS6_IJNS7_ILi128EEENS7_ILi160EEENS7_ILi192EEEEEELi128ENS_12float_e4m3_tEfNS_4arch4Sm90ELb0ELb0ELb1ELb0ELb1ELb0ELb0ELb1ELb1ELb1ELb0ELb0EEENS1_21CollectiveEpilogueFwdINS6_IJSA_SA_SB_EEES9_NS_10bfloat16_tESG_Li256ELb0ELb1ELb0ELb1EEENS1_29StaticPersistentTileSchedulerILb0EEEEEEEEEvNT_6ParamsE)
        /*00e0*/ 	.word	0x00000028


	//----- nvinfo : EIATTR_MIN_STACK_SIZE
	.align		4
.L_63:
        /*00e4*/ 	.byte	0x04, 0x12
        /*00e6*/ 	.short	(.L_65 - .L_64)
	.align		4
.L_64:
        /*00e8*/ 	.word	index@(_ZN7cutlass13device_kernelIN5flash11enable_sm90INS1_16FlashAttnFwdSm90INS1_25CollectiveMainloopFwdSm90ILi2EN4cute5tupleIJNS5_1CILi1EEES8_S8_EEENS6_IJNS7_ILi128EEENS7_ILi160EEENS7_ILi192EEEEEELi128ENS_12float_e4m3_tEfNS_4arch4Sm90ELb0ELb0ELb1ELb1ELb1ELb0ELb0ELb1ELb1ELb1ELb0ELb0EEENS1_21CollectiveEpilogueFwdINS6_IJSA_SA_SB_EEES9_NS_10bfloat16_tESG_Li256ELb1ELb1ELb0ELb1EEENS1_36VarlenDynamicPersistentTileSchedulerILi128ELi160ELi256ELi128ELb0ELb1ELb1ELb0ELb1ELb1EEEEEEEEEvNT_6ParamsE)
        /*00ec*/ 	.word	0x00000020


	//----- nvinfo : EIATTR_MIN_STACK_SIZE
	.align		4
.L_65:
        /*00f0*/ 	.byte	0x04, 0x12
        /*00f2*/ 	.short	(.L_67 - .L_66)
	.align		4
.L_66:
        /*00f4*/ 	.word	index@(_ZN7cutlass13device_kernelIN5flash11enable_sm90INS1_16FlashAttnFwdSm90INS1_25CollectiveMainloopFwdSm90ILi2EN4cute5tupleIJNS5_1CILi1EEES8_S8_EEENS6_IJNS7_ILi128EEENS7_ILi160EEENS7_ILi192EEEEEELi128ENS_12float_e4m3_tEfNS_4arch4Sm90ELb0ELb0ELb1ELb1ELb1ELb1ELb0ELb1ELb1ELb1ELb0ELb0EEENS1_21CollectiveEpilogueFwdINS6_IJSA_SA_SB_EEES9_NS_10bfloat16_tESG_Li256ELb1ELb1ELb0ELb1EEENS1_36VarlenDynamicPersistentTileSchedulerILi128ELi160ELi256ELi128ELb0ELb1ELb1ELb0ELb1ELb1EEEEEEEEEvNT_6ParamsE)
        /*00f8*/ 	.word	0x00000050


	//----- nvinfo : EIATTR_MIN_STACK_SIZE
	.align		4
.L_67:
        /*00fc*/ 	.byte	0x04, 0x12
        /*00fe*/ 	.short	(.L_69 - .L_68)
	.align		4
.L_68:
        /*0100*/ 	.word	index@(_ZN7cutlass13device_kernelIN5flash11enable_sm90INS1_16FlashAttnFwdSm90INS1_25CollectiveMainloopFwdSm90ILi2EN4cute5tupleIJNS5_1CILi1EEES8_S8_EEENS6_IJNS7_ILi128EEESA_NS7_ILi192EEEEEELi128ENS_12float_e4m3_tEfNS_4arch4Sm90ELb0ELb1ELb1ELb0ELb1ELb0ELb0ELb1ELb1ELb1ELb0ELb0EEENS1_21CollectiveEpilogueFwdINS6_IJSA_SA_SA_EEES9_NS_10bfloat16_tESF_Li256ELb0ELb1ELb0ELb1EEENS1_30DynamicPersistentTileSchedulerILi256ELi128ELb0ELb1ELb1EEEEEEEEEvNT_6ParamsE)
        /*0104*/ 	.word	0x00000018


	//----- nvinfo : EIATTR_MIN_STACK_SIZE
	.align		4
.L_69:
        /*0108*/ 	.byte	0x04, 0x12
        /*010a*/ 	.short	(.L_71 - .L_70)
	.align		4
.L_70:
        /*010c*/ 	.word	index@(_ZN7cutlass13device_kernelIN5flash11enable_sm90INS1_16FlashAttnFwdSm90INS1_25CollectiveMainloopFwdSm90ILi2EN4cute5tupleIJNS5_1CILi1EEES8_S8_EEENS6_IJNS7_ILi128EEESA_NS7_ILi192EEEEEELi128ENS_12float_e4m3_tEfNS_4arch4Sm90ELb0ELb1ELb1ELb1ELb1ELb0ELb0ELb1ELb1ELb1ELb0ELb0EEENS1_21CollectiveEpilogueFwdINS6_IJSA_SA_SA_EEES9_NS_10bfloat16_tESF_Li256ELb1ELb1ELb0ELb1EEENS1_36VarlenDynamicPersistentTileSchedulerILi128ELi128ELi256ELi128ELb0ELb1ELb1ELb1ELb0ELb1EEEEEEEEEvNT_6ParamsE)
        /*0110*/ 	.word	0x00000020


	//----- nvinfo : EIATTR_MIN_STACK_SIZE
	.align		4
.L_71:
        /*0114*/ 	.byte	0x04, 0x12
        /*0116*/ 	.short	(.L_73 - .L_72)
	.align		4
.L_72:
        /*0118*/ 	.word	index@(_ZN7cutlass13device_kernelIN5flash11enable_sm90INS1_16FlashAttnFwdSm90INS1_25CollectiveMainloopFwdSm90ILi2EN4cute5tupleIJNS5_1CILi1EEES8_S8_EEENS6_IJNS7_ILi128EEESA_NS7_ILi192EEEEEELi128ENS_12float_e4m3_tEfNS_4arch4Sm90ELb0ELb1ELb1ELb1ELb1ELb1ELb0ELb1ELb1ELb1ELb0ELb0EEENS1_21CollectiveEpilogueFwdINS6_IJSA_SA_SA_EEES9_NS_10bfloat16_tESF_Li256ELb1ELb1ELb0ELb1EEENS1_36VarlenDynamicPersistentTileSchedulerILi128ELi128ELi256ELi128ELb0ELb1ELb1ELb1ELb0ELb1EEEEEEEEEvNT_6ParamsE)
        /*011c*/ 	.word	0x00000038


	//----- nvinfo : EIATTR_MIN_STACK_SIZE
	.align		4
.L_73:
        /*0120*/ 	.byte	0x04, 0x12
        /*0122*/ 	.short	(.L_75 - .L_74)
	.align		4
.L_74:
        /*0124*/ 	.word	index@(_ZN7cutlass13device_kernelIN5flash11enable_sm90INS1_16FlashAttnFwdSm90INS1_25CollectiveMainloopFwdSm90ILi2EN4cute5tupleIJNS5_1CILi1EEES8_S8_EEENS6_IJNS7_ILi128EEENS7_ILi160EEENS7_ILi192EEEEEELi128ENS_12float_e4m3_tEfNS_4arch4Sm90ELb1ELb0ELb1ELb0ELb1ELb0ELb0ELb1ELb1ELb1ELb0ELb0EEENS1_21CollectiveEpilogueFwdINS6_IJSA_SA_SB_EEES9_NS_10bfloat16_tESG_Li256ELb0ELb1ELb0ELb1EEENS1_30DynamicPersistentTileSchedulerILi256ELi128ELb0ELb1ELb1EEEEEEEEEvNT_6ParamsE)
        /*0128*/ 	.word	0x00000020


	//----- nvinfo : EIATTR_MIN_STACK_SIZE
	.align		4
.L_75:
        /*012c*/ 	.byte	0x04, 0x12
        /*012e*/ 	.short	(.L_77 - .L_76)
	.align		4
.L_76:
        /*0130*/ 	.word	index@(_ZN7cutlass13device_kernelIN5flash11enable_sm90INS1_16FlashAttnFwdSm90INS1_25CollectiveMainloopFwdSm90ILi2EN4cute5tupleIJNS5_1CILi1EEES8_S8_EEENS6_IJNS7_ILi128EEENS7_ILi160EEENS7_ILi192EEEEEELi128ENS_12float_e4m3_tEfNS_4arch4Sm90ELb1ELb0ELb1ELb1ELb1ELb0ELb0ELb1ELb1ELb1ELb0ELb0EEENS1_21CollectiveEpilogueFwdINS6_IJSA_SA_SB_EEES9_NS_10bfloat16_tESG_Li256ELb1ELb1ELb0ELb1EEENS1_36VarlenDynamicPersistentTileSchedulerILi128ELi160ELi256ELi128ELb0ELb1ELb1ELb1ELb1ELb1EEEEEEEEEvNT_6ParamsE)
        /*0134*/ 	.word	0x00000020


	//----- nvinfo : EIATTR_MIN_STACK_SIZE
	.align		4
.L_77:
        /*0138*/ 	.byte	0x04, 0x12
        /*013a*/ 	.short	(.L_79 - .L_78)
	.align		4
.L_78:
        /*013c*/ 	.word	index@(_ZN7cutlass13device_kernelIN5flash11enable_sm90INS1_16FlashAttnFwdSm90INS1_25CollectiveMainloopFwdSm90ILi2EN4cute5tupleIJNS5_1CILi1EEES8_S8_EEENS6_IJNS7_ILi128EEENS7_ILi160EEENS7_ILi192EEEEEELi128ENS_12float_e4m3_tEfNS_4arch4Sm90ELb1ELb0ELb1ELb1ELb1ELb1ELb0ELb1ELb1ELb1ELb0ELb0EEENS1_21CollectiveEpilogueFwdINS6_IJSA_SA_SB_EEES9_NS_10bfloat16_tESG_Li256ELb1ELb1ELb0ELb1EEENS1_36VarlenDynamicPersistentTileSchedulerILi128ELi160ELi256ELi128ELb0ELb1ELb1ELb1ELb1ELb1EEEEEEEEEvNT_6ParamsE)
        /*0140*/ 	.word	0x00000040
.L_79:


//--------------------- .nv.compat                --------------------------
	.section	.nv.compat,"",@"SHT_CUDA_COMPAT_INFO"
	.align	4
        /*0000*/ 	.byte	0x02, 0x09, 0x01, 0x00, 0x02, 0x02, 0x04, 0x00, 0x02, 0x05, 0x05, 0x00, 0x03, 0x07, 0x01, 0x01
        /*0010*/ 	.byte	0x02, 0x03, 0x01, 0x00, 0x02, 0x06, 0x01, 0x00, 0x04, 0x0b, 0x08, 0x00, 0x00, 0x00, 0x00, 0x00
        /*0020*/ 	.byte	0x00, 0x00, 0x00, 0x00


//--------------------- .nv.info._ZN7cutlass13device_kernelIN5flash11enable_sm90INS1_16FlashAttnFwdSm90INS1_25CollectiveMainloopFwdSm90ILi2EN4cute5tupleIJNS5_1CILi1EEES8_S8_EEENS6_IJNS7_ILi128EEENS7_ILi160EEENS7_ILi192EEEEEELi128ENS_12float_e4m3_tEfNS_4arch4Sm90ELb0ELb0ELb1ELb0ELb1ELb0ELb0ELb1ELb1ELb1ELb0ELb0EEENS1_21CollectiveEpilogueFwdINS6_IJSA_SA_SB_EEES9_NS_10bfloat16_tESG_Li256ELb0ELb1ELb0ELb1EEENS1_29StaticPersistentTileSchedulerILb0EEEEEEEEEvNT_6ParamsE --------------------------
	.section	.nv.info._ZN7cutlass13device_kernelIN5flash11enable_sm90INS1_16FlashAttnFwdSm90INS1_25CollectiveMainloopFwdSm90ILi2EN4cute5tupleIJNS5_1CILi1EEES8_S8_EEENS6_IJNS7_ILi128EEENS7_ILi160EEENS7_ILi192EEEEEELi128ENS_12float_e4m3_tEfNS_4arch4Sm90ELb0ELb0ELb1ELb0ELb1ELb0ELb0ELb1ELb1ELb1ELb0ELb0EEENS1_21CollectiveEpilogueFwdINS6_IJSA_SA_SB_EEES9_NS_10bfloat16_tESG_Li256ELb0ELb1ELb0ELb1EEENS1_29StaticPersistentTileSchedulerILb0EEEEEEEEEvNT_6ParamsE,"",@"SHT_CUDA_INFO"
	.sectionflags	@""
	.align	4


	//----- nvinfo : EIATTR_CUDA_API_VERSION
	.align		4
        /*0000*/ 	.byte	0x04, 0x37
        /*0002*/ 	.short	(.L_81 - .L_80)
.L_80:
        /*0004*/ 	.word	0x00000082


	//----- nvinfo : EIATTR_KPARAM_INFO
	.align		4
.L_81:
        /*0008*/ 	.byte	0x04, 0x17
        /*000a*/ 	.short	(.L_83 - .L_82)
.L_82:
        /*000c*/ 	.word	0x00000000
        /*0010*/ 	.short	0x0000
        /*0012*/ 	.short	0x0070
        /*0014*/ 	.byte	0x00, 0xf0, 0x01, 0x28


	//----- nvinfo : EIATTR_SPARSE_MMA_MASK
	.align		4
.L_83:
        /*0018*/ 	.byte	0x03, 0x50
        /*001a*/ 	.short	0x0000


	//----- nvinfo : EIATTR_MAXREG_COUNT
	.align		4
        /*001c*/ 	.byte	0x03, 0x1b
        /*001e*/ 	.short	0x00a8


	//----- nvinfo : EIATTR_NUM_BARRIERS
	.align		4
        /*0020*/ 	.byte	0x02, 0x4c
        /*0022*/ 	.byte	0x10
	.zero		1


	//----- nvinfo : EIATTR_EXTERNS
	.align		4
        /*0024*/ 	.byte	0x04, 0x0f
        /*0026*/ 	.short	(.L_85 - .L_84)


	//   ....[0]....
	.align		4
.L_84:
        /*0028*/ 	.word	index@(__assertfail)


	//----- nvinfo : EIATTR_ANNOTATIONS
	.align		4
.L_85:
        /*002c*/ 	.byte	0x04, 0x55
        /*002e*/ 	.short	(.L_87 - .L_86)


	//   ....[0]....
.L_86:
        /*0030*/ 	.word	0x00000001
        /*0034*/ 	.byte	0xb0, 0xb0, 0x00, 0x00, 0x01, 0x00, 0x00, 0x00, 0xf0, 0xb0, 0x00, 0x00, 0x01, 0x00, 0x00, 0x00
        /* <DEDUP_REMOVED lines=10> */
        /*00e4*/ 	.byte	0x20, 0xf0, 0x00, 0x00, 0x01, 0x00, 0x00, 0x00, 0x30, 0xf0, 0x00, 0x00


	//----- nvinfo : EIATTR_MERCURY_ISA_VERSION
	.align		4
.L_87:
        /*00f0*/ 	.byte	0x03, 0x5f
        /*00f2*/ 	.short	0x0101


	//----- nvinfo : EIATTR_INT_WARP_WIDE_INSTR_OFFSETS
	.align		4
        /*00f4*/ 	.byte	0x04, 0x31
        /*00f6*/ 	.short	(.L_89 - .L_88)


	//   ....[0]....
.L_88:
        /*00f8*/ 	.word	0x000000c0


	//   ....[1]....
        /*00fc*/ 	.word	0x000000d0


	//   ....[2]....
        /*0100*/ 	.word	0x00000170


	//----- nvinfo : EIATTR_COOP_GROUP_MASK_REGIDS
	.align		4
.L_89:
        /*0104*/ 	.byte	0x04, 0x29
        /*0106*/ 	.short	(.L_91 - .L_90)


	//   ....[0]....
.L_90:
        /*0108*/ 	.word	0xffffffff


	//   ....[1]....
        /*010c*/ 	.word	0xffffffff


	//   ....[2]....
        /*0110*/ 	.word	0xffffffff


	//   ....[3]....
        /*0114*/ 	.word	0xffffffff


	//   ....[4]....
        /*0118*/ 	.word	0xffffffff


	//   ....[5]....
        /*011c*/ 	.word	0xffffffff


	//   ....[6]....
        /*0120*/ 	.word	0xffffffff


	//   ....[7]....
        /*0124*/ 	.word	0xffffffff


	//   ....[8]....
        /*0128*/ 	.word	0xffffffff


	//   ....[9]....
        /*012c*/ 	.word	0xffffffff


	//   ....[10]....
        /*0130*/ 	.word	0xffffffff


	//   ....[11]....
        /*0134*/ 	.word	0xffffffff


	//   ....[12]....
        /*0138*/ 	.word	0xffffffff


	//   ....[13]....
        /*013c*/ 	.word	0xffffffff


	//   ....[14]....
        /*0140*/ 	.word	0xffffffff


	//   ....[15]....
        /*0144*/ 	.word	0xffffffff


	//   ....[16]....
        /*0148*/ 	.word	0xffffffff


	//   ....[17]....
        /*014c*/ 	.word	0xffffffff


	//   ....[18]....
        /*0150*/ 	.word	0xffffffff


	//   ....[19]....
        /*0154*/ 	.word	0xffffffff


	//   ....[20]....
        /*0158*/ 	.word	0xffffffff


	//   ....[21]....
        /*015c*/ 	.word	0xffffffff


	//   ....[22]....
        /*0160*/ 	.word	0xffffffff


	//   ....[23]....
        /*0164*/ 	.word	0xffffffff


	//   ....[24]....
        /*0168*/ 	.word	0xffffffff


	//   ....[25]....
        /*016c*/ 	.word	0xffffffff


	//   ....[26]....
        /*0170*/ 	.word	0xffffffff


	//   ....[27]....
        /*0174*/ 	.word	0xffffffff


	//   ....[28]....
        /*0178*/ 	.word	0xffffffff


	//   ....[29]....
        /*017c*/ 	.word	0xffffffff


	//   ....[30]....
        /*0180*/ 	.word	0xffffffff


	//   ....[31]....
        /*0184*/ 	.word	0xffffffff


	//   ....[32]....
        /*0188*/ 	.word	0xffffffff


	//   ....[33]....
        /*018c*/ 	.word	0xffffffff


	//   ....[34]....
        /*0190*/ 	.word	0xffffffff


	//   ....[35]....
        /*0194*/ 	.word	0xffffffff


	//   ....[36]....
        /*0198*/ 	.word	0xffffffff


	//   ....[37]....
        /*019c*/ 	.word	0xffffffff


	//   ....[38]....
        /*01a0*/ 	.word	0xffffffff


	//   ....[39]....
        /*01a4*/ 	.word	0xffffffff


	//   ....[40]....
        /*01a8*/ 	.word	0xffffffff


	//   ....[41]....
        /*01ac*/ 	.word	0xffffffff


	//   ....[42]....
        /*01b0*/ 	.word	0xffffffff


	//   ....[43]....
        /*01b4*/ 	.word	0xffffffff


	//   ....[44]....
        /*01b8*/ 	.word	0xffffffff


	//   ....[45]....
        /*01bc*/ 	.word	0xffffffff


	//   ....[46]....
        /*01c0*/ 	.word	0xffffffff


	//   ....[47]....
        /*01c4*/ 	.word	0xffffffff


	//   ....[48]....
        /*01c8*/ 	.word	0xffffffff


	//   ....[49]....
        /*01cc*/ 	.word	0xffffffff


	//   ....[50]....
        /*01d0*/ 	.word	0xffffffff


	//   ....[51]....
        /*01d4*/ 	.word	0xffffffff


	//   ....[52]....
        /*01d8*/ 	.word	0xffffffff


	//   ....[53]....
        /*01dc*/ 	.word	0xffffffff


	//   ....[54]....
        /*01e0*/ 	.word	0xffffffff


	//   ....[55]....
        /*01e4*/ 	.word	0xffffffff


	//   ....[56]....
        /*01e8*/ 	.word	0xffffffff


	//   ....[57]....
        /*01ec*/ 	.word	0xffffffff


	//   ....[58]....
        /*01f0*/ 	.word	0xffffffff


	//   ....[59]....
        /*01f4*/ 	.word	0xffffffff


	//   ....[60]....
        /*01f8*/ 	.word	0xffffffff


	//   ....[61]....
        /*01fc*/ 	.word	0xffffffff


	//   ....[62]....
        /*0200*/ 	.word	0xffffffff


	//   ....[63]....
        /*0204*/ 	.word	0xffffffff


	//   ....[64]....
        /*0208*/ 	.word	0xffffffff


	//   ....[65]....
        /*020c*/ 	.word	0xffffffff


	//   ....[66]....
        /*0210*/ 	.word	0xffffffff


	//   ....[67]....
        /*0214*/ 	.word	0xffffffff


	//   ....[68]....
        /*0218*/ 	.word	0xffffffff


	//   ....[69]....
        /*021c*/ 	.word	0xffffffff


	//   ....[70]....
        /*0220*/ 	.word	0xffffffff


	//   ....[71]....
        /*0224*/ 	.word	0xffffffff


	//   ....[72]....
        /*0228*/ 	.word	0xffffffff


	//   ....[73]....
        /*022c*/ 	.word	0xffffffff


	//   ....[74]....
        /*0230*/ 	.word	0xffffffff


	//   ....[75]....
        /*0234*/ 	.word	0xffffffff


	//   ....[76]....
        /*0238*/ 	.word	0xffffffff


	//   ....[77]....
        /*023c*/ 	.word	0xffffffff


	//   ....[78]....
        /*0240*/ 	.word	0xffffffff


	//   ....[79]....
        /*0244*/ 	.word	0xffffffff


	//   ....[80]....
        /*0248*/ 	.word	0xffffffff


	//   ....[81]....
        /*024c*/ 	.word	0xffffffff


	//   ....[82]....
        /*0250*/ 	.word	0xffffffff


	//   ....[83]....
        /*0254*/ 	.word	0xffffffff


	//   ....[84]....
        /*0258*/ 	.word	0xffffffff


	//   ....[85]....
        /*025c*/ 	.word	0xffffffff


	//   ....[86]....
        /*0260*/ 	.word	0xffffffff


	//   ....[87]....
        /*0264*/ 	.word	0xffffffff


	//   ....[88]....
        /*0268*/ 	.word	0xffffffff


	//   ....[89]....
        /*026c*/ 	.word	0xffffffff


	//   ....[90]....
        /*0270*/ 	.word	0xffffffff


	//   ....[91]....
        /*0274*/ 	.word	0xffffffff


	//   ....[92]....
        /*0278*/ 	.word	0xffffffff


	//   ....[93]....
        /*027c*/ 	.word	0xffffffff


	//   ....[94]....
        /*0280*/ 	.word	0xffffffff


	//   ....[95]....
        /*0284*/ 	.word	0xffffffff


	//   ....[96]....
        /*0288*/ 	.word	0xffffffff


	//   ....[97]....
        /*028c*/ 	.word	0xffffffff


	//   ....[98]....
        /*0290*/ 	.word	0xffffffff


	//   ....[99]....
        /*0294*/ 	.word	0xffffffff


	//   ....[100]....
        /*0298*/ 	.word	0xffffffff


	//   ....[101]....
        /*029c*/ 	.word	0xffffffff


	//   ....[102]....
        /*02a0*/ 	.word	0xffffffff


	//   ....[103]....
        /*02a4*/ 	.word	0xffffffff


	//   ....[104]....
        /*02a8*/ 	.word	0xffffffff


	//   ....[105]....
        /*02ac*/ 	.word	0xffffffff


	//   ....[106]....
        /*02b0*/ 	.word	0xffffffff


	//   ....[107]....
        /*02b4*/ 	.word	0xffffffff


	//   ....[108]....
        /*02b8*/ 	.word	0xffffffff


	//   ....[109]....
        /*02bc*/ 	.word	0xffffffff


	//   ....[110]....
        /*02c0*/ 	.word	0xffffffff


	//   ....[111]....
        /*02c4*/ 	.word	0xffffffff


	//   ....[112]....
        /*02c8*/ 	.word	0x0500000f


	//   ....[113]....
        /*02cc*/ 	.word	0x0500000f


	//   ....[114]....
        /*02d0*/ 	.word	0x0500000f


	//   ....[115]....
        /*02d4*/ 	.word	0x0500000f


	//   ....[116]....
        /*02d8*/ 	.word	0x0500000f


	//   ....[117]....
        /*02dc*/ 	.word	0x0500000f


	//   ....[118]....
        /*02e0*/ 	.word	0x0500000f


	//   ....[119]....
        /*02e4*/ 	.word	0x0500000f


	//   ....[120]....
        /*02e8*/ 	.word	0x0500000f


	//   ....[121]....
        /*02ec*/ 	.word	0x0500000f


	//   ....[122]....
        /*02f0*/ 	.word	0x0500000f


	//   ....[123]....
        /*02f4*/ 	.word	0x0500000f


	//   ....[124]....
        /*02f8*/ 	.word	0x0500000f


	//   ....[125]....
        /*02fc*/ 	.word	0x0500000f


	//   ....[126]....
        /*0300*/ 	.word	0x0500000f


	//   ....[127]....
        /*0304*/ 	.word	0x0500000f


	//   ....[128]....
        /*0308*/ 	.word	0x0500000f


	//   ....[129]....
        /*030c*/ 	.word	0x0500000f


	//   ....[130]....
        /*0310*/ 	.word	0x0500000f


	//   ....[131]....
        /*0314*/ 	.word	0x0500000f


	//   ....[132]....
        /*0318*/ 	.word	0x0500000f


	//   ....[133]....
        /*031c*/ 	.word	0x0500000f


	//   ....[134]....
        /*0320*/ 	.word	0x0500000f


	//   ....[135]....
        /*0324*/ 	.word	0x0500000f


	//   ....[136]....
        /*0328*/ 	.word	0x0500000f


	//   ....[137]....
        /*032c*/ 	.word	0x0500000f


	//   ....[138]....
        /*0330*/ 	.word	0x0500000f


	//   ....[139]....
        /*0334*/ 	.word	0x0500000f


	//   ....[140]....
        /*0338*/ 	.word	0x0500000f


	//   ....[141]....
        /*033c*/ 	.word	0x0500000f


	//   ....[142]....
        /*0340*/ 	.word	0x0500000f


	//   ....[143]....
        /*0344*/ 	.word	0x0500000f


	//   ....[144]....
        /*0348*/ 	.word	0x0500000f


	//   ....[145]....
        /*034c*/ 	.word	0x0500000f


	//   ....[146]....
        /*0350*/ 	.word	0x0500000f


	//   ....[147]....
        /*0354*/ 	.word	0x0500000f


	//   ....[148]....
        /*0358*/ 	.word	0x0500000f


	//   ....[149]....
        /*035c*/ 	.word	0x0500000f


	//   ....[150]....
        /*0360*/ 	.word	0x0500000f


	//   ....[151]....
        /*0364*/ 	.word	0x0500000f


	//   ....[152]....
        /*0368*/ 	.word	0x0500000f


	//   ....[153]....
        /*036c*/ 	.word	0x0500000f


	//   ....[154]....
        /*0370*/ 	.word	0x0500000f


	//   ....[155]....
        /*0374*/ 	.word	0x0500000f


	//   ....[156]....
        /*0378*/ 	.word	0x0500000f


	//   ....[157]....
        /*037c*/ 	.word	0x0500000f


	//   ....[158]....
        /*0380*/ 	.word	0x0500000f


	//   ....[159]....
        /*0384*/ 	.word	0x0500000f


	//   ....[160]....
        /*0388*/ 	.word	0x0500000f


	//----- nvinfo : EIATTR_COOP_GROUP_INSTR_OFFSETS
	.align		4
.L_91:
        /*038c*/ 	.byte	0x04, 0x28
        /*038e*/ 	.short	(.L_93 - .L_92)


	//   ....[0]....
.L_92:
        /*0390*/ 	.word	0x00000080


	//   ....[1]....
        /*0394*/ 	.word	0x00000090


	//   ....[2]....
        /*0398*/ 	.word	0x000002d0


	//   ....[3]....
        /*039c*/ 	.word	0x00000430


	//   ....[4]....
        /*03a0*/ 	.word	0x00000550


	//   ....[5]....
        /*03a4*/ 	.word	0x000006b0


	//   ....[6]....
        /*03a8*/ 	.word	0x00000ce0


	//   ....[7]....
        /*03ac*/ 	.word	0x00003610


	//   ....[8]....
        /*03b0*/ 	.word	0x00003680


	//   ....[9]....
        /*03b4*/ 	.word	0x00003c80


	//   ....[10]....
        /*03b8*/ 	.word	0x00003ce0


	//   ....[11]....
        /*03bc*/ 	.word	0x00007040


	//   ....[12]....
        /*03c0*/ 	.word	0x00007070


	//   ....[13]....
        /*03c4*/ 	.word	0x000070a0


	//   ....[14]....
        /*03c8*/ 	.word	0x000070b0


	//   ....[15]....
        /*03cc*/ 	.word	0x00008b90


	//   ....[16]....
        /*03d0*/ 	.word	0x00008ba0


	//   ....[17]....
        /*03d4*/ 	.word	0x00008c20


	//   ....[18]....
        /*03d8*/ 	.word	0x00008c30


	//   ....[19]....
        /*03dc*/ 	.word	0x00009db0


	//   ....[20]....
        /*03e0*/ 	.word	0x00009df0


	//   ....[21]....
        /*03e4*/ 	.word	0x00009e30


	//   ....[22]....
        /*03e8*/ 	.word	0x00009e70


	//   ....[23]....
        /*03ec*/ 	.word	0x00009eb0


	//   ....[24]....
        /*03f0*/ 	.word	0x00009ee0


	//   ....[25]....
        /*03f4*/ 	.word	0x00009f10


	//   ....[26]....
        /*03f8*/ 	.word	0x00009f40


	//   ....[27]....
        /*03fc*/ 	.word	0x00009f70


	//   ....[28]....
        /*0400*/ 	.word	0x00009fa0


	//   ....[29]....
        /*0404*/ 	.word	0x0000a040


	//   ....[30]....
        /*0408*/ 	.word	0x0000a070


	//   ....[31]....
        /*040c*/ 	.word	0x0000a090


	//   ....[32]....
        /*0410*/ 	.word	0x0000a0a0


	//   ....[33]....
        /*0414*/ 	.word	0x0000a0b0


	//   ....[34]....
        /*0418*/ 	.word	0x0000a0c0


	//   ....[35]....
        /*041c*/ 	.word	0x0000a0d0


	//   ....[36]....
        /*0420*/ 	.word	0x0000a100


	//   ....[37]....
        /*0424*/ 	.word	0x0000a130


	//   ....[38]....
        /*0428*/ 	.word	0x0000a140


	//   ....[39]....
        /*042c*/ 	.word	0x0000a150


	//   ....[40]....
        /*0430*/ 	.word	0x0000a160


	//   ....[41]....
        /*0434*/ 	.word	0x0000a170


	//   ....[42]....
        /*0438*/ 	.word	0x0000a190


	//   ....[43]....
        /*043c*/ 	.word	0x0000a1a0


	//   ....[44]....
        /*0440*/ 	.word	0x0000a1b0


	//   ....[45]....
        /*0444*/ 	.word	0x0000a1c0


	//   ....[46]....
        /*0448*/ 	.word	0x0000a1d0


	//   ....[47]....
        /*044c*/ 	.word	0x0000a1e0


	//   ....[48]....
        /*0450*/ 	.word	0x0000a1f0


	//   ....[49]....
        /*0454*/ 	.word	0x0000a200


	//   ....[50]....
        /*0458*/ 	.word	0x0000a210


	//   ....[51]....
        /*045c*/ 	.word	0x0000a360


	//   ....[52]....
        /*0460*/ 	.word	0x0000a390


	//   ....[53]....
        /*0464*/ 	.word	0x0000a470


	//   ....[54]....
        /*0468*/ 	.word	0x0000a4a0


	//   ....[55]....
        /*046c*/ 	.word	0x0000a8a0


	//   ....[56]....
        /*0470*/ 	.word	0x0000a8e0


	//   ....[57]....
        /*0474*/ 	.word	0x0000a9b0


	//   ....[58]....
        /*0478*/ 	.word	0x0000a9d0


	//   ....[59]....
        /*047c*/ 	.word	0x0000aa80


	//   ....[60]....
        /*0480*/ 	.word	0x0000aaa0


	//   ....[61]....
        /*0484*/ 	.word	0x0000ab60


	//   ....[62]....
        /*0488*/ 	.word	0x0000aba0


	//   ....[63]....
        /*048c*/ 	.word	0x0000c490


	//   ....[64]....
        /*0490*/ 	.word	0x0000c4c0


	//   ....[65]....
        /*0494*/ 	.word	0x0000c4e0


	//   ....[66]....
        /*0498*/ 	.word	0x0000c5d0


	//   ....[67]....
        /*049c*/ 	.word	0x0000c5e0


	//   ....[68]....
        /*04a0*/ 	.word	0x0000c630


	//   ....[69]....
        /*04a4*/ 	.word	0x0000c640


	//   ....[70]....
        /*04a8*/ 	.word	0x0000c650


	//   ....[71]....
        /*04ac*/ 	.word	0x0000c6a0


	//   ....[72]....
        /*04b0*/ 	.word	0x0000c6f0


	//   ....[73]....
        /*04b4*/ 	.word	0x0000cae0


	//   ....[74]....
        /*04b8*/ 	.word	0x0000cb10


	//   ....[75]....
        /*04bc*/ 	.word	0x0000cb40


	//   ....[76]....
        /*04c0*/ 	.word	0x0000cb70


	//   ....[77]....
        /*04c4*/ 	.word	0x0000cbb0


	//   ....[78]....
        /*04c8*/ 	.word	0x0000cc30


	//   ....[79]....
        /*04cc*/ 	.word	0x0000cc70


	//   ....[80]....
        /*04d0*/ 	.word	0x0000ccb0


	//   ....[81]....
        /*04d4*/ 	.word	0x0000ccd0


	//   ....[82]....
        /*04d8*/ 	.word	0x0000cd50


	//   ....[83]....
        /*04dc*/ 	.word	0x0000d4d0


	//   ....[84]....
        /*04e0*/ 	.word	0x0000d4f0


	//   ....[85]....
        /*04e4*/ 	.word	0x0000d520


	//   ....[86]....
        /*04e8*/ 	.word	0x0000d560


	//   ....[87]....
        /*04ec*/ 	.word	0x0000d5e0


	//   ....[88]....
        /*04f0*/ 	.word	0x0000d610


	//   ....[89]....
        /*04f4*/ 	.word	0x0000d690


	//   ....[90]....
        /*04f8*/ 	.word	0x0000d6b0


	//   ....[91]....
        /*04fc*/ 	.word	0x0000df20


	//   ....[92]....
        /*0500*/ 	.word	0x0000df40


	//   ....[93]....
        /*0504*/ 	.word	0x0000df60


	//   ....[94]....
        /*0508*/ 	.word	0x0000dfb0


	//   ....[95]....
        /*050c*/ 	.word	0x0000dfc0


	//   ....[96]....
        /*0510*/ 	.word	0x0000e010


	//   ....[97]....
        /*0514*/ 	.word	0x0000e020


	//   ....[98]....
        /*0518*/ 	.word	0x0000e030


	//   ....[99]....
        /*051c*/ 	.word	0x0000e080


	//   ....[100]....
        /*0520*/ 	.word	0x0000e0d0


	//   ....[101]....
        /*0524*/ 	.word	0x0000e4c0


	//   ....[102]....
        /*0528*/ 	.word	0x0000e4e0


	//   ....[103]....
        /*052c*/ 	.word	0x0000e4f0


	//   ....[104]....
        /*0530*/ 	.word	0x0000e500


	//   ....[105]....
        /*0534*/ 	.word	0x0000e520


	//   ....[106]....
        /*0538*/ 	.word	0x0000e570


	//   ....[107]....
        /*053c*/ 	.word	0x0000e590


	//   ....[108]....
        /*0540*/ 	.word	0x0000e5a0


	//   ....[109]....
        /*0544*/ 	.word	0x0000e630


	//   ....[110]....
        /*0548*/ 	.word	0x0000e650


	//   ....[111]....
        /*054c*/ 	.word	0x0000f6d0


	//   ....[112]....
        /*0550*/ 	.word	0x0000fc00


	//   ....[113]....
        /*0554*/ 	.word	0x0000fce0


	//   ....[114]....
        /*0558*/ 	.word	0x0000fda0


	//   ....[115]....
        /*055c*/ 	.word	0x0000fe30


	//   ....[116]....
        /*0560*/ 	.word	0x0000ff10


	//   ....[117]....
        /*0564*/ 	.word	0x0000ff70


	//   ....[118]....
        /*0568*/ 	.word	0x00010050


	//   ....[119]....
        /*056c*/ 	.word	0x000100b0


	//   ....[120]....
        /*0570*/ 	.word	0x00010170


	//   ....[121]....
        /*0574*/ 	.word	0x000101d0


	//   ....[122]....
        /*0578*/ 	.word	0x00010290


	//   ....[123]....
        /*057c*/ 	.word	0x00010380


	//   ....[124]....
        /*0580*/ 	.word	0x00010450


	//   ....[125]....
        /*0584*/ 	.word	0x000104c0


	//   ....[126]....
        /*0588*/ 	.word	0x000105a0


	//   ....[127]....
        /*058c*/ 	.word	0x00010660


	//   ....[128]....
        /*0590*/ 	.word	0x00010750


	//   ....[129]....
        /*0594*/ 	.word	0x00010840


	//   ....[130]....
        /*0598*/ 	.word	0x00010900


	//   ....[131]....
        /*059c*/ 	.word	0x00010960


	//   ....[132]....
        /*05a0*/ 	.word	0x00010a40


	//   ....[133]....
        /*05a4*/ 	.word	0x00010ad0


	//   ....[134]....
        /*05a8*/ 	.word	0x00010b40


	//   ....[135]....
        /*05ac*/ 	.word	0x00010bc0


	//   ....[136]....
        /*05b0*/ 	.word	0x00010c80


	//   ....[137]....
        /*05b4*/ 	.word	0x00010cf0


	//   ....[138]....
        /*05b8*/ 	.word	0x00010de0


	//   ....[139]....
        /*05bc*/ 	.word	0x00010e50


	//   ....[140]....
        /*05c0*/ 	.word	0x00010f20


	//   ....[141]....
        /*05c4*/ 	.word	0x00011060


	//   ....[142]....
        /*05c8*/ 	.word	0x00011110


	//   ....[143]....
        /*05cc*/ 	.word	0x00011170


	//   ....[144]....
        /*05d0*/ 	.word	0x00011230


	//   ....[145]....
        /*05d4*/ 	.word	0x00011290


	//   ....[146]....
        /*05d8*/ 	.word	0x00011350


	//   ....[147]....
        /*05dc*/ 	.word	0x000113b0


	//   ....[148]....
        /*05e0*/ 	.word	0x00011470


	//   ....[149]....
        /*05e4*/ 	.word	0x000114d0


	//   ....[150]....
        /*05e8*/ 	.word	0x00011590


	//   ....[151]....
        /*05ec*/ 	.word	0x00011680


	//   ....[152]....
        /*05f0*/ 	.word	0x00011720


	//   ....[153]....
        /*05f4*/ 	.word	0x00011780


	//   ....[154]....
        /*05f8*/ 	.word	0x00011840


	//   ....[155]....
        /*05fc*/ 	.word	0x000118a0


	//   ....[156]....
        /*0600*/ 	.word	0x00011960


	//   ....[157]....
        /*0604*/ 	.word	0x000119c0


	//   ....[158]....
        /*0608*/ 	.word	0x00011a80


	//   ....[159]....
        /*060c*/ 	.word	0x00011ae0


	//   ....[160]....
        /*0610*/ 	.word	0x00011bb0


	//----- nvinfo : EIATTR_REG_RECONFIG
	.align		4
.L_93:
        /*0614*/ 	.byte	0x01, 0x54
	.zero		2


	//----- nvinfo : EIATTR_SYSCALL_OFFSETS
	.align		4
        /*0618*/ 	.byte	0x04, 0x46
        /*061a*/ 	.short	(.L_95 - .L_94)


	//   ....[0]....
.L_94:
        /*061c*/ 	.word	0x00001040


	//   ....[1]....
        /*0620*/ 	.word	0x0000b960


	//   ....[2]....
        /*0624*/ 	.word	0x0000bac0


	//   ....[3]....
        /*0628*/ 	.word	0x0000bc00


	//   ....[4]....
        /*062c*/ 	.word	0x0000bd20


	//   ....[5]....
        /*0630*/ 	.word	0x0000d130


	//----- nvinfo : EIATTR_MBARRIER_INSTR_OFFSETS
	.align		4
.L_95:
        /*0634*/ 	.byte	0x04, 0x39
        /*0636*/ 	.short	(.L_97 - .L_96)


	//   ....[0]....
.L_96:
        /*0638*/ 	.word	0x00000180
        /*063c*/ 	.word	0x000000ff
        /*0640*/ 	.word	0x00029800
        /*0644*/ 	.short	0x0100
        /*0646*/ 	.byte	0x08
	.zero		1


	//   ....[1]....
        /*0648*/ 	.word	0x00000190
        /*064c*/ 	.word	0x000000ff
        /*0650*/ 	.word	0x00029820
        /*0654*/ 	.short	0x0100
        /*0656*/ 	.byte	0x08
	.zero		1


	//   ....[2]....
        /*0658*/ 	.word	0x00000280
        /*065c*/ 	.word	0x000000ff
        /*0660*/ 	.word	0x00029830
        /*0664*/ 	.short	0x0100
        /*0666*/ 	.byte	0x08
	.zero		1


	//   ....[3]....
        /*0668*/ 	.word	0x00000290
        /*066c*/ 	.word	0x000000ff
        /*0670*/ 	.word	0x00029840
        /*0674*/ 	.short	0x0100
        /*0676*/ 	.byte	0x08
	.zero		1


	//   ....[4]....
        /*0678*/ 	.word	0x000002a0
        /*067c*/ 	.word	0x000000ff
        /*0680*/ 	.word	0x00029838
        /*0684*/ 	.short	0x0100
        /*0686*/ 	.byte	0x08
	.zero		1


	//   ....[5]....
        /*0688*/ 	.word	0x000002b0
        /*068c*/ 	.word	0x000000ff
        /*0690*/ 	.word	0x00029848
        /*0694*/ 	.short	0x0100
        /*0696*/ 	.byte	0x08
	.zero		1


	//   ....[6]....
        /*0698*/ 	.word	0x000003e0
        /*069c*/ 	.word	0x000000ff
        /*06a0*/ 	.word	0x00029850
        /*06a4*/ 	.short	0x0100
        /*06a6*/ 	.byte	0x08
	.zero		1


	//   ....[7]....
        /*06a8*/ 	.word	0x000003f0
        /*06ac*/ 	.word	0x000000ff
        /*06b0*/ 	.word	0x00029860
        /*06b4*/ 	.short	0x0100
        /*06b6*/ 	.byte	0x08
	.zero		1


	//   ....[8]....
        /*06b8*/ 	.word	0x00000400
        /*06bc*/ 	.word	0x000000ff
        /*06c0*/ 	.word	0x00029858
        /*06c4*/ 	.short	0x0100
        /*06c6*/ 	.byte	0x08
	.zero		1


	//   ....[9]....
        /*06c8*/ 	.word	0x00000410
        /*06cc*/ 	.word	0x000000ff
        /*06d0*/ 	.word	0x00029868
        /*06d4*/ 	.short	0x0100
        /*06d6*/ 	.byte	0x08
	.zero		1


	//   ....[10]....
        /*06d8*/ 	.word	0x00000500
        /*06dc*/ 	.word	0x000000ff
        /*06e0*/ 	.word	0x00029870
        /*06e4*/ 	.short	0x0100
        /*06e6*/ 	.byte	0x06
	.zero		1


	//   ....[11]....
        /*06e8*/ 	.word	0x00000510
        /*06ec*/ 	.word	0x000000ff
        /*06f0*/ 	.word	0x00029880
        /*06f4*/ 	.short	0x0100
        /*06f6*/ 	.byte	0x06
	.zero		1


	//   ....[12]....
        /*06f8*/ 	.word	0x00000520
        /*06fc*/ 	.word	0x000000ff
        /*0700*/ 	.word	0x00029878
        /*0704*/ 	.short	0x0100
        /*0706*/ 	.byte	0x06
	.zero		1


	//   ....[13]....
        /*0708*/ 	.word	0x00000530
        /*070c*/ 	.word	0x000000ff
        /*0710*/ 	.word	0x00029888
        /*0714*/ 	.short	0x0100
        /*0716*/ 	.byte	0x06
	.zero		1


	//   ....[14]....
        /*0718*/ 	.word	0x00000660
        /*071c*/ 	.word	0x000000ff
        /*0720*/ 	.word	0x00029890
        /*0724*/ 	.short	0x0100
        /*0726*/ 	.byte	0x08
	.zero		1


	//   ....[15]....
        /*0728*/ 	.word	0x00000670
        /*072c*/ 	.word	0x000000ff
        /*0730*/ 	.word	0x000298a0
        /*0734*/ 	.short	0x0100
        /*0736*/ 	.byte	0x08
	.zero		1


	//   ....[16]....
        /*0738*/ 	.word	0x00000680
        /*073c*/ 	.word	0x000000ff
        /*0740*/ 	.word	0x00029898
        /*0744*/ 	.short	0x0100
        /*0746*/ 	.byte	0x08
	.zero		1


	//   ....[17]....
        /*0748*/ 	.word	0x00000690
        /*074c*/ 	.word	0x000000ff
        /*0750*/ 	.word	0x000298a8
        /*0754*/ 	.short	0x0100
        /*0756*/ 	.byte	0x08
	.zero		1


	//   ....[18]....
        /*0758*/ 	.word	0x000007e0
        /*075c*/ 	.word	0x000000ff
        /*0760*/ 	.word	0x000298b0
        /*0764*/ 	.short	0x0100
        /*0766*/ 	.byte	0x08
	.zero		1


	//   ....[19]....
        /*0768*/ 	.word	0x000007f0
        /*076c*/ 	.word	0x000000ff
        /*0770*/ 	.word	0x000298c0
        /*0774*/ 	.short	0x0100
        /*0776*/ 	.byte	0x08
	.zero		1


	//   ....[20]....
        /*0778*/ 	.word	0x00000800
        /*077c*/ 	.word	0x000000ff
        /*0780*/ 	.word	0x000298b8
        /*0784*/ 	.short	0x0100
        /*0786*/ 	.byte	0x08
	.zero		1


	//   ....[21]....
        /*0788*/ 	.word	0x00000810
        /*078c*/ 	.word	0x000000ff
        /*0790*/ 	.word	0x000298c8
        /*0794*/ 	.short	0x0100
        /*0796*/ 	.byte	0x08
	.zero		1


	//   ....[22]....
        /*0798*/ 	.word	0x000013d0
        /*079c*/ 	.word	0x000000ff
        /*07a0*/ 	.word	0x00029800
        /*07a4*/ 	.short	0x010a
        /*07a6*/ 	.byte	0x27
	.zero		1


	//   ....[23]....
        /*07a8*/ 	.word	0x00001470
        /*07ac*/ 	.word	0x00000003
        /*07b0*/ 	.word	0x00029830
        /*07b4*/ 	.short	0x010a
        /*07b6*/ 	.byte	0x3f
	.zero		1


	//   ....[24]....
        /*07b8*/ 	.word	0x000014c0
        /*07bc*/ 	.word	0x00000003
        /*07c0*/ 	.word	0x00029830
        /*07c4*/ 	.short	0x010a
        /*07c6*/ 	.byte	0x3f
	.zero		1


	//   ....[25]....
        /*07c8*/ 	.word	0x00003690
        /*07cc*/ 	.word	0x000000ff
        /*07d0*/ 	.word	0x00000000
        /*07d4*/ 	.short	0x0101
        /*07d6*/ 	.byte	0x06
	.zero		1


	//   ....[26]....
        /*07d8*/ 	.word	0x00005230
        /*07dc*/ 	.word	0x000000ff
        /*07e0*/ 	.word	0x00029830
        /*07e4*/ 	.short	0x010a
        /*07e6*/ 	.byte	0x06
	.zero		1


	//   ....[27]....
        /*07e8*/ 	.word	0x00005270
        /*07ec*/ 	.word	0x000000ff
        /*07f0*/ 	.word	0x00029830
        /*07f4*/ 	.short	0x010a
        /*07f6*/ 	.byte	0x06
	.zero		1


	//   ....[28]....
        /*07f8*/ 	.word	0x00005e90
        /*07fc*/ 	.word	0x000000ff
        /*0800*/ 	.word	0x00029850
        /*0804*/ 	.short	0x010a
        /*0806*/ 	.byte	0x06
	.zero		1


	//   ....[29]....
        /*0808*/ 	.word	0x00005ed0
        /*080c*/ 	.word	0x000000ff
        /*0810*/ 	.word	0x00029850
        /*0814*/ 	.short	0x010a
        /*0816*/ 	.byte	0x06
	.zero		1


	//   ....[30]....
        /*0818*/ 	.word	0x00006800
        /*081c*/ 	.word	0x000000ff
        /*0820*/ 	.word	0x00000000
        /*0824*/ 	.short	0x0101
        /*0826*/ 	.byte	0x06
	.zero		1


	//   ....[31]....
        /*0828*/ 	.word	0x000081a0
        /*082c*/ 	.word	0x000000ff
        /*0830*/ 	.word	0x00000000
        /*0834*/ 	.short	0x0101
        /*0836*/ 	.byte	0x06
	.zero		1


	//   ....[32]....
        /*0838*/ 	.word	0x00008850
        /*083c*/ 	.word	0x000000ff
        /*0840*/ 	.word	0x00029850
        /*0844*/ 	.short	0x010a
        /*0846*/ 	.byte	0x04
	.zero		1


	//   ....[33]....
        /*0848*/ 	.word	0x00008890
        /*084c*/ 	.word	0x000000ff
        /*0850*/ 	.word	0x00029850
        /*0854*/ 	.short	0x010a
        /*0856*/ 	.byte	0x04
	.zero		1


	//   ....[34]....
        /*0858*/ 	.word	0x000095b0
        /*085c*/ 	.word	0x000000ff
        /*0860*/ 	.word	0x00000000
        /*0864*/ 	.short	0x0101
        /*0866*/ 	.byte	0x04
	.zero		1


	//   ....[35]....
        /*0868*/ 	.word	0x0000a8c0
        /*086c*/ 	.word	0x000000ff
        /*0870*/ 	.word	0x00000000
        /*0874*/ 	.short	0x0101
        /*0876*/ 	.byte	0x27
	.zero		1


	//   ....[36]....
        /*0878*/ 	.word	0x0000c200
        /*087c*/ 	.word	0x00000000
        /*0880*/ 	.word	0x00029880
        /*0884*/ 	.short	0x010a
        /*0886*/ 	.byte	0x3f
	.zero		1


	//   ....[37]....
        /*0888*/ 	.word	0x0000c7a0
        /*088c*/ 	.word	0x00000000
        /*0890*/ 	.word	0x00029870
        /*0894*/ 	.short	0x0107
        /*0896*/ 	.byte	0x3f
	.zero		1


	//   ....[38]....
        /*0898*/ 	.word	0x0000c860
        /*089c*/ 	.word	0x00000000
        /*08a0*/ 	.word	0x00029870
        /*08a4*/ 	.short	0x0101
        /*08a6*/ 	.byte	0x3f
	.zero		1


	//   ....[39]....
        /*08a8*/ 	.word	0x0000c890
        /*08ac*/ 	.word	0x00000000
        /*08b0*/ 	.word	0x00029840
        /*08b4*/ 	.short	0x010a
        /*08b6*/ 	.byte	0x3f
	.zero		1


	//   ....[40]....
        /*08b8*/ 	.word	0x0000cf00
        /*08bc*/ 	.word	0x00000000
        /*08c0*/ 	.word	0x00029830
        /*08c4*/ 	.short	0x0107
        /*08c6*/ 	.byte	0x3f
	.zero		1


	//   ....[41]....
        /*08c8*/ 	.word	0x0000cfd0
        /*08cc*/ 	.word	0x00000000
        /*08d0*/ 	.word	0x00029830
        /*08d4*/ 	.short	0x0101
        /*08d6*/ 	.byte	0x3f
	.zero		1


	//   ....[42]....
        /*08d8*/ 	.word	0x0000d790
        /*08dc*/ 	.word	0x000000ff
        /*08e0*/ 	.word	0x00029800
        /*08e4*/ 	.short	0x0107
        /*08e6*/ 	.byte	0x29
	.zero		1


	//   ....[43]....
        /*08e8*/ 	.word	0x0000d7e0
        /*08ec*/ 	.word	0x000000ff
        /*08f0*/ 	.word	0x00029800
        /*08f4*/ 	.short	0x0101
        /*08f6*/ 	.byte	0x29
	.zero		1


	//   ....[44]....
        /*08f8*/ 	.word	0x0000d810
        /*08fc*/ 	.word	0x000000ff
        /*0900*/ 	.word	0x00029820
        /*0904*/ 	.short	0x010a
        /*0906*/ 	.byte	0x29
	.zero		1


	//   ....[45]....
        /*0908*/ 	.word	0x0000dc80
        /*090c*/ 	.word	0x00000000
        /*0910*/ 	.word	0x00029880
        /*0914*/ 	.short	0x010a
        /*0916*/ 	.byte	0x3f
	.zero		1


	//   ....[46]....
        /*0918*/ 	.word	0x0000e160
        /*091c*/ 	.word	0x00000000
        /*0920*/ 	.word	0x00029870
        /*0924*/ 	.short	0x0107
        /*0926*/ 	.byte	0x3f
	.zero		1


	//   ....[47]....
        /*0928*/ 	.word	0x0000e220
        /*092c*/ 	.word	0x00000000
        /*0930*/ 	.word	0x00029870
        /*0934*/ 	.short	0x0101
        /*0936*/ 	.byte	0x3f
	.zero		1


	//   ....[48]....
        /*0938*/ 	.word	0x0000e250
        /*093c*/ 	.word	0x00000000
        /*0940*/ 	.word	0x00029840
        /*0944*/ 	.short	0x010a
        /*0946*/ 	.byte	0x3f
	.zero		1


	//   ....[49]....
        /*0948*/ 	.word	0x0000e740
        /*094c*/ 	.word	0x00000000
        /*0950*/ 	.word	0x00029830
        /*0954*/ 	.short	0x0107
        /*0956*/ 	.byte	0x3f
	.zero		1


	//   ....[50]....
        /*0958*/ 	.word	0x0000e800
        /*095c*/ 	.word	0x00000000
        /*0960*/ 	.word	0x00029830
        /*0964*/ 	.short	0x0101
        /*0966*/ 	.byte	0x3f
	.zero		1


	//   ....[51]....
        /*0968*/ 	.word	0x0000e890
        /*096c*/ 	.word	0x00000000
        /*0970*/ 	.word	0x00029870
        /*0974*/ 	.short	0x010a
        /*0976*/ 	.byte	0x3f
	.zero		1


	//   ....[52]....
        /*0978*/ 	.word	0x0000e920
        /*097c*/ 	.word	0x00000000
        /*0980*/ 	.word	0x00029860
        /*0984*/ 	.short	0x010a
        /*0986*/ 	.byte	0x3f
	.zero		1


	//   ....[53]....
        /*0988*/ 	.word	0x0000ee30
        /*098c*/ 	.word	0x00000000
        /*0990*/ 	.word	0x00029850
        /*0994*/ 	.short	0x0101
        /*0996*/ 	.byte	0x3f
	.zero		1


	//   ....[54]....
        /*0998*/ 	.word	0x0000eec0
        /*099c*/ 	.word	0x00000000
        /*09a0*/ 	.word	0x00000000
        /*09a4*/ 	.short	0x0101
        /*09a6*/ 	.byte	0x3f
	.zero		1


	//   ....[55]....
        /*09a8*/ 	.word	0x0000ef60
        /*09ac*/ 	.word	0x00000003
        /*09b0*/ 	.word	0x00029870
        /*09b4*/ 	.short	0x010a
        /*09b6*/ 	.byte	0x3f
	.zero		1


	//   ....[56]....
        /*09b8*/ 	.word	0x0000eff0
        /*09bc*/ 	.word	0x00000003
        /*09c0*/ 	.word	0x00029860
        /*09c4*/ 	.short	0x010a
        /*09c6*/ 	.byte	0x3f
	.zero		1


	//   ....[57]....
        /*09c8*/ 	.word	0x0000f500
        /*09cc*/ 	.word	0x00000003
        /*09d0*/ 	.word	0x00029850
        /*09d4*/ 	.short	0x0101
        /*09d6*/ 	.byte	0x3f
	.zero		1


	//   ....[58]....
        /*09d8*/ 	.word	0x0000f5f0
        /*09dc*/ 	.word	0x00000003
        /*09e0*/ 	.word	0x00000000
        /*09e4*/ 	.short	0x0101
        /*09e6*/ 	.byte	0x3f
	.zero		1


	//   ....[59]....
        /*09e8*/ 	.word	0x0000f680
        /*09ec*/ 	.word	0x00000004
        /*09f0*/ 	.word	0x00029820
        /*09f4*/ 	.short	0x010a
        /*09f6*/ 	.byte	0x3f
	.zero		1


	//   ....[60]....
        /*09f8*/ 	.word	0x0000f7b0
        /*09fc*/ 	.word	0x00000003
        /*0a00*/ 	.word	0x00029840
        /*0a04*/ 	.short	0x010a
        /*0a06*/ 	.byte	0x3f
	.zero		1


	//   ....[61]....
        /*0a08*/ 	.word	0x0000f850
        /*0a0c*/ 	.word	0x00000013
        /*0a10*/ 	.word	0x00029840
        /*0a14*/ 	.short	0x010a
        /*0a16*/ 	.byte	0x3f
	.zero		1


	//   ....[62]....
        /*0a18*/ 	.word	0x0000f890
        /*0a1c*/ 	.word	0x00000003
        /*0a20*/ 	.word	0x00029860
        /*0a24*/ 	.short	0x010a
        /*0a26*/ 	.byte	0x3f
	.zero		1


	//   ....[63]....
        /*0a28*/ 	.word	0x0000f8d0
        /*0a2c*/ 	.word	0x00000013
        /*0a30*/ 	.word	0x00029860
        /*0a34*/ 	.short	0x010a
        /*0a36*/ 	.byte	0x3f
	.zero		1


	//   ....[64]....
        /*0a38*/ 	.word	0x0000f910
        /*0a3c*/ 	.word	0x00000003
        /*0a40*/ 	.word	0x00029880
        /*0a44*/ 	.short	0x010a
        /*0a46*/ 	.byte	0x3f
	.zero		1


	//   ....[65]....
        /*0a48*/ 	.word	0x0000f950
        /*0a4c*/ 	.word	0x00000013
        /*0a50*/ 	.word	0x00029880
        /*0a54*/ 	.short	0x010a
        /*0a56*/ 	.byte	0x3f
	.zero		1


	//   ....[66]....
        /*0a58*/ 	.word	0x0000f9c0
        /*0a5c*/ 	.word	0x00000003
        /*0a60*/ 	.word	0x00029800
        /*0a64*/ 	.short	0x010a
        /*0a66*/ 	.byte	0x3f
	.zero		1


	//   ....[67]....
        /*0a68*/ 	.word	0x0000fa10
        /*0a6c*/ 	.word	0x00000003
        /*0a70*/ 	.word	0x00029830
        /*0a74*/ 	.short	0x010a
        /*0a76*/ 	.byte	0x3f
	.zero		1


	//   ....[68]....
        /*0a78*/ 	.word	0x0000fa70
        /*0a7c*/ 	.word	0x00000008
        /*0a80*/ 	.word	0x00029830
        /*0a84*/ 	.short	0x010a
        /*0a86*/ 	.byte	0x3f
	.zero		1


	//   ....[69]....
        /*0a88*/ 	.word	0x0000fad0
        /*0a8c*/ 	.word	0x00000008
        /*0a90*/ 	.word	0x00029850
        /*0a94*/ 	.short	0x010a
        /*0a96*/ 	.byte	0x3f
	.zero		1


	//   ....[70]....
        /*0a98*/ 	.word	0x0000fb30
        /*0a9c*/ 	.word	0x00000003
        /*0aa0*/ 	.word	0x00029850
        /*0aa4*/ 	.short	0x010a
        /*0aa6*/ 	.byte	0x3f
	.zero		1


	//   ....[71]....
        /*0aa8*/ 	.word	0x0000fc30
        /*0aac*/ 	.word	0x00000000
        /*0ab0*/ 	.word	0x00029880
        /*0ab4*/ 	.short	0x010a
        /*0ab6*/ 	.byte	0x3f
	.zero		1


	//   ....[72]....
        /*0ab8*/ 	.word	0x000102d0
        /*0abc*/ 	.word	0x00000000
        /*0ac0*/ 	.word	0x00029840
        /*0ac4*/ 	.short	0x010a
        /*0ac6*/ 	.byte	0x3f
	.zero		1


	//   ....[73]....
        /*0ac8*/ 	.word	0x00010f60
        /*0acc*/ 	.word	0x00000003
        /*0ad0*/ 	.word	0x00029820
        /*0ad4*/ 	.short	0x010a
        /*0ad6*/ 	.byte	0x3f
	.zero		1


	//   ....[74]....
        /*0ad8*/ 	.word	0x00010fb0
        /*0adc*/ 	.word	0x00000000
        /*0ae0*/ 	.word	0x00029880
        /*0ae4*/ 	.short	0x010a
        /*0ae6*/ 	.byte	0x3f
	.zero		1


	//   ....[75]....
        /*0ae8*/ 	.word	0x000115d0
        /*0aec*/ 	.word	0x00000000
        /*0af0*/ 	.word	0x00029840
        /*0af4*/ 	.short	0x010a
        /*0af6*/ 	.byte	0x3f
	.zero		1


	//   ....[76]....
        /*0af8*/ 	.word	0x00011be0
        /*0afc*/ 	.word	0x00000000
        /*0b00*/ 	.word	0x00029870
        /*0b04*/ 	.short	0x010a
        /*0b06*/ 	.byte	0x3f
	.zero		1


	//   ....[77]....
        /*0b08*/ 	.word	0x00011c30
        /*0b0c*/ 	.word	0x00000000
        /*0b10*/ 	.word	0x00029860
        /*0b14*/ 	.short	0x010a
        /*0b16*/ 	.byte	0x3f
	.zero		1


	//   ....[78]....
        /*0b18*/ 	.word	0x00011c80
        /*0b1c*/ 	.word	0x00000003
        /*0b20*/ 	.word	0x00029870
        /*0b24*/ 	.short	0x010a
        /*0b26*/ 	.byte	0x3f
	.zero		1


	//   ....[79]....
        /*0b28*/ 	.word	0x00011cd0
        /*0b2c*/ 	.word	0x00000003
        /*0b30*/ 	.word	0x00029860
        /*0b34*/ 	.short	0x010a
        /*0b36*/ 	.byte	0x3f
	.zero		1


	//   ....[80]....
        /*0b38*/ 	.word	0x00011d20
        /*0b3c*/ 	.word	0x00000004
        /*0b40*/ 	.word	0x00029820
        /*0b44*/ 	.short	0x010a
        /*0b46*/ 	.byte	0x3f
	.zero		1


	//   ....[81]....
        /*0b48*/ 	.word	0x00011d70
        /*0b4c*/ 	.word	0x00000003
        /*0b50*/ 	.word	0x00029840
        /*0b54*/ 	.short	0x010a
        /*0b56*/ 	.byte	0x3f
	.zero		1


	//   ....[82]....
        /*0b58*/ 	.word	0x00011dc0
        /*0b5c*/ 	.word	0x00000013
        /*0b60*/ 	.word	0x00029840
        /*0b64*/ 	.short	0x010a
        /*0b66*/ 	.byte	0x3f
	.zero		1


	//   ....[83]....
        /*0b68*/ 	.word	0x00011e10
        /*0b6c*/ 	.word	0x00000003
        /*0b70*/ 	.word	0x00029860
        /*0b74*/ 	.short	0x010a
        /*0b76*/ 	.byte	0x3f
	.zero		1


	//   ....[84]....
        /*0b78*/ 	.word	0x00011e60
        /*0b7c*/ 	.word	0x00000013
        /*0b80*/ 	.word	0x00029860
        /*0b84*/ 	.short	0x010a
        /*0b86*/ 	.byte	0x3f
	.zero		1


	//   ....[85]....
        /*0b88*/ 	.word	0x00011eb0
        /*0b8c*/ 	.word	0x00000003
        /*0b90*/ 	.word	0x00029880
        /*0b94*/ 	.short	0x010a
        /*0b96*/ 	.byte	0x3f
	.zero		1


	//----- nvinfo : EIATTR_NUM_MBARRIERS
	.align		4
.L_97:
        /*0b98*/ 	.byte	0x03, 0x38
        /*0b9a*/ 	.short	0x0016


	//----- nvinfo : EIATTR_EXIT_INSTR_OFFSETS
	.align		4
        /*0b9c*/ 	.byte	0x04, 0x1c
        /*0b9e*/ 	.short	(.L_99 - .L_98)


	//   ....[0]....
.L_98:
        /*0ba0*/ 	.word	0x00000970


	//   ....[1]....
        /*0ba4*/ 	.word	0x0000ac80


	//   ....[2]....
        /*0ba8*/ 	.word	0x0000f6f0


	//   ....[3]....
        /*0bac*/ 	.word	0x0000f9a0


	//----- nvinfo : EIATTR_MAX_THREADS
	.align		4
.L_99:
        /*0bb0*/ 	.byte	0x04, 0x05
        /*0bb2*/ 	.short	(.L_101 - .L_100)
.L_100:
        /*0bb4*/ 	.word	0x00000180
        /*0bb8*/ 	.word	0x00000001
        /*0bbc*/ 	.word	0x00000001


	//----- nvinfo : EIATTR_CRS_STACK_SIZE
	.align		4
.L_101:
        /*0bc0*/ 	.byte	0x04, 0x1e
        /*0bc2*/ 	.short	(.L_103 - .L_102)
.L_102:
        /*0bc4*/ 	.word	0x00000000


	//----- nvinfo : EIATTR_CBANK_PARAM_SIZE
	.align		4
.L_103:
        /*0bc8*/ 	.byte	0x03, 0x19
        /*0bca*/ 	.short	0x0a70


	//----- nvinfo : EIATTR_PARAM_CBANK
	.align		4
        /*0bcc*/ 	.byte	0x04, 0x0a
        /*0bce*/ 	.short	(.L_105 - .L_104)
	.align		4
.L_104:
        /*0bd0*/ 	.word	index@(.nv.constant0._ZN7cutlass13device_kernelIN5flash11enable_sm90INS1_16FlashAttnFwdSm90INS1_25CollectiveMainloopFwdSm90ILi2EN4cute5tupleIJNS5_1CILi1EEES8_S8_EEENS6_IJNS7_ILi128EEENS7_ILi160EEENS7_ILi192EEEEEELi128ENS_12float_e4m3_tEfNS_4arch4Sm90ELb0ELb0ELb1ELb0ELb1ELb0ELb0ELb1ELb1ELb1ELb0ELb0EEENS1_21CollectiveEpilogueFwdINS6_IJSA_SA_SB_EEES9_NS_10bfloat16_tESG_Li256ELb0ELb1ELb0ELb1EEENS1_29StaticPersistentTileSchedulerILb0EEEEEEEEEvNT_6ParamsE)
        /*0bd4*/ 	.short	0x0210
        /*0bd6*/ 	.short	0x0a70


	//----- nvinfo : EIATTR_SW_WAR
	.align		4
.L_105:
        /*0bd8*/ 	.byte	0x04, 0x36
        /*0bda*/ 	.short	(.L_107 - .L_106)
.L_106:
        /*0bdc*/ 	.word	0x00000008
.L_107:


//--------------------- .nv.info._ZN7cutlass13device_kernelIN5flash11enable_sm90INS1_16FlashAttnFwdSm90INS1_25CollectiveMainloopFwdSm90ILi2EN4cute5tupleIJNS5_1CILi1EEES8_S8_EEENS6_IJNS7_ILi128EEENS7_ILi160EEENS7_ILi192EEEEEELi128ENS_12float_e4m3_tEfNS_4arch4Sm90ELb0ELb0ELb1ELb1ELb1ELb0ELb0ELb1ELb1ELb1ELb0ELb0EEENS1_21CollectiveEpilogueFwdINS6_IJSA_SA_SB_EEES9_NS_10bfloat16_tESG_Li256ELb1ELb1ELb0ELb1EEENS1_36VarlenDynamicPersistentTileSchedulerILi128ELi160ELi256ELi128ELb0ELb1ELb1ELb0ELb1ELb1EEEEEEEEEvNT_6ParamsE --------------------------
	.section	.nv.info._ZN7cutlass13device_kernelIN5flash11enable_sm90INS1_16FlashAttnFwdSm90INS1_25CollectiveMainloopFwdSm90ILi2EN4cute5tupleIJNS5_1CILi1EEES8_S8_EEENS6_IJNS7_ILi128EEENS7_ILi160EEENS7_ILi192EEEEEELi128ENS_12float_e4m3_tEfNS_4arch4Sm90ELb0ELb0ELb1ELb1ELb1ELb0ELb0ELb1ELb1ELb1ELb0ELb0EEENS1_21CollectiveEpilogueFwdINS6_IJSA_SA_SB_EEES9_NS_10bfloat16_tESG_Li256ELb1ELb1ELb0ELb1EEENS1_36VarlenDynamicPersistentTileSchedulerILi128ELi160ELi256ELi128ELb0ELb1ELb1ELb0ELb1ELb1EEEEEEEEEvNT_6ParamsE,"",@"SHT_CUDA_INFO"
	.sectionflags	@""
	.align	4


	//----- nvinfo : EIATTR_CUDA_API_VERSION
	.align		4
        /*0000*/ 	.byte	0x04, 0x37
        /*0002*/ 	.short	(.L_109 - .L_108)
.L_108:
        /*0004*/ 	.word	0x00000082


	//----- nvinfo : EIATTR_KPARAM_INFO
	.align		4
.L_109:
        /*0008*/ 	.byte	0x04, 0x17
        /*000a*/ 	.short	(.L_111 - .L_110)
.L_110:
        /*000c*/ 	.word	0x00000000
        /*0010*/ 	.short	0x0000
        /*0012*/ 	.short	0x0070
        /*0014*/ 	.byte	0x00, 0xf0, 0x01, 0x2a


	//----- nvinfo : EIATTR_SPARSE_MMA_MASK
	.align		4
.L_111:
        /*0018*/ 	.byte	0x03, 0x50
        /*001a*/ 	.short	0x0000


	//----- nvinfo : EIATTR_MAXREG_COUNT
	.align		4
        /*001c*/ 	.byte	0x03, 0x1b
        /*001e*/ 	.short	0x00a8


	//----- nvinfo : EIATTR_NUM_BARRIERS
	.align		4
        /*0020*/ 	.byte	0x02, 0x4c
        /*0022*/ 	.byte	0x10
	.zero		1


	//----- nvinfo : EIATTR_EXTERNS
	.align		4
        /*0024*/ 	.byte	0x04, 0x0f
        /*0026*/ 	.short	(.L_113 - .L_112)


	//   ....[0]....
	.align		4
.L_112:
        /*0028*/ 	.word	index@(__assertfail)


	//----- nvinfo : EIATTR_ANNOTATIONS
	.align		4
.L_113:
        /*002c*/ 	.byte	0x04, 0x55
        /*002e*/ 	.short	(.L_115 - .L_114)


	//   ....[0]....
.L_114:
        /* <DEDUP_REMOVED lines=14> */
        /*0104*/ 	.byte	0x60, 0x21, 0x01, 0x00


	//----- nvinfo : EIATTR_MERCURY_ISA_VERSION
	.align		4
.L_115:
        /*0108*/ 	.byte	0x03, 0x5f
        /*010a*/ 	.short	0x0101


	//----- nvinfo : EIATTR_UNUSED_LOAD_BYTE_OFFSET
	.align		4
        /*010c*/ 	.byte	0x04, 0x44
        /*010e*/ 	.short	(.L_117 - .L_116)


	//   ....[0]....
.L_116:
        /*0110*/ 	.word	0x00000980
        /*0114*/ 	.word	0x0000fff0


	//   ....[1]....
        /*0118*/ 	.word	0x00009870
        /*011c*/ 	.word	0x0000fff0


	//----- nvinfo : EIATTR_INT_WARP_WIDE_INSTR_OFFSETS
	.align		4
.L_117:
        /*0120*/ 	.byte	0x04, 0x31
        /*0122*/ 	.short	(.L_119 - .L_118)


	//   ....[0]....
.L_118:
        /*0124*/ 	.word	0x000000c0


	//   ....[1]....
        /*0128*/ 	.word	0x000000d0


	//   ....[2]....
        /*012c*/ 	.word	0x00000170


	//   ....[3]....
        /*0130*/ 	.word	0x0000d320


	//   ....[4]....
        /*0134*/ 	.word	0x0000d3b0


	//   ....[5]....
        /*0138*/ 	.word	0x00011040


	//   ....[6]....
        /*013c*/ 	.word	0x000110d0


	//----- nvinfo : EIATTR_COOP_GROUP_MASK_REGIDS
	.align		4
.L_119:
        /*0140*/ 	.byte	0x04, 0x29
        /*0142*/ 	.short	(.L_121 - .L_120)


	//   ....[0]....
.L_120:
        /*0144*/ 	.word	0xffffffff


	//   ....[1]....
        /*0148*/ 	.word	0xffffffff


	//   ....[2]....
        /*014c*/ 	.word	0xffffffff


	//   ....[3]....
        /*0150*/ 	.word	0xffffffff


	//   ....[4]....
        /*0154*/ 	.word	0xffffffff


	//   ....[5]....
        /*0158*/ 	.word	0xffffffff


	//   ....[6]....
        /*015c*/ 	.word	0xffffffff


	//   ....[7]....
        /*0160*/ 	.word	0xffffffff


	//   ....[8]....
        /*0164*/ 	.word	0xffffffff


	//   ....[9]....
        /*0168*/ 	.word	0xffffffff


	//   ....[10]....
        /*016c*/ 	.word	0xffffffff


	//   ....[11]....
        /*0170*/ 	.word	0xffffffff


	//   ....[12]....
        /*0174*/ 	.word	0xffffffff


	//   ....[13]....
        /*0178*/ 	.word	0xffffffff


	//   ....[14]....
        /*017c*/ 	.word	0xffffffff


	//   ....[15]....
        /*0180*/ 	.word	0xffffffff


	//   ....[16]....
        /*0184*/ 	.word	0xffffffff


	//   ....[17]....
        /*0188*/ 	.word	0xffffffff


	//   ....[18]....
        /*018c*/ 	.word	0xffffffff


	//   ....[19]....
        /*0190*/ 	.word	0xffffffff


	//   ....[20]....
        /*0194*/ 	.word	0xffffffff


	//   ....[21]....
        /*0198*/ 	.word	0xffffffff


	//   ....[22]....
        /*019c*/ 	.word	0xffffffff


	//   ....[23]....
        /*01a0*/ 	.word	0xffffffff


	//   ....[24]....
        /*01a4*/ 	.word	0xffffffff


	//   ....[25]....
        /*01a8*/ 	.word	0xffffffff


	//   ....[26]....
        /*01ac*/ 	.word	0xffffffff


	//   ....[27]....
        /*01b0*/ 	.word	0xffffffff


	//   ....[28]....
        /*01b4*/ 	.word	0xffffffff


	//   ....[29]....
        /*01b8*/ 	.word	0xffffffff


	//   ....[30]....
        /*01bc*/ 	.word	0xffffffff


	//   ....[31]....
        /*01c0*/ 	.word	0xffffffff


	//   ....[32]....
        /*01c4*/ 	.word	0xffffffff


	//   ....[33]....
        /*01c8*/ 	.word	0xffffffff


	//   ....[34]....
        /*01cc*/ 	.word	0xffffffff


	//   ....[35]....
        /*01d0*/ 	.word	0xffffffff


	//   ....[36]....
        /*01d4*/ 	.word	0xffffffff


	//   ....[37]....
        /*01d8*/ 	.word	0xffffffff


	//   ....[38]....
        /*01dc*/ 	.word	0xffffffff


	//   ....[39]....
        /*01e0*/ 	.word	0xffffffff


	//   ....[40]....
        /*01e4*/ 	.word	0xffffffff


	//   ....[41]....
        /*01e8*/ 	.word	0xffffffff


	//   ....[42]....
        /*01ec*/ 	.word	0xffffffff


	//   ....[43]....
        /*01f0*/ 	.word	0xffffffff


	//   ....[44]....
        /*01f4*/ 	.word	0xffffffff


	//   ....[45]....
        /*01f8*/ 	.word	0xffffffff


	//   ....[46]....
        /*01fc*/ 	.word	0xffffffff


	//   ....[47]....
        /*0200*/ 	.word	0xffffffff


	//   ....[48]....
        /*0204*/ 	.word	0xffffffff


	//   ....[49]....
        /*0208*/ 	.word	0xffffffff


	//   ....[50]....
        /*020c*/ 	.word	0xffffffff


	//   ....[51]....
        /*0210*/ 	.word	0xffffffff


	//   ....[52]....
        /*0214*/ 	.word	0xffffffff


	//   ....[53]....
        /*0218*/ 	.word	0xffffffff


	//   ....[54]....
        /*021c*/ 	.word	0xffffffff


	//   ....[55]....
        /*0220*/ 	.word	0xffffffff


	//   ....[56]....
        /*0224*/ 	.word	0xffffffff


	//   ....[57]....
        /*0228*/ 	.word	0xffffffff


	//   ....[58]....
        /*022c*/ 	.word	0xffffffff


	//   ....[59]....
        /*0230*/ 	.word	0xffffffff


	//   ....[60]....
        /*0234*/ 	.word	0xffffffff


	//   ....[61]....
        /*0238*/ 	.word	0xffffffff


	//   ....[62]....
        /*023c*/ 	.word	0xffffffff


	//   ....[63]....
        /*0240*/ 	.word	0xffffffff


	//   ....[64]....
        /*0244*/ 	.word	0xffffffff


	//   ....[65]....
        /*0248*/ 	.word	0xffffffff


	//   ....[66]....
        /*024c*/ 	.word	0xffffffff


	//   ....[67]....
        /*0250*/ 	.word	0xffffffff


	//   ....[68]....
        /*0254*/ 	.word	0xffffffff


	//   ....[69]....
        /*0258*/ 	.word	0xffffffff


	//   ....[70]....
        /*025c*/ 	.word	0xffffffff


	//   ....[71]....
        /*0260*/ 	.word	0xffffffff


	//   ....[72]....
        /*0264*/ 	.word	0xffffffff


	//   ....[73]....
        /*0268*/ 	.word	0xffffffff


	//   ....[74]....
        /*026c*/ 	.word	0xffffffff


	//   ....[75]....
        /*0270*/ 	.word	0xffffffff


	//   ....[76]....
        /*0274*/ 	.word	0xffffffff


	//   ....[77]....
        /*0278*/ 	.word	0xffffffff


	//   ....[78]....
        /*027c*/ 	.word	0xffffffff


	//   ....[79]....
        /*0280*/ 	.word	0xffffffff


	//   ....[80]....
        /*0284*/ 	.word	0xffffffff


	//   ....[81]....
        /*0288*/ 	.word	0xffffffff


	//   ....[82]....
        /*028c*/ 	.word	0xffffffff


	//   ....[83]....
        /*0290*/ 	.word	0xffffffff


	//   ....[84]....
        /*0294*/ 	.word	0xffffffff


	//   ....[85]....
        /*0298*/ 	.word	0xffffffff


	//   ....[86]....
        /*029c*/ 	.word	0xffffffff


	//   ....[87]....
        /*02a0*/ 	.word	0xffffffff


	//   ....[88]....
        /*02a4*/ 	.word	0xffffffff


	//   ....[89]....
        /*02a8*/ 	.word	0xffffffff


	//   ....[90]....
        /*02ac*/ 	.word	0xffffffff


	//   ....[91]....
        /*02b0*/ 	.word	0xffffffff


	//   ....[92]....
        /*02b4*/ 	.word	0xffffffff


	//   ....[93]....
        /*02b8*/ 	.word	0xffffffff


	//   ....[94]....
        /*02bc*/ 	.word	0xffffffff


	//   ....[95]....
        /*02c0*/ 	.word	0xffffffff


	//   ....[96]....
        /*02c4*/ 	.word	0xffffffff


	//   ....[97]....
        /*02c8*/ 	.word	0xffffffff


	//   ....[98]....
        /*02cc*/ 	.word	0xffffffff


	//   ....[99]....
        /*02d0*/ 	.word	0xffffffff


	//   ....[100]....
        /*02d4*/ 	.word	0xffffffff


	//   ....[101]....
        /*02d8*/ 	.word	0xffffffff


	//   ....[102]....
        /*02dc*/ 	.word	0xffffffff


	//   ....[103]....
        /*02e0*/ 	.word	0xffffffff


	//   ....[104]....
        /*02e4*/ 	.word	0xffffffff


	//   ....[105]....
        /*02e8*/ 	.word	0xffffffff


	//   ....[106]....
        /*02ec*/ 	.word	0xffffffff


	//   ....[107]....
        /*02f0*/ 	.word	0xffffffff


	//   ....[108]....
        /*02f4*/ 	.word	0xffffffff


	//   ....[109]....
        /*02f8*/ 	.word	0xffffffff


	//   ....[110]....
        /*02fc*/ 	.word	0xffffffff


	//   ....[111]....
        /*0300*/ 	.word	0xffffffff


	//   ....[112]....
        /*0304*/ 	.word	0xffffffff


	//   ....[113]....
        /*0308*/ 	.word	0xffffffff


	//   ....[114]....
        /*030c*/ 	.word	0xffffffff


	//   ....[115]....
        /*0310*/ 	.word	0xffffffff


	//   ....[116]....
        /*0314*/ 	.word	0xffffffff


	//   ....[117]....
        /*0318*/ 	.word	0xffffffff


	//   ....[118]....
        /*031c*/ 	.word	0xffffffff


	//   ....[119]....
        /*0320*/ 	.word	0xffffffff


	//   ....[120]....
        /*0324*/ 	.word	0xffffffff


	//   ....[121]....
        /*0328*/ 	.word	0xffffffff


	//   ....[122]....
        /*032c*/ 	.word	0xffffffff


	//   ....[123]....
        /*0330*/ 	.word	0xffffffff


	//   ....[124]....
        /*0334*/ 	.word	0xffffffff


	//   ....[125]....
        /*0338*/ 	.word	0xffffffff


	//   ....[126]....
        /*033c*/ 	.word	0xffffffff


	//   ....[127]....
        /*0340*/ 	.word	0xffffffff


	//   ....[128]....
        /*0344*/ 	.word	0xffffffff


	//   ....[129]....
        /*0348*/ 	.word	0xffffffff


	//   ....[130]....
        /*034c*/ 	.word	0xffffffff


	//   ....[131]....
        /*0350*/ 	.word	0xffffffff


	//   ....[132]....
        /*0354*/ 	.word	0xffffffff


	//   ....[133]....
        /*0358*/ 	.word	0xffffffff


	//   ....[134]....
        /*035c*/ 	.word	0xffffffff


	//   ....[135]....
        /*0360*/ 	.word	0xffffffff


	//   ....[136]....
        /*0364*/ 	.word	0xffffffff


	//   ....[137]....
        /*0368*/ 	.word	0xffffffff


	//   ....[138]....
        /*036c*/ 	.word	0xffffffff


	//   ....[139]....
        /*0370*/ 	.word	0xffffffff


	//   ....[140]....
        /*0374*/ 	.word	0xffffffff


	//   ....[141]....
        /*0378*/ 	.word	0xffffffff


	//   ....[142]....
        /*037c*/ 	.word	0xffffffff


	//   ....[143]....
        /*0380*/ 	.word	0xffffffff


	//   ....[144]....
        /*0384*/ 	.word	0xffffffff


	//   ....[145]....
        /*0388*/ 	.word	0xffffffff


	//   ....[146]....
        /*038c*/ 	.word	0xffffffff


	//   ....[147]....
        /*0390*/ 	.word	0xffffffff


	//   ....[148]....
        /*0394*/ 	.word	0xffffffff


	//   ....[149]....
        /*0398*/ 	.word	0xffffffff


	//   ....[150]....
        /*039c*/ 	.word	0xffffffff


	//   ....[151]....
        /*03a0*/ 	.word	0xffffffff


	//   ....[152]....
        /*03a4*/ 	.word	0xffffffff


	//   ....[153]....
        /*03a8*/ 	.word	0x0500000f


	//   ....[154]....
        /*03ac*/ 	.word	0x0500000f


	//   ....[155]....
        /*03b0*/ 	.word	0x0500000f


	//   ....[156]....
        /*03b4*/ 	.word	0x0500000f


	//   ....[157]....
        /*03b8*/ 	.word	0x0500000f


	//   ....[158]....
        /*03bc*/ 	.word	0x0500000f


	//   ....[159]....
        /*03c0*/ 	.word	0x0500000f


	//   ....[160]....
        /*03c4*/ 	.word	0x0500000f


	//   ....[161]....
        /*03c8*/ 	.word	0x0500000f


	//   ....[162]....
        /*03cc*/ 	.word	0x0500000f


	//   ....[163]....
        /*03d0*/ 	.word	0x0500000f


	//   ....[164]....
        /*03d4*/ 	.word	0x0500000f


	//   ....[165]....
        /*03d8*/ 	.word	0x0500000f


	//   ....[166]....
        /*03dc*/ 	.word	0x0500000f


	//   ....[167]....
        /*03e0*/ 	.word	0x0500000f


	//   ....[168]....
        /*03e4*/ 	.word	0x0500000f


	//   ....[169]....
        /*03e8*/ 	.word	0x0500000f


	//   ....[170]....
        /*03ec*/ 	.word	0x0500000f


	//   ....[171]....
        /*03f0*/ 	.word	0x0500000f


	//   ....[172]....
        /*03f4*/ 	.word	0x0500000f


	//   ....[173]....
        /*03f8*/ 	.word	0x0500000f


	//   ....[174]....
        /*03fc*/ 	.word	0x0500000f


	//   ....[175]....
        /*0400*/ 	.word	0x0500000f


	//   ....[176]....
        /*0404*/ 	.word	0x0500000f


	//   ....[177]....
        /*0408*/ 	.word	0x0500000f


	//   ....[178]....
        /*040c*/ 	.word	0x0500000f


	//   ....[179]....
        /*0410*/ 	.word	0x0500000f


	//   ....[180]....
        /*0414*/ 	.word	0x0500000f


	//   ....[181]....
        /*0418*/ 	.word	0x0500000f


	//   ....[182]....
        /*041c*/ 	.word	0x0500000f


	//   ....[183]....
        /*0420*/ 	.word	0x0500000f


	//   ....[184]....
        /*0424*/ 	.word	0x0500000f


	//   ....[185]....
        /*0428*/ 	.word	0x0500000f


	//   ....[186]....
        /*042c*/ 	.word	0x0500000f


	//   ....[187]....
        /*0430*/ 	.word	0x0500000f


	//   ....[188]....
        /*0434*/ 	.word	0x0500000f


	//   ....[189]....
        /*0438*/ 	.word	0x0500000f


	//   ....[190]....
        /*043c*/ 	.word	0x0500000f


	//   ....[191]....
        /*0440*/ 	.word	0x0500000f


	//   ....[192]....
        /*0444*/ 	.word	0x0500000f


	//   ....[193]....
        /*0448*/ 	.word	0x0500000f


	//   ....[194]....
        /*044c*/ 	.word	0x0500000f


	//   ....[195]....
        /*0450*/ 	.word	0x0500000f


	//   ....[196]....
        /*0454*/ 	.word	0x0500000f


	//   ....[197]....
        /*0458*/ 	.word	0x0500000f


	//   ....[198]....
        /*045c*/ 	.word	0x0500000f


	//   ....[199]....
        /*0460*/ 	.word	0x0500000f


	//   ....[200]....
        /*0464*/ 	.word	0x0500000f


	//   ....[201]....
        /*0468*/ 	.word	0x0500000f


	//   ....[202]....
        /*046c*/ 	.word	0x0500000f


	//----- nvinfo : EIATTR_COOP_GROUP_INSTR_OFFSETS
	.align		4
.L_121:
        /*0470*/ 	.byte	0x04, 0x28
        /*0472*/ 	.short	(.L_123 - .L_122)


	//   ....[0]....
.L_122:
        /*0474*/ 	.word	0x00000080


	//   ....[1]....
        /*0478*/ 	.word	0x00000090


	//   ....[2]....
        /*047c*/ 	.word	0x000002d0


	//   ....[3]....
        /*0480*/ 	.word	0x00000430


	//   ....[4]....
        /*0484*/ 	.word	0x00000550


	//   ....[5]....
        /*0488*/ 	.word	0x000006b0


	//   ....[6]....
        /*048c*/ 	.word	0x00001360


	//   ....[7]....
        /*0490*/ 	.word	0x00003aa0


	//   ....[8]....
        /*0494*/ 	.word	0x00003ae0


	//   ....[9]....
        /*0498*/ 	.word	0x00004120


	//   ....[10]....
        /*049c*/ 	.word	0x000041b0


	//   ....[11]....
        /*04a0*/ 	.word	0x00007570


	//   ....[12]....
        /*04a4*/ 	.word	0x000075a0


	//   ....[13]....
        /*04a8*/ 	.word	0x000075d0


	//   ....[14]....
        /*04ac*/ 	.word	0x000075e0


	//   ....[15]....
        /*04b0*/ 	.word	0x000090f0


	//   ....[16]....
        /*04b4*/ 	.word	0x00009100


	//   ....[17]....
        /*04b8*/ 	.word	0x00009180


	//   ....[18]....
        /*04bc*/ 	.word	0x00009190


	//   ....[19]....
        /*04c0*/ 	.word	0x0000a100


	//   ....[20]....
        /*04c4*/ 	.word	0x0000a110


	//   ....[21]....
        /*04c8*/ 	.word	0x0000a120


	//   ....[22]....
        /*04cc*/ 	.word	0x0000a130


	//   ....[23]....
        /*04d0*/ 	.word	0x0000a140


	//   ....[24]....
        /*04d4*/ 	.word	0x0000a150


	//   ....[25]....
        /*04d8*/ 	.word	0x0000a160


	//   ....[26]....
        /*04dc*/ 	.word	0x0000a170


	//   ....[27]....
        /*04e0*/ 	.word	0x0000a1a0


	//   ....[28]....
        /*04e4*/ 	.word	0x0000a1b0


	//   ....[29]....
        /*04e8*/ 	.word	0x0000a1e0


	//   ....[30]....
        /*04ec*/ 	.word	0x0000a1f0


	//   ....[31]....
        /*04f0*/ 	.word	0x0000a230


	//   ....[32]....
        /*04f4*/ 	.word	0x0000a240


	//   ....[33]....
        /*04f8*/ 	.word	0x0000a270


	//   ....[34]....
        /*04fc*/ 	.word	0x0000a280


	//   ....[35]....
        /*0500*/ 	.word	0x0000a2b0


	//   ....[36]....
        /*0504*/ 	.word	0x0000a2c0


	//   ....[37]....
        /*0508*/ 	.word	0x0000a2d0


	//   ....[38]....
        /*050c*/ 	.word	0x0000a2e0


	//   ....[39]....
        /*0510*/ 	.word	0x0000a300


	//   ....[40]....
        /*0514*/ 	.word	0x0000a320


	//   ....[41]....
        /*0518*/ 	.word	0x0000a340


	//   ....[42]....
        /*051c*/ 	.word	0x0000a350


	//   ....[43]....
        /*0520*/ 	.word	0x0000a380


	//   ....[44]....
        /*0524*/ 	.word	0x0000a3b0


	//   ....[45]....
        /*0528*/ 	.word	0x0000a3c0


	//   ....[46]....
        /*052c*/ 	.word	0x0000a3d0


	//   ....[47]....
        /*0530*/ 	.word	0x0000a3e0


	//   ....[48]....
        /*0534*/ 	.word	0x0000a3f0


	//   ....[49]....
        /*0538*/ 	.word	0x0000a400


	//   ....[50]....
        /*053c*/ 	.word	0x0000a410


	//   ....[51]....
        /*0540*/ 	.word	0x0000aa70


	//   ....[52]....
        /*0544*/ 	.word	0x0000aab0


	//   ....[53]....
        /*0548*/ 	.word	0x0000aae0


	//   ....[54]....
        /*054c*/ 	.word	0x0000ab20


	//   ....[55]....
        /*0550*/ 	.word	0x0000b0c0


	//   ....[56]....
        /*0554*/ 	.word	0x0000b0e0


	//   ....[57]....
        /*0558*/ 	.word	0x0000b1b0


	//   ....[58]....
        /*055c*/ 	.word	0x0000b1d0


	//   ....[59]....
        /*0560*/ 	.word	0x0000b290


	//   ....[60]....
        /*0564*/ 	.word	0x0000b2b0


	//   ....[61]....
        /*0568*/ 	.word	0x0000b380


	//   ....[62]....
        /*056c*/ 	.word	0x0000b3a0


	//   ....[63]....
        /*0570*/ 	.word	0x0000bc70


	//   ....[64]....
        /*0574*/ 	.word	0x0000bca0


	//   ....[65]....
        /*0578*/ 	.word	0x0000bd70


	//   ....[66]....
        /*057c*/ 	.word	0x0000bd90


	//   ....[67]....
        /*0580*/ 	.word	0x0000be50


	//   ....[68]....
        /*0584*/ 	.word	0x0000be70


	//   ....[69]....
        /*0588*/ 	.word	0x0000bf40


	//   ....[70]....
        /*058c*/ 	.word	0x0000bf60


	//   ....[71]....
        /*0590*/ 	.word	0x0000c0a0


	//   ....[72]....
        /*0594*/ 	.word	0x0000c250


	//   ....[73]....
        /*0598*/ 	.word	0x0000c280


	//   ....[74]....
        /*059c*/ 	.word	0x0000c2b0


	//   ....[75]....
        /*05a0*/ 	.word	0x0000c2e0


	//   ....[76]....
        /*05a4*/ 	.word	0x0000c310


	//   ....[77]....
        /*05a8*/ 	.word	0x0000c350


	//   ....[78]....
        /*05ac*/ 	.word	0x0000c4a0


	//   ....[79]....
        /*05b0*/ 	.word	0x0000c4d0


	//   ....[80]....
        /*05b4*/ 	.word	0x0000c500


	//   ....[81]....
        /*05b8*/ 	.word	0x0000c530


	//   ....[82]....
        /*05bc*/ 	.word	0x0000c560


	//   ....[83]....
        /*05c0*/ 	.word	0x0000c5a0


	//   ....[84]....
        /*05c4*/ 	.word	0x0000c620


	//   ....[85]....
        /*05c8*/ 	.word	0x0000c660


	//   ....[86]....
        /*05cc*/ 	.word	0x0000c6f0


	//   ....[87]....
        /*05d0*/ 	.word	0x0000e2e0


	//   ....[88]....
        /*05d4*/ 	.word	0x0000e310


	//   ....[89]....
        /*05d8*/ 	.word	0x0000e350


	//   ....[90]....
        /*05dc*/ 	.word	0x0000e3e0


	//   ....[91]....
        /*05e0*/ 	.word	0x0000e3f0


	//   ....[92]....
        /*05e4*/ 	.word	0x0000e460


	//   ....[93]....
        /*05e8*/ 	.word	0x0000e470


	//   ....[94]....
        /*05ec*/ 	.word	0x0000e480


	//   ....[95]....
        /*05f0*/ 	.word	0x0000e4f0


	//   ....[96]....
        /*05f4*/ 	.word	0x0000e570


	//   ....[97]....
        /*05f8*/ 	.word	0x0000e980


	//   ....[98]....
        /*05fc*/ 	.word	0x0000e9c0


	//   ....[99]....
        /*0600*/ 	.word	0x0000e9e0


	//   ....[100]....
        /*0604*/ 	.word	0x0000e9f0


	//   ....[101]....
        /*0608*/ 	.word	0x0000eaa0


	//   ....[102]....
        /*060c*/ 	.word	0x0000eac0


	//   ....[103]....
        /*0610*/ 	.word	0x0000eb50


	//   ....[104]....
        /*0614*/ 	.word	0x0000eb70


	//   ....[105]....
        /*0618*/ 	.word	0x0000eb80


	//   ....[106]....
        /*061c*/ 	.word	0x0000ec10


	//   ....[107]....
        /*0620*/ 	.word	0x0000f410


	//   ....[108]....
        /*0624*/ 	.word	0x0000f440


	//   ....[109]....
        /*0628*/ 	.word	0x0000f470


	//   ....[110]....
        /*062c*/ 	.word	0x0000f500


	//   ....[111]....
        /*0630*/ 	.word	0x0000f550


	//   ....[112]....
        /*0634*/ 	.word	0x0000f5a0


	//   ....[113]....
        /*0638*/ 	.word	0x0000f5c0


	//   ....[114]....
        /*063c*/ 	.word	0x0000f600


	//   ....[115]....
        /*0640*/ 	.word	0x0000fff0


	//   ....[116]....
        /*0644*/ 	.word	0x00010010


	//   ....[117]....
        /*0648*/ 	.word	0x00010030


	//   ....[118]....
        /*064c*/ 	.word	0x00010080


	//   ....[119]....
        /*0650*/ 	.word	0x00010090


	//   ....[120]....
        /*0654*/ 	.word	0x000100e0


	//   ....[121]....
        /*0658*/ 	.word	0x000100f0


	//   ....[122]....
        /*065c*/ 	.word	0x00010100


	//   ....[123]....
        /*0660*/ 	.word	0x00010150


	//   ....[124]....
        /*0664*/ 	.word	0x000101a0


	//   ....[125]....
        /*0668*/ 	.word	0x000105a0


	//   ....[126]....
        /*066c*/ 	.word	0x000105c0


	//   ....[127]....
        /*0670*/ 	.word	0x000105d0


	//   ....[128]....
        /*0674*/ 	.word	0x000105e0


	//   ....[129]....
        /*0678*/ 	.word	0x000105f0


	//   ....[130]....
        /*067c*/ 	.word	0x00010650


	//   ....[131]....
        /*0680*/ 	.word	0x00010660


	//   ....[132]....
        /*0684*/ 	.word	0x000106c0


	//   ....[133]....
        /*0688*/ 	.word	0x000106f0


	//   ....[134]....
        /*068c*/ 	.word	0x00010730


	//   ....[135]....
        /*0690*/ 	.word	0x000119a0


	//   ....[136]....
        /*0694*/ 	.word	0x000119d0


	//   ....[137]....
        /*0698*/ 	.word	0x00011a00


	//   ....[138]....
        /*069c*/ 	.word	0x00011a10


	//   ....[139]....
        /*06a0*/ 	.word	0x00011a40


	//   ....[140]....
        /*06a4*/ 	.word	0x00011a50


	//   ....[141]....
        /*06a8*/ 	.word	0x00011a80


	//   ....[142]....
        /*06ac*/ 	.word	0x00011ac0


	//   ....[143]....
        /*06b0*/ 	.word	0x00011c00


	//   ....[144]....
        /*06b4*/ 	.word	0x00011c30


	//   ....[145]....
        /*06b8*/ 	.word	0x00011c60


	//   ....[146]....
        /*06bc*/ 	.word	0x00011c90


	//   ....[147]....
        /*06c0*/ 	.word	0x00011cc0


	//   ....[148]....
        /*06c4*/ 	.word	0x00011d00


	//   ....[149]....
        /*06c8*/ 	.word	0x00011d90


	//   ....[150]....
        /*06cc*/ 	.word	0x00011dd0


	//   ....[151]....
        /*06d0*/ 	.word	0x00011e60


	//   ....[152]....
        /*06d4*/ 	.word	0x00012280


	//   ....[153]....
        /*06d8*/ 	.word	0x000127d0


	//   ....[154]....
        /*06dc*/ 	.word	0x000128b0


	//   ....[155]....
        /*06e0*/ 	.word	0x000129a0


	//   ....[156]....
        /*06e4*/ 	.word	0x00012a00


	//   ....[157]....
        /*06e8*/ 	.word	0x00012ae0


	//   ....[158]....
        /*06ec*/ 	.word	0x00012b40


	//   ....[159]....
        /*06f0*/ 	.word	0x00012c20


	//   ....[160]....
        /*06f4*/ 	.word	0x00012c80


	//   ....[161]....
        /*06f8*/ 	.word	0x00012d50


	//   ....[162]....
        /*06fc*/ 	.word	0x00012df0


	//   ....[163]....
        /*0700*/ 	.word	0x00012ed0


	//   ....[164]....
        /*0704*/ 	.word	0x00013020


	//   ....[165]....
        /*0708*/ 	.word	0x000130d0


	//   ....[166]....
        /*070c*/ 	.word	0x00013200


	//   ....[167]....
        /*0710*/ 	.word	0x000132b0


	//   ....[168]....
        /*0714*/ 	.word	0x000133b0


	//   ....[169]....
        /*0718*/ 	.word	0x00013470


	//   ....[170]....
        /*071c*/ 	.word	0x000134d0


	//   ....[171]....
        /*0720*/ 	.word	0x00013570


	//   ....[172]....
        /*0724*/ 	.word	0x00013630


	//   ....[173]....
        /*0728*/ 	.word	0x00013700


	//   ....[174]....
        /*072c*/ 	.word	0x000137a0


	//   ....[175]....
        /*0730*/ 	.word	0x00013810


	//   ....[176]....
        /*0734*/ 	.word	0x00013870


	//   ....[177]....
        /*0738*/ 	.word	0x00013970


	//   ....[178]....
        /*073c*/ 	.word	0x000139f0


	//   ....[179]....
        /*0740*/ 	.word	0x00013ac0


	//   ....[180]....
        /*0744*/ 	.word	0x00013b40


	//   ....[181]....
        /*0748*/ 	.word	0x00013c00


	//   ....[182]....
        /*074c*/ 	.word	0x00013d30


	//   ....[183]....
        /*0750*/ 	.word	0x00013de0


	//   ....[184]....
        /*0754*/ 	.word	0x00013e40


	//   ....[185]....
        /*0758*/ 	.word	0x00013f00


	//   ....[186]....
        /*075c*/ 	.word	0x00013f60


	//   ....[187]....
        /*0760*/ 	.word	0x00014020


	//   ....[188]....
        /*0764*/ 	.word	0x00014080


	//   ....[189]....
        /*0768*/ 	.word	0x00014140


	//   ....[190]....
        /*076c*/ 	.word	0x000141a0


	//   ....[191]....
        /*0770*/ 	.word	0x00014260


	//   ....[192]....
        /*0774*/ 	.word	0x00014350


	//   ....[193]....
        /*0778*/ 	.word	0x000143f0


	//   ....[194]....
        /*077c*/ 	.word	0x00014450


	//   ....[195]....
        /*0780*/ 	.word	0x00014520


	//   ....[196]....
        /*0784*/ 	.word	0x00014580


	//   ....[197]....
        /*0788*/ 	.word	0x00014650


	//   ....[198]....
        /*078c*/ 	.word	0x000146b0


	//   ....[199]....
        /*0790*/ 	.word	0x00014780


	//   ....[200]....
        /*0794*/ 	.word	0x000147e0


	//   ....[201]....
        /*0798*/ 	.word	0x000148b0


	//   ....[202]....
        /*079c*/ 	.word	0x00014b00


	//----- nvinfo : EIATTR_REG_RECONFIG
	.align		4
.L_123:
        /*07a0*/ 	.byte	0x01, 0x54
	.zero		2


	//----- nvinfo : EIATTR_SYSCALL_OFFSETS
	.align		4
        /*07a4*/ 	.byte	0x04, 0x46
        /*07a6*/ 	.short	(.L_125 - .L_124)


	//   ....[0]....
.L_124:
        /*07a8*/ 	.word	0x00001540


	//   ....[1]....
        /*07ac*/ 	.word	0x0000d510


	//   ....[2]....
        /*07b0*/ 	.word	0x0000d680


	//   ....[3]....
        /*07b4*/ 	.word	0x0000d7d0


	//   ....[4]....
        /*07b8*/ 	.word	0x0000d910


	//   ....[5]....
        /*07bc*/ 	.word	0x0000f050


	//----- nvinfo : EIATTR_MBARRIER_INSTR_OFFSETS
	.align		4
.L_125:
        /*07c0*/ 	.byte	0x04, 0x39
        /*07c2*/ 	.short	(.L_127 - .L_126)


	//   ....[0]....
.L_126:
        /*07c4*/ 	.word	0x00000180
        /*07c8*/ 	.word	0x000000ff
        /*07cc*/ 	.word	0x00029800
        /*07d0*/ 	.short	0x0100
        /*07d2*/ 	.byte	0x08
	.zero		1


	//   ....[1]....
        /*07d4*/ 	.word	0x00000190
        /*07d8*/ 	.word	0x000000ff
        /*07dc*/ 	.word	0x00029820
        /*07e0*/ 	.short	0x0100
        /*07e2*/ 	.byte	0x08
	.zero		1


	//   ....[2]....
        /*07e4*/ 	.word	0x00000280
        /*07e8*/ 	.word	0x000000ff
        /*07ec*/ 	.word	0x00029830
        /*07f0*/ 	.short	0x0100
        /*07f2*/ 	.byte	0x08
	.zero		1


	//   ....[3]....
        /*07f4*/ 	.word	0x00000290
        /*07f8*/ 	.word	0x000000ff
        /*07fc*/ 	.word	0x00029840
        /*0800*/ 	.short	0x0100
        /*0802*/ 	.byte	0x08
	.zero		1


	//   ....[4]....
        /*0804*/ 	.word	0x000002a0
        /*0808*/ 	.word	0x000000ff
        /*080c*/ 	.word	0x00029838
        /*0810*/ 	.short	0x0100
        /*0812*/ 	.byte	0x08
	.zero		1


	//   ....[5]....
        /*0814*/ 	.word	0x000002b0
        /*0818*/ 	.word	0x000000ff
        /*081c*/ 	.word	0x00029848
        /*0820*/ 	.short	0x0100
        /*0822*/ 	.byte	0x08
	.zero		1


	//   ....[6]....
        /*0824*/ 	.word	0x000003e0
        /*0828*/ 	.word	0x000000ff
        /*082c*/ 	.word	0x00029850
        /*0830*/ 	.short	0x0100
        /*0832*/ 	.byte	0x08
	.zero		1


	//   ....[7]....
        /*0834*/ 	.word	0x000003f0
        /*0838*/ 	.word	0x000000ff
        /*083c*/ 	.word	0x00029860
        /*0840*/ 	.short	0x0100
        /*0842*/ 	.byte	0x08
	.zero		1


	//   ....[8]....
        /*0844*/ 	.word	0x00000400
        /*0848*/ 	.word	0x000000ff
        /*084c*/ 	.word	0x00029858
        /*0850*/ 	.short	0x0100
        /*0852*/ 	.byte	0x08
	.zero		1


	//   ....[9]....
        /*0854*/ 	.word	0x00000410
        /*0858*/ 	.word	0x000000ff
        /*085c*/ 	.word	0x00029868
        /*0860*/ 	.short	0x0100
        /*0862*/ 	.byte	0x08
	.zero		1


	//   ....[10]....
        /*0864*/ 	.word	0x00000500
        /*0868*/ 	.word	0x000000ff
        /*086c*/ 	.word	0x00029870
        /*0870*/ 	.short	0x0100
        /*0872*/ 	.byte	0x06
	.zero		1


	//   ....[11]....
        /*0874*/ 	.word	0x00000510
        /*0878*/ 	.word	0x000000ff
        /*087c*/ 	.word	0x00029880
        /*0880*/ 	.short	0x0100
        /*0882*/ 	.byte	0x06
	.zero		1


	//   ....[12]....
        /*0884*/ 	.word	0x00000520
        /*0888*/ 	.word	0x000000ff
        /*088c*/ 	.word	0x00029878
        /*0890*/ 	.short	0x0100
        /*0892*/ 	.byte	0x06
	.zero		1


	//   ....[13]....
        /*0894*/ 	.word	0x00000530
        /*0898*/ 	.word	0x000000ff
        /*089c*/ 	.word	0x00029888
        /*08a0*/ 	.short	0x0100
        /*08a2*/ 	.byte	0x06
	.zero		1


	//   ....[14]....
        /*08a4*/ 	.word	0x00000660
        /*08a8*/ 	.word	0x000000ff
        /*08ac*/ 	.word	0x00029890
        /*08b0*/ 	.short	0x0100
        /*08b2*/ 	.byte	0x08
	.zero		1


	//   ....[15]....
        /*08b4*/ 	.word	0x00000670
        /*08b8*/ 	.word	0x000000ff
        /*08bc*/ 	.word	0x000298a0
        /*08c0*/ 	.short	0x0100
        /*08c2*/ 	.byte	0x08
	.zero		1


	//   ....[16]....
        /*08c4*/ 	.word	0x00000680
        /*08c8*/ 	.word	0x000000ff
        /*08cc*/ 	.word	0x00029898
        /*08d0*/ 	.short	0x0100
        /*08d2*/ 	.byte	0x08
	.zero		1


	//   ....[17]....
        /*08d4*/ 	.word	0x00000690
        /*08d8*/ 	.word	0x000000ff
        /*08dc*/ 	.word	0x000298a8
        /*08e0*/ 	.short	0x0100
        /*08e2*/ 	.byte	0x08
	.zero		1


	//   ....[18]....
        /*08e4*/ 	.word	0x000007e0
        /*08e8*/ 	.word	0x000000ff
        /*08ec*/ 	.word	0x000298b0
        /*08f0*/ 	.short	0x0100
        /*08f2*/ 	.byte	0x08
	.zero		1


	//   ....[19]....
        /*08f4*/ 	.word	0x000007f0
        /*08f8*/ 	.word	0x000000ff
        /*08fc*/ 	.word	0x000298c0
        /*0900*/ 	.short	0x0100
        /*0902*/ 	.byte	0x08
	.zero		1


	//   ....[20]....
        /*0904*/ 	.word	0x00000800
        /*0908*/ 	.word	0x000000ff
        /*090c*/ 	.word	0x000298b8
        /*0910*/ 	.short	0x0100
        /*0912*/ 	.byte	0x08
	.zero		1


	//   ....[21]....
        /*0914*/ 	.word	0x00000810
        /*0918*/ 	.word	0x000000ff
        /*091c*/ 	.word	0x000298c8
        /*0920*/ 	.short	0x0100
        /*0922*/ 	.byte	0x08
	.zero		1


	//   ....[22]....
        /*0924*/ 	.word	0x00001870
        /*0928*/ 	.word	0x000000ff
        /*092c*/ 	.word	0x00029800
        /*0930*/ 	.short	0x010a
        /*0932*/ 	.byte	0x2f
	.zero		1


	//   ....[23]....
        /*0934*/ 	.word	0x00001910
        /*0938*/ 	.word	0x00000003
        /*093c*/ 	.word	0x00029830
        /*0940*/ 	.short	0x010a
        /*0942*/ 	.byte	0x3f
	.zero		1


	//   ....[24]....
        /*0944*/ 	.word	0x00001960
        /*0948*/ 	.word	0x00000003
        /*094c*/ 	.word	0x00029830
        /*0950*/ 	.short	0x010a
        /*0952*/ 	.byte	0x3f
	.zero		1


	//   ....[25]....
        /*0954*/ 	.word	0x000031b0
        /*0958*/ 	.word	0x000000ff
        /*095c*/ 	.word	0x00000000
        /*0960*/ 	.short	0x0101
        /*0962*/ 	.byte	0x06
	.zero		1


	//   ....[26]....
        /*0964*/ 	.word	0x00005700
        /*0968*/ 	.word	0x000000ff
        /*096c*/ 	.word	0x00029830
        /*0970*/ 	.short	0x010a
        /*0972*/ 	.byte	0x06
	.zero		1


	//   ....[27]....
        /*0974*/ 	.word	0x00005740
        /*0978*/ 	.word	0x000000ff
        /*097c*/ 	.word	0x00029830
        /*0980*/ 	.short	0x010a
        /*0982*/ 	.byte	0x06
	.zero		1


	//   ....[28]....
        /*0984*/ 	.word	0x00006390
        /*0988*/ 	.word	0x000000ff
        /*098c*/ 	.word	0x00029850
        /*0990*/ 	.short	0x010a
        /*0992*/ 	.byte	0x06
	.zero		1


	//   ....[29]....
        /*0994*/ 	.word	0x000063d0
        /*0998*/ 	.word	0x000000ff
        /*099c*/ 	.word	0x00029850
        /*09a0*/ 	.short	0x010a
        /*09a2*/ 	.byte	0x06
	.zero		1


	//   ....[30]....
        /*09a4*/ 	.word	0x00006d30
        /*09a8*/ 	.word	0x000000ff
        /*09ac*/ 	.word	0x00000000
        /*09b0*/ 	.short	0x0101
        /*09b2*/ 	.byte	0x06
	.zero		1


	//   ....[31]....
        /*09b4*/ 	.word	0x000086d0
        /*09b8*/ 	.word	0x000000ff
        /*09bc*/ 	.word	0x00000000
        /*09c0*/ 	.short	0x0101
        /*09c2*/ 	.byte	0x06
	.zero		1


	//   ....[32]....
        /*09c4*/ 	.word	0x00008db0
        /*09c8*/ 	.word	0x000000ff
        /*09cc*/ 	.word	0x00029850
        /*09d0*/ 	.short	0x010a
        /*09d2*/ 	.byte	0x09
	.zero		1


	//   ....[33]....
        /*09d4*/ 	.word	0x00008df0
        /*09d8*/ 	.word	0x000000ff
        /*09dc*/ 	.word	0x00029850
        /*09e0*/ 	.short	0x010a
        /*09e2*/ 	.byte	0x09
	.zero		1


	//   ....[34]....
        /*09e4*/ 	.word	0x00009540
        /*09e8*/ 	.word	0x000000ff
        /*09ec*/ 	.word	0x00000000
        /*09f0*/ 	.short	0x0101
        /*09f2*/ 	.byte	0x04
	.zero		1


	//   ....[35]....
        /*09f4*/ 	.word	0x0000b0b0
        /*09f8*/ 	.word	0x00000004
        /*09fc*/ 	.word	0x00000000
        /*0a00*/ 	.short	0x0101
        /*0a02*/ 	.byte	0x3f
	.zero		1


	//   ....[36]....
        /*0a04*/ 	.word	0x0000dff0
        /*0a08*/ 	.word	0x00000000
        /*0a0c*/ 	.word	0x00029880
        /*0a10*/ 	.short	0x010a
        /*0a12*/ 	.byte	0x3f
	.zero		1


	//   ....[37]....
        /*0a14*/ 	.word	0x0000e640
        /*0a18*/ 	.word	0x00000000
        /*0a1c*/ 	.word	0x00029870
        /*0a20*/ 	.short	0x0107
        /*0a22*/ 	.byte	0x3f
	.zero		1


	//   ....[38]....
        /*0a24*/ 	.word	0x0000e700
        /*0a28*/ 	.word	0x00000000
        /*0a2c*/ 	.word	0x00029870
        /*0a30*/ 	.short	0x0101
        /*0a32*/ 	.byte	0x3f
	.zero		1


	//   ....[39]....
        /*0a34*/ 	.word	0x0000e730
        /*0a38*/ 	.word	0x00000000
        /*0a3c*/ 	.word	0x00029840
        /*0a40*/ 	.short	0x010a
        /*0a42*/ 	.byte	0x3f
	.zero		1


	//   ....[40]....
        /*0a44*/ 	.word	0x0000ed70
        /*0a48*/ 	.word	0x00000000
        /*0a4c*/ 	.word	0x00029830
        /*0a50*/ 	.short	0x0107
        /*0a52*/ 	.byte	0x3f
	.zero		1


	//   ....[41]....
        /*0a54*/ 	.word	0x0000ee40
        /*0a58*/ 	.word	0x00000000
        /*0a5c*/ 	.word	0x00029830
        /*0a60*/ 	.short	0x0101
        /*0a62*/ 	.byte	0x3f
	.zero		1


	//   ....[42]....
        /*0a64*/ 	.word	0x0000f710
        /*0a68*/ 	.word	0x00000016
        /*0a6c*/ 	.word	0x00029800
        /*0a70*/ 	.short	0x0107
        /*0a72*/ 	.byte	0x3f
	.zero		1


	//   ....[43]....
        /*0a74*/ 	.word	0x0000f810
        /*0a78*/ 	.word	0x00000016
        /*0a7c*/ 	.word	0x00029800
        /*0a80*/ 	.short	0x0101
        /*0a82*/ 	.byte	0x3f
	.zero		1


	//   ....[44]....
        /*0a84*/ 	.word	0x0000f830
        /*0a88*/ 	.word	0x00000016
        /*0a8c*/ 	.word	0x00029820
        /*0a90*/ 	.short	0x010a
        /*0a92*/ 	.byte	0x3f
	.zero		1


	//   ....[45]....
        /*0a94*/ 	.word	0x0000fd50
        /*0a98*/ 	.word	0x00000000
        /*0a9c*/ 	.word	0x00029880
        /*0aa0*/ 	.short	0x010a
        /*0aa2*/ 	.byte	0x3f
	.zero		1


	//   ....[46]....
        /*0aa4*/ 	.word	0x00010230
        /*0aa8*/ 	.word	0x00000000
        /*0aac*/ 	.word	0x00029870
        /*0ab0*/ 	.short	0x0107
        /*0ab2*/ 	.byte	0x3f
	.zero		1


	//   ....[47]....
        /*0ab4*/ 	.word	0x000102f0
        /*0ab8*/ 	.word	0x00000000
        /*0abc*/ 	.word	0x00029870
        /*0ac0*/ 	.short	0x0101
        /*0ac2*/ 	.byte	0x3f
	.zero		1


	//   ....[48]....
        /*0ac4*/ 	.word	0x00010320
        /*0ac8*/ 	.word	0x00000000
        /*0acc*/ 	.word	0x00029840
        /*0ad0*/ 	.short	0x010a
        /*0ad2*/ 	.byte	0x3f
	.zero		1


	//   ....[49]....
        /*0ad4*/ 	.word	0x00010820
        /*0ad8*/ 	.word	0x00000000
        /*0adc*/ 	.word	0x00029830
        /*0ae0*/ 	.short	0x0107
        /*0ae2*/ 	.byte	0x3f
	.zero		1


	//   ....[50]....
        /*0ae4*/ 	.word	0x000108e0
        /*0ae8*/ 	.word	0x00000000
        /*0aec*/ 	.word	0x00029830
        /*0af0*/ 	.short	0x0101
        /*0af2*/ 	.byte	0x3f
	.zero		1


	//   ....[51]....
        /*0af4*/ 	.word	0x00010970
        /*0af8*/ 	.word	0x00000003
        /*0afc*/ 	.word	0x00029870
        /*0b00*/ 	.short	0x010a
        /*0b02*/ 	.byte	0x3f
	.zero		1


	//   ....[52]....
        /*0b04*/ 	.word	0x00010a00
        /*0b08*/ 	.word	0x00000003
        /*0b0c*/ 	.word	0x00029860
        /*0b10*/ 	.short	0x010a
        /*0b12*/ 	.byte	0x3f
	.zero		1


	//   ....[53]....
        /*0b14*/ 	.word	0x00010f10
        /*0b18*/ 	.word	0x00000003
        /*0b1c*/ 	.word	0x00029850
        /*0b20*/ 	.short	0x0101
        /*0b22*/ 	.byte	0x3f
	.zero		1


	//   ....[54]....
        /*0b24*/ 	.word	0x00010fa0
        /*0b28*/ 	.word	0x00000003
        /*0b2c*/ 	.word	0x00000000
        /*0b30*/ 	.short	0x0101
        /*0b32*/ 	.byte	0x3f
	.zero		1


	//   ....[55]....
        /*0b34*/ 	.word	0x00011160
        /*0b38*/ 	.word	0x00000011
        /*0b3c*/ 	.word	0x00029870
        /*0b40*/ 	.short	0x010a
        /*0b42*/ 	.byte	0x3f
	.zero		1


	//   ....[56]....
        /*0b44*/ 	.word	0x000111e0
        /*0b48*/ 	.word	0x00000011
        /*0b4c*/ 	.word	0x00029860
        /*0b50*/ 	.short	0x010a
        /*0b52*/ 	.byte	0x3f
	.zero		1


	//   ....[57]....
        /*0b54*/ 	.word	0x00011700
        /*0b58*/ 	.word	0x00000011
        /*0b5c*/ 	.word	0x00029850
        /*0b60*/ 	.short	0x0101
        /*0b62*/ 	.byte	0x3f
	.zero		1


	//   ....[58]....
        /*0b64*/ 	.word	0x000117b0
        /*0b68*/ 	.word	0x00000011
        /*0b6c*/ 	.word	0x00000000
        /*0b70*/ 	.short	0x0101
        /*0b72*/ 	.byte	0x3f
	.zero		1


	//   ....[59]....
        /*0b74*/ 	.word	0x00012200
        /*0b78*/ 	.word	0x00000005
        /*0b7c*/ 	.word	0x00029820
        /*0b80*/ 	.short	0x010a
        /*0b82*/ 	.byte	0x3f
	.zero		1


	//   ....[60]....
        /*0b84*/ 	.word	0x00012380
        /*0b88*/ 	.word	0x00000003
        /*0b8c*/ 	.word	0x00029840
        /*0b90*/ 	.short	0x010a
        /*0b92*/ 	.byte	0x3f
	.zero		1


	//   ....[61]....
        /*0b94*/ 	.word	0x00012420
        /*0b98*/ 	.word	0x00000005
        /*0b9c*/ 	.word	0x00029840
        /*0ba0*/ 	.short	0x010a
        /*0ba2*/ 	.byte	0x3f
	.zero		1


	//   ....[62]....
        /*0ba4*/ 	.word	0x00012460
        /*0ba8*/ 	.word	0x00000003
        /*0bac*/ 	.word	0x00029860
        /*0bb0*/ 	.short	0x010a
        /*0bb2*/ 	.byte	0x3f
	.zero		1


	//   ....[63]....
        /*0bb4*/ 	.word	0x000124a0
        /*0bb8*/ 	.word	0x00000005
        /*0bbc*/ 	.word	0x00029860
        /*0bc0*/ 	.short	0x010a
        /*0bc2*/ 	.byte	0x3f
	.zero		1


	//   ....[64]....
        /*0bc4*/ 	.word	0x000124e0
        /*0bc8*/ 	.word	0x00000003
        /*0bcc*/ 	.word	0x00029880
        /*0bd0*/ 	.short	0x010a
        /*0bd2*/ 	.byte	0x3f
	.zero		1


	//   ....[65]....
        /*0bd4*/ 	.word	0x00012520
        /*0bd8*/ 	.word	0x00000005
        /*0bdc*/ 	.word	0x00029880
        /*0be0*/ 	.short	0x010a
        /*0be2*/ 	.byte	0x3f
	.zero		1


	//   ....[66]....
        /*0be4*/ 	.word	0x00012590
        /*0be8*/ 	.word	0x00000003
        /*0bec*/ 	.word	0x00029800
        /*0bf0*/ 	.short	0x010a
        /*0bf2*/ 	.byte	0x3f
	.zero		1


	//   ....[67]....
        /*0bf4*/ 	.word	0x000125e0
        /*0bf8*/ 	.word	0x00000003
        /*0bfc*/ 	.word	0x00029830
        /*0c00*/ 	.short	0x010a
        /*0c02*/ 	.byte	0x3f
	.zero		1


	//   ....[68]....
        /*0c04*/ 	.word	0x00012640
        /*0c08*/ 	.word	0x00000008
        /*0c0c*/ 	.word	0x00029830
        /*0c10*/ 	.short	0x010a
        /*0c12*/ 	.byte	0x3f
	.zero		1


	//   ....[69]....
        /*0c14*/ 	.word	0x000126a0
        /*0c18*/ 	.word	0x00000008
        /*0c1c*/ 	.word	0x00029850
        /*0c20*/ 	.short	0x010a
        /*0c22*/ 	.byte	0x3f
	.zero		1


	//   ....[70]....
        /*0c24*/ 	.word	0x00012700
        /*0c28*/ 	.word	0x00000003
        /*0c2c*/ 	.word	0x00029850
        /*0c30*/ 	.short	0x010a
        /*0c32*/ 	.byte	0x3f
	.zero		1


	//   ....[71]....
        /*0c34*/ 	.word	0x00012800
        /*0c38*/ 	.word	0x00000000
        /*0c3c*/ 	.word	0x00029880
        /*0c40*/ 	.short	0x010a
        /*0c42*/ 	.byte	0x3f
	.zero		1


	//   ....[72]....
        /*0c44*/ 	.word	0x00012f70
        /*0c48*/ 	.word	0x00000000
        /*0c4c*/ 	.word	0x00029840
        /*0c50*/ 	.short	0x010a
        /*0c52*/ 	.byte	0x3f
	.zero		1


	//   ....[73]....
        /*0c54*/ 	.word	0x00013c30
        /*0c58*/ 	.word	0x00000016
        /*0c5c*/ 	.word	0x00029820
        /*0c60*/ 	.short	0x010a
        /*0c62*/ 	.byte	0x3f
	.zero		1


	//   ....[74]....
        /*0c64*/ 	.word	0x00013c80
        /*0c68*/ 	.word	0x00000000
        /*0c6c*/ 	.word	0x00029880
        /*0c70*/ 	.short	0x010a
        /*0c72*/ 	.byte	0x3f
	.zero		1


	//   ....[75]....
        /*0c74*/ 	.word	0x000142a0
        /*0c78*/ 	.word	0x00000000
        /*0c7c*/ 	.word	0x00029840
        /*0c80*/ 	.short	0x010a
        /*0c82*/ 	.byte	0x3f
	.zero		1


	//   ....[76]....
        /*0c84*/ 	.word	0x000148e0
        /*0c88*/ 	.word	0x00000003
        /*0c8c*/ 	.word	0x00029870
        /*0c90*/ 	.short	0x010a
        /*0c92*/ 	.byte	0x3f
	.zero		1


	//   ....[77]....
        /*0c94*/ 	.word	0x00014930
        /*0c98*/ 	.word	0x00000003
        /*0c9c*/ 	.word	0x00029860
        /*0ca0*/ 	.short	0x010a
        /*0ca2*/ 	.byte	0x3f
	.zero		1


	//   ....[78]....
        /*0ca4*/ 	.word	0x00014980
        /*0ca8*/ 	.word	0x00000011
        /*0cac*/ 	.word	0x00029870
        /*0cb0*/ 	.short	0x010a
        /*0cb2*/ 	.byte	0x3f
	.zero		1


	//   ....[79]....
        /*0cb4*/ 	.word	0x000149d0
        /*0cb8*/ 	.word	0x00000011
        /*0cbc*/ 	.word	0x00029860
        /*0cc0*/ 	.short	0x010a
        /*0cc2*/ 	.byte	0x3f
	.zero		1


	//   ....[80]....
        /*0cc4*/ 	.word	0x00014a20
        /*0cc8*/ 	.word	0x00000005
        /*0ccc*/ 	.word	0x00029820
        /*0cd0*/ 	.short	0x010a
        /*0cd2*/ 	.byte	0x3f
	.zero		1


	//   ....[81]....
        /*0cd4*/ 	.word	0x00014bc0
        /*0cd8*/ 	.word	0x00000003
        /*0cdc*/ 	.word	0x00029840
        /*0ce0*/ 	.short	0x010a
        /*0ce2*/ 	.byte	0x3f
	.zero		1


	//   ....[82]....
        /*0ce4*/ 	.word	0x00014c10
        /*0ce8*/ 	.word	0x00000005
        /*0cec*/ 	.word	0x00029840
        /*0cf0*/ 	.short	0x010a
        /*0cf2*/ 	.byte	0x3f
	.zero		1


	//   ....[83]....
        /*0cf4*/ 	.word	0x00014c60
        /*0cf8*/ 	.word	0x00000003
        /*0cfc*/ 	.word	0x00029860
        /*0d00*/ 	.short	0x010a
        /*0d02*/ 	.byte	0x3f
	.zero		1


	//   ....[84]....
        /*0d04*/ 	.word	0x00014cb0
        /*0d08*/ 	.word	0x00000005
        /*0d0c*/ 	.word	0x00029860
        /*0d10*/ 	.short	0x010a
        /*0d12*/ 	.byte	0x3f
	.zero		1


	//   ....[85]....
        /*0d14*/ 	.word	0x00014d00
        /*0d18*/ 	.word	0x00000003
        /*0d1c*/ 	.word	0x00029880
        /*0d20*/ 	.short	0x010a
        /*0d22*/ 	.byte	0x3f
	.zero		1


	//----- nvinfo : EIATTR_NUM_MBARRIERS
	.align		4
.L_127:
        /*0d24*/ 	.byte	0x03, 0x38
        /*0d26*/ 	.short	0x0016


	//----- nvinfo : EIATTR_EXIT_INSTR_OFFSETS
	.align		4
        /*0d28*/ 	.byte	0x04, 0x1c
        /*0d2a*/ 	.short	(.L_129 - .L_128)


	//   ....[0]....
.L_128:
        /*0d2c*/ 	.word	0x000009c0


	//   ....[1]....
        /*0d30*/ 	.word	0x0000c050


	//   ....[2]....
        /*0d34*/ 	.word	0x00012570


	//----- nvinfo : EIATTR_MAX_THREADS
	.align		4
.L_129:
        /*0d38*/ 	.byte	0x04, 0x05
        /*0d3a*/ 	.short	(.L_131 - .L_130)
.L_130:
        /*0d3c*/ 	.word	0x00000180
        /*0d40*/ 	.word	0x00000001
        /*0d44*/ 	.word	0x00000001


	//----- nvinfo : EIATTR_CRS_STACK_SIZE
	.align		4
.L_131:
        /*0d48*/ 	.byte	0x04, 0x1e
        /*0d4a*/ 	.short	(.L_133 - .L_132)
.L_132:
        /*0d4c*/ 	.word	0x00000000


	//----- nvinfo : EIATTR_CBANK_PARAM_SIZE
	.align		4
.L_133:
        /*0d50*/ 	.byte	0x03, 0x19
        /*0d52*/ 	.short	0x0af0


	//----- nvinfo : EIATTR_PARAM_CBANK
	.align		4
        /*0d54*/ 	.byte	0x04, 0x0a
        /*0d56*/ 	.short	(.L_135 - .L_134)
	.align		4
.L_134:
        /*0d58*/ 	.word	index@(.nv.constant0._ZN7cutlass13device_kernelIN5flash11enable_sm90INS1_16FlashAttnFwdSm90INS1_25CollectiveMainloopFwdSm90ILi2EN4cute5tupleIJNS5_1CILi1EEES8_S8_EEENS6_IJNS7_ILi128EEENS7_ILi160EEENS7_ILi192EEEEEELi128ENS_12float_e4m3_tEfNS_4arch4Sm90ELb0ELb0ELb1ELb1ELb1ELb0ELb0ELb1ELb1ELb1ELb0ELb0EEENS1_21CollectiveEpilogueFwdINS6_IJSA_SA_SB_EEES9_NS_10bfloat16_tESG_Li256ELb1ELb1ELb0ELb1EEENS1_36VarlenDynamicPersistentTileSchedulerILi128ELi160ELi256ELi128ELb0ELb1ELb1ELb0ELb1ELb1EEEEEEEEEvNT_6ParamsE)
        /*0d5c*/ 	.short	0x0210
        /*0d5e*/ 	.short	0x0af0


	//----- nvinfo : EIATTR_SW_WAR
	.align		4
.L_135:
        /*0d60*/ 	.byte	0x04, 0x36
        /*0d62*/ 	.short	(.L_137 - .L_136)
.L_136:
        /*0d64*/ 	.word	0x00000008
.L_137:


//--------------------- .nv.info._ZN7cutlass13device_kernelIN5flash11enable_sm90INS1_16FlashAttnFwdSm90INS1_25CollectiveMainloopFwdSm90ILi2EN4cute5tupleIJNS5_1CILi1EEES8_S8_EEENS6_IJNS7_ILi128EEENS7_ILi160EEENS7_ILi192EEEEEELi128ENS_12float_e4m3_tEfNS_4arch4Sm90ELb0ELb0ELb1ELb1ELb1ELb1ELb0ELb1ELb1ELb1ELb0ELb0EEENS1_21CollectiveEpilogueFwdINS6_IJSA_SA_SB_EEES9_NS_10bfloat16_tESG_Li256ELb1ELb1ELb0ELb1EEENS1_36VarlenDynamicPersistentTileSchedulerILi128ELi160ELi256ELi128ELb0ELb1ELb1ELb0ELb1ELb1EEEEEEEEEvNT_6ParamsE --------------------------
	.section	.nv.info._ZN7cutlass13device_kernelIN5flash11enable_sm90INS1_16FlashAttnFwdSm90INS1_25CollectiveMainloopFwdSm90ILi2EN4cute5tupleIJNS5_1CILi1EEES8_S8_EEENS6_IJNS7_ILi128EEENS7_ILi160EEENS7_ILi192EEEEEELi128ENS_12float_e4m3_tEfNS_4arch4Sm90ELb0ELb0ELb1ELb1ELb1ELb1ELb0ELb1ELb1ELb1ELb0ELb0EEENS1_21CollectiveEpilogueFwdINS6_IJSA_SA_SB_EEES9_NS_10bfloat16_tESG_Li256ELb1ELb1ELb0ELb1EEENS1_36VarlenDynamicPersistentTileSchedulerILi128ELi160ELi256ELi128ELb0ELb1ELb1ELb0ELb1ELb1EEEEEEEEEvNT_6ParamsE,"",@"SHT_CUDA_INFO"
	.sectionflags	@""
	.align	4


	//----- nvinfo : EIATTR_CUDA_API_VERSION
	.align		4
        /*0000*/ 	.byte	0x04, 0x37
        /*0002*/ 	.short	(.L_139 - .L_138)
.L_138:
        /*0004*/ 	.word	0x00000082


	//----- nvinfo : EIATTR_KPARAM_INFO
	.align		4
.L_139:
        /*0008*/ 	.byte	0x04, 0x17
        /*000a*/ 	.short	(.L_141 - .L_140)
.L_140:
        /*000c*/ 	.word	0x00000000
        /*0010*/ 	.short	0x0000
        /*0012*/ 	.short	0x0070
        /*0014*/ 	.byte	0x00, 0xf0, 0x01, 0x2a


	//----- nvinfo : EIATTR_SPARSE_MMA_MASK
	.align		4
.L_141:
        /*0018*/ 	.byte	0x03, 0x50
        /*001a*/ 	.short	0x0000


	//----- nvinfo : EIATTR_MAXREG_COUNT
	.align		4
        /*001c*/ 	.byte	0x03, 0x1b
        /*001e*/ 	.short	0x00a8


	//----- nvinfo : EIATTR_NUM_BARRIERS
	.align		4
        /*0020*/ 	.byte	0x02, 0x4c
        /*0022*/ 	.byte	0x10
	.zero		1


	//----- nvinfo : EIATTR_EXTERNS
	.align		4
        /*0024*/ 	.byte	0x04, 0x0f
        /*0026*/ 	.short	(.L_143 - .L_142)


	//   ....[0]....
	.align		4
.L_142:
        /*0028*/ 	.word	index@(__assertfail)


	//----- nvinfo : EIATTR_ANNOTATIONS
	.align		4
.L_143:
        /*002c*/ 	.byte	0x04, 0x55
        /*002e*/ 	.short	(.L_145 - .L_144)


	//   ....[0]....
.L_144:
        /* <DEDUP_REMOVED lines=52> */


	//----- nvinfo : EIATTR_MERCURY_ISA_VERSION
	.align		4
.L_145:
        /*0358*/ 	.byte	0x03, 0x5f
        /*035a*/ 	.short	0x0101


	//----- nvinfo : EIATTR_UNUSED_LOAD_BYTE_OFFSET
	.align		4
        /*035c*/ 	.byte	0x04, 0x44
        /*035e*/ 	.short	(.L_147 - .L_146)


	//   ....[0]....
.L_146:
        /*0360*/ 	.word	0x00000a90
        /*0364*/ 	.word	0x0000fff0


	//   ....[1]....
        /*0368*/ 	.word	0x0001fed0
        /*036c*/ 	.word	0x0000fff0


	//----- nvinfo : EIATTR_INT_WARP_WIDE_INSTR_OFFSETS
	.align		4
.L_147:
        /*0370*/ 	.byte	0x04, 0x31
        /*0372*/ 	.short	(.L_149 - .L_148)


	//   ....[0]....
.L_148:
        /*0374*/ 	.word	0x00000130


	//   ....[1]....
        /*0378*/ 	.word	0x00000170


	//   ....[2]....
        /*037c*/ 	.word	0x000001e0


	//   ....[3]....
        /*0380*/ 	.word	0x00024a40


	//   ....[4]....
        /*0384*/ 	.word	0x00024ad0


	//   ....[5]....
        /*0388*/ 	.word	0x00028a50


	//   ....[6]....
        /*038c*/ 	.word	0x00028ae0


	//----- nvinfo : EIATTR_COOP_GROUP_MASK_REGIDS
	.align		4
.L_149:
        /*0390*/ 	.byte	0x04, 0x29
        /*0392*/ 	.short	(.L_151 - .L_150)


	//   ....[0]....
.L_150:
        /*0394*/ 	.word	0xffffffff


	//   ....[1]....
        /*0398*/ 	.word	0xffffffff


	//   ....[2]....
        /*039c*/ 	.word	0xffffffff


	//   ....[3]....
        /*03a0*/ 	.word	0xffffffff


	//   ....[4]....
        /*03a4*/ 	.word	0xffffffff


	//   ....[5]....
        /*03a8*/ 	.word	0xffffffff


	//   ....[6]....
        /*03ac*/ 	.word	0xffffffff


	//   ....[7]....
        /*03b0*/ 	.word	0xffffffff


	//   ....[8]....
        /*03b4*/ 	.word	0xffffffff


	//   ....[9]....
        /*03b8*/ 	.word	0xffffffff


	//   ....[10]....
        /*03bc*/ 	.word	0xffffffff


	//   ....[11]....
        /*03c0*/ 	.word	0xffffffff


	//   ....[12]....
        /*03c4*/ 	.word	0xffffffff


	//   ....[13]....
        /*03c8*/ 	.word	0xffffffff


	//   ....[14]....
        /*03cc*/ 	.word	0xffffffff


	//   ....[15]....
        /*03d0*/ 	.word	0xffffffff


	//   ....[16]....
        /*03d4*/ 	.word	0xffffffff


	//   ....[17]....
        /*03d8*/ 	.word	0xffffffff


	//   ....[18]....
        /*03dc*/ 	.word	0xffffffff


	//   ....[19]....
        /*03e0*/ 	.word	0xffffffff


	//   ....[20]....
        /*03e4*/ 	.word	0xffffffff


	//   ....[21]....
        /*03e8*/ 	.word	0xffffffff


	//   ....[22]....
        /*03ec*/ 	.word	0xffffffff


	//   ....[23]....
        /*03f0*/ 	.word	0xffffffff


	//   ....[24]....
        /*03f4*/ 	.word	0xffffffff


	//   ....[25]....
        /*03f8*/ 	.word	0xffffffff


	//   ....[26]....
        /*03fc*/ 	.word	0xffffffff


	//   ....[27]....
        /*0400*/ 	.word	0xffffffff


	//   ....[28]....
        /*0404*/ 	.word	0xffffffff


	//   ....[29]....
        /*0408*/ 	.word	0xffffffff


	//   ....[30]....
        /*040c*/ 	.word	0xffffffff


	//   ....[31]....
        /*0410*/ 	.word	0xffffffff


	//   ....[32]....
        /*0414*/ 	.word	0xffffffff


	//   ....[33]....
        /*0418*/ 	.word	0xffffffff


	//   ....[34]....
        /*041c*/ 	.word	0xffffffff


	//   ....[35]....
        /*0420*/ 	.word	0xffffffff


	//   ....[36]....
        /*0424*/ 	.word	0xffffffff


	//   ....[37]....
        /*0428*/ 	.word	0xffffffff


	//   ....[38]....
        /*042c*/ 	.word	0xffffffff


	//   ....[39]....
        /*0430*/ 	.word	0xffffffff


	//   ....[40]....
        /*0434*/ 	.word	0xffffffff


	//   ....[41]....
        /*0438*/ 	.word	0xffffffff


	//   ....[42]....
        /*043c*/ 	.word	0xffffffff


	//   ....[43]....
        /*0440*/ 	.word	0xffffffff


	//   ....[44]....
        /*0444*/ 	.word	0xffffffff


	//   ....[45]....
        /*0448*/ 	.word	0xffffffff


	//   ....[46]....
        /*044c*/ 	.word	0xffffffff


	//   ....[47]....
        /*0450*/ 	.word	0xffffffff


	//   ....[48]....
        /*0454*/ 	.word	0xffffffff


	//   ....[49]....
        /*0458*/ 	.word	0xffffffff


	//   ....[50]....
        /*045c*/ 	.word	0xffffffff


	//   ....[51]....
        /*0460*/ 	.word	0xffffffff


	//   ....[52]....
        /*0464*/ 	.word	0xffffffff


	//   ....[53]....
        /*0468*/ 	.word	0xffffffff


	//   ....[54]....
        /*046c*/ 	.word	0xffffffff


	//   ....[55]....
        /*0470*/ 	.word	0xffffffff


	//   ....[56]....
        /*0474*/ 	.word	0xffffffff


	//   ....[57]....
        /*0478*/ 	.word	0xffffffff


	//   ....[58]....
        /*047c*/ 	.word	0xffffffff


	//   ....[59]....
        /*0480*/ 	.word	0xffffffff


	//   ....[60]....
        /*0484*/ 	.word	0xffffffff


	//   ....[61]....
        /*0488*/ 	.word	0xffffffff


	//   ....[62]....
        /*048c*/ 	.word	0xffffffff


	//   ....[63]....
        /*0490*/ 	.word	0xffffffff


	//   ....[64]....
        /*0494*/ 	.word	0xffffffff


	//   ....[65]....
        /*0498*/ 	.word	0xffffffff


	//   ....[66]....
        /*049c*/ 	.word	0xffffffff


	//   ....[67]....
        /*04a0*/ 	.word	0xffffffff


	//   ....[68]....
        /*04a4*/ 	.word	0xffffffff


	//   ....[69]....
        /*04a8*/ 	.word	0xffffffff


	//   ....[70]....
        /*04ac*/ 	.word	0xffffffff


	//   ....[71]....
        /*04b0*/ 	.word	0xffffffff


	//   ....[72]....
        /*04b4*/ 	.word	0xffffffff


	//   ....[73]....
        /*04b8*/ 	.word	0xffffffff


	//   ....[74]....
        /*04bc*/ 	.word	0xffffffff


	//   ....[75]....
        /*04c0*/ 	.word	0xffffffff


	//   ....[76]....
        /*04c4*/ 	.word	0xffffffff


	//   ....[77]....
        /*04c8*/ 	.word	0xffffffff


	//   ....[78]....
        /*04cc*/ 	.word	0xffffffff


	//   ....[79]....
        /*04d0*/ 	.word	0xffffffff


	//   ....[80]....
        /*04d4*/ 	.word	0xffffffff


	//   ....[81]....
        /*04d8*/ 	.word	0xffffffff


	//   ....[82]....
        /*04dc*/ 	.word	0xffffffff


	//   ....[83]....
        /*04e0*/ 	.word	0xffffffff


	//   ....[84]....
        /*04e4*/ 	.word	0xffffffff


	//   ....[85]....
        /*04e8*/ 	.word	0xffffffff


	//   ....[86]....
        /*04ec*/ 	.word	0xffffffff


	//   ....[87]....
        /*04f0*/ 	.word	0xffffffff


	//   ....[88]....
        /*04f4*/ 	.word	0xffffffff


	//   ....[89]....
        /*04f8*/ 	.word	0xffffffff


	//   ....[90]....
        /*04fc*/ 	.word	0xffffffff


	//   ....[91]....
        /*0500*/ 	.word	0xffffffff


	//   ....[92]....
        /*0504*/ 	.word	0xffffffff


	//   ....[93]....
        /*0508*/ 	.word	0xffffffff


	//   ....[94]....
        /*050c*/ 	.word	0xffffffff


	//   ....[95]....
        /*0510*/ 	.word	0xffffffff


	//   ....[96]....
        /*0514*/ 	.word	0xffffffff


	//   ....[97]....
        /*0518*/ 	.word	0xffffffff


	//   ....[98]....
        /*051c*/ 	.word	0xffffffff


	//   ....[99]....
        /*0520*/ 	.word	0xffffffff


	//   ....[100]....
        /*0524*/ 	.word	0xffffffff


	//   ....[101]....
        /*0528*/ 	.word	0xffffffff


	//   ....[102]....
        /*052c*/ 	.word	0xffffffff


	//   ....[103]....
        /*0530*/ 	.word	0xffffffff


	//   ....[104]....
        /*0534*/ 	.word	0xffffffff


	//   ....[105]....
        /*0538*/ 	.word	0xffffffff


	//   ....[106]....
        /*053c*/ 	.word	0xffffffff


	//   ....[107]....
        /*0540*/ 	.word	0xffffffff


	//   ....[108]....
        /*0544*/ 	.word	0xffffffff


	//   ....[109]....
        /*0548*/ 	.word	0xffffffff


	//   ....[110]....
        /*054c*/ 	.word	0xffffffff


	//   ....[111]....
        /*0550*/ 	.word	0xffffffff


	//   ....[112]....
        /*0554*/ 	.word	0xffffffff


	//   ....[113]....
        /*0558*/ 	.word	0xffffffff


	//   ....[114]....
        /*055c*/ 	.word	0xffffffff


	//   ....[115]....
        /*0560*/ 	.word	0xffffffff


	//   ....[116]....
        /*0564*/ 	.word	0xffffffff


	//   ....[117]....
        /*0568*/ 	.word	0xffffffff


	//   ....[118]....
        /*056c*/ 	.word	0xffffffff


	//   ....[119]....
        /*0570*/ 	.word	0xffffffff


	//   ....[120]....
        /*0574*/ 	.word	0xffffffff


	//   ....[121]....
        /*0578*/ 	.word	0xffffffff


	//   ....[122]....
        /*057c*/ 	.word	0xffffffff


	//   ....[123]....
        /*0580*/ 	.word	0xffffffff


	//   ....[124]....
        /*0584*/ 	.word	0xffffffff


	//   ....[125]....
        /*0588*/ 	.word	0xffffffff


	//   ....[126]....
        /*058c*/ 	.word	0xffffffff


	//   ....[127]....
        /*0590*/ 	.word	0xffffffff


	//   ....[128]....
        /*0594*/ 	.word	0xffffffff


	//   ....[129]....
        /*0598*/ 	.word	0xffffffff


	//   ....[130]....
        /*059c*/ 	.word	0xffffffff


	//   ....[131]....
        /*05a0*/ 	.word	0xffffffff


	//   ....[132]....
        /*05a4*/ 	.word	0xffffffff


	//   ....[133]....
        /*05a8*/ 	.word	0xffffffff


	//   ....[134]....
        /*05ac*/ 	.word	0xffffffff


	//   ....[135]....
        /*05b0*/ 	.word	0xffffffff


	//   ....[136]....
        /*05b4*/ 	.word	0xffffffff


	//   ....[137]....
        /*05b8*/ 	.word	0xffffffff


	//   ....[138]....
        /*05bc*/ 	.word	0xffffffff


	//   ....[139]....
        /*05c0*/ 	.word	0xffffffff


	//   ....[140]....
        /*05c4*/ 	.word	0xffffffff


	//   ....[141]....
        /*05c8*/ 	.word	0xffffffff


	//   ....[142]....
        /*05cc*/ 	.word	0xffffffff


	//   ....[143]....
        /*05d0*/ 	.word	0xffffffff


	//   ....[144]....
        /*05d4*/ 	.word	0xffffffff


	//   ....[145]....
        /*05d8*/ 	.word	0xffffffff


	//   ....[146]....
        /*05dc*/ 	.word	0xffffffff


	//   ....[147]....
        /*05e0*/ 	.word	0xffffffff


	//   ....[148]....
        /*05e4*/ 	.word	0xffffffff


	//   ....[149]....
        /*05e8*/ 	.word	0xffffffff


	//   ....[150]....
        /*05ec*/ 	.word	0xffffffff


	//   ....[151]....
        /*05f0*/ 	.word	0xffffffff


	//   ....[152]....
        /*05f4*/ 	.word	0xffffffff


	//   ....[153]....
        /*05f8*/ 	.word	0xffffffff


	//   ....[154]....
        /*05fc*/ 	.word	0xffffffff


	//   ....[155]....
        /*0600*/ 	.word	0xffffffff


	//   ....[156]....
        /*0604*/ 	.word	0xffffffff


	//   ....[157]....
        /*0608*/ 	.word	0xffffffff


	//   ....[158]....
        /*060c*/ 	.word	0xffffffff


	//   ....[159]....
        /*0610*/ 	.word	0xffffffff


	//   ....[160]....
        /*0614*/ 	.word	0xffffffff


	//   ....[161]....
        /*0618*/ 	.word	0xffffffff


	//   ....[162]....
        /*061c*/ 	.word	0xffffffff


	//   ....[163]....
        /*0620*/ 	.word	0xffffffff


	//   ....[164]....
        /*0624*/ 	.word	0xffffffff


	//   ....[165]....
        /*0628*/ 	.word	0xffffffff


	//   ....[166]....
        /*062c*/ 	.word	0xffffffff


	//   ....[167]....
        /*0630*/ 	.word	0xffffffff


	//   ....[168]....
        /*0634*/ 	.word	0xffffffff


	//   ....[169]....
        /*0638*/ 	.word	0xffffffff


	//   ....[170]....
        /*063c*/ 	.word	0xffffffff


	//   ....[171]....
        /*0640*/ 	.word	0xffffffff


	//   ....[172]....
        /*0644*/ 	.word	0xffffffff


	//   ....[173]....
        /*0648*/ 	.word	0xffffffff


	//   ....[174]....
        /*064c*/ 	.word	0xffffffff


	//   ....[175]....
        /*0650*/ 	.word	0xffffffff


	//   ....[176]....
        /*0654*/ 	.word	0xffffffff


	//   ....[177]....
        /*0658*/ 	.word	0xffffffff


	//   ....[178]....
        /*065c*/ 	.word	0xffffffff


	//   ....[179]....
        /*0660*/ 	.word	0x0500000f


	//   ....[180]....
        /*0664*/ 	.word	0x0500000f


	//   ....[181]....
        /*0668*/ 	.word	0x0500000f


	//   ....[182]....
        /*066c*/ 	.word	0x0500000f


	//   ....[183]....
        /*0670*/ 	.word	0x0500000f


	//   ....[184]....
        /*0674*/ 	.word	0x0500000f


	//   ....[185]....
        /*0678*/ 	.word	0x0500000f


	//   ....[186]....
        /*067c*/ 	.word	0x0500000f


	//   ....[187]....
        /*0680*/ 	.word	0x0500000f


	//   ....[188]....
        /*0684*/ 	.word	0x0500000f


	//   ....[189]....
        /*0688*/ 	.word	0x0500000f


	//   ....[190]....
        /*068c*/ 	.word	0x0500000f


	//   ....[191]....
        /*0690*/ 	.word	0x0500000f


	//   ....[192]....
        /*0694*/ 	.word	0x0500000f


	//   ....[193]....
        /*0698*/ 	.word	0x0500000f


	//   ....[194]....
        /*069c*/ 	.word	0x0500000f


	//   ....[195]....
        /*06a0*/ 	.word	0x0500000f


	//   ....[196]....
        /*06a4*/ 	.word	0x0500000f


	//   ....[197]....
        /*06a8*/ 	.word	0x0500000f


	//   ....[198]....
        /*06ac*/ 	.word	0x0500000f


	//   ....[199]....
        /*06b0*/ 	.word	0x0500000f


	//   ....[200]....
        /*06b4*/ 	.word	0x0500000f


	//   ....[201]....
        /*06b8*/ 	.word	0x0500000f


	//   ....[202]....
        /*06bc*/ 	.word	0x0500000f


	//   ....[203]....
        /*06c0*/ 	.word	0x0500000f


	//   ....[204]....
        /*06c4*/ 	.word	0x0500000f


	//   ....[205]....
        /*06c8*/ 	.word	0x0500000f


	//   ....[206]....
        /*06cc*/ 	.word	0x0500000f


	//   ....[207]....
        /*06d0*/ 	.word	0x0500000f


	//   ....[208]....
        /*06d4*/ 	.word	0x0500000f


	//   ....[209]....
        /*06d8*/ 	.word	0x0500000f


	//   ....[210]....
        /*06dc*/ 	.word	0x0500000f


	//   ....[211]....
        /*06e0*/ 	.word	0x0500000f


	//   ....[212]....
        /*06e4*/ 	.word	0x0500000f


	//   ....[213]....
        /*06e8*/ 	.word	0x0500000f


	//   ....[214]....
        /*06ec*/ 	.word	0x0500000f


	//   ....[215]....
        /*06f0*/ 	.word	0x0500000f


	//   ....[216]....
        /*06f4*/ 	.word	0x0500000f


	//   ....[217]....
        /*06f8*/ 	.word	0x0500000f


	//   ....[218]....
        /*06fc*/ 	.word	0x0500000f


	//   ....[219]....
        /*0700*/ 	.word	0x0500000f


	//   ....[220]....
        /*0704*/ 	.word	0x0500000f


	//   ....[221]....
        /*0708*/ 	.word	0x0500000f


	//   ....[222]....
        /*070c*/ 	.word	0x0500000f


	//   ....[223]....
        /*0710*/ 	.word	0x0500000f


	//   ....[224]....
        /*0714*/ 	.word	0x0500000f


	//   ....[225]....
        /*0718*/ 	.word	0x0500000f


	//   ....[226]....
        /*071c*/ 	.word	0x0500000f


	//   ....[227]....
        /*0720*/ 	.word	0x0500000f


	//   ....[228]....
        /*0724*/ 	.word	0x0500000f


	//   ....[229]....
        /*0728*/ 	.word	0x0500000f


	//   ....[230]....
        /*072c*/ 	.word	0x0500000f


	//   ....[231]....
        /*0730*/ 	.word	0x0500000f


	//   ....[232]....
        /*0734*/ 	.word	0x0500000f


	//   ....[233]....
        /*0738*/ 	.word	0x0500000f


	//   ....[234]....
        /*073c*/ 	.word	0x0500000f


	//   ....[235]....
        /*0740*/ 	.word	0x0500000f


	//   ....[236]....
        /*0744*/ 	.word	0x0500000f


	//   ....[237]....
        /*0748*/ 	.word	0x0500000f


	//   ....[238]....
        /*074c*/ 	.word	0x0500000f


	//   ....[239]....
        /*0750*/ 	.word	0x0500000f


	//   ....[240]....
        /*0754*/ 	.word	0x0500000f


	//   ....[241]....
        /*0758*/ 	.word	0x0500000f


	//   ....[242]....
        /*075c*/ 	.word	0x0500000f


	//   ....[243]....
        /*0760*/ 	.word	0x0500000f


	//   ....[244]....
        /*0764*/ 	.word	0x0500000f


	//   ....[245]....
        /*0768*/ 	.word	0x0500000f


	//   ....[246]....
        /*076c*/ 	.word	0x0500000f


	//   ....[247]....
        /*0770*/ 	.word	0x0500000f


	//   ....[248]....
        /*0774*/ 	.word	0x0500000f


	//   ....[249]....
        /*0778*/ 	.word	0x0500000f


	//   ....[250]....
        /*077c*/ 	.word	0x0500000f


	//   ....[251]....
        /*0780*/ 	.word	0x0500000f


	//   ....[252]....
        /*0784*/ 	.word	0x0500000f


	//   ....[253]....
        /*0788*/ 	.word	0x0500000f


	//   ....[254]....
        /*078c*/ 	.word	0x0500000f


	//   ....[255]....
        /*0790*/ 	.word	0x0500000f


	//   ....[0]....
        /*0794*/ 	.word	0x0500000f


	//   ....[1]....
        /*0798*/ 	.word	0x0500000f


	//   ....[2]....
        /*079c*/ 	.word	0x0500000f


	//   ....[3]....
        /*07a0*/ 	.word	0x0500000f


	//   ....[4]....
        /*07a4*/ 	.word	0x0500000f


	//   ....[5]....
        /*07a8*/ 	.word	0x0500000f


	//   ....[6]....
        /*07ac*/ 	.word	0x0500000f


	//   ....[7]....
        /*07b0*/ 	.word	0x0500000f


	//   ....[8]....
        /*07b4*/ 	.word	0x0500000f


	//   ....[9]....
        /*07b8*/ 	.word	0x0500000f


	//   ....[10]....
        /*07bc*/ 	.word	0x0500000f


	//   ....[11]....
        /*07c0*/ 	.word	0x0500000f


	//   ....[12]....
        /*07c4*/ 	.word	0x0500000f


	//   ....[13]....
        /*07c8*/ 	.word	0x0500000f


	//   ....[14]....
        /*07cc*/ 	.word	0x0500000f


	//   ....[15]....
        /*07d0*/ 	.word	0x0500000f


	//   ....[16]....
        /*07d4*/ 	.word	0x0500000f


	//   ....[17]....
        /*07d8*/ 	.word	0x0500000f


	//   ....[18]....
        /*07dc*/ 	.word	0x0500000f


	//   ....[19]....
        /*07e0*/ 	.word	0x0500000f


	//   ....[20]....
        /*07e4*/ 	.word	0x0500000f


	//   ....[21]....
        /*07e8*/ 	.word	0x0500000f


	//   ....[22]....
        /*07ec*/ 	.word	0x0500000f


	//   ....[23]....
        /*07f0*/ 	.word	0x0500000f


	//   ....[24]....
        /*07f4*/ 	.word	0x0500000f


	//   ....[25]....
        /*07f8*/ 	.word	0x0500000f


	//   ....[26]....
        /*07fc*/ 	.word	0x0500000f


	//   ....[27]....
        /*0800*/ 	.word	0x0500000f


	//   ....[28]....
        /*0804*/ 	.word	0x0500000f


	//   ....[29]....
        /*0808*/ 	.word	0x0500000f


	//   ....[30]....
        /*080c*/ 	.word	0x0500000f


	//   ....[31]....
        /*0810*/ 	.word	0x0500000f


	//   ....[32]....
        /*0814*/ 	.word	0x0500000f


	//   ....[33]....
        /*0818*/ 	.word	0x0500000f


	//   ....[34]....
        /*081c*/ 	.word	0x0500000f


	//   ....[35]....
        /*0820*/ 	.word	0x0500000f


	//   ....[36]....
        /*0824*/ 	.word	0x0500000f


	//   ....[37]....
        /*0828*/ 	.word	0x0500000f


	//   ....[38]....
        /*082c*/ 	.word	0x0500000f


	//   ....[39]....
        /*0830*/ 	.word	0x0500000f


	//   ....[40]....
        /*0834*/ 	.word	0x0500000f


	//   ....[41]....
        /*0838*/ 	.word	0x0500000f


	//   ....[42]....
        /*083c*/ 	.word	0x0500000f


	//   ....[43]....
        /*0840*/ 	.word	0x0500000f


	//   ....[44]....
        /*0844*/ 	.word	0x0500000f


	//   ....[45]....
        /*0848*/ 	.word	0x0500000f


	//   ....[46]....
        /*084c*/ 	.word	0x0500000f


	//   ....[47]....
        /*0850*/ 	.word	0x0500000f


	//   ....[48]....
        /*0854*/ 	.word	0x0500000f


	//   ....[49]....
        /*0858*/ 	.word	0x0500000f


	//   ....[50]....
        /*085c*/ 	.word	0x0500000f


	//   ....[51]....
        /*0860*/ 	.word	0x0500000f


	//----- nvinfo : EIATTR_COOP_GROUP_INSTR_OFFSETS
	.align		4
.L_151:
        /*0864*/ 	.byte	0x04, 0x28
        /*0866*/ 	.short	(.L_153 - .L_152)


	//   ....[0]....
.L_152:
        /*0868*/ 	.word	0x00000070


	//   ....[1]....
        /*086c*/ 	.word	0x00000140


	//   ....[2]....
        /*0870*/ 	.word	0x00000190


	//   ....[3]....
        /*0874*/ 	.word	0x000003c0


	//   ....[4]....
        /*0878*/ 	.word	0x00000520


	//   ....[5]....
        /*087c*/ 	.word	0x00000640


	//   ....[6]....
        /*0880*/ 	.word	0x000007a0


	//   ....[7]....
        /*0884*/ 	.word	0x00003610


	//   ....[8]....
        /*0888*/ 	.word	0x00003620


	//   ....[9]....
        /*088c*/ 	.word	0x00006270


	//   ....[10]....
        /*0890*/ 	.word	0x00006280


	//   ....[11]....
        /*0894*/ 	.word	0x00009620


	//   ....[12]....
        /*0898*/ 	.word	0x00009630


	//   ....[13]....
        /*089c*/ 	.word	0x0000c410


	//   ....[14]....
        /*08a0*/ 	.word	0x0000c420


	//   ....[15]....
        /*08a4*/ 	.word	0x0000f440


	//   ....[16]....
        /*08a8*/ 	.word	0x0000f450


	//   ....[17]....
        /*08ac*/ 	.word	0x0000f6c0


	//   ....[18]....
        /*08b0*/ 	.word	0x0000f6d0


	//   ....[19]....
        /*08b4*/ 	.word	0x0000fbb0


	//   ....[20]....
        /*08b8*/ 	.word	0x0000fc10


	//   ....[21]....
        /*08bc*/ 	.word	0x0000fdb0


	//   ....[22]....
        /*08c0*/ 	.word	0x0000fdd0


	//   ....[23]....
        /*08c4*/ 	.word	0x000103f0


	//   ....[24]....
        /*08c8*/ 	.word	0x00010ba0


	//   ....[25]....
        /*08cc*/ 	.word	0x00010bb0


	//   ....[26]....
        /*08d0*/ 	.word	0x00010bc0


	//   ....[27]....
        /*08d4*/ 	.word	0x00010bd0


	//   ....[28]....
        /*08d8*/ 	.word	0x00014050


	//   ....[29]....
        /*08dc*/ 	.word	0x00014060


	//   ....[30]....
        /*08e0*/ 	.word	0x00014070


	//   ....[31]....
        /*08e4*/ 	.word	0x00014080


	//   ....[32]....
        /*08e8*/ 	.word	0x00019b30


	//   ....[33]....
        /*08ec*/ 	.word	0x00019b90


	//   ....[34]....
        /*08f0*/ 	.word	0x0001a1f0


	//   ....[35]....
        /*08f4*/ 	.word	0x0001a2d0


	//   ....[36]....
        /*08f8*/ 	.word	0x0001db50


	//   ....[37]....
        /*08fc*/ 	.word	0x0001db70


	//   ....[38]....
        /*0900*/ 	.word	0x0001db90


	//   ....[39]....
        /*0904*/ 	.word	0x0001dbc0


	//   ....[40]....
        /*0908*/ 	.word	0x0001f700


	//   ....[41]....
        /*090c*/ 	.word	0x0001f710


	//   ....[42]....
        /*0910*/ 	.word	0x0001f790


	//   ....[43]....
        /*0914*/ 	.word	0x0001f7a0


	//   ....[44]....
        /*0918*/ 	.word	0x00020520


	//   ....[45]....
        /*091c*/ 	.word	0x00020550


	//   ....[46]....
        /*0920*/ 	.word	0x00020590


	//   ....[47]....
        /*0924*/ 	.word	0x000205c0


	//   ....[48]....
        /*0928*/ 	.word	0x000205f0


	//   ....[49]....
        /*092c*/ 	.word	0x00020620


	//   ....[50]....
        /*0930*/ 	.word	0x00020650


	//   ....[51]....
        /*0934*/ 	.word	0x00020680


	//   ....[52]....
        /*0938*/ 	.word	0x000206b0


	//   ....[53]....
        /*093c*/ 	.word	0x000206e0


	//   ....[54]....
        /*0940*/ 	.word	0x00020710


	//   ....[55]....
        /*0944*/ 	.word	0x00020740


	//   ....[56]....
        /*0948*/ 	.word	0x00020770


	//   ....[57]....
        /*094c*/ 	.word	0x000207a0


	//   ....[58]....
        /*0950*/ 	.word	0x000207d0


	//   ....[59]....
        /*0954*/ 	.word	0x00020800


	//   ....[60]....
        /*0958*/ 	.word	0x00020830


	//   ....[61]....
        /*095c*/ 	.word	0x00020860


	//   ....[62]....
        /*0960*/ 	.word	0x00020890


	//   ....[63]....
        /*0964*/ 	.word	0x000208c0


	//   ....[64]....
        /*0968*/ 	.word	0x000208f0


	//   ....[65]....
        /*096c*/ 	.word	0x00020920


	//   ....[66]....
        /*0970*/ 	.word	0x00020950


	//   ....[67]....
        /*0974*/ 	.word	0x00020960


	//   ....[68]....
        /*0978*/ 	.word	0x00020970


	//   ....[69]....
        /*097c*/ 	.word	0x00020980


	//   ....[70]....
        /*0980*/ 	.word	0x00020990


	//   ....[71]....
        /*0984*/ 	.word	0x000209a0


	//   ....[72]....
        /*0988*/ 	.word	0x000209b0


	//   ....[73]....
        /*098c*/ 	.word	0x000209c0


	//   ....[74]....
        /*0990*/ 	.word	0x000209f0


	//   ....[75]....
        /*0994*/ 	.word	0x00020a20


	//   ....[76]....
        /*0998*/ 	.word	0x00020ff0


	//   ....[77]....
        /*099c*/ 	.word	0x00021030


	//   ....[78]....
        /*09a0*/ 	.word	0x00021060


	//   ....[79]....
        /*09a4*/ 	.word	0x00021090


	//   ....[80]....
        /*09a8*/ 	.word	0x00021660


	//   ....[81]....
        /*09ac*/ 	.word	0x00021690


	//   ....[82]....
        /*09b0*/ 	.word	0x00021750


	//   ....[83]....
        /*09b4*/ 	.word	0x00021770


	//   ....[84]....
        /*09b8*/ 	.word	0x00021830


	//   ....[85]....
        /*09bc*/ 	.word	0x00021850


	//   ....[86]....
        /*09c0*/ 	.word	0x00021920


	//   ....[87]....
        /*09c4*/ 	.word	0x00021940


	//   ....[88]....
        /*09c8*/ 	.word	0x00022120


	//   ....[89]....
        /*09cc*/ 	.word	0x00022130


	//   ....[90]....
        /*09d0*/ 	.word	0x00022270


	//   ....[91]....
        /*09d4*/ 	.word	0x00022280


	//   ....[92]....
        /*09d8*/ 	.word	0x000223b0


	//   ....[93]....
        /*09dc*/ 	.word	0x000223c0


	//   ....[94]....
        /*09e0*/ 	.word	0x000224f0


	//   ....[95]....
        /*09e4*/ 	.word	0x00022500


	//   ....[96]....
        /*09e8*/ 	.word	0x00022680


	//   ....[97]....
        /*09ec*/ 	.word	0x00022850


	//   ....[98]....
        /*09f0*/ 	.word	0x00022880


	//   ....[99]....
        /*09f4*/ 	.word	0x000228b0


	//   ....[100]....
        /*09f8*/ 	.word	0x000228e0


	//   ....[101]....
        /*09fc*/ 	.word	0x00022910


	//   ....[102]....
        /*0a00*/ 	.word	0x00022940


	//   ....[103]....
        /*0a04*/ 	.word	0x00022ab0


	//   ....[104]....
        /*0a08*/ 	.word	0x00022ae0


	//   ....[105]....
        /*0a0c*/ 	.word	0x00022b10


	//   ....[106]....
        /*0a10*/ 	.word	0x00022b40


	//   ....[107]....
        /*0a14*/ 	.word	0x00022b70


	//   ....[108]....
        /*0a18*/ 	.word	0x00022ba0


	//   ....[109]....
        /*0a1c*/ 	.word	0x00022c30


	//   ....[110]....
        /*0a20*/ 	.word	0x00022c60


	//   ....[111]....
        /*0a24*/ 	.word	0x00022ce0


	//   ....[112]....
        /*0a28*/ 	.word	0x000239e0


	//   ....[113]....
        /*0a2c*/ 	.word	0x00025ae0


	//   ....[114]....
        /*0a30*/ 	.word	0x00025b00


	//   ....[115]....
        /*0a34*/ 	.word	0x00025b50


	//   ....[116]....
        /*0a38*/ 	.word	0x00025bf0


	//   ....[117]....
        /*0a3c*/ 	.word	0x00025c50


	//   ....[118]....
        /*0a40*/ 	.word	0x00025c70


	//   ....[119]....
        /*0a44*/ 	.word	0x00025c80


	//   ....[120]....
        /*0a48*/ 	.word	0x00025c90


	//   ....[121]....
        /*0a4c*/ 	.word	0x00025d90


	//   ....[122]....
        /*0a50*/ 	.word	0x00025da0


	//   ....[123]....
        /*0a54*/ 	.word	0x00026270


	//   ....[124]....
        /*0a58*/ 	.word	0x00026280


	//   ....[125]....
        /*0a5c*/ 	.word	0x00026370


	//   ....[126]....
        /*0a60*/ 	.word	0x00026390


	//   ....[127]....
        /*0a64*/ 	.word	0x00026420


	//   ....[128]....
        /*0a68*/ 	.word	0x00026440


	//   ....[129]....
        /*0a6c*/ 	.word	0x00026450


	//   ....[130]....
        /*0a70*/ 	.word	0x000264e0


	//   ....[131]....
        /*0a74*/ 	.word	0x00026540


	//   ....[132]....
        /*0a78*/ 	.word	0x00026550


	//   ....[133]....
        /*0a7c*/ 	.word	0x00026d50


	//   ....[134]....
        /*0a80*/ 	.word	0x00026d80


	//   ....[135]....
        /*0a84*/ 	.word	0x00026e40


	//   ....[136]....
        /*0a88*/ 	.word	0x00026e60


	//   ....[137]....
        /*0a8c*/ 	.word	0x00026f00


	//   ....[138]....
        /*0a90*/ 	.word	0x00026f20


	//   ....[139]....
        /*0a94*/ 	.word	0x00026f30


	//   ....[140]....
        /*0a98*/ 	.word	0x00026fc0


	//   ....[141]....
        /*0a9c*/ 	.word	0x00027960


	//   ....[142]....
        /*0aa0*/ 	.word	0x00027990


	//   ....[143]....
        /*0aa4*/ 	.word	0x000279f0


	//   ....[144]....
        /*0aa8*/ 	.word	0x00027a20


	//   ....[145]....
        /*0aac*/ 	.word	0x00027a30


	//   ....[146]....
        /*0ab0*/ 	.word	0x00027a80


	//   ....[147]....
        /*0ab4*/ 	.word	0x00027a90


	//   ....[148]....
        /*0ab8*/ 	.word	0x00027aa0


	//   ....[149]....
        /*0abc*/ 	.word	0x00027af0


	//   ....[150]....
        /*0ac0*/ 	.word	0x00027b40


	//   ....[151]....
        /*0ac4*/ 	.word	0x00027fb0


	//   ....[152]....
        /*0ac8*/ 	.word	0x00027fd0


	//   ....[153]....
        /*0acc*/ 	.word	0x00027fe0


	//   ....[154]....
        /*0ad0*/ 	.word	0x00027ff0


	//   ....[155]....
        /*0ad4*/ 	.word	0x00028050


	//   ....[156]....
        /*0ad8*/ 	.word	0x00028060


	//   ....[157]....
        /*0adc*/ 	.word	0x000280c0


	//   ....[158]....
        /*0ae0*/ 	.word	0x000280f0


	//   ....[159]....
        /*0ae4*/ 	.word	0x00028130


	//   ....[160]....
        /*0ae8*/ 	.word	0x00028190


	//   ....[161]....
        /*0aec*/ 	.word	0x00029380


	//   ....[162]....
        /*0af0*/ 	.word	0x000293b0


	//   ....[163]....
        /*0af4*/ 	.word	0x000293f0


	//   ....[164]....
        /*0af8*/ 	.word	0x00029420


	//   ....[165]....
        /*0afc*/ 	.word	0x00029450


	//   ....[166]....
        /*0b00*/ 	.word	0x00029480


	//   ....[167]....
        /*0b04*/ 	.word	0x000294b0


	//   ....[168]....
        /*0b08*/ 	.word	0x000294e0


	//   ....[169]....
        /*0b0c*/ 	.word	0x00029660


	//   ....[170]....
        /*0b10*/ 	.word	0x00029690


	//   ....[171]....
        /*0b14*/ 	.word	0x000296c0


	//   ....[172]....
        /*0b18*/ 	.word	0x000296f0


	//   ....[173]....
        /*0b1c*/ 	.word	0x00029720


	//   ....[174]....
        /*0b20*/ 	.word	0x00029750


	//   ....[175]....
        /*0b24*/ 	.word	0x00029810


	//   ....[176]....
        /*0b28*/ 	.word	0x00029830


	//   ....[177]....
        /*0b2c*/ 	.word	0x000298a0


	//   ....[178]....
        /*0b30*/ 	.word	0x00029d30


	//   ....[179]....
        /*0b34*/ 	.word	0x0002a0d0


	//   ....[180]....
        /*0b38*/ 	.word	0x0002a160


	//   ....[181]....
        /*0b3c*/ 	.word	0x0002a200


	//   ....[182]....
        /*0b40*/ 	.word	0x0002a290


	//   ....[183]....
        /*0b44*/ 	.word	0x0002a380


	//   ....[184]....
        /*0b48*/ 	.word	0x0002a410


	//   ....[185]....
        /*0b4c*/ 	.word	0x0002a4b0


	//   ....[186]....
        /*0b50*/ 	.word	0x0002a540


	//   ....[187]....
        /*0b54*/ 	.word	0x0002a630


	//   ....[188]....
        /*0b58*/ 	.word	0x0002a6c0


	//   ....[189]....
        /*0b5c*/ 	.word	0x0002a760


	//   ....[190]....
        /*0b60*/ 	.word	0x0002a7f0


	//   ....[191]....
        /*0b64*/ 	.word	0x0002a930


	//   ....[192]....
        /*0b68*/ 	.word	0x0002a9e0


	//   ....[193]....
        /*0b6c*/ 	.word	0x0002aa70


	//   ....[194]....
        /*0b70*/ 	.word	0x0002aac0


	//   ....[195]....
        /*0b74*/ 	.word	0x0002ab10


	//   ....[196]....
        /*0b78*/ 	.word	0x0002abf0


	//   ....[197]....
        /*0b7c*/ 	.word	0x0002ac80


	//   ....[198]....
        /*0b80*/ 	.word	0x0002acd0


	//   ....[199]....
        /*0b84*/ 	.word	0x0002ad20


	//   ....[200]....
        /*0b88*/ 	.word	0x0002af50


	//   ....[201]....
        /*0b8c*/ 	.word	0x0002b070


	//   ....[202]....
        /*0b90*/ 	.word	0x0002b190


	//   ....[203]....
        /*0b94*/ 	.word	0x0002b250


	//   ....[204]....
        /*0b98*/ 	.word	0x0002b2b0


	//   ....[205]....
        /*0b9c*/ 	.word	0x0002b330


	//   ....[206]....
        /*0ba0*/ 	.word	0x0002b390


	//   ....[207]....
        /*0ba4*/ 	.word	0x0002b3f0


	//   ....[208]....
        /*0ba8*/ 	.word	0x0002b450


	//   ....[209]....
        /*0bac*/ 	.word	0x0002b4d0


	//   ....[210]....
        /*0bb0*/ 	.word	0x0002b530


	//   ....[211]....
        /*0bb4*/ 	.word	0x0002b5b0


	//   ....[212]....
        /*0bb8*/ 	.word	0x0002b610


	//   ....[213]....
        /*0bbc*/ 	.word	0x0002b690


	//   ....[214]....
        /*0bc0*/ 	.word	0x0002b6f0


	//   ....[215]....
        /*0bc4*/ 	.word	0x0002b770


	//   ....[216]....
        /*0bc8*/ 	.word	0x0002b7d0


	//   ....[217]....
        /*0bcc*/ 	.word	0x0002b850


	//   ....[218]....
        /*0bd0*/ 	.word	0x0002b8b0


	//   ....[219]....
        /*0bd4*/ 	.word	0x0002b930


	//   ....[220]....
        /*0bd8*/ 	.word	0x0002b990


	//   ....[221]....
        /*0bdc*/ 	.word	0x0002b9f0


	//   ....[222]....
        /*0be0*/ 	.word	0x0002ba50


	//   ....[223]....
        /*0be4*/ 	.word	0x0002bab0


	//   ....[224]....
        /*0be8*/ 	.word	0x0002bb10


	//   ....[225]....
        /*0bec*/ 	.word	0x0002bb90


	//   ....[226]....
        /*0bf0*/ 	.word	0x0002bbf0


	//   ....[227]....
        /*0bf4*/ 	.word	0x0002bc70


	//   ....[228]....
        /*0bf8*/ 	.word	0x0002bcd0


	//   ....[229]....
        /*0bfc*/ 	.word	0x0002bd50


	//   ....[230]....
        /*0c00*/ 	.word	0x0002bdb0


	//   ....[231]....
        /*0c04*/ 	.word	0x0002be40


	//   ....[232]....
        /*0c08*/ 	.word	0x0002bf30


	//   ....[233]....
        /*0c0c*/ 	.word	0x0002bf80


	//   ....[234]....
        /*0c10*/ 	.word	0x0002c010


	//   ....[235]....
        /*0c14*/ 	.word	0x0002c0a0


	//   ....[236]....
        /*0c18*/ 	.word	0x0002c130


	//   ....[237]....
        /*0c1c*/ 	.word	0x0002c1c0


	//   ....[238]....
        /*0c20*/ 	.word	0x0002c250


	//   ....[239]....
        /*0c24*/ 	.word	0x0002c2e0


	//   ....[240]....
        /*0c28*/ 	.word	0x0002c3a0


	//   ....[241]....
        /*0c2c*/ 	.word	0x0002c670


	//   ....[242]....
        /*0c30*/ 	.word	0x0002c770


	//   ....[243]....
        /*0c34*/ 	.word	0x0002c820


	//   ....[244]....
        /*0c38*/ 	.word	0x0002c970


	//   ....[245]....
        /*0c3c*/ 	.word	0x0002c9d0


	//   ....[246]....
        /*0c40*/ 	.word	0x0002ca80


	//   ....[247]....
        /*0c44*/ 	.word	0x0002cb40


	//   ....[248]....
        /*0c48*/ 	.word	0x0002cc60


	//   ....[249]....
        /*0c4c*/ 	.word	0x0002ccc0


	//   ....[250]....
        /*0c50*/ 	.word	0x0002cd70


	//   ....[251]....
        /*0c54*/ 	.word	0x0002ce30


	//   ....[252]....
        /*0c58*/ 	.word	0x0002cf90


	//   ....[253]....
        /*0c5c*/ 	.word	0x0002d050


	//   ....[254]....
        /*0c60*/ 	.word	0x0002d1a0


	//   ....[255]....
        /*0c64*/ 	.word	0x0002d250


	//   ....[0]....
        /*0c68*/ 	.word	0x0002d350


	//   ....[1]....
        /*0c6c*/ 	.word	0x0002d410


	//   ....[2]....
        /*0c70*/ 	.word	0x0002d470


	//   ....[3]....
        /*0c74*/ 	.word	0x0002d510


	//   ....[4]....
        /*0c78*/ 	.word	0x0002d5d0


	//   ....[5]....
        /*0c7c*/ 	.word	0x0002d6a0


	//   ....[6]....
        /*0c80*/ 	.word	0x0002d750


	//   ....[7]....
        /*0c84*/ 	.word	0x0002d7c0


	//   ....[8]....
        /*0c88*/ 	.word	0x0002d820


	//   ....[9]....
        /*0c8c*/ 	.word	0x0002d930


	//   ....[10]....
        /*0c90*/ 	.word	0x0002d990


	//   ....[11]....
        /*0c94*/ 	.word	0x0002dab0


	//   ....[12]....
        /*0c98*/ 	.word	0x0002db10


	//   ....[13]....
        /*0c9c*/ 	.word	0x0002dbb0


	//   ....[14]....
        /*0ca0*/ 	.word	0x0002dd50


	//   ....[15]....
        /*0ca4*/ 	.word	0x0002de10


	//   ....[16]....
        /*0ca8*/ 	.word	0x0002dec0


	//   ....[17]....
        /*0cac*/ 	.word	0x0002df80


	//   ....[18]....
        /*0cb0*/ 	.word	0x0002e030


	//   ....[19]....
        /*0cb4*/ 	.word	0x0002e0e0


	//   ....[20]....
        /*0cb8*/ 	.word	0x0002e190


	//   ....[21]....
        /*0cbc*/ 	.word	0x0002e240


	//   ....[22]....
        /*0cc0*/ 	.word	0x0002e2a0


	//   ....[23]....
        /*0cc4*/ 	.word	0x0002e380


	//   ....[24]....
        /*0cc8*/ 	.word	0x0002e470


	//   ....[25]....
        /*0ccc*/ 	.word	0x0002e510


	//   ....[26]....
        /*0cd0*/ 	.word	0x0002e570


	//   ....[27]....
        /*0cd4*/ 	.word	0x0002e640


	//   ....[28]....
        /*0cd8*/ 	.word	0x0002e6a0


	//   ....[29]....
        /*0cdc*/ 	.word	0x0002e770


	//   ....[30]....
        /*0ce0*/ 	.word	0x0002e7d0


	//   ....[31]....
        /*0ce4*/ 	.word	0x0002e8a0


	//   ....[32]....
        /*0ce8*/ 	.word	0x0002e900


	//   ....[33]....
        /*0cec*/ 	.word	0x0002e9d0


	//   ....[34]....
        /*0cf0*/ 	.word	0x0002ebb0


	//   ....[35]....
        /*0cf4*/ 	.word	0x0002ec50


	//   ....[36]....
        /*0cf8*/ 	.word	0x0002ed70


	//   ....[37]....
        /*0cfc*/ 	.word	0x0002ede0


	//   ....[38]....
        /*0d00*/ 	.word	0x0002ee50


	//   ....[39]....
        /*0d04*/ 	.word	0x0002eec0


	//   ....[40]....
        /*0d08*/ 	.word	0x0002ef30


	//   ....[41]....
        /*0d0c*/ 	.word	0x0002efb0


	//   ....[42]....
        /*0d10*/ 	.word	0x0002f040


	//   ....[43]....
        /*0d14*/ 	.word	0x0002f0d0


	//   ....[44]....
        /*0d18*/ 	.word	0x0002f140


	//   ....[45]....
        /*0d1c*/ 	.word	0x0002f1b0


	//   ....[46]....
        /*0d20*/ 	.word	0x0002f220


	//   ....[47]....
        /*0d24*/ 	.word	0x0002f2a0


	//   ....[48]....
        /*0d28*/ 	.word	0x0002f310


	//   ....[49]....
        /*0d2c*/ 	.word	0x0002f3b0


	//   ....[50]....
        /*0d30*/ 	.word	0x0002f440


	//   ....[51]....
        /*0d34*/ 	.word	0x0002f560


	//----- nvinfo : EIATTR_REG_RECONFIG
	.align		4
.L_153:
        /*0d38*/ 	.byte	0x01, 0x54
	.zero		2


	//----- nvinfo : EIATTR_SYSCALL_OFFSETS
	.align		4
        /*0d3c*/ 	.byte	0x04, 0x46
        /*0d3e*/ 	.short	(.L_155 - .L_154)


	//   ....[0]....
.L_154:
        /*0d40*/ 	.word	0x00001cb0


	//   ....[1]....
        /*0d44*/ 	.word	0x00001e00


	//   ....[2]....
        /*0d48*/ 	.word	0x00010580


	//   ....[3]....
        /*0d4c*/ 	.word	0x00010b20


	//   ....[4]....
        /*0d50*/ 	.word	0x00024c30


	//   ....[5]....
        /*0d54*/ 	.word	0x00024dc0


	//   ....[6]....
        /*0d58*/ 	.word	0x00024f10


	//   ....[7]....
        /*0d5c*/ 	.word	0x00025050


	//   ....[8]....
        /*0d60*/ 	.word	0x00026980


	//----- nvinfo : EIATTR_MBARRIER_INSTR_OFFSETS
	.align		4
.L_155:
        /*0d64*/ 	.byte	0x04, 0x39
        /*0d66*/ 	.short	(.L_157 - .L_156)


	//   ....[0]....
.L_156:
        /*0d68*/ 	.word	0x00000270
        /*0d6c*/ 	.word	0x000000ff
        /*0d70*/ 	.word	0x00029800
        /*0d74*/ 	.short	0x0100
        /*0d76*/ 	.byte	0x08
	.zero		1


	//   ....[1]....
        /*0d78*/ 	.word	0x00000280
        /*0d7c*/ 	.word	0x000000ff
        /*0d80*/ 	.word	0x00029820
        /*0d84*/ 	.short	0x0100
        /*0d86*/ 	.byte	0x08
	.zero		1


	//   ....[2]....
        /*0d88*/ 	.word	0x00000370
        /*0d8c*/ 	.word	0x000000ff
        /*0d90*/ 	.word	0x00029830
        /*0d94*/ 	.short	0x0100
        /*0d96*/ 	.byte	0x08
	.zero		1


	//   ....[3]....
        /*0d98*/ 	.word	0x00000380
        /*0d9c*/ 	.word	0x000000ff
        /*0da0*/ 	.word	0x00029840
        /*0da4*/ 	.short	0x0100
        /*0da6*/ 	.byte	0x08
	.zero		1


	//   ....[4]....
        /*0da8*/ 	.word	0x00000390
        /*0dac*/ 	.word	0x000000ff
        /*0db0*/ 	.word	0x00029838
        /*0db4*/ 	.short	0x0100
        /*0db6*/ 	.byte	0x08
	.zero		1


	//   ....[5]....
        /*0db8*/ 	.word	0x000003a0
        /*0dbc*/ 	.word	0x000000ff
        /*0dc0*/ 	.word	0x00029848
        /*0dc4*/ 	.short	0x0100
        /*0dc6*/ 	.byte	0x08
	.zero		1


	//   ....[6]....
        /*0dc8*/ 	.word	0x000004d0
        /*0dcc*/ 	.word	0x000000ff
        /*0dd0*/ 	.word	0x00029850
        /*0dd4*/ 	.short	0x0100
        /*0dd6*/ 	.byte	0x08
	.zero		1


	//   ....[7]....
        /*0dd8*/ 	.word	0x000004e0
        /*0ddc*/ 	.word	0x000000ff
        /*0de0*/ 	.word	0x00029860
        /*0de4*/ 	.short	0x0100
        /*0de6*/ 	.byte	0x08
	.zero		1


	//   ....[8]....
        /*0de8*/ 	.word	0x000004f0
        /*0dec*/ 	.word	0x000000ff
        /*0df0*/ 	.word	0x00029858
        /*0df4*/ 	.short	0x0100
        /*0df6*/ 	.byte	0x08
	.zero		1


	//   ....[9]....
        /*0df8*/ 	.word	0x00000500
        /*0dfc*/ 	.word	0x000000ff
        /*0e00*/ 	.word	0x00029868
        /*0e04*/ 	.short	0x0100
        /*0e06*/ 	.byte	0x08
	.zero		1


	//   ....[10]....
        /*0e08*/ 	.word	0x000005f0
        /*0e0c*/ 	.word	0x000000ff
        /*0e10*/ 	.word	0x00029870
        /*0e14*/ 	.short	0x0100
        /*0e16*/ 	.byte	0x06
	.zero		1


	//   ....[11]....
        /*0e18*/ 	.word	0x00000600
        /*0e1c*/ 	.word	0x000000ff
        /*0e20*/ 	.word	0x00029880
        /*0e24*/ 	.short	0x0100
        /*0e26*/ 	.byte	0x06
	.zero		1


	//   ....[12]....
        /*0e28*/ 	.word	0x00000610
        /*0e2c*/ 	.word	0x000000ff
        /*0e30*/ 	.word	0x00029878
        /*0e34*/ 	.short	0x0100
        /*0e36*/ 	.byte	0x06
	.zero		1


	//   ....[13]....
        /*0e38*/ 	.word	0x00000620
        /*0e3c*/ 	.word	0x000000ff
        /*0e40*/ 	.word	0x00029888
        /*0e44*/ 	.short	0x0100
        /*0e46*/ 	.byte	0x06
	.zero		1


	//   ....[14]....
        /*0e48*/ 	.word	0x00000750
        /*0e4c*/ 	.word	0x000000ff
        /*0e50*/ 	.word	0x00029890
        /*0e54*/ 	.short	0x0100
        /*0e56*/ 	.byte	0x08
	.zero		1


	//   ....[15]....
        /*0e58*/ 	.word	0x00000760
        /*0e5c*/ 	.word	0x000000ff
        /*0e60*/ 	.word	0x000298a0
        /*0e64*/ 	.short	0x0100
        /*0e66*/ 	.byte	0x08
	.zero		1


	//   ....[16]....
        /*0e68*/ 	.word	0x00000770
        /*0e6c*/ 	.word	0x000000ff
        /*0e70*/ 	.word	0x00029898
        /*0e74*/ 	.short	0x0100
        /*0e76*/ 	.byte	0x08
	.zero		1


	//   ....[17]....
        /*0e78*/ 	.word	0x00000780
        /*0e7c*/ 	.word	0x000000ff
        /*0e80*/ 	.word	0x000298a8
        /*0e84*/ 	.short	0x0100
        /*0e86*/ 	.byte	0x08
	.zero		1


	//   ....[18]....
        /*0e88*/ 	.word	0x000008c0
        /*0e8c*/ 	.word	0x000000ff
        /*0e90*/ 	.word	0x000298b0
        /*0e94*/ 	.short	0x0100
        /*0e96*/ 	.byte	0x08
	.zero		1


	//   ....[19]....
        /*0e98*/ 	.word	0x000008d0
        /*0e9c*/ 	.word	0x000000ff
        /*0ea0*/ 	.word	0x000298c0
        /*0ea4*/ 	.short	0x0100
        /*0ea6*/ 	.byte	0x08
	.zero		1


	//   ....[20]....
        /*0ea8*/ 	.word	0x000008e0
        /*0eac*/ 	.word	0x000000ff
        /*0eb0*/ 	.word	0x000298b8
        /*0eb4*/ 	.short	0x0100
        /*0eb6*/ 	.byte	0x08
	.zero		1


	//   ....[21]....
        /*0eb8*/ 	.word	0x000008f0
        /*0ebc*/ 	.word	0x000000ff
        /*0ec0*/ 	.word	0x000298c8
        /*0ec4*/ 	.short	0x0100
        /*0ec6*/ 	.byte	0x08
	.zero		1


	//   ....[22]....
        /*0ec8*/ 	.word	0x000035c0
        /*0ecc*/ 	.word	0x0000005b
        /*0ed0*/ 	.word	0x00029890
        /*0ed4*/ 	.short	0x010a
        /*0ed6*/ 	.byte	0x3f
	.zero		1


	//   ....[23]....
        /*0ed8*/ 	.word	0x000095c0
        /*0edc*/ 	.word	0x0000005b
        /*0ee0*/ 	.word	0x00029890
        /*0ee4*/ 	.short	0x010a
        /*0ee6*/ 	.byte	0x3f
	.zero		1


	//   ....[24]....
        /*0ee8*/ 	.word	0x0000f290
        /*0eec*/ 	.word	0x0000005b
        /*0ef0*/ 	.word	0x00029890
        /*0ef4*/ 	.short	0x010a
        /*0ef6*/ 	.byte	0x3f
	.zero		1


	//   ....[25]....
        /*0ef8*/ 	.word	0x0000f9f0
        /*0efc*/ 	.word	0x0000000b
        /*0f00*/ 	.word	0x00000000
        /*0f04*/ 	.short	0x0101
        /*0f06*/ 	.byte	0x3f
	.zero		1


	//   ....[26]....
        /*0f08*/ 	.word	0x0000fa30
        /*0f0c*/ 	.word	0x0000005b
        /*0f10*/ 	.word	0x000298b0
        /*0f14*/ 	.short	0x010a
        /*0f16*/ 	.byte	0x3f
	.zero		1


	//   ....[27]....
        /*0f18*/ 	.word	0x00010050
        /*0f1c*/ 	.word	0x0000005b
        /*0f20*/ 	.word	0x00000000
        /*0f24*/ 	.short	0x0101
        /*0f26*/ 	.byte	0x3f
	.zero		1


	//   ....[28]....
        /*0f28*/ 	.word	0x00010880
        /*0f2c*/ 	.word	0x00000012
        /*0f30*/ 	.word	0x00029800
        /*0f34*/ 	.short	0x010a
        /*0f36*/ 	.byte	0x3f
	.zero		1


	//   ....[29]....
        /*0f38*/ 	.word	0x000108d0
        /*0f3c*/ 	.word	0x00000012
        /*0f40*/ 	.word	0x00029800
        /*0f44*/ 	.short	0x010a
        /*0f46*/ 	.byte	0x3f
	.zero		1


	//   ....[30]....
        /*0f48*/ 	.word	0x00011160
        /*0f4c*/ 	.word	0x00000012
        /*0f50*/ 	.word	0x00029800
        /*0f54*/ 	.short	0x010a
        /*0f56*/ 	.byte	0x3f
	.zero		1


	//   ....[31]....
        /*0f58*/ 	.word	0x000144c0
        /*0f5c*/ 	.word	0x00000012
        /*0f60*/ 	.word	0x00029800
        /*0f64*/ 	.short	0x010a
        /*0f66*/ 	.byte	0x3f
	.zero		1


	//   ....[32]....
        /*0f68*/ 	.word	0x00017590
        /*0f6c*/ 	.word	0x00000000
        /*0f70*/ 	.word	0x00029830
        /*0f74*/ 	.short	0x010a
        /*0f76*/ 	.byte	0x3f
	.zero		1


	//   ....[33]....
        /*0f78*/ 	.word	0x000175e0
        /*0f7c*/ 	.word	0x00000000
        /*0f80*/ 	.word	0x00029830
        /*0f84*/ 	.short	0x010a
        /*0f86*/ 	.byte	0x3f
	.zero		1


	//   ....[34]....
        /*0f88*/ 	.word	0x0001a600
        /*0f8c*/ 	.word	0x0000003c
        /*0f90*/ 	.word	0x00000000
        /*0f94*/ 	.short	0x0101
        /*0f96*/ 	.byte	0x3f
	.zero		1


	//   ....[35]....
        /*0f98*/ 	.word	0x0001b7c0
        /*0f9c*/ 	.word	0x0000000b
        /*0fa0*/ 	.word	0x00029830
        /*0fa4*/ 	.short	0x010a
        /*0fa6*/ 	.byte	0x3f
	.zero		1


	//   ....[36]....
        /*0fa8*/ 	.word	0x0001b810
        /*0fac*/ 	.word	0x0000000b
        /*0fb0*/ 	.word	0x00029830
        /*0fb4*/ 	.short	0x010a
        /*0fb6*/ 	.byte	0x3f
	.zero		1


	//   ....[37]....
        /*0fb8*/ 	.word	0x0001c910
        /*0fbc*/ 	.word	0x0000000a
        /*0fc0*/ 	.word	0x00029850
        /*0fc4*/ 	.short	0x010a
        /*0fc6*/ 	.byte	0x3f
	.zero		1


	//   ....[38]....
        /*0fc8*/ 	.word	0x0001c950
        /*0fcc*/ 	.word	0x0000000a
        /*0fd0*/ 	.word	0x00029850
        /*0fd4*/ 	.short	0x010a
        /*0fd6*/ 	.byte	0x3f
	.zero		1


	//   ....[39]....
        /*0fd8*/ 	.word	0x0001e050
        /*0fdc*/ 	.word	0x0000009d
        /*0fe0*/ 	.word	0x00000000
        /*0fe4*/ 	.short	0x0101
        /*0fe6*/ 	.byte	0x3f
	.zero		1


	//   ....[40]....
        /*0fe8*/ 	.word	0x0001ed20
        /*0fec*/ 	.word	0x00000007
        /*0ff0*/ 	.word	0x00000000
        /*0ff4*/ 	.short	0x0101
        /*0ff6*/ 	.byte	0x3f
	.zero		1


	//   ....[41]....
        /*0ff8*/ 	.word	0x0001f390
        /*0ffc*/ 	.word	0x0000000b
        /*1000*/ 	.word	0x00029850
        /*1004*/ 	.short	0x010a
        /*1006*/ 	.byte	0x3f
	.zero		1


	//   ....[42]....
        /*1008*/ 	.word	0x0001f410
        /*100c*/ 	.word	0x0000000b
        /*1010*/ 	.word	0x00029850
        /*1014*/ 	.short	0x010a
        /*1016*/ 	.byte	0x3f
	.zero		1


	//   ....[43]....
        /*1018*/ 	.word	0x0001fa40
        /*101c*/ 	.word	0x00000000
        /*1020*/ 	.word	0x00000000
        /*1024*/ 	.short	0x0101
        /*1026*/ 	.byte	0x3f
	.zero		1


	//   ....[44]....
        /*1028*/ 	.word	0x00021680
        /*102c*/ 	.word	0x00000000
        /*1030*/ 	.word	0x00000000
        /*1034*/ 	.short	0x0101
        /*1036*/ 	.byte	0x3f
	.zero		1


	//   ....[45]....
        /*1038*/ 	.word	0x00023ac0
        /*103c*/ 	.word	0x00000016
        /*1040*/ 	.word	0x00029820
        /*1044*/ 	.short	0x010a
        /*1046*/ 	.byte	0x3f
	.zero		1


	//   ....[46]....
        /*1048*/ 	.word	0x00023b50
        /*104c*/ 	.word	0x00000009
        /*1050*/ 	.word	0x000298a0
        /*1054*/ 	.short	0x010a
        /*1056*/ 	.byte	0x3f
	.zero		1


	//   ....[47]....
        /*1058*/ 	.word	0x00023f80
        /*105c*/ 	.word	0x00000009
        /*1060*/ 	.word	0x000298c0
        /*1064*/ 	.short	0x010a
        /*1066*/ 	.byte	0x3f
	.zero		1


	//   ....[48]....
        /*1068*/ 	.word	0x000242c0
        /*106c*/ 	.word	0x00000008
        /*1070*/ 	.word	0x000298a0
        /*1074*/ 	.short	0x010a
        /*1076*/ 	.byte	0x3f
	.zero		1


	//   ....[49]....
        /*1078*/ 	.word	0x000246e0
        /*107c*/ 	.word	0x00000008
        /*1080*/ 	.word	0x000298c0
        /*1084*/ 	.short	0x010a
        /*1086*/ 	.byte	0x3f
	.zero		1


	//   ....[50]....
        /*1088*/ 	.word	0x00025780
        /*108c*/ 	.word	0x00000000
        /*1090*/ 	.word	0x00029880
        /*1094*/ 	.short	0x010a
        /*1096*/ 	.byte	0x3f
	.zero		1


	//   ....[51]....
        /*1098*/ 	.word	0x00025eb0
        /*109c*/ 	.word	0x00000000
        /*10a0*/ 	.word	0x00029870
        /*10a4*/ 	.short	0x0107
        /*10a6*/ 	.byte	0x3f
	.zero		1


	//   ....[52]....
        /*10a8*/ 	.word	0x00025f70
        /*10ac*/ 	.word	0x00000000
        /*10b0*/ 	.word	0x00029870
        /*10b4*/ 	.short	0x0101
        /*10b6*/ 	.byte	0x3f
	.zero		1


	//   ....[53]....
        /*10b8*/ 	.word	0x00025fc0
        /*10bc*/ 	.word	0x00000000
        /*10c0*/ 	.word	0x00029840
        /*10c4*/ 	.short	0x010a
        /*10c6*/ 	.byte	0x3f
	.zero		1


	//   ....[54]....
        /*10c8*/ 	.word	0x00026690
        /*10cc*/ 	.word	0x00000000
        /*10d0*/ 	.word	0x00029830
        /*10d4*/ 	.short	0x0107
        /*10d6*/ 	.byte	0x3f
	.zero		1


	//   ....[55]....
        /*10d8*/ 	.word	0x00026770
        /*10dc*/ 	.word	0x00000000
        /*10e0*/ 	.word	0x00029830
        /*10e4*/ 	.short	0x0101
        /*10e6*/ 	.byte	0x3f
	.zero		1


	//   ....[56]....
        /*10e8*/ 	.word	0x000270a0
        /*10ec*/ 	.word	0x00000016
        /*10f0*/ 	.word	0x00029800
        /*10f4*/ 	.short	0x0107
        /*10f6*/ 	.byte	0x3f
	.zero		1


	//   ....[57]....
        /*10f8*/ 	.word	0x000271a0
        /*10fc*/ 	.word	0x00000016
        /*1100*/ 	.word	0x00029800
        /*1104*/ 	.short	0x0101
        /*1106*/ 	.byte	0x3f
	.zero		1


	//   ....[58]....
        /*1108*/ 	.word	0x000271c0
        /*110c*/ 	.word	0x00000016
        /*1110*/ 	.word	0x00029820
        /*1114*/ 	.short	0x010a
        /*1116*/ 	.byte	0x3f
	.zero		1


	//   ....[59]....
        /*1118*/ 	.word	0x00027690
        /*111c*/ 	.word	0x00000000
        /*1120*/ 	.word	0x00029880
        /*1124*/ 	.short	0x010a
        /*1126*/ 	.byte	0x3f
	.zero		1


	//   ....[60]....
        /*1128*/ 	.word	0x00027c00
        /*112c*/ 	.word	0x00000000
        /*1130*/ 	.word	0x00029870
        /*1134*/ 	.short	0x0107
        /*1136*/ 	.byte	0x3f
	.zero		1


	//   ....[61]....
        /*1138*/ 	.word	0x00027cc0
        /*113c*/ 	.word	0x00000000
        /*1140*/ 	.word	0x00029870
        /*1144*/ 	.short	0x0101
        /*1146*/ 	.byte	0x3f
	.zero		1


	//   ....[62]....
        /*1148*/ 	.word	0x00027cf0
        /*114c*/ 	.word	0x00000000
        /*1150*/ 	.word	0x00029840
        /*1154*/ 	.short	0x010a
        /*1156*/ 	.byte	0x3f
	.zero		1


	//   ....[63]....
        /*1158*/ 	.word	0x00028230
        /*115c*/ 	.word	0x00000000
        /*1160*/ 	.word	0x00029830
        /*1164*/ 	.short	0x0107
        /*1166*/ 	.byte	0x3f
	.zero		1


	//   ....[64]....
        /*1168*/ 	.word	0x000282f0
        /*116c*/ 	.word	0x00000000
        /*1170*/ 	.word	0x00029830
        /*1174*/ 	.short	0x0101
        /*1176*/ 	.byte	0x3f
	.zero		1


	//   ....[65]....
        /*1178*/ 	.word	0x00028380
        /*117c*/ 	.word	0x00000003
        /*1180*/ 	.word	0x00029870
        /*1184*/ 	.short	0x010a
        /*1186*/ 	.byte	0x3f
	.zero		1


	//   ....[66]....
        /*1188*/ 	.word	0x00028410
        /*118c*/ 	.word	0x00000003
        /*1190*/ 	.word	0x00029860
        /*1194*/ 	.short	0x010a
        /*1196*/ 	.byte	0x3f
	.zero		1


	//   ....[67]....
        /*1198*/ 	.word	0x00028920
        /*119c*/ 	.word	0x00000003
        /*11a0*/ 	.word	0x00029850
        /*11a4*/ 	.short	0x0101
        /*11a6*/ 	.byte	0x3f
	.zero		1


	//   ....[68]....
        /*11a8*/ 	.word	0x000289b0
        /*11ac*/ 	.word	0x00000003
        /*11b0*/ 	.word	0x00000000
        /*11b4*/ 	.short	0x0101
        /*11b6*/ 	.byte	0x3f
	.zero		1


	//   ....[69]....
        /*11b8*/ 	.word	0x00028b70
        /*11bc*/ 	.word	0x00000011
        /*11c0*/ 	.word	0x00029870
        /*11c4*/ 	.short	0x010a
        /*11c6*/ 	.byte	0x3f
	.zero		1


	//   ....[70]....
        /*11c8*/ 	.word	0x00028bf0
        /*11cc*/ 	.word	0x00000011
        /*11d0*/ 	.word	0x00029860
        /*11d4*/ 	.short	0x010a
        /*11d6*/ 	.byte	0x3f
	.zero		1


	//   ....[71]....
        /*11d8*/ 	.word	0x00029110
        /*11dc*/ 	.word	0x00000011
        /*11e0*/ 	.word	0x00029850
        /*11e4*/ 	.short	0x0101
        /*11e6*/ 	.byte	0x3f
	.zero		1


	//   ....[72]....
        /*11e8*/ 	.word	0x000291d0
        /*11ec*/ 	.word	0x00000011
        /*11f0*/ 	.word	0x00000000
        /*11f4*/ 	.short	0x0101
        /*11f6*/ 	.byte	0x3f
	.zero		1


	//   ....[73]....
        /*11f8*/ 	.word	0x00029cb0
        /*11fc*/ 	.word	0x00000004
        /*1200*/ 	.word	0x00029820
        /*1204*/ 	.short	0x010a
        /*1206*/ 	.byte	0x3f
	.zero		1


	//   ....[74]....
        /*1208*/ 	.word	0x00029e20
        /*120c*/ 	.word	0x00000005
        /*1210*/ 	.word	0x00029840
        /*1214*/ 	.short	0x010a
        /*1216*/ 	.byte	0x3f
	.zero		1


	//   ....[75]....
        /*1218*/ 	.word	0x00029ec0
        /*121c*/ 	.word	0x00000017
        /*1220*/ 	.word	0x00029840
        /*1224*/ 	.short	0x010a
        /*1226*/ 	.byte	0x3f
	.zero		1


	//   ....[76]....
        /*1228*/ 	.word	0x00029f00
        /*122c*/ 	.word	0x00000005
        /*1230*/ 	.word	0x00029860
        /*1234*/ 	.short	0x010a
        /*1236*/ 	.byte	0x3f
	.zero		1


	//   ....[77]....
        /*1238*/ 	.word	0x00029f40
        /*123c*/ 	.word	0x00000017
        /*1240*/ 	.word	0x00029860
        /*1244*/ 	.short	0x010a
        /*1246*/ 	.byte	0x3f
	.zero		1


	//   ....[78]....
        /*1248*/ 	.word	0x00029f80
        /*124c*/ 	.word	0x00000005
        /*1250*/ 	.word	0x00029880
        /*1254*/ 	.short	0x010a
        /*1256*/ 	.byte	0x3f
	.zero		1


	//   ....[79]....
        /*1258*/ 	.word	0x00029fc0
        /*125c*/ 	.word	0x00000017
        /*1260*/ 	.word	0x00029880
        /*1264*/ 	.short	0x010a
        /*1266*/ 	.byte	0x3f
	.zero		1


	//   ....[80]....
        /*1268*/ 	.word	0x0002a020
        /*126c*/ 	.word	0x0000005b
        /*1270*/ 	.word	0x00029890
        /*1274*/ 	.short	0x010a
        /*1276*/ 	.byte	0x3f
	.zero		1


	//   ....[81]....
        /*1278*/ 	.word	0x0002a2d0
        /*127c*/ 	.word	0x0000005b
        /*1280*/ 	.word	0x00029890
        /*1284*/ 	.short	0x010a
        /*1286*/ 	.byte	0x3f
	.zero		1


	//   ....[82]....
        /*1288*/ 	.word	0x0002a580
        /*128c*/ 	.word	0x0000005b
        /*1290*/ 	.word	0x00029890
        /*1294*/ 	.short	0x010a
        /*1296*/ 	.byte	0x3f
	.zero		1


	//   ....[83]....
        /*1298*/ 	.word	0x0002a830
        /*129c*/ 	.word	0x0000005b
        /*12a0*/ 	.word	0x000298b0
        /*12a4*/ 	.short	0x010a
        /*12a6*/ 	.byte	0x3f
	.zero		1


	//   ....[84]....
        /*12a8*/ 	.word	0x0002ab40
        /*12ac*/ 	.word	0x00000012
        /*12b0*/ 	.word	0x00029800
        /*12b4*/ 	.short	0x010a
        /*12b6*/ 	.byte	0x3f
	.zero		1


	//   ....[85]....
        /*12b8*/ 	.word	0x0002ad60
        /*12bc*/ 	.word	0x00000012
        /*12c0*/ 	.word	0x00029800
        /*12c4*/ 	.short	0x010a
        /*12c6*/ 	.byte	0x3f
	.zero		1


	//   ....[86]....
        /*12c8*/ 	.word	0x0002adb0
        /*12cc*/ 	.word	0x00000000
        /*12d0*/ 	.word	0x00029830
        /*12d4*/ 	.short	0x010a
        /*12d6*/ 	.byte	0x3f
	.zero		1


	//   ....[87]....
        /*12d8*/ 	.word	0x0002ae00
        /*12dc*/ 	.word	0x0000000b
        /*12e0*/ 	.word	0x00029830
        /*12e4*/ 	.short	0x010a
        /*12e6*/ 	.byte	0x3f
	.zero		1


	//   ....[88]....
        /*12e8*/ 	.word	0x0002ae50
        /*12ec*/ 	.word	0x0000000a
        /*12f0*/ 	.word	0x00029850
        /*12f4*/ 	.short	0x010a
        /*12f6*/ 	.byte	0x3f
	.zero		1


	//   ....[89]....
        /*12f8*/ 	.word	0x0002aea0
        /*12fc*/ 	.word	0x0000000b
        /*1300*/ 	.word	0x00029850
        /*1304*/ 	.short	0x010a
        /*1306*/ 	.byte	0x3f
	.zero		1


	//   ....[90]....
        /*1308*/ 	.word	0x0002c460
        /*130c*/ 	.word	0x00000016
        /*1310*/ 	.word	0x00029820
        /*1314*/ 	.short	0x010a
        /*1316*/ 	.byte	0x3f
	.zero		1


	//   ....[91]....
        /*1318*/ 	.word	0x0002c4b0
        /*131c*/ 	.word	0x00000009
        /*1320*/ 	.word	0x000298a0
        /*1324*/ 	.short	0x010a
        /*1326*/ 	.byte	0x3f
	.zero		1


	//   ....[92]....
        /*1328*/ 	.word	0x0002c500
        /*132c*/ 	.word	0x00000009
        /*1330*/ 	.word	0x000298c0
        /*1334*/ 	.short	0x010a
        /*1336*/ 	.byte	0x3f
	.zero		1


	//   ....[93]....
        /*1338*/ 	.word	0x0002c550
        /*133c*/ 	.word	0x00000008
        /*1340*/ 	.word	0x000298a0
        /*1344*/ 	.short	0x010a
        /*1346*/ 	.byte	0x3f
	.zero		1


	//   ....[94]....
        /*1348*/ 	.word	0x0002c5a0
        /*134c*/ 	.word	0x00000008
        /*1350*/ 	.word	0x000298c0
        /*1354*/ 	.short	0x010a
        /*1356*/ 	.byte	0x3f
	.zero		1


	//   ....[95]....
        /*1358*/ 	.word	0x0002c6c0
        /*135c*/ 	.word	0x00000000
        /*1360*/ 	.word	0x00029880
        /*1364*/ 	.short	0x010a
        /*1366*/ 	.byte	0x3f
	.zero		1


	//   ....[96]....
        /*1368*/ 	.word	0x0002cee0
        /*136c*/ 	.word	0x00000000
        /*1370*/ 	.word	0x00029840
        /*1374*/ 	.short	0x010a
        /*1376*/ 	.byte	0x3f
	.zero		1


	//   ....[97]....
        /*1378*/ 	.word	0x0002dc50
        /*137c*/ 	.word	0x00000016
        /*1380*/ 	.word	0x00029820
        /*1384*/ 	.short	0x010a
        /*1386*/ 	.byte	0x3f
	.zero		1


	//   ....[98]....
        /*1388*/ 	.word	0x0002dca0
        /*138c*/ 	.word	0x00000000
        /*1390*/ 	.word	0x00029880
        /*1394*/ 	.short	0x010a
        /*1396*/ 	.byte	0x3f
	.zero		1


	//   ....[99]....
        /*1398*/ 	.word	0x0002e3c0
        /*139c*/ 	.word	0x00000000
        /*13a0*/ 	.word	0x00029840
        /*13a4*/ 	.short	0x010a
        /*13a6*/ 	.byte	0x3f
	.zero		1


	//   ....[100]....
        /*13a8*/ 	.word	0x0002ea10
        /*13ac*/ 	.word	0x00000003
        /*13b0*/ 	.word	0x00029870
        /*13b4*/ 	.short	0x010a
        /*13b6*/ 	.byte	0x3f
	.zero		1


	//   ....[101]....
        /*13b8*/ 	.word	0x0002ea60
        /*13bc*/ 	.word	0x00000003
        /*13c0*/ 	.word	0x00029860
        /*13c4*/ 	.short	0x010a
        /*13c6*/ 	.byte	0x3f
	.zero		1


	//   ....[102]....
        /*13c8*/ 	.word	0x0002eab0
        /*13cc*/ 	.word	0x00000011
        /*13d0*/ 	.word	0x00029870
        /*13d4*/ 	.short	0x010a
        /*13d6*/ 	.byte	0x3f
	.zero		1


	//   ....[103]....
        /*13d8*/ 	.word	0x0002eb00
        /*13dc*/ 	.word	0x00000011
        /*13e0*/ 	.word	0x00029860
        /*13e4*/ 	.short	0x010a
        /*13e6*/ 	.byte	0x3f
	.zero		1


	//   ....[104]....
        /*13e8*/ 	.word	0x0002f480
        /*13ec*/ 	.word	0x00000004
        /*13f0*/ 	.word	0x00029820
        /*13f4*/ 	.short	0x010a
        /*13f6*/ 	.byte	0x3f
	.zero		1


	//   ....[105]....
        /*13f8*/ 	.word	0x0002f620
        /*13fc*/ 	.word	0x00000005
        /*1400*/ 	.word	0x00029840
        /*1404*/ 	.short	0x010a
        /*1406*/ 	.byte	0x3f
	.zero		1


	//   ....[106]....
        /*1408*/ 	.word	0x0002f670
        /*140c*/ 	.word	0x00000017
        /*1410*/ 	.word	0x00029840
        /*1414*/ 	.short	0x010a
        /*1416*/ 	.byte	0x3f
	.zero		1


	//   ....[107]....
        /*1418*/ 	.word	0x0002f6c0
        /*141c*/ 	.word	0x00000005
        /*1420*/ 	.word	0x00029860
        /*1424*/ 	.short	0x010a
        /*1426*/ 	.byte	0x3f
	.zero		1


	//   ....[108]....
        /*1428*/ 	.word	0x0002f710
        /*142c*/ 	.word	0x00000017
        /*1430*/ 	.word	0x00029860
        /*1434*/ 	.short	0x010a
        /*1436*/ 	.byte	0x3f
	.zero		1


	//   ....[109]....
        /*1438*/ 	.word	0x0002f760
        /*143c*/ 	.word	0x00000005
        /*1440*/ 	.word	0x00029880
        /*1444*/ 	.short	0x010a
        /*1446*/ 	.byte	0x3f
	.zero		1


	//----- nvinfo : EIATTR_NUM_MBARRIERS
	.align		4
.L_157:
        /*1448*/ 	.byte	0x03, 0x38
        /*144a*/ 	.short	0x0016


	//----- nvinfo : EIATTR_EXIT_INSTR_OFFSETS
	.align		4
        /*144c*/ 	.byte	0x04, 0x1c
        /*144e*/ 	.short	(.L_159 - .L_158)


	//   ....[0]....
.L_158:
        /*1450*/ 	.word	0x0002a010


	//----- nvinfo : EIATTR_MAX_THREADS
	.align		4
.L_159:
        /*1454*/ 	.byte	0x04, 0x05
        /*1456*/ 	.short	(.L_161 - .L_160)
.L_160:
        /*1458*/ 	.word	0x00000180
        /*145c*/ 	.word	0x00000001
        /*1460*/ 	.word	0x00000001


	//----- nvinfo : EIATTR_CRS_STACK_SIZE
	.align		4
.L_161:
        /*1464*/ 	.byte	0x04, 0x1e
        /*1466*/ 	.short	(.L_163 - .L_162)
.L_162:
        /*1468*/ 	.word	0x00000000


	//----- nvinfo : EIATTR_CBANK_PARAM_SIZE
	.align		4
.L_163:
        /*146c*/ 	.byte	0x03, 0x19
        /*146e*/ 	.short	0x0af0


	//----- nvinfo : EIATTR_PARAM_CBANK
	.align		4
        /*1470*/ 	.byte	0x04, 0x0a
        /*1472*/ 	.short	(.L_165 - .L_164)
	.align		4
.L_164:
        /*1474*/ 	.word	index@(.nv.constant0._ZN7cutlass13device_kernelIN5flash11enable_sm90INS1_16FlashAttnFwdSm90INS1_25CollectiveMainloopFwdSm90ILi2EN4cute5tupleIJNS5_1CILi1EEES8_S8_EEENS6_IJNS7_ILi128EEENS7_ILi160EEENS7_ILi192EEEEEELi128ENS_12float_e4m3_tEfNS_4arch4Sm90ELb0ELb0ELb1ELb1ELb1ELb1ELb0ELb1ELb1ELb1ELb0ELb0EEENS1_21CollectiveEpilogueFwdINS6_IJSA_SA_SB_EEES9_NS_10bfloat16_tESG_Li256ELb1ELb1ELb0ELb1EEENS1_36VarlenDynamicPersistentTileSchedulerILi128ELi160ELi256ELi128ELb0ELb1ELb1ELb0ELb1ELb1EEEEEEEEEvNT_6ParamsE)
        /*1478*/ 	.short	0x0210
        /*147a*/ 	.short	0x0af0


	//----- nvinfo : EIATTR_SW_WAR
	.align		4
.L_165:
        /*147c*/ 	.byte	0x04, 0x36
        /*147e*/ 	.short	(.L_167 - .L_166)
.L_166:
        /*1480*/ 	.word	0x00000008
.L_167:


//--------------------- .nv.info._ZN7cutlass13device_kernelIN5flash11enable_sm90INS1_16FlashAttnFwdSm90INS1_25CollectiveMainloopFwdSm90ILi2EN4cute5tupleIJNS5_1CILi1EEES8_S8_EEENS6_IJNS7_ILi128EEESA_NS7_ILi192EEEEEELi128ENS_12float_e4m3_tEfNS_4arch4Sm90ELb0ELb1ELb1ELb0ELb1ELb0ELb0ELb1ELb1ELb1ELb0ELb0EEENS1_21CollectiveEpilogueFwdINS6_IJSA_SA_SA_EEES9_NS_10bfloat16_tESF_Li256ELb0ELb1ELb0ELb1EEENS1_30DynamicPersistentTileSchedulerILi256ELi128ELb0ELb1ELb1EEEEEEEEEvNT_6ParamsE --------------------------
	.section	.nv.info._ZN7cutlass13device_kernelIN5flash11enable_sm90INS1_16FlashAttnFwdSm90INS1_25CollectiveMainloopFwdSm90ILi2EN4cute5tupleIJNS5_1CILi1EEES8_S8_EEENS6_IJNS7_ILi128EEESA_NS7_ILi192EEEEEELi128ENS_12float_e4m3_tEfNS_4arch4Sm90ELb0ELb1ELb1ELb0ELb1ELb0ELb0ELb1ELb1ELb1ELb0ELb0EEENS1_21CollectiveEpilogueFwdINS6_IJSA_SA_SA_EEES9_NS_10bfloat16_tESF_Li256ELb0ELb1ELb0ELb1EEENS1_30DynamicPersistentTileSchedulerILi256ELi128ELb0ELb1ELb1EEEEEEEEEvNT_6ParamsE,"",@"SHT_CUDA_INFO"
	.sectionflags	@""
	.align	4


	//----- nvinfo : EIATTR_CUDA_API_VERSION
	.align		4
        /*0000*/ 	.byte	0x04, 0x37
        /*0002*/ 	.short	(.L_169 - .L_168)
.L_168:
        /*0004*/ 	.word	0x00000082


	//----- nvinfo : EIATTR_KPARAM_INFO
	.align		4
.L_169:
        /*0008*/ 	.byte	0x04, 0x17
        /*000a*/ 	.short	(.L_171 - .L_170)
.L_170:
        /*000c*/ 	.word	0x00000000
        /*0010*/ 	.short	0x0000
        /*0012*/ 	.short	0x0070
        /*0014*/ 	.byte	0x00, 0xf0, 0x01, 0x2a


	//----- nvinfo : EIATTR_SPARSE_MMA_MASK
	.align		4
.L_171:
        /*0018*/ 	.byte	0x03, 0x50
        /*001a*/ 	.short	0x0000


	//----- nvinfo : EIATTR_MAXREG_COUNT
	.align		4
        /*001c*/ 	.byte	0x03, 0x1b
        /*001e*/ 	.short	0x00a8


	//----- nvinfo : EIATTR_NUM_BARRIERS
	.align		4
        /*0020*/ 	.byte	0x02, 0x4c
        /*0022*/ 	.byte	0x10
	.zero		1


	//----- nvinfo : EIATTR_EXTERNS
	.align		4
        /*0024*/ 	.byte	0x04, 0x0f
        /*0026*/ 	.short	(.L_173 - .L_172)


	//   ....[0]....
	.align		4
.L_172:
        /*0028*/ 	.word	index@(__assertfail)


	//----- nvinfo : EIATTR_ANNOTATIONS
	.align		4
.L_173:
        /*002c*/ 	.byte	0x04, 0x55
        /*002e*/ 	.short	(.L_175 - .L_174)


	//   ....[0]....
.L_174:
        /* <DEDUP_REMOVED lines=12> */


	//----- nvinfo : EIATTR_MERCURY_ISA_VERSION
	.align		4
.L_175:
        /*00d8*/ 	.byte	0x03, 0x5f
        /*00da*/ 	.short	0x0101


	//----- nvinfo : EIATTR_INT_WARP_WIDE_INSTR_OFFSETS
	.align		4
        /*00dc*/ 	.byte	0x04, 0x31
        /*00de*/ 	.short	(.L_177 - .L_176)


	//   ....[0]....
.L_176:
        /*00e0*/ 	.word	0x000000c0


	//   ....[1]....
        /*00e4*/ 	.word	0x000000d0


	//   ....[2]....
        /*00e8*/ 	.word	0x00000170


	//   ....[3]....
        /*00ec*/ 	.word	0x00012b40


	//   ....[4]....
        /*00f0*/ 	.word	0x00012bd0


	//   ....[5]....
        /*00f4*/ 	.word	0x00015bc0


	//   ....[6]....
        /*00f8*/ 	.word	0x00015c50


	//----- nvinfo : EIATTR_COOP_GROUP_MASK_REGIDS
	.align		4
.L_177:
        /*00fc*/ 	.byte	0x04, 0x29
        /*00fe*/ 	.short	(.L_179 - .L_178)


	//   ....[0]....
.L_178:
        /*0100*/ 	.word	0xffffffff


	//   ....[1]....
        /*0104*/ 	.word	0xffffffff


	//   ....[2]....
        /*0108*/ 	.word	0xffffffff


	//   ....[3]....
        /*010c*/ 	.word	0xffffffff


	//   ....[4]....
        /*0110*/ 	.word	0xffffffff


	//   ....[5]....
        /*0114*/ 	.word	0xffffffff


	//   ....[6]....
        /*0118*/ 	.word	0xffffffff


	//   ....[7]....
        /*011c*/ 	.word	0xffffffff


	//   ....[8]....
        /*0120*/ 	.word	0xffffffff


	//   ....[9]....
        /*0124*/ 	.word	0xffffffff


	//   ....[10]....
        /*0128*/ 	.word	0xffffffff


	//   ....[11]....
        /*012c*/ 	.word	0xffffffff


	//   ....[12]....
        /*0130*/ 	.word	0xffffffff


	//   ....[13]....
        /*0134*/ 	.word	0xffffffff


	//   ....[14]....
        /*0138*/ 	.word	0xffffffff


	//   ....[15]....
        /*013c*/ 	.word	0xffffffff


	//   ....[16]....
        /*0140*/ 	.word	0xffffffff


	//   ....[17]....
        /*0144*/ 	.word	0xffffffff


	//   ....[18]....
        /*0148*/ 	.word	0xffffffff


	//   ....[19]....
        /*014c*/ 	.word	0xffffffff


	//   ....[20]....
        /*0150*/ 	.word	0xffffffff


	//   ....[21]....
        /*0154*/ 	.word	0xffffffff


	//   ....[22]....
        /*0158*/ 	.word	0xffffffff


	//   ....[23]....
        /*015c*/ 	.word	0xffffffff


	//   ....[24]....
        /*0160*/ 	.word	0xffffffff


	//   ....[25]....
        /*0164*/ 	.word	0xffffffff


	//   ....[26]....
        /*0168*/ 	.word	0xffffffff


	//   ....[27]....
        /*016c*/ 	.word	0xffffffff


	//   ....[28]....
        /*0170*/ 	.word	0xffffffff


	//   ....[29]....
        /*0174*/ 	.word	0xffffffff


	//   ....[30]....
        /*0178*/ 	.word	0xffffffff


	//   ....[31]....
        /*017c*/ 	.word	0xffffffff


	//   ....[32]....
        /*0180*/ 	.word	0xffffffff


	//   ....[33]....
        /*0184*/ 	.word	0xffffffff


	//   ....[34]....
        /*0188*/ 	.word	0xffffffff


	//   ....[35]....
        /*018c*/ 	.word	0xffffffff


	//   ....[36]....
        /*0190*/ 	.word	0xffffffff


	//   ....[37]....
        /*0194*/ 	.word	0xffffffff


	//   ....[38]....
        /*0198*/ 	.word	0xffffffff


	//   ....[39]....
        /*019c*/ 	.word	0xffffffff


	//   ....[40]....
        /*01a0*/ 	.word	0xffffffff


	//   ....[41]....
        /*01a4*/ 	.word	0xffffffff


	//   ....[42]....
        /*01a8*/ 	.word	0xffffffff


	//   ....[43]....
        /*01ac*/ 	.word	0xffffffff


	//   ....[44]....
        /*01b0*/ 	.word	0xffffffff


	//   ....[45]....
        /*01b4*/ 	.word	0xffffffff


	//   ....[46]....
        /*01b8*/ 	.word	0xffffffff


	//   ....[47]....
        /*01bc*/ 	.word	0xffffffff


	//   ....[48]....
        /*01c0*/ 	.word	0xffffffff


	//   ....[49]....
        /*01c4*/ 	.word	0xffffffff


	//   ....[50]....
        /*01c8*/ 	.word	0xffffffff


	//   ....[51]....
        /*01cc*/ 	.word	0xffffffff


	//   ....[52]....
        /*01d0*/ 	.word	0xffffffff


	//   ....[53]....
        /*01d4*/ 	.word	0xffffffff


	//   ....[54]....
        /*01d8*/ 	.word	0xffffffff


	//   ....[55]....
        /*01dc*/ 	.word	0xffffffff


	//   ....[56]....
        /*01e0*/ 	.word	0xffffffff


	//   ....[57]....
        /*01e4*/ 	.word	0xffffffff


	//   ....[58]....
        /*01e8*/ 	.word	0xffffffff


	//   ....[59]....
        /*01ec*/ 	.word	0xffffffff


	//   ....[60]....
        /*01f0*/ 	.word	0xffffffff


	//   ....[61]....
        /*01f4*/ 	.word	0xffffffff


	//   ....[62]....
        /*01f8*/ 	.word	0xffffffff


	//   ....[63]....
        /*01fc*/ 	.word	0xffffffff


	//   ....[64]....
        /*0200*/ 	.word	0xffffffff


	//   ....[65]....
        /*0204*/ 	.word	0xffffffff


	//   ....[66]....
        /*0208*/ 	.word	0xffffffff


	//   ....[67]....
        /*020c*/ 	.word	0xffffffff


	//   ....[68]....
        /*0210*/ 	.word	0xffffffff


	//   ....[69]....
        /*0214*/ 	.word	0xffffffff


	//   ....[70]....
        /*0218*/ 	.word	0xffffffff


	//   ....[71]....
        /*021c*/ 	.word	0xffffffff


	//   ....[72]....
        /*0220*/ 	.word	0xffffffff


	//   ....[73]....
        /*0224*/ 	.word	0xffffffff


	//   ....[74]....
        /*0228*/ 	.word	0xffffffff


	//   ....[75]....
        /*022c*/ 	.word	0xffffffff


	//   ....[76]....
        /*0230*/ 	.word	0xffffffff


	//   ....[77]....
        /*0234*/ 	.word	0xffffffff


	//   ....[78]....
        /*0238*/ 	.word	0xffffffff


	//   ....[79]....
        /*023c*/ 	.word	0xffffffff


	//   ....[80]....
        /*0240*/ 	.word	0xffffffff


	//   ....[81]....
        /*0244*/ 	.word	0xffffffff


	//   ....[82]....
        /*0248*/ 	.word	0xffffffff


	//   ....[83]....
        /*024c*/ 	.word	0xffffffff


	//   ....[84]....
        /*0250*/ 	.word	0xffffffff


	//   ....[85]....
        /*0254*/ 	.word	0xffffffff


	//   ....[86]....
        /*0258*/ 	.word	0xffffffff


	//   ....[87]....
        /*025c*/ 	.word	0xffffffff


	//   ....[88]....
        /*0260*/ 	.word	0xffffffff


	//   ....[89]....
        /*0264*/ 	.word	0xffffffff


	//   ....[90]....
        /*0268*/ 	.word	0xffffffff


	//   ....[91]....
        /*026c*/ 	.word	0xffffffff


	//   ....[92]....
        /*0270*/ 	.word	0xffffffff


	//   ....[93]....
        /*0274*/ 	.word	0xffffffff


	//   ....[94]....
        /*0278*/ 	.word	0xffffffff


	//   ....[95]....
        /*027c*/ 	.word	0xffffffff


	//   ....[96]....
        /*0280*/ 	.word	0xffffffff


	//   ....[97]....
        /*0284*/ 	.word	0xffffffff


	//   ....[98]....
        /*0288*/ 	.word	0xffffffff


	//   ....[99]....
        /*028c*/ 	.word	0xffffffff


	//   ....[100]....
        /*0290*/ 	.word	0xffffffff


	//   ....[101]....
        /*0294*/ 	.word	0xffffffff


	//   ....[102]....
        /*0298*/ 	.word	0xffffffff


	//   ....[103]....
        /*029c*/ 	.word	0xffffffff


	//   ....[104]....
        /*02a0*/ 	.word	0xffffffff


	//   ....[105]....
        /*02a4*/ 	.word	0xffffffff


	//   ....[106]....
        /*02a8*/ 	.word	0xffffffff


	//   ....[107]....
        /*02ac*/ 	.word	0xffffffff


	//   ....[108]....
        /*02b0*/ 	.word	0xffffffff


	//   ....[109]....
        /*02b4*/ 	.word	0xffffffff


	//   ....[110]....
        /*02b8*/ 	.word	0xffffffff


	//   ....[111]....
        /*02bc*/ 	.word	0xffffffff


	//   ....[112]....
        /*02c0*/ 	.word	0xffffffff


	//   ....[113]....
        /*02c4*/ 	.word	0xffffffff


	//   ....[114]....
        /*02c8*/ 	.word	0xffffffff


	//   ....[115]....
        /*02cc*/ 	.word	0xffffffff


	//   ....[116]....
        /*02d0*/ 	.word	0xffffffff


	//   ....[117]....
        /*02d4*/ 	.word	0xffffffff


	//   ....[118]....
        /*02d8*/ 	.word	0xffffffff


	//   ....[119]....
        /*02dc*/ 	.word	0xffffffff


	//   ....[120]....
        /*02e0*/ 	.word	0xffffffff


	//   ....[121]....
        /*02e4*/ 	.word	0xffffffff


	//   ....[122]....
        /*02e8*/ 	.word	0xffffffff


	//   ....[123]....
        /*02ec*/ 	.word	0xffffffff


	//   ....[124]....
        /*02f0*/ 	.word	0xffffffff


	//   ....[125]....
        /*02f4*/ 	.word	0xffffffff


	//   ....[126]....
        /*02f8*/ 	.word	0xffffffff


	//   ....[127]....
        /*02fc*/ 	.word	0xffffffff


	//   ....[128]....
        /*0300*/ 	.word	0x0500000f


	//   ....[129]....
        /*0304*/ 	.word	0x0500000f


	//   ....[130]....
        /*0308*/ 	.word	0x0500000f


	//   ....[131]....
        /*030c*/ 	.word	0x0500000f


	//   ....[132]....
        /*0310*/ 	.word	0x0500000f


	//   ....[133]....
        /*0314*/ 	.word	0x0500000f


	//   ....[134]....
        /*0318*/ 	.word	0x0500000f


	//   ....[135]....
        /*031c*/ 	.word	0x0500000f


	//   ....[136]....
        /*0320*/ 	.word	0x0500000f


	//   ....[137]....
        /*0324*/ 	.word	0x0500000f


	//   ....[138]....
        /*0328*/ 	.word	0x0500000f


	//   ....[139]....
        /*032c*/ 	.word	0x0500000f


	//   ....[140]....
        /*0330*/ 	.word	0x0500000f


	//   ....[141]....
        /*0334*/ 	.word	0x0500000f


	//   ....[142]....
        /*0338*/ 	.word	0x0500000f


	//   ....[143]....
        /*033c*/ 	.word	0x0500000f


	//   ....[144]....
        /*0340*/ 	.word	0x0500000f


	//   ....[145]....
        /*0344*/ 	.word	0x0500000f


	//   ....[146]....
        /*0348*/ 	.word	0x0500000f


	//   ....[147]....
        /*034c*/ 	.word	0x0500000f


	//   ....[148]....
        /*0350*/ 	.word	0x0500000f


	//   ....[149]....
        /*0354*/ 	.word	0x0500000f


	//   ....[150]....
        /*0358*/ 	.word	0x0500000f


	//   ....[151]....
        /*035c*/ 	.word	0x0500000f


	//   ....[152]....
        /*0360*/ 	.word	0x0500000f


	//   ....[153]....
        /*0364*/ 	.word	0x0500000f


	//   ....[154]....
        /*0368*/ 	.word	0x0500000f


	//   ....[155]....
        /*036c*/ 	.word	0x0500000f


	//   ....[156]....
        /*0370*/ 	.word	0x0500000f


	//   ....[157]....
        /*0374*/ 	.word	0x0500000f


	//   ....[158]....
        /*0378*/ 	.word	0x0500000f


	//   ....[159]....
        /*037c*/ 	.word	0x0500000f


	//   ....[160]....
        /*0380*/ 	.word	0x0500000f


	//   ....[161]....
        /*0384*/ 	.word	0x0500000f


	//   ....[162]....
        /*0388*/ 	.word	0x0500000f


	//   ....[163]....
        /*038c*/ 	.word	0x0500000f


	//   ....[164]....
        /*0390*/ 	.word	0x0500000f


	//   ....[165]....
        /*0394*/ 	.word	0x0500000f


	//   ....[166]....
        /*0398*/ 	.word	0x0500000f


	//   ....[167]....
        /*039c*/ 	.word	0x0500000f


	//   ....[168]....
        /*03a0*/ 	.word	0x0500000f


	//   ....[169]....
        /*03a4*/ 	.word	0x0500000f


	//----- nvinfo : EIATTR_COOP_GROUP_INSTR_OFFSETS
	.align		4
.L_179:
        /*03a8*/ 	.byte	0x04, 0x28
        /*03aa*/ 	.short	(.L_181 - .L_180)


	//   ....[0]....
.L_180:
        /*03ac*/ 	.word	0x00000080


	//   ....[1]....
        /*03b0*/ 	.word	0x00000090


	//   ....[2]....
        /*03b4*/ 	.word	0x000002d0


	//   ....[3]....
        /*03b8*/ 	.word	0x00000430


	//   ....[4]....
        /*03bc*/ 	.word	0x00000550


	//   ....[5]....
        /*03c0*/ 	.word	0x000006b0


	//   ....[6]....
        /*03c4*/ 	.word	0x00001740


	//   ....[7]....
        /*03c8*/ 	.word	0x000021e0


	//   ....[8]....
        /*03cc*/ 	.word	0x00003540


	//   ....[9]....
        /*03d0*/ 	.word	0x00003da0


	//   ....[10]....
        /*03d4*/ 	.word	0x00003eb0


	//   ....[11]....
        /*03d8*/ 	.word	0x000046e0


	//   ....[12]....
        /*03dc*/ 	.word	0x00004750


	//   ....[13]....
        /*03e0*/ 	.word	0x00005eb0


	//   ....[14]....
        /*03e4*/ 	.word	0x00006820


	//   ....[15]....
        /*03e8*/ 	.word	0x00007400


	//   ....[16]....
        /*03ec*/ 	.word	0x00007420


	//   ....[17]....
        /*03f0*/ 	.word	0x00007db0


	//   ....[18]....
        /*03f4*/ 	.word	0x00007e50


	//   ....[19]....
        /*03f8*/ 	.word	0x0000a330


	//   ....[20]....
        /*03fc*/ 	.word	0x0000a350


	//   ....[21]....
        /*0400*/ 	.word	0x0000a370


	//   ....[22]....
        /*0404*/ 	.word	0x0000a390


	//   ....[23]....
        /*0408*/ 	.word	0x0000bf80


	//   ....[24]....
        /*040c*/ 	.word	0x0000c8e0


	//   ....[25]....
        /*0410*/ 	.word	0x0000d4c0


	//   ....[26]....
        /*0414*/ 	.word	0x0000d4e0


	//   ....[27]....
        /*0418*/ 	.word	0x0000de90


	//   ....[28]....
        /*041c*/ 	.word	0x0000df30


	//   ....[29]....
        /*0420*/ 	.word	0x0000f1f0


	//   ....[30]....
        /*0424*/ 	.word	0x0000f200


	//   ....[31]....
        /*0428*/ 	.word	0x0000f280


	//   ....[32]....
        /*042c*/ 	.word	0x0000f290


	//   ....[33]....
        /*0430*/ 	.word	0x000105f0


	//   ....[34]....
        /*0434*/ 	.word	0x00010600


	//   ....[35]....
        /*0438*/ 	.word	0x00010610


	//   ....[36]....
        /*043c*/ 	.word	0x00010620


	//   ....[37]....
        /*0440*/ 	.word	0x00010630


	//   ....[38]....
        /*0444*/ 	.word	0x00010640


	//   ....[39]....
        /*0448*/ 	.word	0x00010650


	//   ....[40]....
        /*044c*/ 	.word	0x00010660


	//   ....[41]....
        /*0450*/ 	.word	0x00010680


	//   ....[42]....
        /*0454*/ 	.word	0x00010690


	//   ....[43]....
        /*0458*/ 	.word	0x000106b0


	//   ....[44]....
        /*045c*/ 	.word	0x000106c0


	//   ....[45]....
        /*0460*/ 	.word	0x000106f0


	//   ....[46]....
        /*0464*/ 	.word	0x00010710


	//   ....[47]....
        /*0468*/ 	.word	0x00010730


	//   ....[48]....
        /*046c*/ 	.word	0x00010740


	//   ....[49]....
        /*0470*/ 	.word	0x00010750


	//   ....[50]....
        /*0474*/ 	.word	0x00010780


	//   ....[51]....
        /*0478*/ 	.word	0x000107b0


	//   ....[52]....
        /*047c*/ 	.word	0x000107c0


	//   ....[53]....
        /*0480*/ 	.word	0x000107d0


	//   ....[54]....
        /*0484*/ 	.word	0x000107e0


	//   ....[55]....
        /*0488*/ 	.word	0x000107f0


	//   ....[56]....
        /*048c*/ 	.word	0x00010800


	//   ....[57]....
        /*0490*/ 	.word	0x00010810


	//   ....[58]....
        /*0494*/ 	.word	0x00010820


	//   ....[59]....
        /*0498*/ 	.word	0x00010830


	//   ....[60]....
        /*049c*/ 	.word	0x00010840


	//   ....[61]....
        /*04a0*/ 	.word	0x00010850


	//   ....[62]....
        /*04a4*/ 	.word	0x00010860


	//   ....[63]....
        /*04a8*/ 	.word	0x00010870


	//   ....[64]....
        /*04ac*/ 	.word	0x00010880


	//   ....[65]....
        /*04b0*/ 	.word	0x000109a0


	//   ....[66]....
        /*04b4*/ 	.word	0x000109e0


	//   ....[67]....
        /*04b8*/ 	.word	0x00010a10


	//   ....[68]....
        /*04bc*/ 	.word	0x00010a80


	//   ....[69]....
        /*04c0*/ 	.word	0x00010f00


	//   ....[70]....
        /*04c4*/ 	.word	0x00010f20


	//   ....[71]....
        /*04c8*/ 	.word	0x00010ff0


	//   ....[72]....
        /*04cc*/ 	.word	0x00011010


	//   ....[73]....
        /*04d0*/ 	.word	0x000110d0


	//   ....[74]....
        /*04d4*/ 	.word	0x000110f0


	//   ....[75]....
        /*04d8*/ 	.word	0x000111c0


	//   ....[76]....
        /*04dc*/ 	.word	0x000111e0


	//   ....[77]....
        /*04e0*/ 	.word	0x00011820


	//   ....[78]....
        /*04e4*/ 	.word	0x00011850


	//   ....[79]....
        /*04e8*/ 	.word	0x00011920


	//   ....[80]....
        /*04ec*/ 	.word	0x00011940


	//   ....[81]....
        /*04f0*/ 	.word	0x00011a00


	//   ....[82]....
        /*04f4*/ 	.word	0x00011a20


	//   ....[83]....
        /*04f8*/ 	.word	0x00011af0


	//   ....[84]....
        /*04fc*/ 	.word	0x00011b10


	//   ....[85]....
        /*0500*/ 	.word	0x00011ca0


	//   ....[86]....
        /*0504*/ 	.word	0x00013710


	//   ....[87]....
        /*0508*/ 	.word	0x00013740


	//   ....[88]....
        /*050c*/ 	.word	0x00013800


	//   ....[89]....
        /*0510*/ 	.word	0x00013810


	//   ....[90]....
        /*0514*/ 	.word	0x00013880


	//   ....[91]....
        /*0518*/ 	.word	0x00013890


	//   ....[92]....
        /*051c*/ 	.word	0x000138a0


	//   ....[93]....
        /*0520*/ 	.word	0x00013910


	//   ....[94]....
        /*0524*/ 	.word	0x00013c50


	//   ....[95]....
        /*0528*/ 	.word	0x00013c80


	//   ....[96]....
        /*052c*/ 	.word	0x00013ce0


	//   ....[97]....
        /*0530*/ 	.word	0x00013d40


	//   ....[98]....
        /*0534*/ 	.word	0x00013d90


	//   ....[99]....
        /*0538*/ 	.word	0x00013dd0


	//   ....[100]....
        /*053c*/ 	.word	0x00013df0


	//   ....[101]....
        /*0540*/ 	.word	0x00013e30


	//   ....[102]....
        /*0544*/ 	.word	0x000144e0


	//   ....[103]....
        /*0548*/ 	.word	0x00014500


	//   ....[104]....
        /*054c*/ 	.word	0x00014560


	//   ....[105]....
        /*0550*/ 	.word	0x000145c0


	//   ....[106]....
        /*0554*/ 	.word	0x00014610


	//   ....[107]....
        /*0558*/ 	.word	0x00014660


	//   ....[108]....
        /*055c*/ 	.word	0x00014680


	//   ....[109]....
        /*0560*/ 	.word	0x000146c0


	//   ....[110]....
        /*0564*/ 	.word	0x00014dd0


	//   ....[111]....
        /*0568*/ 	.word	0x00014df0


	//   ....[112]....
        /*056c*/ 	.word	0x00014e60


	//   ....[113]....
        /*0570*/ 	.word	0x00014e70


	//   ....[114]....
        /*0574*/ 	.word	0x00014ec0


	//   ....[115]....
        /*0578*/ 	.word	0x00014ed0


	//   ....[116]....
        /*057c*/ 	.word	0x00014ee0


	//   ....[117]....
        /*0580*/ 	.word	0x00014f30


	//   ....[118]....
        /*0584*/ 	.word	0x00015260


	//   ....[119]....
        /*0588*/ 	.word	0x00015280


	//   ....[120]....
        /*058c*/ 	.word	0x00015290


	//   ....[121]....
        /*0590*/ 	.word	0x000152a0


	//   ....[122]....
        /*0594*/ 	.word	0x00015300


	//   ....[123]....
        /*0598*/ 	.word	0x00015310


	//   ....[124]....
        /*059c*/ 	.word	0x00015370


	//   ....[125]....
        /*05a0*/ 	.word	0x000153a0


	//   ....[126]....
        /*05a4*/ 	.word	0x000163c0


	//   ....[127]....
        /*05a8*/ 	.word	0x00016560


	//   ....[128]....
        /*05ac*/ 	.word	0x00016c30


	//   ....[129]....
        /*05b0*/ 	.word	0x00016d10


	//   ....[130]....
        /*05b4*/ 	.word	0x00016df0


	//   ....[131]....
        /*05b8*/ 	.word	0x00016e50


	//   ....[132]....
        /*05bc*/ 	.word	0x00016f30


	//   ....[133]....
        /*05c0*/ 	.word	0x00016f90


	//   ....[134]....
        /*05c4*/ 	.word	0x00017070


	//   ....[135]....
        /*05c8*/ 	.word	0x000170d0


	//   ....[136]....
        /*05cc*/ 	.word	0x000171b0


	//   ....[137]....
        /*05d0*/ 	.word	0x000172e0


	//   ....[138]....
        /*05d4*/ 	.word	0x000173b0


	//   ....[139]....
        /*05d8*/ 	.word	0x00017490


	//   ....[140]....
        /*05dc*/ 	.word	0x00017550


	//   ....[141]....
        /*05e0*/ 	.word	0x000175d0


	//   ....[142]....
        /*05e4*/ 	.word	0x00017690


	//   ....[143]....
        /*05e8*/ 	.word	0x00017710


	//   ....[144]....
        /*05ec*/ 	.word	0x000177e0


	//   ....[145]....
        /*05f0*/ 	.word	0x00017870


	//   ....[146]....
        /*05f4*/ 	.word	0x000178e0


	//   ....[147]....
        /*05f8*/ 	.word	0x00017960


	//   ....[148]....
        /*05fc*/ 	.word	0x00017a30


	//   ....[149]....
        /*0600*/ 	.word	0x00017ab0


	//   ....[150]....
        /*0604*/ 	.word	0x00017b80


	//   ....[151]....
        /*0608*/ 	.word	0x00017c00


	//   ....[152]....
        /*060c*/ 	.word	0x00017cc0


	//   ....[153]....
        /*0610*/ 	.word	0x00017df0


	//   ....[154]....
        /*0614*/ 	.word	0x00017ea0


	//   ....[155]....
        /*0618*/ 	.word	0x00017f00


	//   ....[156]....
        /*061c*/ 	.word	0x00017fc0


	//   ....[157]....
        /*0620*/ 	.word	0x00018020


	//   ....[158]....
        /*0624*/ 	.word	0x000180e0


	//   ....[159]....
        /*0628*/ 	.word	0x00018140


	//   ....[160]....
        /*062c*/ 	.word	0x00018200


	//   ....[161]....
        /*0630*/ 	.word	0x000182f0


	//   ....[162]....
        /*0634*/ 	.word	0x00018390


	//   ....[163]....
        /*0638*/ 	.word	0x000183f0


	//   ....[164]....
        /*063c*/ 	.word	0x000184c0


	//   ....[165]....
        /*0640*/ 	.word	0x00018520


	//   ....[166]....
        /*0644*/ 	.word	0x000185f0


	//   ....[167]....
        /*0648*/ 	.word	0x00018650


	//   ....[168]....
        /*064c*/ 	.word	0x00018720


	//   ....[169]....
        /*0650*/ 	.word	0x00018970


	//----- nvinfo : EIATTR_REG_RECONFIG
	.align		4
.L_181:
        /*0654*/ 	.byte	0x01, 0x54
	.zero		2


	//----- nvinfo : EIATTR_SYSCALL_OFFSETS
	.align		4
        /*0658*/ 	.byte	0x04, 0x46
        /*065a*/ 	.short	(.L_183 - .L_182)


	//   ....[0]....
.L_182:
        /*065c*/ 	.word	0x00001920


	//   ....[1]....
        /*0660*/ 	.word	0x00012d40


	//   ....[2]....
        /*0664*/ 	.word	0x00012eb0


	//   ....[3]....
        /*0668*/ 	.word	0x00013000


	//   ....[4]....
        /*066c*/ 	.word	0x00013140


	//   ....[5]....
        /*0670*/ 	.word	0x00014150


	//----- nvinfo : EIATTR_MBARRIER_INSTR_OFFSETS
	.align		4
.L_183:
        /*0674*/ 	.byte	0x04, 0x39
        /*0676*/ 	.short	(.L_185 - .L_184)


	//   ....[0]....
.L_184:
        /*0678*/ 	.word	0x00000180
        /*067c*/ 	.word	0x000000ff
        /*0680*/ 	.word	0x00022800
        /*0684*/ 	.short	0x0100
        /*0686*/ 	.byte	0x08
	.zero		1


	//   ....[1]....
        /*0688*/ 	.word	0x00000190
        /*068c*/ 	.word	0x000000ff
        /*0690*/ 	.word	0x00022820
        /*0694*/ 	.short	0x0100
        /*0696*/ 	.byte	0x08
	.zero		1


	//   ....[2]....
        /*0698*/ 	.word	0x00000280
        /*069c*/ 	.word	0x000000ff
        /*06a0*/ 	.word	0x00022830
        /*06a4*/ 	.short	0x0100
        /*06a6*/ 	.byte	0x08
	.zero		1


	//   ....[3]....
        /*06a8*/ 	.word	0x00000290
        /*06ac*/ 	.word	0x000000ff
        /*06b0*/ 	.word	0x00022840
        /*06b4*/ 	.short	0x0100
        /*06b6*/ 	.byte	0x08
	.zero		1


	//   ....[4]....
        /*06b8*/ 	.word	0x000002a0
        /*06bc*/ 	.word	0x000000ff
        /*06c0*/ 	.word	0x00022838
        /*06c4*/ 	.short	0x0100
        /*06c6*/ 	.byte	0x08
	.zero		1


	//   ....[5]....
        /*06c8*/ 	.word	0x000002b0
        /*06cc*/ 	.word	0x000000ff
        /*06d0*/ 	.word	0x00022848
        /*06d4*/ 	.short	0x0100
        /*06d6*/ 	.byte	0x08
	.zero		1


	//   ....[6]....
        /*06d8*/ 	.word	0x000003e0
        /*06dc*/ 	.word	0x000000ff
        /*06e0*/ 	.word	0x00022850
        /*06e4*/ 	.short	0x0100
        /*06e6*/ 	.byte	0x08
	.zero		1


	//   ....[7]....
        /*06e8*/ 	.word	0x000003f0
        /*06ec*/ 	.word	0x000000ff
        /*06f0*/ 	.word	0x00022860
        /*06f4*/ 	.short	0x0100
        /*06f6*/ 	.byte	0x08
	.zero		1


	//   ....[8]....
        /*06f8*/ 	.word	0x00000400
        /*06fc*/ 	.word	0x000000ff
        /*0700*/ 	.word	0x00022858
        /*0704*/ 	.short	0x0100
        /*0706*/ 	.byte	0x08
	.zero		1


	//   ....[9]....
        /*0708*/ 	.word	0x00000410
        /*070c*/ 	.word	0x000000ff
        /*0710*/ 	.word	0x00022868
        /*0714*/ 	.short	0x0100
        /*0716*/ 	.byte	0x08
	.zero		1


	//   ....[10]....
        /*0718*/ 	.word	0x00000500
        /*071c*/ 	.word	0x000000ff
        /*0720*/ 	.word	0x00022870
        /*0724*/ 	.short	0x0100
        /*0726*/ 	.byte	0x06
	.zero		1


	//   ....[11]....
        /*0728*/ 	.word	0x00000510
        /*072c*/ 	.word	0x000000ff
        /*0730*/ 	.word	0x00022880
        /*0734*/ 	.short	0x0100
        /*0736*/ 	.byte	0x06
	.zero		1


	//   ....[12]....
        /*0738*/ 	.word	0x00000520
        /*073c*/ 	.word	0x000000ff
        /*0740*/ 	.word	0x00022878
        /*0744*/ 	.short	0x0100
        /*0746*/ 	.byte	0x06
	.zero		1


	//   ....[13]....
        /*0748*/ 	.word	0x00000530
        /*074c*/ 	.word	0x000000ff
        /*0750*/ 	.word	0x00022888
        /*0754*/ 	.short	0x0100
        /*0756*/ 	.byte	0x06
	.zero		1


	//   ....[14]....
        /*0758*/ 	.word	0x00000660
        /*075c*/ 	.word	0x000000ff
        /*0760*/ 	.word	0x00022890
        /*0764*/ 	.short	0x0100
        /*0766*/ 	.byte	0x08
	.zero		1


	//   ....[15]....
        /*0768*/ 	.word	0x00000670
        /*076c*/ 	.word	0x000000ff
        /*0770*/ 	.word	0x000228a0
        /*0774*/ 	.short	0x0100
        /*0776*/ 	.byte	0x08
	.zero		1


	//   ....[16]....
        /*0778*/ 	.word	0x00000680
        /*077c*/ 	.word	0x000000ff
        /*0780*/ 	.word	0x00022898
        /*0784*/ 	.short	0x0100
        /*0786*/ 	.byte	0x08
	.zero		1


	//   ....[17]....
        /*0788*/ 	.word	0x00000690
        /*078c*/ 	.word	0x000000ff
        /*0790*/ 	.word	0x000228a8
        /*0794*/ 	.short	0x0100
        /*0796*/ 	.byte	0x08
	.zero		1


	//   ....[18]....
        /*0798*/ 	.word	0x000007e0
        /*079c*/ 	.word	0x000000ff
        /*07a0*/ 	.word	0x000228b0
        /*07a4*/ 	.short	0x0100
        /*07a6*/ 	.byte	0x08
	.zero		1


	//   ....[19]....
        /*07a8*/ 	.word	0x000007f0
        /*07ac*/ 	.word	0x000000ff
        /*07b0*/ 	.word	0x000228c0
        /*07b4*/ 	.short	0x0100
        /*07b6*/ 	.byte	0x08
	.zero		1


	//   ....[20]....
        /*07b8*/ 	.word	0x00000800
        /*07bc*/ 	.word	0x000000ff
        /*07c0*/ 	.word	0x000228b8
        /*07c4*/ 	.short	0x0100
        /*07c6*/ 	.byte	0x08
	.zero		1


	//   ....[21]....
        /*07c8*/ 	.word	0x00000810
        /*07cc*/ 	.word	0x000000ff
        /*07d0*/ 	.word	0x000228c8
        /*07d4*/ 	.short	0x0100
        /*07d6*/ 	.byte	0x08
	.zero		1


	//   ....[22]....
        /*07d8*/ 	.word	0x00001c00
        /*07dc*/ 	.word	0x000000ff
        /*07e0*/ 	.word	0x00022800
        /*07e4*/ 	.short	0x010a
        /*07e6*/ 	.byte	0x26
	.zero		1


	//   ....[23]....
        /*07e8*/ 	.word	0x00001ca0
        /*07ec*/ 	.word	0x00000007
        /*07f0*/ 	.word	0x00022830
        /*07f4*/ 	.short	0x010a
        /*07f6*/ 	.byte	0x3f
	.zero		1


	//   ....[24]....
        /*07f8*/ 	.word	0x00001ce0
        /*07fc*/ 	.word	0x00000007
        /*0800*/ 	.word	0x00022830
        /*0804*/ 	.short	0x010a
        /*0806*/ 	.byte	0x3f
	.zero		1


	//   ....[25]....
        /*0808*/ 	.word	0x000025e0
        /*080c*/ 	.word	0x000000ff
        /*0810*/ 	.word	0x00000000
        /*0814*/ 	.short	0x0101
        /*0816*/ 	.byte	0x06
	.zero		1


	//   ....[26]....
        /*0818*/ 	.word	0x00005780
        /*081c*/ 	.word	0x000000ff
        /*0820*/ 	.word	0x00022830
        /*0824*/ 	.short	0x010a
        /*0826*/ 	.byte	0x06
	.zero		1


	//   ....[27]....
        /*0828*/ 	.word	0x000057c0
        /*082c*/ 	.word	0x000000ff
        /*0830*/ 	.word	0x00022830
        /*0834*/ 	.short	0x010a
        /*0836*/ 	.byte	0x06
	.zero		1


	//   ....[28]....
        /*0838*/ 	.word	0x00005a90
        /*083c*/ 	.word	0x000000ff
        /*0840*/ 	.word	0x00022850
        /*0844*/ 	.short	0x010a
        /*0846*/ 	.byte	0x06
	.zero		1


	//   ....[29]....
        /*0848*/ 	.word	0x00005ad0
        /*084c*/ 	.word	0x000000ff
        /*0850*/ 	.word	0x00022850
        /*0854*/ 	.short	0x010a
        /*0856*/ 	.byte	0x06
	.zero		1


	//   ....[30]....
        /*0858*/ 	.word	0x00006220
        /*085c*/ 	.word	0x000000ff
        /*0860*/ 	.word	0x00000000
        /*0864*/ 	.short	0x0101
        /*0866*/ 	.byte	0x06
	.zero		1


	//   ....[31]....
        /*0868*/ 	.word	0x000088a0
        /*086c*/ 	.word	0x000000ff
        /*0870*/ 	.word	0x00000000
        /*0874*/ 	.short	0x0101
        /*0876*/ 	.byte	0x06
	.zero		1


	//   ....[32]....
        /*0878*/ 	.word	0x00009190
        /*087c*/ 	.word	0x000000ff
        /*0880*/ 	.word	0x00022830
        /*0884*/ 	.short	0x010a
        /*0886*/ 	.byte	0x06
	.zero		1


	//   ....[33]....
        /*0888*/ 	.word	0x000091d0
        /*088c*/ 	.word	0x000000ff
        /*0890*/ 	.word	0x00022830
        /*0894*/ 	.short	0x010a
        /*0896*/ 	.byte	0x06
	.zero		1


	//   ....[34]....
        /*0898*/ 	.word	0x000094a0
        /*089c*/ 	.word	0x000000ff
        /*08a0*/ 	.word	0x00022850
        /*08a4*/ 	.short	0x010a
        /*08a6*/ 	.byte	0x06
	.zero		1


	//   ....[35]....
        /*08a8*/ 	.word	0x000094e0
        /*08ac*/ 	.word	0x000000ff
        /*08b0*/ 	.word	0x00022850
        /*08b4*/ 	.short	0x010a
        /*08b6*/ 	.byte	0x06
	.zero		1


	//   ....[36]....
        /*08b8*/ 	.word	0x00009c80
        /*08bc*/ 	.word	0x000000ff
        /*08c0*/ 	.word	0x00000000
        /*08c4*/ 	.short	0x0101
        /*08c6*/ 	.byte	0x06
	.zero		1


	//   ....[37]....
        /*08c8*/ 	.word	0x0000b180
        /*08cc*/ 	.word	0x000000ff
        /*08d0*/ 	.word	0x00000000
        /*08d4*/ 	.short	0x0101
        /*08d6*/ 	.byte	0x06
	.zero		1


	//   ....[38]....
        /*08d8*/ 	.word	0x0000b880
        /*08dc*/ 	.word	0x000000ff
        /*08e0*/ 	.word	0x00022830
        /*08e4*/ 	.short	0x010a
        /*08e6*/ 	.byte	0x06
	.zero		1


	//   ....[39]....
        /*08e8*/ 	.word	0x0000b8c0
        /*08ec*/ 	.word	0x000000ff
        /*08f0*/ 	.word	0x00022830
        /*08f4*/ 	.short	0x010a
        /*08f6*/ 	.byte	0x06
	.zero		1


	//   ....[40]....
        /*08f8*/ 	.word	0x0000bb60
        /*08fc*/ 	.word	0x000000ff
        /*0900*/ 	.word	0x00022850
        /*0904*/ 	.short	0x010a
        /*0906*/ 	.byte	0x06
	.zero		1


	//   ....[41]....
        /*0908*/ 	.word	0x0000bba0
        /*090c*/ 	.word	0x000000ff
        /*0910*/ 	.word	0x00022850
        /*0914*/ 	.short	0x010a
        /*0916*/ 	.byte	0x06
	.zero		1


	//   ....[42]....
        /*0918*/ 	.word	0x0000c2e0
        /*091c*/ 	.word	0x000000ff
        /*0920*/ 	.word	0x00000000
        /*0924*/ 	.short	0x0101
        /*0926*/ 	.byte	0x06
	.zero		1


	//   ....[43]....
        /*0928*/ 	.word	0x0000e960
        /*092c*/ 	.word	0x000000ff
        /*0930*/ 	.word	0x00000000
        /*0934*/ 	.short	0x0101
        /*0936*/ 	.byte	0x06
	.zero		1


	//   ....[44]....
        /*0938*/ 	.word	0x0000ef50
        /*093c*/ 	.word	0x000000ff
        /*0940*/ 	.word	0x00022850
        /*0944*/ 	.short	0x010a
        /*0946*/ 	.byte	0x05
	.zero		1


	//   ....[45]....
        /*0948*/ 	.word	0x0000ef90
        /*094c*/ 	.word	0x000000ff
        /*0950*/ 	.word	0x00022850
        /*0954*/ 	.short	0x010a
        /*0956*/ 	.byte	0x05
	.zero		1


	//   ....[46]....
        /*0958*/ 	.word	0x0000f550
        /*095c*/ 	.word	0x000000ff
        /*0960*/ 	.word	0x00000000
        /*0964*/ 	.short	0x0101
        /*0966*/ 	.byte	0x04
	.zero		1


	//   ....[47]....
        /*0968*/ 	.word	0x00010ed0
        /*096c*/ 	.word	0x00000003
        /*0970*/ 	.word	0x00000000
        /*0974*/ 	.short	0x0101
        /*0976*/ 	.byte	0x3f
	.zero		1


	//   ....[48]....
        /*0978*/ 	.word	0x00013530
        /*097c*/ 	.word	0x00000000
        /*0980*/ 	.word	0x00022880
        /*0984*/ 	.short	0x010a
        /*0986*/ 	.byte	0x3f
	.zero		1


	//   ....[49]....
        /*0988*/ 	.word	0x000139d0
        /*098c*/ 	.word	0x00000000
        /*0990*/ 	.word	0x00022870
        /*0994*/ 	.short	0x0107
        /*0996*/ 	.byte	0x3f
	.zero		1


	//   ....[50]....
        /*0998*/ 	.word	0x00013a90
        /*099c*/ 	.word	0x00000000
        /*09a0*/ 	.word	0x00022870
        /*09a4*/ 	.short	0x0101
        /*09a6*/ 	.byte	0x3f
	.zero		1


	//   ....[51]....
        /*09a8*/ 	.word	0x00013ac0
        /*09ac*/ 	.word	0x00000000
        /*09b0*/ 	.word	0x00022840
        /*09b4*/ 	.short	0x010a
        /*09b6*/ 	.byte	0x3f
	.zero		1


	//   ....[52]....
        /*09b8*/ 	.word	0x00013f30
        /*09bc*/ 	.word	0x00000000
        /*09c0*/ 	.word	0x00022830
        /*09c4*/ 	.short	0x0107
        /*09c6*/ 	.byte	0x3f
	.zero		1


	//   ....[53]....
        /*09c8*/ 	.word	0x00013ff0
        /*09cc*/ 	.word	0x00000000
        /*09d0*/ 	.word	0x00022830
        /*09d4*/ 	.short	0x0101
        /*09d6*/ 	.byte	0x3f
	.zero		1


	//   ....[54]....
        /*09d8*/ 	.word	0x000147b0
        /*09dc*/ 	.word	0x00000011
        /*09e0*/ 	.word	0x00022800
        /*09e4*/ 	.short	0x0107
        /*09e6*/ 	.byte	0x3f
	.zero		1


	//   ....[55]....
        /*09e8*/ 	.word	0x000148a0
        /*09ec*/ 	.word	0x00000011
        /*09f0*/ 	.word	0x00022800
        /*09f4*/ 	.short	0x0101
        /*09f6*/ 	.byte	0x3f
	.zero		1


	//   ....[56]....
        /*09f8*/ 	.word	0x000148c0
        /*09fc*/ 	.word	0x00000011
        /*0a00*/ 	.word	0x00022820
        /*0a04*/ 	.short	0x010a
        /*0a06*/ 	.byte	0x3f
	.zero		1


	//   ....[57]....
        /*0a08*/ 	.word	0x00014c40
        /*0a0c*/ 	.word	0x00000000
        /*0a10*/ 	.word	0x00022880
        /*0a14*/ 	.short	0x010a
        /*0a16*/ 	.byte	0x3f
	.zero		1


	//   ....[58]....
        /*0a18*/ 	.word	0x00014fc0
        /*0a1c*/ 	.word	0x00000000
        /*0a20*/ 	.word	0x00022870
        /*0a24*/ 	.short	0x0107
        /*0a26*/ 	.byte	0x3f
	.zero		1


	//   ....[59]....
        /*0a28*/ 	.word	0x00015080
        /*0a2c*/ 	.word	0x00000000
        /*0a30*/ 	.word	0x00022870
        /*0a34*/ 	.short	0x0101
        /*0a36*/ 	.byte	0x3f
	.zero		1


	//   ....[60]....
        /*0a38*/ 	.word	0x000150b0
        /*0a3c*/ 	.word	0x00000000
        /*0a40*/ 	.word	0x00022840
        /*0a44*/ 	.short	0x010a
        /*0a46*/ 	.byte	0x3f
	.zero		1


	//   ....[61]....
        /*0a48*/ 	.word	0x00015470
        /*0a4c*/ 	.word	0x00000000
        /*0a50*/ 	.word	0x00022830
        /*0a54*/ 	.short	0x0107
        /*0a56*/ 	.byte	0x3f
	.zero		1


	//   ....[62]....
        /*0a58*/ 	.word	0x00015530
        /*0a5c*/ 	.word	0x00000000
        /*0a60*/ 	.word	0x00022830
        /*0a64*/ 	.short	0x0101
        /*0a66*/ 	.byte	0x3f
	.zero		1


	//   ....[63]....
        /*0a68*/ 	.word	0x000155c0
        /*0a6c*/ 	.word	0x00000000
        /*0a70*/ 	.word	0x00022870
        /*0a74*/ 	.short	0x010a
        /*0a76*/ 	.byte	0x3f
	.zero		1


	//   ....[64]....
        /*0a78*/ 	.word	0x00015650
        /*0a7c*/ 	.word	0x00000000
        /*0a80*/ 	.word	0x00022860
        /*0a84*/ 	.short	0x010a
        /*0a86*/ 	.byte	0x3f
	.zero		1


	//   ....[65]....
        /*0a88*/ 	.word	0x00015ab0
        /*0a8c*/ 	.word	0x00000000
        /*0a90*/ 	.word	0x00022850
        /*0a94*/ 	.short	0x0101
        /*0a96*/ 	.byte	0x3f
	.zero		1


	//   ....[66]....
        /*0a98*/ 	.word	0x00015b30
        /*0a9c*/ 	.word	0x00000000
        /*0aa0*/ 	.word	0x00000000
        /*0aa4*/ 	.short	0x0101
        /*0aa6*/ 	.byte	0x3f
	.zero		1


	//   ....[67]....
        /*0aa8*/ 	.word	0x00015d00
        /*0aac*/ 	.word	0x00000012
        /*0ab0*/ 	.word	0x00022870
        /*0ab4*/ 	.short	0x010a
        /*0ab6*/ 	.byte	0x3f
	.zero		1


	//   ....[68]....
        /*0ab8*/ 	.word	0x00015d80
        /*0abc*/ 	.word	0x00000012
        /*0ac0*/ 	.word	0x00022860
        /*0ac4*/ 	.short	0x010a
        /*0ac6*/ 	.byte	0x3f
	.zero		1


	//   ....[69]....
        /*0ac8*/ 	.word	0x000161f0
        /*0acc*/ 	.word	0x00000012
        /*0ad0*/ 	.word	0x00022850
        /*0ad4*/ 	.short	0x0101
        /*0ad6*/ 	.byte	0x3f
	.zero		1


	//   ....[70]....
        /*0ad8*/ 	.word	0x00016270
        /*0adc*/ 	.word	0x00000012
        /*0ae0*/ 	.word	0x00000000
        /*0ae4*/ 	.short	0x0101
        /*0ae6*/ 	.byte	0x3f
	.zero		1


	//   ....[71]....
        /*0ae8*/ 	.word	0x000164e0
        /*0aec*/ 	.word	0x00000005
        /*0af0*/ 	.word	0x00022820
        /*0af4*/ 	.short	0x010a
        /*0af6*/ 	.byte	0x3f
	.zero		1


	//   ....[72]....
        /*0af8*/ 	.word	0x00016660
        /*0afc*/ 	.word	0x00000003
        /*0b00*/ 	.word	0x00022840
        /*0b04*/ 	.short	0x010a
        /*0b06*/ 	.byte	0x3f
	.zero		1


	//   ....[73]....
        /*0b08*/ 	.word	0x00016700
        /*0b0c*/ 	.word	0x00000013
        /*0b10*/ 	.word	0x00022840
        /*0b14*/ 	.short	0x010a
        /*0b16*/ 	.byte	0x3f
	.zero		1


	//   ....[74]....
        /*0b18*/ 	.word	0x00016740
        /*0b1c*/ 	.word	0x00000003
        /*0b20*/ 	.word	0x00022860
        /*0b24*/ 	.short	0x010a
        /*0b26*/ 	.byte	0x3f
	.zero		1


	//   ....[75]....
        /*0b28*/ 	.word	0x00016780
        /*0b2c*/ 	.word	0x00000013
        /*0b30*/ 	.word	0x00022860
        /*0b34*/ 	.short	0x010a
        /*0b36*/ 	.byte	0x3f
	.zero		1


	//   ....[76]....
        /*0b38*/ 	.word	0x000167c0
        /*0b3c*/ 	.word	0x00000003
        /*0b40*/ 	.word	0x00022880
        /*0b44*/ 	.short	0x010a
        /*0b46*/ 	.byte	0x3f
	.zero		1


	//   ....[77]....
        /*0b48*/ 	.word	0x00016800
        /*0b4c*/ 	.word	0x00000013
        /*0b50*/ 	.word	0x00022880
        /*0b54*/ 	.short	0x010a
        /*0b56*/ 	.byte	0x3f
	.zero		1


	//   ....[78]....
        /*0b58*/ 	.word	0x00016870
        /*0b5c*/ 	.word	0x00000003
        /*0b60*/ 	.word	0x00022800
        /*0b64*/ 	.short	0x010a
        /*0b66*/ 	.byte	0x3f
	.zero		1


	//   ....[79]....
        /*0b68*/ 	.word	0x000168c0
        /*0b6c*/ 	.word	0x00000007
        /*0b70*/ 	.word	0x00022830
        /*0b74*/ 	.short	0x010a
        /*0b76*/ 	.byte	0x3f
	.zero		1


	//   ....[80]....
        /*0b78*/ 	.word	0x00016920
        /*0b7c*/ 	.word	0x00000005
        /*0b80*/ 	.word	0x00022830
        /*0b84*/ 	.short	0x010a
        /*0b86*/ 	.byte	0x3f
	.zero		1


	//   ....[81]....
        /*0b88*/ 	.word	0x00016980
        /*0b8c*/ 	.word	0x00000005
        /*0b90*/ 	.word	0x00022850
        /*0b94*/ 	.short	0x010a
        /*0b96*/ 	.byte	0x3f
	.zero		1


	//   ....[82]....
        /*0b98*/ 	.word	0x000169e0
        /*0b9c*/ 	.word	0x00000005
        /*0ba0*/ 	.word	0x00022830
        /*0ba4*/ 	.short	0x010a
        /*0ba6*/ 	.byte	0x3f
	.zero		1


	//   ....[83]....
        /*0ba8*/ 	.word	0x00016a40
        /*0bac*/ 	.word	0x00000005
        /*0bb0*/ 	.word	0x00022850
        /*0bb4*/ 	.short	0x010a
        /*0bb6*/ 	.byte	0x3f
	.zero		1


	//   ....[84]....
        /*0bb8*/ 	.word	0x00016aa0
        /*0bbc*/ 	.word	0x00000005
        /*0bc0*/ 	.word	0x00022830
        /*0bc4*/ 	.short	0x010a
        /*0bc6*/ 	.byte	0x3f
	.zero		1


	//   ....[85]....
        /*0bc8*/ 	.word	0x00016b00
        /*0bcc*/ 	.word	0x00000005
        /*0bd0*/ 	.word	0x00022850
        /*0bd4*/ 	.short	0x010a
        /*0bd6*/ 	.byte	0x3f
	.zero		1


	//   ....[86]....
        /*0bd8*/ 	.word	0x00016b60
        /*0bdc*/ 	.word	0x00000007
        /*0be0*/ 	.word	0x00022850
        /*0be4*/ 	.short	0x010a
        /*0be6*/ 	.byte	0x3f
	.zero		1


	//   ....[87]....
        /*0be8*/ 	.word	0x00016c60
        /*0bec*/ 	.word	0x00000000
        /*0bf0*/ 	.word	0x00022880
        /*0bf4*/ 	.short	0x010a
        /*0bf6*/ 	.byte	0x3f
	.zero		1


	//   ....[88]....
        /*0bf8*/ 	.word	0x00017230
        /*0bfc*/ 	.word	0x00000000
        /*0c00*/ 	.word	0x00022840
        /*0c04*/ 	.short	0x010a
        /*0c06*/ 	.byte	0x3f
	.zero		1


	//   ....[89]....
        /*0c08*/ 	.word	0x00017cf0
        /*0c0c*/ 	.word	0x00000011
        /*0c10*/ 	.word	0x00022820
        /*0c14*/ 	.short	0x010a
        /*0c16*/ 	.byte	0x3f
	.zero		1


	//   ....[90]....
        /*0c18*/ 	.word	0x00017d40
        /*0c1c*/ 	.word	0x00000000
        /*0c20*/ 	.word	0x00022880
        /*0c24*/ 	.short	0x010a
        /*0c26*/ 	.byte	0x3f
	.zero		1


	//   ....[91]....
        /*0c28*/ 	.word	0x00018240
        /*0c2c*/ 	.word	0x00000000
        /*0c30*/ 	.word	0x00022840
        /*0c34*/ 	.short	0x010a
        /*0c36*/ 	.byte	0x3f
	.zero		1


	//   ....[92]....
        /*0c38*/ 	.word	0x00018750
        /*0c3c*/ 	.word	0x00000000
        /*0c40*/ 	.word	0x00022870
        /*0c44*/ 	.short	0x010a
        /*0c46*/ 	.byte	0x3f
	.zero		1


	//   ....[93]....
        /*0c48*/ 	.word	0x000187a0
        /*0c4c*/ 	.word	0x00000000
        /*0c50*/ 	.word	0x00022860
        /*0c54*/ 	.short	0x010a
        /*0c56*/ 	.byte	0x3f
	.zero		1


	//   ....[94]....
        /*0c58*/ 	.word	0x000187f0
        /*0c5c*/ 	.word	0x00000012
        /*0c60*/ 	.word	0x00022870
        /*0c64*/ 	.short	0x010a
        /*0c66*/ 	.byte	0x3f
	.zero		1


	//   ....[95]....
        /*0c68*/ 	.word	0x00018840
        /*0c6c*/ 	.word	0x00000012
        /*0c70*/ 	.word	0x00022860
        /*0c74*/ 	.short	0x010a
        /*0c76*/ 	.byte	0x3f
	.zero		1


	//   ....[96]....
        /*0c78*/ 	.word	0x00018890
        /*0c7c*/ 	.word	0x00000005
        /*0c80*/ 	.word	0x00022820
        /*0c84*/ 	.short	0x010a
        /*0c86*/ 	.byte	0x3f
	.zero		1


	//   ....[97]....
        /*0c88*/ 	.word	0x00018a30
        /*0c8c*/ 	.word	0x00000003
        /*0c90*/ 	.word	0x00022840
        /*0c94*/ 	.short	0x010a
        /*0c96*/ 	.byte	0x3f
	.zero		1


	//   ....[98]....
        /*0c98*/ 	.word	0x00018a80
        /*0c9c*/ 	.word	0x00000013
        /*0ca0*/ 	.word	0x00022840
        /*0ca4*/ 	.short	0x010a
        /*0ca6*/ 	.byte	0x3f
	.zero		1


	//   ....[99]....
        /*0ca8*/ 	.word	0x00018ad0
        /*0cac*/ 	.word	0x00000003
        /*0cb0*/ 	.word	0x00022860
        /*0cb4*/ 	.short	0x010a
        /*0cb6*/ 	.byte	0x3f
	.zero		1


	//   ....[100]....
        /*0cb8*/ 	.word	0x00018b20
        /*0cbc*/ 	.word	0x00000013
        /*0cc0*/ 	.word	0x00022860
        /*0cc4*/ 	.short	0x010a
        /*0cc6*/ 	.byte	0x3f
	.zero		1


	//   ....[101]....
        /*0cc8*/ 	.word	0x00018b70
        /*0ccc*/ 	.word	0x00000003
        /*0cd0*/ 	.word	0x00022880
        /*0cd4*/ 	.short	0x010a
        /*0cd6*/ 	.byte	0x3f
	.zero		1


	//----- nvinfo : EIATTR_NUM_MBARRIERS
	.align		4
.L_185:
        /*0cd8*/ 	.byte	0x03, 0x38
        /*0cda*/ 	.short	0x0016


	//----- nvinfo : EIATTR_EXIT_INSTR_OFFSETS
	.align		4
        /*0cdc*/ 	.byte	0x04, 0x1c
        /*0cde*/ 	.short	(.L_187 - .L_186)


	//   ....[0]....
.L_186:
        /*0ce0*/ 	.word	0x00000990


	//   ....[1]....
        /*0ce4*/ 	.word	0x00011c10


	//   ....[2]....
        /*0ce8*/ 	.word	0x00016850


	//----- nvinfo : EIATTR_MAX_THREADS
	.align		4
.L_187:
        /*0cec*/ 	.byte	0x04, 0x05
        /*0cee*/ 	.short	(.L_189 - .L_188)
.L_188:
        /*0cf0*/ 	.word	0x00000180
        /*0cf4*/ 	.word	0x00000001
        /*0cf8*/ 	.word	0x00000001


	//----- nvinfo : EIATTR_CRS_STACK_SIZE
	.align		4
.L_189:
        /*0cfc*/ 	.byte	0x04, 0x1e
        /*0cfe*/ 	.short	(.L_191 - .L_190)
.L_190:
        /*0d00*/ 	.word	0x00000000


	//----- nvinfo : EIATTR_CBANK_PARAM_SIZE
	.align		4
.L_191:
        /*0d04*/ 	.byte	0x03, 0x19
        /*0d06*/ 	.short	0x0af0


	//----- nvinfo : EIATTR_PARAM_CBANK
	.align		4
        /*0d08*/ 	.byte	0x04, 0x0a
        /*0d0a*/ 	.short	(.L_193 - .L_192)
	.align		4
.L_192:
        /*0d0c*/ 	.word	index@(.nv.constant0._ZN7cutlass13device_kernelIN5flash11enable_sm90INS1_16FlashAttnFwdSm90INS1_25CollectiveMainloopFwdSm90ILi2EN4cute5tupleIJNS5_1CILi1EEES8_S8_EEENS6_IJNS7_ILi128EEESA_NS7_ILi192EEEEEELi128ENS_12float_e4m3_tEfNS_4arch4Sm90ELb0ELb1ELb1ELb0ELb1ELb0ELb0ELb1ELb1ELb1ELb0ELb0EEENS1_21CollectiveEpilogueFwdINS6_IJSA_SA_SA_EEES9_NS_10bfloat16_tESF_Li256ELb0ELb1ELb0ELb1EEENS1_30DynamicPersistentTileSchedulerILi256ELi128ELb0ELb1ELb1EEEEEEEEEvNT_6ParamsE)
        /*0d10*/ 	.short	0x0210
        /*0d12*/ 	.short	0x0af0


	//----- nvinfo : EIATTR_SW_WAR
	.align		4
.L_193:
        /*0d14*/ 	.byte	0x04, 0x36
        /*0d16*/ 	.short	(.L_195 - .L_194)
.L_194:
        /*0d18*/ 	.word	0x00000008
.L_195:


//--------------------- .nv.info._ZN7cutlass13device_kernelIN5flash11enable_sm90INS1_16FlashAttnFwdSm90INS1_25CollectiveMainloopFwdSm90ILi2EN4cute5tupleIJNS5_1CILi1EEES8_S8_EEENS6_IJNS7_ILi128EEESA_NS7_ILi192EEEEEELi128ENS_12float_e4m3_tEfNS_4arch4Sm90ELb0ELb1ELb1ELb1ELb1ELb0ELb0ELb1ELb1ELb1ELb0ELb0EEENS1_21CollectiveEpilogueFwdINS6_IJSA_SA_SA_EEES9_NS_10bfloat16_tESF_Li256ELb1ELb1ELb0ELb1EEENS1_36VarlenDynamicPersistentTileSchedulerILi128ELi128ELi256ELi128ELb0ELb1ELb1ELb1ELb0ELb1EEEEEEEEEvNT_6ParamsE --------------------------
	.section	.nv.info._ZN7cutlass13device_kernelIN5flash11enable_sm90INS1_16FlashAttnFwdSm90INS1_25CollectiveMainloopFwdSm90ILi2EN4cute5tupleIJNS5_1CILi1EEES8_S8_EEENS6_IJNS7_ILi128EEESA_NS7_ILi192EEEEEELi128ENS_12float_e4m3_tEfNS_4arch4Sm90ELb0ELb1ELb1ELb1ELb1ELb0ELb0ELb1ELb1ELb1ELb0ELb0EEENS1_21CollectiveEpilogueFwdINS6_IJSA_SA_SA_EEES9_NS_10bfloat16_tESF_Li256ELb1ELb1ELb0ELb1EEENS1_36VarlenDynamicPersistentTileSchedulerILi128ELi128ELi256ELi128ELb0ELb1ELb1ELb1ELb0ELb1EEEEEEEEEvNT_6ParamsE,"",@"SHT_CUDA_INFO"
	.sectionflags	@""
	.align	4


	//----- nvinfo : EIATTR_CUDA_API_VERSION
	.align		4
        /*0000*/ 	.byte	0x04, 0x37
        /*0002*/ 	.short	(.L_197 - .L_196)
.L_196:
        /*0004*/ 	.word	0x00000082


	//----- nvinfo : EIATTR_KPARAM_INFO
	.align		4
.L_197:
        /*0008*/ 	.byte	0x04, 0x17
        /*000a*/ 	.short	(.L_199 - .L_198)
.L_198:
        /*000c*/ 	.word	0x00000000
        /*0010*/ 	.short	0x0000
        /*0012*/ 	.short	0x0070
        /*0014*/ 	.byte	0x00, 0xf0, 0x01, 0x2a


	//----- nvinfo : EIATTR_SPARSE_MMA_MASK
	.align		4
.L_199:
        /*0018*/ 	.byte	0x03, 0x50
        /*001a*/ 	.short	0x0000


	//----- nvinfo : EIATTR_MAXREG_COUNT
	.align		4
        /*001c*/ 	.byte	0x03, 0x1b
        /*001e*/ 	.short	0x00a8


	//----- nvinfo : EIATTR_NUM_BARRIERS
	.align		4
        /*0020*/ 	.byte	0x02, 0x4c
        /*0022*/ 	.byte	0x10
	.zero		1


	//----- nvinfo : EIATTR_EXTERNS
	.align		4
        /*0024*/ 	.byte	0x04, 0x0f
        /*0026*/ 	.short	(.L_201 - .L_200)


	//   ....[0]....
	.align		4
.L_200:
        /*0028*/ 	.word	index@(__assertfail)


	//----- nvinfo : EIATTR_ANNOTATIONS
	.align		4
.L_201:
        /*002c*/ 	.byte	0x04, 0x55
        /*002e*/ 	.short	(.L_203 - .L_202)


	//   ....[0]....
.L_202:
        /* <DEDUP_REMOVED lines=19> */


	//----- nvinfo : EIATTR_MERCURY_ISA_VERSION
	.align		4
.L_203:
        /*0148*/ 	.byte	0x03, 0x5f
        /*014a*/ 	.short	0x0101


	//----- nvinfo : EIATTR_UNUSED_LOAD_BYTE_OFFSET
	.align		4
        /*014c*/ 	.byte	0x04, 0x44
        /*014e*/ 	.short	(.L_205 - .L_204)


	//   ....[0]....
.L_204:
        /*0150*/ 	.word	0x00000980
        /*0154*/ 	.word	0x0000fff0


	//   ....[1]....
        /*0158*/ 	.word	0x0000f7f0
        /*015c*/ 	.word	0x0000fff0


	//----- nvinfo : EIATTR_INT_WARP_WIDE_INSTR_OFFSETS
	.align		4
.L_205:
        /*0160*/ 	.byte	0x04, 0x31
        /*0162*/ 	.short	(.L_207 - .L_206)


	//   ....[0]....
.L_206:
        /*0164*/ 	.word	0x000000c0


	//   ....[1]....
        /*0168*/ 	.word	0x000000d0


	//   ....[2]....
        /*016c*/ 	.word	0x00000170


	//   ....[3]....
        /*0170*/ 	.word	0x000135d0


	//   ....[4]....
        /*0174*/ 	.word	0x00013660


	//   ....[5]....
        /*0178*/ 	.word	0x00016920


	//   ....[6]....
        /*017c*/ 	.word	0x000169b0


	//----- nvinfo : EIATTR_COOP_GROUP_MASK_REGIDS
	.align		4
.L_207:
        /*0180*/ 	.byte	0x04, 0x29
        /*0182*/ 	.short	(.L_209 - .L_208)


	//   ....[0]....
.L_208:
        /*0184*/ 	.word	0xffffffff


	//   ....[1]....
        /*0188*/ 	.word	0xffffffff


	//   ....[2]....
        /*018c*/ 	.word	0xffffffff


	//   ....[3]....
        /*0190*/ 	.word	0xffffffff


	//   ....[4]....
        /*0194*/ 	.word	0xffffffff


	//   ....[5]....
        /*0198*/ 	.word	0xffffffff


	//   ....[6]....
        /*019c*/ 	.word	0xffffffff


	//   ....[7]....
        /*01a0*/ 	.word	0xffffffff


	//   ....[8]....
        /*01a4*/ 	.word	0xffffffff


	//   ....[9]....
        /*01a8*/ 	.word	0xffffffff


	//   ....[10]....
        /*01ac*/ 	.word	0xffffffff


	//   ....[11]....
        /*01b0*/ 	.word	0xffffffff


	//   ....[12]....
        /*01b4*/ 	.word	0xffffffff


	//   ....[13]....
        /*01b8*/ 	.word	0xffffffff


	//   ....[14]....
        /*01bc*/ 	.word	0xffffffff


	//   ....[15]....
        /*01c0*/ 	.word	0xffffffff


	//   ....[16]....
        /*01c4*/ 	.word	0xffffffff


	//   ....[17]....
        /*01c8*/ 	.word	0xffffffff


	//   ....[18]....
        /*01cc*/ 	.word	0xffffffff


	//   ....[19]....
        /*01d0*/ 	.word	0xffffffff


	//   ....[20]....
        /*01d4*/ 	.word	0xffffffff


	//   ....[21]....
        /*01d8*/ 	.word	0xffffffff


	//   ....[22]....
        /*01dc*/ 	.word	0xffffffff


	//   ....[23]....
        /*01e0*/ 	.word	0xffffffff


	//   ....[24]....
        /*01e4*/ 	.word	0xffffffff


	//   ....[25]....
        /*01e8*/ 	.word	0xffffffff


	//   ....[26]....
        /*01ec*/ 	.word	0xffffffff


	//   ....[27]....
        /*01f0*/ 	.word	0xffffffff


	//   ....[28]....
        /*01f4*/ 	.word	0xffffffff


	//   ....[29]....
        /*01f8*/ 	.word	0xffffffff


	//   ....[30]....
        /*01fc*/ 	.word	0xffffffff


	//   ....[31]....
        /*0200*/ 	.word	0xffffffff


	//   ....[32]....
        /*0204*/ 	.word	0xffffffff


	//   ....[33]....
        /*0208*/ 	.word	0xffffffff


	//   ....[34]....
        /*020c*/ 	.word	0xffffffff


	//   ....[35]....
        /*0210*/ 	.word	0xffffffff


	//   ....[36]....
        /*0214*/ 	.word	0xffffffff


	//   ....[37]....
        /*0218*/ 	.word	0xffffffff


	//   ....[38]....
        /*021c*/ 	.word	0xffffffff


	//   ....[39]....
        /*0220*/ 	.word	0xffffffff


	//   ....[40]....
        /*0224*/ 	.word	0xffffffff


	//   ....[41]....
        /*0228*/ 	.word	0xffffffff


	//   ....[42]....
        /*022c*/ 	.word	0xffffffff


	//   ....[43]....
        /*0230*/ 	.word	0xffffffff


	//   ....[44]....
        /*0234*/ 	.word	0xffffffff


	//   ....[45]....
        /*0238*/ 	.word	0xffffffff


	//   ....[46]....
        /*023c*/ 	.word	0xffffffff


	//   ....[47]....
        /*0240*/ 	.word	0xffffffff


	//   ....[48]....
        /*0244*/ 	.word	0xffffffff


	//   ....[49]....
        /*0248*/ 	.word	0xffffffff


	//   ....[50]....
        /*024c*/ 	.word	0xffffffff


	//   ....[51]....
        /*0250*/ 	.word	0xffffffff


	//   ....[52]....
        /*0254*/ 	.word	0xffffffff


	//   ....[53]....
        /*0258*/ 	.word	0xffffffff


	//   ....[54]....
        /*025c*/ 	.word	0xffffffff


	//   ....[55]....
        /*0260*/ 	.word	0xffffffff


	//   ....[56]....
        /*0264*/ 	.word	0xffffffff


	//   ....[57]....
        /*0268*/ 	.word	0xffffffff


	//   ....[58]....
        /*026c*/ 	.word	0xffffffff


	//   ....[59]....
        /*0270*/ 	.word	0xffffffff


	//   ....[60]....
        /*0274*/ 	.word	0xffffffff


	//   ....[61]....
        /*0278*/ 	.word	0xffffffff


	//   ....[62]....
        /*027c*/ 	.word	0xffffffff


	//   ....[63]....
        /*0280*/ 	.word	0xffffffff


	//   ....[64]....
        /*0284*/ 	.word	0xffffffff


	//   ....[65]....
        /*0288*/ 	.word	0xffffffff


	//   ....[66]....
        /*028c*/ 	.word	0xffffffff


	//   ....[67]....
        /*0290*/ 	.word	0xffffffff


	//   ....[68]....
        /*0294*/ 	.word	0xffffffff


	//   ....[69]....
        /*0298*/ 	.word	0xffffffff


	//   ....[70]....
        /*029c*/ 	.word	0xffffffff


	//   ....[71]....
        /*02a0*/ 	.word	0xffffffff


	//   ....[72]....
        /*02a4*/ 	.word	0xffffffff


	//   ....[73]....
        /*02a8*/ 	.word	0xffffffff


	//   ....[74]....
        /*02ac*/ 	.word	0xffffffff


	//   ....[75]....
        /*02b0*/ 	.word	0xffffffff


	//   ....[76]....
        /*02b4*/ 	.word	0xffffffff


	//   ....[77]....
        /*02b8*/ 	.word	0xffffffff


	//   ....[78]....
        /*02bc*/ 	.word	0xffffffff


	//   ....[79]....
        /*02c0*/ 	.word	0xffffffff


	//   ....[80]....
        /*02c4*/ 	.word	0xffffffff


	//   ....[81]....
        /*02c8*/ 	.word	0xffffffff


	//   ....[82]....
        /*02cc*/ 	.word	0xffffffff


	//   ....[83]....
        /*02d0*/ 	.word	0xffffffff


	//   ....[84]....
        /*02d4*/ 	.word	0xffffffff


	//   ....[85]....
        /*02d8*/ 	.word	0xffffffff


	//   ....[86]....
        /*02dc*/ 	.word	0xffffffff


	//   ....[87]....
        /*02e0*/ 	.word	0xffffffff


	//   ....[88]....
        /*02e4*/ 	.word	0xffffffff


	//   ....[89]....
        /*02e8*/ 	.word	0xffffffff


	//   ....[90]....
        /*02ec*/ 	.word	0xffffffff


	//   ....[91]....
        /*02f0*/ 	.word	0xffffffff


	//   ....[92]....
        /*02f4*/ 	.word	0xffffffff


	//   ....[93]....
        /*02f8*/ 	.word	0xffffffff


	//   ....[94]....
        /*02fc*/ 	.word	0xffffffff


	//   ....[95]....
        /*0300*/ 	.word	0xffffffff


	//   ....[96]....
        /*0304*/ 	.word	0xffffffff


	//   ....[97]....
        /*0308*/ 	.word	0xffffffff


	//   ....[98]....
        /*030c*/ 	.word	0xffffffff


	//   ....[99]....
        /*0310*/ 	.word	0xffffffff


	//   ....[100]....
        /*0314*/ 	.word	0xffffffff


	//   ....[101]....
        /*0318*/ 	.word	0xffffffff


	//   ....[102]....
        /*031c*/ 	.word	0xffffffff


	//   ....[103]....
        /*0320*/ 	.word	0xffffffff


	//   ....[104]....
        /*0324*/ 	.word	0xffffffff


	//   ....[105]....
        /*0328*/ 	.word	0xffffffff


	//   ....[106]....
        /*032c*/ 	.word	0xffffffff


	//   ....[107]....
        /*0330*/ 	.word	0xffffffff


	//   ....[108]....
        /*0334*/ 	.word	0xffffffff


	//   ....[109]....
        /*0338*/ 	.word	0xffffffff


	//   ....[110]....
        /*033c*/ 	.word	0xffffffff


	//   ....[111]....
        /*0340*/ 	.word	0xffffffff


	//   ....[112]....
        /*0344*/ 	.word	0xffffffff


	//   ....[113]....
        /*0348*/ 	.word	0xffffffff


	//   ....[114]....
        /*034c*/ 	.word	0xffffffff


	//   ....[115]....
        /*0350*/ 	.word	0xffffffff


	//   ....[116]....
        /*0354*/ 	.word	0xffffffff


	//   ....[117]....
        /*0358*/ 	.word	0xffffffff


	//   ....[118]....
        /*035c*/ 	.word	0xffffffff


	//   ....[119]....
        /*0360*/ 	.word	0xffffffff


	//   ....[120]....
        /*0364*/ 	.word	0xffffffff


	//   ....[121]....
        /*0368*/ 	.word	0xffffffff


	//   ....[122]....
        /*036c*/ 	.word	0xffffffff


	//   ....[123]....
        /*0370*/ 	.word	0xffffffff


	//   ....[124]....
        /*0374*/ 	.word	0xffffffff


	//   ....[125]....
        /*0378*/ 	.word	0xffffffff


	//   ....[126]....
        /*037c*/ 	.word	0xffffffff


	//   ....[127]....
        /*0380*/ 	.word	0xffffffff


	//   ....[128]....
        /*0384*/ 	.word	0xffffffff


	//   ....[129]....
        /*0388*/ 	.word	0xffffffff


	//   ....[130]....
        /*038c*/ 	.word	0xffffffff


	//   ....[131]....
        /*0390*/ 	.word	0xffffffff


	//   ....[132]....
        /*0394*/ 	.word	0xffffffff


	//   ....[133]....
        /*0398*/ 	.word	0xffffffff


	//   ....[134]....
        /*039c*/ 	.word	0xffffffff


	//   ....[135]....
        /*03a0*/ 	.word	0xffffffff


	//   ....[136]....
        /*03a4*/ 	.word	0xffffffff


	//   ....[137]....
        /*03a8*/ 	.word	0xffffffff


	//   ....[138]....
        /*03ac*/ 	.word	0xffffffff


	//   ....[139]....
        /*03b0*/ 	.word	0xffffffff


	//   ....[140]....
        /*03b4*/ 	.word	0xffffffff


	//   ....[141]....
        /*03b8*/ 	.word	0xffffffff


	//   ....[142]....
        /*03bc*/ 	.word	0xffffffff


	//   ....[143]....
        /*03c0*/ 	.word	0xffffffff


	//   ....[144]....
        /*03c4*/ 	.word	0xffffffff


	//   ....[145]....
        /*03c8*/ 	.word	0xffffffff


	//   ....[146]....
        /*03cc*/ 	.word	0xffffffff


	//   ....[147]....
        /*03d0*/ 	.word	0xffffffff


	//   ....[148]....
        /*03d4*/ 	.word	0xffffffff


	//   ....[149]....
        /*03d8*/ 	.word	0xffffffff


	//   ....[150]....
        /*03dc*/ 	.word	0xffffffff


	//   ....[151]....
        /*03e0*/ 	.word	0xffffffff


	//   ....[152]....
        /*03e4*/ 	.word	0xffffffff


	//   ....[153]....
        /*03e8*/ 	.word	0xffffffff


	//   ....[154]....
        /*03ec*/ 	.word	0xffffffff


	//   ....[155]....
        /*03f0*/ 	.word	0xffffffff


	//   ....[156]....
        /*03f4*/ 	.word	0xffffffff


	//   ....[157]....
        /*03f8*/ 	.word	0xffffffff


	//   ....[158]....
        /*03fc*/ 	.word	0xffffffff


	//   ....[159]....
        /*0400*/ 	.word	0x0500000f


	//   ....[160]....
        /*0404*/ 	.word	0x0500000f


	//   ....[161]....
        /*0408*/ 	.word	0x0500000f


	//   ....[162]....
        /*040c*/ 	.word	0x0500000f


	//   ....[163]....
        /*0410*/ 	.word	0x0500000f


	//   ....[164]....
        /*0414*/ 	.word	0x0500000f


	//   ....[165]....
        /*0418*/ 	.word	0x0500000f


	//   ....[166]....
        /*041c*/ 	.word	0x0500000f


	//   ....[167]....
        /*0420*/ 	.word	0x0500000f


	//   ....[168]....
        /*0424*/ 	.word	0x0500000f


	//   ....[169]....
        /*0428*/ 	.word	0x0500000f


	//   ....[170]....
        /*042c*/ 	.word	0x0500000f


	//   ....[171]....
        /*0430*/ 	.word	0x0500000f


	//   ....[172]....
        /*0434*/ 	.word	0x0500000f


	//   ....[173]....
        /*0438*/ 	.word	0x0500000f


	//   ....[174]....
        /*043c*/ 	.word	0x0500000f


	//   ....[175]....
        /*0440*/ 	.word	0x0500000f


	//   ....[176]....
        /*0444*/ 	.word	0x0500000f


	//   ....[177]....
        /*0448*/ 	.word	0x0500000f


	//   ....[178]....
        /*044c*/ 	.word	0x0500000f


	//   ....[179]....
        /*0450*/ 	.word	0x0500000f


	//   ....[180]....
        /*0454*/ 	.word	0x0500000f


	//   ....[181]....
        /*0458*/ 	.word	0x0500000f


	//   ....[182]....
        /*045c*/ 	.word	0x0500000f


	//   ....[183]....
        /*0460*/ 	.word	0x0500000f


	//   ....[184]....
        /*0464*/ 	.word	0x0500000f


	//   ....[185]....
        /*0468*/ 	.word	0x0500000f


	//   ....[186]....
        /*046c*/ 	.word	0x0500000f


	//   ....[187]....
        /*0470*/ 	.word	0x0500000f


	//   ....[188]....
        /*0474*/ 	.word	0x0500000f


	//   ....[189]....
        /*0478*/ 	.word	0x0500000f


	//   ....[190]....
        /*047c*/ 	.word	0x0500000f


	//   ....[191]....
        /*0480*/ 	.word	0x0500000f


	//   ....[192]....
        /*0484*/ 	.word	0x0500000f


	//   ....[193]....
        /*0488*/ 	.word	0x0500000f


	//   ....[194]....
        /*048c*/ 	.word	0x0500000f


	//   ....[195]....
        /*0490*/ 	.word	0x0500000f


	//   ....[196]....
        /*0494*/ 	.word	0x0500000f


	//   ....[197]....
        /*0498*/ 	.word	0x0500000f


	//   ....[198]....
        /*049c*/ 	.word	0x0500000f


	//   ....[199]....
        /*04a0*/ 	.word	0x0500000f


	//   ....[200]....
        /*04a4*/ 	.word	0x0500000f


	//----- nvinfo : EIATTR_COOP_GROUP_INSTR_OFFSETS
	.align		4
.L_209:
        /*04a8*/ 	.byte	0x04, 0x28
        /*04aa*/ 	.short	(.L_211 - .L_210)


	//   ....[0]....
.L_210:
        /*04ac*/ 	.word	0x00000080


	//   ....[1]....
        /*04b0*/ 	.word	0x00000090


	//   ....[2]....
        /*04b4*/ 	.word	0x000002d0


	//   ....[3]....
        /*04b8*/ 	.word	0x00000430


	//   ....[4]....
        /*04bc*/ 	.word	0x00000550


	//   ....[5]....
        /*04c0*/ 	.word	0x000006b0


	//   ....[6]....
        /*04c4*/ 	.word	0x00001750


	//   ....[7]....
        /*04c8*/ 	.word	0x00002350


	//   ....[8]....
        /*04cc*/ 	.word	0x00002b80


	//   ....[9]....
        /*04d0*/ 	.word	0x00003cc0


	//   ....[10]....
        /*04d4*/ 	.word	0x00003dc0


	//   ....[11]....
        /*04d8*/ 	.word	0x000045e0


	//   ....[12]....
        /*04dc*/ 	.word	0x00004650


	//   ....[13]....
        /*04e0*/ 	.word	0x000063a0


	//   ....[14]....
        /*04e4*/ 	.word	0x00006bd0


	//   ....[15]....
        /*04e8*/ 	.word	0x000072f0


	//   ....[16]....
        /*04ec*/ 	.word	0x00007310


	//   ....[17]....
        /*04f0*/ 	.word	0x00007d10


	//   ....[18]....
        /*04f4*/ 	.word	0x00007db0


	//   ....[19]....
        /*04f8*/ 	.word	0x0000a230


	//   ....[20]....
        /*04fc*/ 	.word	0x0000a260


	//   ....[21]....
        /*0500*/ 	.word	0x0000a280


	//   ....[22]....
        /*0504*/ 	.word	0x0000a2a0


	//   ....[23]....
        /*0508*/ 	.word	0x0000bfe0


	//   ....[24]....
        /*050c*/ 	.word	0x0000cb50


	//   ....[25]....
        /*0510*/ 	.word	0x0000d2a0


	//   ....[26]....
        /*0514*/ 	.word	0x0000d2c0


	//   ....[27]....
        /*0518*/ 	.word	0x0000dd00


	//   ....[28]....
        /*051c*/ 	.word	0x0000ddc0


	//   ....[29]....
        /*0520*/ 	.word	0x0000f070


	//   ....[30]....
        /*0524*/ 	.word	0x0000f080


	//   ....[31]....
        /*0528*/ 	.word	0x0000f100


	//   ....[32]....
        /*052c*/ 	.word	0x0000f110


	//   ....[33]....
        /*0530*/ 	.word	0x0000ffe0


	//   ....[34]....
        /*0534*/ 	.word	0x0000fff0


	//   ....[35]....
        /*0538*/ 	.word	0x00010000


	//   ....[36]....
        /*053c*/ 	.word	0x00010010


	//   ....[37]....
        /*0540*/ 	.word	0x00010020


	//   ....[38]....
        /*0544*/ 	.word	0x00010030


	//   ....[39]....
        /*0548*/ 	.word	0x00010040


	//   ....[40]....
        /*054c*/ 	.word	0x00010060


	//   ....[41]....
        /*0550*/ 	.word	0x00010080


	//   ....[42]....
        /*0554*/ 	.word	0x000100a0


	//   ....[43]....
        /*0558*/ 	.word	0x000100e0


	//   ....[44]....
        /*055c*/ 	.word	0x000100f0


	//   ....[45]....
        /*0560*/ 	.word	0x00010100


	//   ....[46]....
        /*0564*/ 	.word	0x00010110


	//   ....[47]....
        /*0568*/ 	.word	0x00010130


	//   ....[48]....
        /*056c*/ 	.word	0x00010150


	//   ....[49]....
        /*0570*/ 	.word	0x00010160


	//   ....[50]....
        /*0574*/ 	.word	0x00010170


	//   ....[51]....
        /*0578*/ 	.word	0x00010180


	//   ....[52]....
        /*057c*/ 	.word	0x00010190


	//   ....[53]....
        /*0580*/ 	.word	0x000101a0


	//   ....[54]....
        /*0584*/ 	.word	0x000101b0


	//   ....[55]....
        /*0588*/ 	.word	0x000101c0


	//   ....[56]....
        /*058c*/ 	.word	0x000101d0


	//   ....[57]....
        /*0590*/ 	.word	0x000101e0


	//   ....[58]....
        /*0594*/ 	.word	0x00010210


	//   ....[59]....
        /*0598*/ 	.word	0x00010240


	//   ....[60]....
        /*059c*/ 	.word	0x00010270


	//   ....[61]....
        /*05a0*/ 	.word	0x000102b0


	//   ....[62]....
        /*05a4*/ 	.word	0x000102f0


	//   ....[63]....
        /*05a8*/ 	.word	0x00010320


	//   ....[64]....
        /*05ac*/ 	.word	0x00010350


	//   ....[65]....
        /*05b0*/ 	.word	0x00010910


	//   ....[66]....
        /*05b4*/ 	.word	0x00010950


	//   ....[67]....
        /*05b8*/ 	.word	0x00010990


	//   ....[68]....
        /*05bc*/ 	.word	0x000109c0


	//   ....[69]....
        /*05c0*/ 	.word	0x00010f10


	//   ....[70]....
        /*05c4*/ 	.word	0x00010f50


	//   ....[71]....
        /*05c8*/ 	.word	0x00011010


	//   ....[72]....
        /*05cc*/ 	.word	0x00011030


	//   ....[73]....
        /*05d0*/ 	.word	0x000110f0


	//   ....[74]....
        /*05d4*/ 	.word	0x00011110


	//   ....[75]....
        /*05d8*/ 	.word	0x000111e0


	//   ....[76]....
        /*05dc*/ 	.word	0x00011200


	//   ....[77]....
        /*05e0*/ 	.word	0x00011a10


	//   ....[78]....
        /*05e4*/ 	.word	0x00011a30


	//   ....[79]....
        /*05e8*/ 	.word	0x00011af0


	//   ....[80]....
        /*05ec*/ 	.word	0x00011b10


	//   ....[81]....
        /*05f0*/ 	.word	0x00011bd0


	//   ....[82]....
        /*05f4*/ 	.word	0x00011bf0


	//   ....[83]....
        /*05f8*/ 	.word	0x00011cc0


	//   ....[84]....
        /*05fc*/ 	.word	0x00011ce0


	//   ....[85]....
        /*0600*/ 	.word	0x00011e20


	//   ....[86]....
        /*0604*/ 	.word	0x00011fd0


	//   ....[87]....
        /*0608*/ 	.word	0x00012000


	//   ....[88]....
        /*060c*/ 	.word	0x00012030


	//   ....[89]....
        /*0610*/ 	.word	0x00012060


	//   ....[90]....
        /*0614*/ 	.word	0x00012090


	//   ....[91]....
        /*0618*/ 	.word	0x000120d0


	//   ....[92]....
        /*061c*/ 	.word	0x00012220


	//   ....[93]....
        /*0620*/ 	.word	0x00012250


	//   ....[94]....
        /*0624*/ 	.word	0x00012280


	//   ....[95]....
        /*0628*/ 	.word	0x000122b0


	//   ....[96]....
        /*062c*/ 	.word	0x000122e0


	//   ....[97]....
        /*0630*/ 	.word	0x00012320


	//   ....[98]....
        /*0634*/ 	.word	0x000123b0


	//   ....[99]....
        /*0638*/ 	.word	0x00012410


	//   ....[100]....
        /*063c*/ 	.word	0x000124a0


	//   ....[101]....
        /*0640*/ 	.word	0x000142b0


	//   ....[102]....
        /*0644*/ 	.word	0x000142e0


	//   ....[103]....
        /*0648*/ 	.word	0x000143a0


	//   ....[104]....
        /*064c*/ 	.word	0x000143b0


	//   ....[105]....
        /*0650*/ 	.word	0x00014420


	//   ....[106]....
        /*0654*/ 	.word	0x00014430


	//   ....[107]....
        /*0658*/ 	.word	0x00014440


	//   ....[108]....
        /*065c*/ 	.word	0x000144b0


	//   ....[109]....
        /*0660*/ 	.word	0x00014800


	//   ....[110]....
        /*0664*/ 	.word	0x00014830


	//   ....[111]....
        /*0668*/ 	.word	0x00014850


	//   ....[112]....
        /*066c*/ 	.word	0x00014900


	//   ....[113]....
        /*0670*/ 	.word	0x00014920


	//   ....[114]....
        /*0674*/ 	.word	0x000149b0


	//   ....[115]....
        /*0678*/ 	.word	0x000149c0


	//   ....[116]....
        /*067c*/ 	.word	0x000149d0


	//   ....[117]....
        /*0680*/ 	.word	0x000151a0


	//   ....[118]....
        /*0684*/ 	.word	0x000151d0


	//   ....[119]....
        /*0688*/ 	.word	0x00015200


	//   ....[120]....
        /*068c*/ 	.word	0x000152b0


	//   ....[121]....
        /*0690*/ 	.word	0x000152c0


	//   ....[122]....
        /*0694*/ 	.word	0x00015360


	//   ....[123]....
        /*0698*/ 	.word	0x00015370


	//   ....[124]....
        /*069c*/ 	.word	0x00015380


	//   ....[125]....
        /*06a0*/ 	.word	0x00015b10


	//   ....[126]....
        /*06a4*/ 	.word	0x00015b30


	//   ....[127]....
        /*06a8*/ 	.word	0x00015ba0


	//   ....[128]....
        /*06ac*/ 	.word	0x00015bb0


	//   ....[129]....
        /*06b0*/ 	.word	0x00015c00


	//   ....[130]....
        /*06b4*/ 	.word	0x00015c10


	//   ....[131]....
        /*06b8*/ 	.word	0x00015c20


	//   ....[132]....
        /*06bc*/ 	.word	0x00015c70


	//   ....[133]....
        /*06c0*/ 	.word	0x00015fb0


	//   ....[134]....
        /*06c4*/ 	.word	0x00015fd0


	//   ....[135]....
        /*06c8*/ 	.word	0x00015fe0


	//   ....[136]....
        /*06cc*/ 	.word	0x00016040


	//   ....[137]....
        /*06d0*/ 	.word	0x00016050


	//   ....[138]....
        /*06d4*/ 	.word	0x000160b0


	//   ....[139]....
        /*06d8*/ 	.word	0x000160e0


	//   ....[140]....
        /*06dc*/ 	.word	0x00016120


	//   ....[141]....
        /*06e0*/ 	.word	0x00017120


	//   ....[142]....
        /*06e4*/ 	.word	0x000171c0


	//   ....[143]....
        /*06e8*/ 	.word	0x000171f0


	//   ....[144]....
        /*06ec*/ 	.word	0x00017220


	//   ....[145]....
        /*06f0*/ 	.word	0x00017260


	//   ....[146]....
        /*06f4*/ 	.word	0x00017290


	//   ....[147]....
        /*06f8*/ 	.word	0x000172c0


	//   ....[148]....
        /*06fc*/ 	.word	0x000172d0


	//   ....[149]....
        /*0700*/ 	.word	0x00017400


	//   ....[150]....
        /*0704*/ 	.word	0x00017430


	//   ....[151]....
        /*0708*/ 	.word	0x00017460


	//   ....[152]....
        /*070c*/ 	.word	0x00017490


	//   ....[153]....
        /*0710*/ 	.word	0x000174c0


	//   ....[154]....
        /*0714*/ 	.word	0x00017500


	//   ....[155]....
        /*0718*/ 	.word	0x000175a0


	//   ....[156]....
        /*071c*/ 	.word	0x00017610


	//   ....[157]....
        /*0720*/ 	.word	0x00017640


	//   ....[158]....
        /*0724*/ 	.word	0x00017c50


	//   ....[159]....
        /*0728*/ 	.word	0x00018320


	//   ....[160]....
        /*072c*/ 	.word	0x00018400


	//   ....[161]....
        /*0730*/ 	.word	0x000184e0


	//   ....[162]....
        /*0734*/ 	.word	0x00018540


	//   ....[163]....
        /*0738*/ 	.word	0x00018620


	//   ....[164]....
        /*073c*/ 	.word	0x00018680


	//   ....[165]....
        /*0740*/ 	.word	0x00018760


	//   ....[166]....
        /*0744*/ 	.word	0x000187c0


	//   ....[167]....
        /*0748*/ 	.word	0x000188a0


	//   ....[168]....
        /*074c*/ 	.word	0x000189d0


	//   ....[169]....
        /*0750*/ 	.word	0x00018aa0


	//   ....[170]....
        /*0754*/ 	.word	0x00018bc0


	//   ....[171]....
        /*0758*/ 	.word	0x00018c80


	//   ....[172]....
        /*075c*/ 	.word	0x00018ce0


	//   ....[173]....
        /*0760*/ 	.word	0x00018de0


	//   ....[174]....
        /*0764*/ 	.word	0x00018e40


	//   ....[175]....
        /*0768*/ 	.word	0x00018f50


	//   ....[176]....
        /*076c*/ 	.word	0x00018ff0


	//   ....[177]....
        /*0770*/ 	.word	0x00019060


	//   ....[178]....
        /*0774*/ 	.word	0x000190c0


	//   ....[179]....
        /*0778*/ 	.word	0x000191e0


	//   ....[180]....
        /*077c*/ 	.word	0x00019240


	//   ....[181]....
        /*0780*/ 	.word	0x00019350


	//   ....[182]....
        /*0784*/ 	.word	0x000193b0


	//   ....[183]....
        /*0788*/ 	.word	0x000194b0


	//   ....[184]....
        /*078c*/ 	.word	0x000195e0


	//   ....[185]....
        /*0790*/ 	.word	0x00019690


	//   ....[186]....
        /*0794*/ 	.word	0x000196f0


	//   ....[187]....
        /*0798*/ 	.word	0x000197b0


	//   ....[188]....
        /*079c*/ 	.word	0x00019810


	//   ....[189]....
        /*07a0*/ 	.word	0x000198d0


	//   ....[190]....
        /*07a4*/ 	.word	0x00019930


	//   ....[191]....
        /*07a8*/ 	.word	0x000199f0


	//   ....[192]....
        /*07ac*/ 	.word	0x00019ae0


	//   ....[193]....
        /*07b0*/ 	.word	0x00019b80


	//   ....[194]....
        /*07b4*/ 	.word	0x00019be0


	//   ....[195]....
        /*07b8*/ 	.word	0x00019cb0


	//   ....[196]....
        /*07bc*/ 	.word	0x00019d10


	//   ....[197]....
        /*07c0*/ 	.word	0x00019de0


	//   ....[198]....
        /*07c4*/ 	.word	0x00019e40


	//   ....[199]....
        /*07c8*/ 	.word	0x00019f10


	//   ....[200]....
        /*07cc*/ 	.word	0x0001a170


	//----- nvinfo : EIATTR_REG_RECONFIG
	.align		4
.L_211:
        /*07d0*/ 	.byte	0x01, 0x54
	.zero		2


	//----- nvinfo : EIATTR_SYSCALL_OFFSETS
	.align		4
        /*07d4*/ 	.byte	0x04, 0x46
        /*07d6*/ 	.short	(.L_213 - .L_212)


	//   ....[0]....
.L_212:
        /*07d8*/ 	.word	0x00001930


	//   ....[1]....
        /*07dc*/ 	.word	0x000137c0


	//   ....[2]....
        /*07e0*/ 	.word	0x00013950


	//   ....[3]....
        /*07e4*/ 	.word	0x00013aa0


	//   ....[4]....
        /*07e8*/ 	.word	0x00013be0


	//   ....[5]....
        /*07ec*/ 	.word	0x00014db0


	//----- nvinfo : EIATTR_MBARRIER_INSTR_OFFSETS
	.align		4
.L_213:
        /*07f0*/ 	.byte	0x04, 0x39
        /*07f2*/ 	.short	(.L_215 - .L_214)


	//   ....[0]....
.L_214:
        /*07f4*/ 	.word	0x00000180
        /*07f8*/ 	.word	0x000000ff
        /*07fc*/ 	.word	0x00022800
        /*0800*/ 	.short	0x0100
        /*0802*/ 	.byte	0x08
	.zero		1


	//   ....[1]....
        /*0804*/ 	.word	0x00000190
        /*0808*/ 	.word	0x000000ff
        /*080c*/ 	.word	0x00022820
        /*0810*/ 	.short	0x0100
        /*0812*/ 	.byte	0x08
	.zero		1


	//   ....[2]....
        /*0814*/ 	.word	0x00000280
        /*0818*/ 	.word	0x000000ff
        /*081c*/ 	.word	0x00022830
        /*0820*/ 	.short	0x0100
        /*0822*/ 	.byte	0x08
	.zero		1


	//   ....[3]....
        /*0824*/ 	.word	0x00000290
        /*0828*/ 	.word	0x000000ff
        /*082c*/ 	.word	0x00022840
        /*0830*/ 	.short	0x0100
        /*0832*/ 	.byte	0x08
	.zero		1


	//   ....[4]....
        /*0834*/ 	.word	0x000002a0
        /*0838*/ 	.word	0x000000ff
        /*083c*/ 	.word	0x00022838
        /*0840*/ 	.short	0x0100
        /*0842*/ 	.byte	0x08
	.zero		1


	//   ....[5]....
        /*0844*/ 	.word	0x000002b0
        /*0848*/ 	.word	0x000000ff
        /*084c*/ 	.word	0x00022848
        /*0850*/ 	.short	0x0100
        /*0852*/ 	.byte	0x08
	.zero		1


	//   ....[6]....
        /*0854*/ 	.word	0x000003e0
        /*0858*/ 	.word	0x000000ff
        /*085c*/ 	.word	0x00022850
        /*0860*/ 	.short	0x0100
        /*0862*/ 	.byte	0x08
	.zero		1


	//   ....[7]....
        /*0864*/ 	.word	0x000003f0
        /*0868*/ 	.word	0x000000ff
        /*086c*/ 	.word	0x00022860
        /*0870*/ 	.short	0x0100
        /*0872*/ 	.byte	0x08
	.zero		1


	//   ....[8]....
        /*0874*/ 	.word	0x00000400
        /*0878*/ 	.word	0x000000ff
        /*087c*/ 	.word	0x00022858
        /*0880*/ 	.short	0x0100
        /*0882*/ 	.byte	0x08
	.zero		1


	//   ....[9]....
        /*0884*/ 	.word	0x00000410
        /*0888*/ 	.word	0x000000ff
        /*088c*/ 	.word	0x00022868
        /*0890*/ 	.short	0x0100
        /*0892*/ 	.byte	0x08
	.zero		1


	//   ....[10]....
        /*0894*/ 	.word	0x00000500
        /*0898*/ 	.word	0x000000ff
        /*089c*/ 	.word	0x00022870
        /*08a0*/ 	.short	0x0100
        /*08a2*/ 	.byte	0x06
	.zero		1


	//   ....[11]....
        /*08a4*/ 	.word	0x00000510
        /*08a8*/ 	.word	0x000000ff
        /*08ac*/ 	.word	0x00022880
        /*08b0*/ 	.short	0x0100
        /*08b2*/ 	.byte	0x06
	.zero		1


	//   ....[12]....
        /*08b4*/ 	.word	0x00000520
        /*08b8*/ 	.word	0x000000ff
        /*08bc*/ 	.word	0x00022878
        /*08c0*/ 	.short	0x0100
        /*08c2*/ 	.byte	0x06
	.zero		1


	//   ....[13]....
        /*08c4*/ 	.word	0x00000530
        /*08c8*/ 	.word	0x000000ff
        /*08cc*/ 	.word	0x00022888
        /*08d0*/ 	.short	0x0100
        /*08d2*/ 	.byte	0x06
	.zero		1


	//   ....[14]....
        /*08d4*/ 	.word	0x00000660
        /*08d8*/ 	.word	0x000000ff
        /*08dc*/ 	.word	0x00022890
        /*08e0*/ 	.short	0x0100
        /*08e2*/ 	.byte	0x08
	.zero		1


	//   ....[15]....
        /*08e4*/ 	.word	0x00000670
        /*08e8*/ 	.word	0x000000ff
        /*08ec*/ 	.word	0x000228a0
        /*08f0*/ 	.short	0x0100
        /*08f2*/ 	.byte	0x08
	.zero		1


	//   ....[16]....
        /*08f4*/ 	.word	0x00000680
        /*08f8*/ 	.word	0x000000ff
        /*08fc*/ 	.word	0x00022898
        /*0900*/ 	.short	0x0100
        /*0902*/ 	.byte	0x08
	.zero		1


	//   ....[17]....
        /*0904*/ 	.word	0x00000690
        /*0908*/ 	.word	0x000000ff
        /*090c*/ 	.word	0x000228a8
        /*0910*/ 	.short	0x0100
        /*0912*/ 	.byte	0x08
	.zero		1


	//   ....[18]....
        /*0914*/ 	.word	0x000007e0
        /*0918*/ 	.word	0x000000ff
        /*091c*/ 	.word	0x000228b0
        /*0920*/ 	.short	0x0100
        /*0922*/ 	.byte	0x08
	.zero		1


	//   ....[19]....
        /*0924*/ 	.word	0x000007f0
        /*0928*/ 	.word	0x000000ff
        /*092c*/ 	.word	0x000228c0
        /*0930*/ 	.short	0x0100
        /*0932*/ 	.byte	0x08
	.zero		1


	//   ....[20]....
        /*0934*/ 	.word	0x00000800
        /*0938*/ 	.word	0x000000ff
        /*093c*/ 	.word	0x000228b8
        /*0940*/ 	.short	0x0100
        /*0942*/ 	.byte	0x08
	.zero		1


	//   ....[21]....
        /*0944*/ 	.word	0x00000810
        /*0948*/ 	.word	0x000000ff
        /*094c*/ 	.word	0x000228c8
        /*0950*/ 	.short	0x0100
        /*0952*/ 	.byte	0x08
	.zero		1


	//   ....[22]....
        /*0954*/ 	.word	0x00001c10
        /*0958*/ 	.word	0x000000ff
        /*095c*/ 	.word	0x00022800
        /*0960*/ 	.short	0x010a
        /*0962*/ 	.byte	0x26
	.zero		1


	//   ....[23]....
        /*0964*/ 	.word	0x00001cb0
        /*0968*/ 	.word	0x0000000d
        /*096c*/ 	.word	0x00022830
        /*0970*/ 	.short	0x010a
        /*0972*/ 	.byte	0x3f
	.zero		1


	//   ....[24]....
        /*0974*/ 	.word	0x00001cf0
        /*0978*/ 	.word	0x0000000d
        /*097c*/ 	.word	0x00022830
        /*0980*/ 	.short	0x010a
        /*0982*/ 	.byte	0x3f
	.zero		1


	//   ....[25]....
        /*0984*/ 	.word	0x00002560
        /*0988*/ 	.word	0x000000ff
        /*098c*/ 	.word	0x00000000
        /*0990*/ 	.short	0x0101
        /*0992*/ 	.byte	0x04
	.zero		1


	//   ....[26]....
        /*0994*/ 	.word	0x000056e0
        /*0998*/ 	.word	0x000000ff
        /*099c*/ 	.word	0x00022830
        /*09a0*/ 	.short	0x010a
        /*09a2*/ 	.byte	0x04
	.zero		1


	//   ....[27]....
        /*09a4*/ 	.word	0x00005720
        /*09a8*/ 	.word	0x000000ff
        /*09ac*/ 	.word	0x00022830
        /*09b0*/ 	.short	0x010a
        /*09b2*/ 	.byte	0x04
	.zero		1


	//   ....[28]....
        /*09b4*/ 	.word	0x00005a40
        /*09b8*/ 	.word	0x000000ff
        /*09bc*/ 	.word	0x00022850
        /*09c0*/ 	.short	0x010a
        /*09c2*/ 	.byte	0x04
	.zero		1


	//   ....[29]....
        /*09c4*/ 	.word	0x00005a80
        /*09c8*/ 	.word	0x000000ff
        /*09cc*/ 	.word	0x00022850
        /*09d0*/ 	.short	0x010a
        /*09d2*/ 	.byte	0x04
	.zero		1


	//   ....[30]....
        /*09d4*/ 	.word	0x00006130
        /*09d8*/ 	.word	0x000000ff
        /*09dc*/ 	.word	0x00000000
        /*09e0*/ 	.short	0x0101
        /*09e2*/ 	.byte	0x04
	.zero		1


	//   ....[31]....
        /*09e4*/ 	.word	0x000087d0
        /*09e8*/ 	.word	0x000000ff
        /*09ec*/ 	.word	0x00000000
        /*09f0*/ 	.short	0x0101
        /*09f2*/ 	.byte	0x04
	.zero		1


	//   ....[32]....
        /*09f4*/ 	.word	0x000090b0
        /*09f8*/ 	.word	0x000000ff
        /*09fc*/ 	.word	0x00022830
        /*0a00*/ 	.short	0x010a
        /*0a02*/ 	.byte	0x06
	.zero		1


	//   ....[33]....
        /*0a04*/ 	.word	0x000090f0
        /*0a08*/ 	.word	0x000000ff
        /*0a0c*/ 	.word	0x00022830
        /*0a10*/ 	.short	0x010a
        /*0a12*/ 	.byte	0x06
	.zero		1


	//   ....[34]....
        /*0a14*/ 	.word	0x000093c0
        /*0a18*/ 	.word	0x000000ff
        /*0a1c*/ 	.word	0x00022850
        /*0a20*/ 	.short	0x010a
        /*0a22*/ 	.byte	0x06
	.zero		1


	//   ....[35]....
        /*0a24*/ 	.word	0x00009400
        /*0a28*/ 	.word	0x000000ff
        /*0a2c*/ 	.word	0x00022850
        /*0a30*/ 	.short	0x010a
        /*0a32*/ 	.byte	0x06
	.zero		1


	//   ....[36]....
        /*0a34*/ 	.word	0x00009b90
        /*0a38*/ 	.word	0x000000ff
        /*0a3c*/ 	.word	0x00000000
        /*0a40*/ 	.short	0x0101
        /*0a42*/ 	.byte	0x05
	.zero		1


	//   ....[37]....
        /*0a44*/ 	.word	0x0000b090
        /*0a48*/ 	.word	0x000000ff
        /*0a4c*/ 	.word	0x00000000
        /*0a50*/ 	.short	0x0101
        /*0a52*/ 	.byte	0x04
	.zero		1


	//   ....[38]....
        /*0a54*/ 	.word	0x0000b780
        /*0a58*/ 	.word	0x000000ff
        /*0a5c*/ 	.word	0x00022830
        /*0a60*/ 	.short	0x010a
        /*0a62*/ 	.byte	0x0a
	.zero		1


	//   ....[39]....
        /*0a64*/ 	.word	0x0000b7c0
        /*0a68*/ 	.word	0x000000ff
        /*0a6c*/ 	.word	0x00022830
        /*0a70*/ 	.short	0x010a
        /*0a72*/ 	.byte	0x0a
	.zero		1


	//   ....[40]....
        /*0a74*/ 	.word	0x0000ba60
        /*0a78*/ 	.word	0x000000ff
        /*0a7c*/ 	.word	0x00022850
        /*0a80*/ 	.short	0x010a
        /*0a82*/ 	.byte	0x0a
	.zero		1


	//   ....[41]....
        /*0a84*/ 	.word	0x0000baa0
        /*0a88*/ 	.word	0x000000ff
        /*0a8c*/ 	.word	0x00022850
        /*0a90*/ 	.short	0x010a
        /*0a92*/ 	.byte	0x0a
	.zero		1


	//   ....[42]....
        /*0a94*/ 	.word	0x0000c160
        /*0a98*/ 	.word	0x000000ff
        /*0a9c*/ 	.word	0x00000000
        /*0aa0*/ 	.short	0x0101
        /*0aa2*/ 	.byte	0x05
	.zero		1


	//   ....[43]....
        /*0aa4*/ 	.word	0x0000e7e0
        /*0aa8*/ 	.word	0x000000ff
        /*0aac*/ 	.word	0x00000000
        /*0ab0*/ 	.short	0x0101
        /*0ab2*/ 	.byte	0x04
	.zero		1


	//   ....[44]....
        /*0ab4*/ 	.word	0x0000edd0
        /*0ab8*/ 	.word	0x000000ff
        /*0abc*/ 	.word	0x00022850
        /*0ac0*/ 	.short	0x010a
        /*0ac2*/ 	.byte	0x05
	.zero		1


	//   ....[45]....
        /*0ac4*/ 	.word	0x0000ee10
        /*0ac8*/ 	.word	0x000000ff
        /*0acc*/ 	.word	0x00022850
        /*0ad0*/ 	.short	0x010a
        /*0ad2*/ 	.byte	0x05
	.zero		1


	//   ....[46]....
        /*0ad4*/ 	.word	0x0000f3d0
        /*0ad8*/ 	.word	0x000000ff
        /*0adc*/ 	.word	0x00000000
        /*0ae0*/ 	.short	0x0101
        /*0ae2*/ 	.byte	0x04
	.zero		1


	//   ....[47]....
        /*0ae4*/ 	.word	0x00010f40
        /*0ae8*/ 	.word	0x00000003
        /*0aec*/ 	.word	0x00000000
        /*0af0*/ 	.short	0x0101
        /*0af2*/ 	.byte	0x3f
	.zero		1


	//   ....[48]....
        /*0af4*/ 	.word	0x000140c0
        /*0af8*/ 	.word	0x00000000
        /*0afc*/ 	.word	0x00022880
        /*0b00*/ 	.short	0x010a
        /*0b02*/ 	.byte	0x3f
	.zero		1


	//   ....[49]....
        /*0b04*/ 	.word	0x00014570
        /*0b08*/ 	.word	0x00000000
        /*0b0c*/ 	.word	0x00022870
        /*0b10*/ 	.short	0x0107
        /*0b12*/ 	.byte	0x3f
	.zero		1


	//   ....[50]....
        /*0b14*/ 	.word	0x00014630
        /*0b18*/ 	.word	0x00000000
        /*0b1c*/ 	.word	0x00022870
        /*0b20*/ 	.short	0x0101
        /*0b22*/ 	.byte	0x3f
	.zero		1


	//   ....[51]....
        /*0b24*/ 	.word	0x00014660
        /*0b28*/ 	.word	0x00000000
        /*0b2c*/ 	.word	0x00022840
        /*0b30*/ 	.short	0x010a
        /*0b32*/ 	.byte	0x3f
	.zero		1


	//   ....[52]....
        /*0b34*/ 	.word	0x00014b20
        /*0b38*/ 	.word	0x00000000
        /*0b3c*/ 	.word	0x00022830
        /*0b40*/ 	.short	0x0107
        /*0b42*/ 	.byte	0x3f
	.zero		1


	//   ....[53]....
        /*0b44*/ 	.word	0x00014be0
        /*0b48*/ 	.word	0x00000000
        /*0b4c*/ 	.word	0x00022830
        /*0b50*/ 	.short	0x0101
        /*0b52*/ 	.byte	0x3f
	.zero		1


	//   ....[54]....
        /*0b54*/ 	.word	0x000154e0
        /*0b58*/ 	.word	0x00000016
        /*0b5c*/ 	.word	0x00022800
        /*0b60*/ 	.short	0x0107
        /*0b62*/ 	.byte	0x3f
	.zero		1


	//   ....[55]....
        /*0b64*/ 	.word	0x000155e0
        /*0b68*/ 	.word	0x00000016
        /*0b6c*/ 	.word	0x00022800
        /*0b70*/ 	.short	0x0101
        /*0b72*/ 	.byte	0x3f
	.zero		1


	//   ....[56]....
        /*0b74*/ 	.word	0x00015600
        /*0b78*/ 	.word	0x00000016
        /*0b7c*/ 	.word	0x00022820
        /*0b80*/ 	.short	0x010a
        /*0b82*/ 	.byte	0x3f
	.zero		1


	//   ....[57]....
        /*0b84*/ 	.word	0x00015970
        /*0b88*/ 	.word	0x00000000
        /*0b8c*/ 	.word	0x00022880
        /*0b90*/ 	.short	0x010a
        /*0b92*/ 	.byte	0x3f
	.zero		1


	//   ....[58]....
        /*0b94*/ 	.word	0x00015d00
        /*0b98*/ 	.word	0x00000000
        /*0b9c*/ 	.word	0x00022870
        /*0ba0*/ 	.short	0x0107
        /*0ba2*/ 	.byte	0x3f
	.zero		1


	//   ....[59]....
        /*0ba4*/ 	.word	0x00015dc0
        /*0ba8*/ 	.word	0x00000000
        /*0bac*/ 	.word	0x00022870
        /*0bb0*/ 	.short	0x0101
        /*0bb2*/ 	.byte	0x3f
	.zero		1


	//   ....[60]....
        /*0bb4*/ 	.word	0x00015df0
        /*0bb8*/ 	.word	0x00000000
        /*0bbc*/ 	.word	0x00022840
        /*0bc0*/ 	.short	0x010a
        /*0bc2*/ 	.byte	0x3f
	.zero		1


	//   ....[61]....
        /*0bc4*/ 	.word	0x000161c0
        /*0bc8*/ 	.word	0x00000000
        /*0bcc*/ 	.word	0x00022830
        /*0bd0*/ 	.short	0x0107
        /*0bd2*/ 	.byte	0x3f
	.zero		1


	//   ....[62]....
        /*0bd4*/ 	.word	0x00016280
        /*0bd8*/ 	.word	0x00000000
        /*0bdc*/ 	.word	0x00022830
        /*0be0*/ 	.short	0x0101
        /*0be2*/ 	.byte	0x3f
	.zero		1


	//   ....[63]....
        /*0be4*/ 	.word	0x00016310
        /*0be8*/ 	.word	0x00000000
        /*0bec*/ 	.word	0x00022870
        /*0bf0*/ 	.short	0x010a
        /*0bf2*/ 	.byte	0x3f
	.zero		1


	//   ....[64]....
        /*0bf4*/ 	.word	0x000163a0
        /*0bf8*/ 	.word	0x00000000
        /*0bfc*/ 	.word	0x00022860
        /*0c00*/ 	.short	0x010a
        /*0c02*/ 	.byte	0x3f
	.zero		1


	//   ....[65]....
        /*0c04*/ 	.word	0x00016800
        /*0c08*/ 	.word	0x00000000
        /*0c0c*/ 	.word	0x00022850
        /*0c10*/ 	.short	0x0101
        /*0c12*/ 	.byte	0x3f
	.zero		1


	//   ....[66]....
        /*0c14*/ 	.word	0x00016880
        /*0c18*/ 	.word	0x00000000
        /*0c1c*/ 	.word	0x00000000
        /*0c20*/ 	.short	0x0101
        /*0c22*/ 	.byte	0x3f
	.zero		1


	//   ....[67]....
        /*0c24*/ 	.word	0x00016a40
        /*0c28*/ 	.word	0x00000011
        /*0c2c*/ 	.word	0x00022870
        /*0c30*/ 	.short	0x010a
        /*0c32*/ 	.byte	0x3f
	.zero		1


	//   ....[68]....
        /*0c34*/ 	.word	0x00016ac0
        /*0c38*/ 	.word	0x00000011
        /*0c3c*/ 	.word	0x00022860
        /*0c40*/ 	.short	0x010a
        /*0c42*/ 	.byte	0x3f
	.zero		1


	//   ....[69]....
        /*0c44*/ 	.word	0x00016f30
        /*0c48*/ 	.word	0x00000011
        /*0c4c*/ 	.word	0x00022850
        /*0c50*/ 	.short	0x0101
        /*0c52*/ 	.byte	0x3f
	.zero		1


	//   ....[70]....
        /*0c54*/ 	.word	0x00016fb0
        /*0c58*/ 	.word	0x00000000
        /*0c5c*/ 	.word	0x00000000
        /*0c60*/ 	.short	0x0101
        /*0c62*/ 	.byte	0x3f
	.zero		1


	//   ....[71]....
        /*0c64*/ 	.word	0x00017bd0
        /*0c68*/ 	.word	0x00000005
        /*0c6c*/ 	.word	0x00022820
        /*0c70*/ 	.short	0x010a
        /*0c72*/ 	.byte	0x3f
	.zero		1


	//   ....[72]....
        /*0c74*/ 	.word	0x00017d50
        /*0c78*/ 	.word	0x00000003
        /*0c7c*/ 	.word	0x00022840
        /*0c80*/ 	.short	0x010a
        /*0c82*/ 	.byte	0x3f
	.zero		1


	//   ....[73]....
        /*0c84*/ 	.word	0x00017df0
        /*0c88*/ 	.word	0x00000017
        /*0c8c*/ 	.word	0x00022840
        /*0c90*/ 	.short	0x010a
        /*0c92*/ 	.byte	0x3f
	.zero		1


	//   ....[74]....
        /*0c94*/ 	.word	0x00017e30
        /*0c98*/ 	.word	0x00000003
        /*0c9c*/ 	.word	0x00022860
        /*0ca0*/ 	.short	0x010a
        /*0ca2*/ 	.byte	0x3f
	.zero		1


	//   ....[75]....
        /*0ca4*/ 	.word	0x00017e70
        /*0ca8*/ 	.word	0x00000017
        /*0cac*/ 	.word	0x00022860
        /*0cb0*/ 	.short	0x010a
        /*0cb2*/ 	.byte	0x3f
	.zero		1


	//   ....[76]....
        /*0cb4*/ 	.word	0x00017eb0
        /*0cb8*/ 	.word	0x00000003
        /*0cbc*/ 	.word	0x00022880
        /*0cc0*/ 	.short	0x010a
        /*0cc2*/ 	.byte	0x3f
	.zero		1


	//   ....[77]....
        /*0cc4*/ 	.word	0x00017ef0
        /*0cc8*/ 	.word	0x00000017
        /*0ccc*/ 	.word	0x00022880
        /*0cd0*/ 	.short	0x010a
        /*0cd2*/ 	.byte	0x3f
	.zero		1


	//   ....[78]....
        /*0cd4*/ 	.word	0x00017f60
        /*0cd8*/ 	.word	0x00000003
        /*0cdc*/ 	.word	0x00022800
        /*0ce0*/ 	.short	0x010a
        /*0ce2*/ 	.byte	0x3f
	.zero		1


	//   ....[79]....
        /*0ce4*/ 	.word	0x00017fb0
        /*0ce8*/ 	.word	0x0000000d
        /*0cec*/ 	.word	0x00022830
        /*0cf0*/ 	.short	0x010a
        /*0cf2*/ 	.byte	0x3f
	.zero		1


	//   ....[80]....
        /*0cf4*/ 	.word	0x00018010
        /*0cf8*/ 	.word	0x00000009
        /*0cfc*/ 	.word	0x00022830
        /*0d00*/ 	.short	0x010a
        /*0d02*/ 	.byte	0x3f
	.zero		1


	//   ....[81]....
        /*0d04*/ 	.word	0x00018070
        /*0d08*/ 	.word	0x00000009
        /*0d0c*/ 	.word	0x00022850
        /*0d10*/ 	.short	0x010a
        /*0d12*/ 	.byte	0x3f
	.zero		1


	//   ....[82]....
        /*0d14*/ 	.word	0x000180d0
        /*0d18*/ 	.word	0x00000008
        /*0d1c*/ 	.word	0x00022830
        /*0d20*/ 	.short	0x010a
        /*0d22*/ 	.byte	0x3f
	.zero		1


	//   ....[83]....
        /*0d24*/ 	.word	0x00018130
        /*0d28*/ 	.word	0x00000008
        /*0d2c*/ 	.word	0x00022850
        /*0d30*/ 	.short	0x010a
        /*0d32*/ 	.byte	0x3f
	.zero		1


	//   ....[84]....
        /*0d34*/ 	.word	0x00018190
        /*0d38*/ 	.word	0x00000009
        /*0d3c*/ 	.word	0x00022830
        /*0d40*/ 	.short	0x010a
        /*0d42*/ 	.byte	0x3f
	.zero		1


	//   ....[85]....
        /*0d44*/ 	.word	0x000181f0
        /*0d48*/ 	.word	0x00000009
        /*0d4c*/ 	.word	0x00022850
        /*0d50*/ 	.short	0x010a
        /*0d52*/ 	.byte	0x3f
	.zero		1


	//   ....[86]....
        /*0d54*/ 	.word	0x00018250
        /*0d58*/ 	.word	0x00000005
        /*0d5c*/ 	.word	0x00022850
        /*0d60*/ 	.short	0x010a
        /*0d62*/ 	.byte	0x3f
	.zero		1


	//   ....[87]....
        /*0d64*/ 	.word	0x00018350
        /*0d68*/ 	.word	0x00000000
        /*0d6c*/ 	.word	0x00022880
        /*0d70*/ 	.short	0x010a
        /*0d72*/ 	.byte	0x3f
	.zero		1


	//   ....[88]....
        /*0d74*/ 	.word	0x00018920
        /*0d78*/ 	.word	0x00000000
        /*0d7c*/ 	.word	0x00022840
        /*0d80*/ 	.short	0x010a
        /*0d82*/ 	.byte	0x3f
	.zero		1


	//   ....[89]....
        /*0d84*/ 	.word	0x000194e0
        /*0d88*/ 	.word	0x00000016
        /*0d8c*/ 	.word	0x00022820
        /*0d90*/ 	.short	0x010a
        /*0d92*/ 	.byte	0x3f
	.zero		1


	//   ....[90]....
        /*0d94*/ 	.word	0x00019530
        /*0d98*/ 	.word	0x00000000
        /*0d9c*/ 	.word	0x00022880
        /*0da0*/ 	.short	0x010a
        /*0da2*/ 	.byte	0x3f
	.zero		1


	//   ....[91]....
        /*0da4*/ 	.word	0x00019a30
        /*0da8*/ 	.word	0x00000000
        /*0dac*/ 	.word	0x00022840
        /*0db0*/ 	.short	0x010a
        /*0db2*/ 	.byte	0x3f
	.zero		1


	//   ....[92]....
        /*0db4*/ 	.word	0x00019f50
        /*0db8*/ 	.word	0x00000000
        /*0dbc*/ 	.word	0x00022870
        /*0dc0*/ 	.short	0x010a
        /*0dc2*/ 	.byte	0x3f
	.zero		1


	//   ....[93]....
        /*0dc4*/ 	.word	0x00019fa0
        /*0dc8*/ 	.word	0x00000000
        /*0dcc*/ 	.word	0x00022860
        /*0dd0*/ 	.short	0x010a
        /*0dd2*/ 	.byte	0x3f
	.zero		1


	//   ....[94]....
        /*0dd4*/ 	.word	0x00019ff0
        /*0dd8*/ 	.word	0x00000011
        /*0ddc*/ 	.word	0x00022870
        /*0de0*/ 	.short	0x010a
        /*0de2*/ 	.byte	0x3f
	.zero		1


	//   ....[95]....
        /*0de4*/ 	.word	0x0001a040
        /*0de8*/ 	.word	0x00000011
        /*0dec*/ 	.word	0x00022860
        /*0df0*/ 	.short	0x010a
        /*0df2*/ 	.byte	0x3f
	.zero		1


	//   ....[96]....
        /*0df4*/ 	.word	0x0001a090
        /*0df8*/ 	.word	0x00000005
        /*0dfc*/ 	.word	0x00022820
        /*0e00*/ 	.short	0x010a
        /*0e02*/ 	.byte	0x3f
	.zero		1


	//   ....[97]....
        /*0e04*/ 	.word	0x0001a230
        /*0e08*/ 	.word	0x00000003
        /*0e0c*/ 	.word	0x00022840
        /*0e10*/ 	.short	0x010a
        /*0e12*/ 	.byte	0x3f
	.zero		1


	//   ....[98]....
        /*0e14*/ 	.word	0x0001a280
        /*0e18*/ 	.word	0x00000017
        /*0e1c*/ 	.word	0x00022840
        /*0e20*/ 	.short	0x010a
        /*0e22*/ 	.byte	0x3f
	.zero		1


	//   ....[99]....
        /*0e24*/ 	.word	0x0001a2d0
        /*0e28*/ 	.word	0x00000003
        /*0e2c*/ 	.word	0x00022860
        /*0e30*/ 	.short	0x010a
        /*0e32*/ 	.byte	0x3f
	.zero		1


	//   ....[100]....
        /*0e34*/ 	.word	0x0001a320
        /*0e38*/ 	.word	0x00000017
        /*0e3c*/ 	.word	0x00022860
        /*0e40*/ 	.short	0x010a
        /*0e42*/ 	.byte	0x3f
	.zero		1


	//   ....[101]....
        /*0e44*/ 	.word	0x0001a370
        /*0e48*/ 	.word	0x00000003
        /*0e4c*/ 	.word	0x00022880
        /*0e50*/ 	.short	0x010a
        /*0e52*/ 	.byte	0x3f
	.zero		1


	//----- nvinfo : EIATTR_NUM_MBARRIERS
	.align		4
.L_215:
        /*0e54*/ 	.byte	0x03, 0x38
        /*0e56*/ 	.short	0x0016


	//----- nvinfo : EIATTR_EXIT_INSTR_OFFSETS
	.align		4
        /*0e58*/ 	.byte	0x04, 0x1c
        /*0e5a*/ 	.short	(.L_217 - .L_216)


	//   ....[0]....
.L_216:
        /*0e5c*/ 	.word	0x000009c0


	//   ....[1]....
        /*0e60*/ 	.word	0x00011dd0


	//   ....[2]....
        /*0e64*/ 	.word	0x00017f40


	//----- nvinfo : EIATTR_MAX_THREADS
	.align		4
.L_217:
        /*0e68*/ 	.byte	0x04, 0x05
        /*0e6a*/ 	.short	(.L_219 - .L_218)
.L_218:
        /*0e6c*/ 	.word	0x00000180
        /*0e70*/ 	.word	0x00000001
        /*0e74*/ 	.word	0x00000001


	//----- nvinfo : EIATTR_CRS_STACK_SIZE
	.align		4
.L_219:
        /*0e78*/ 	.byte	0x04, 0x1e
        /*0e7a*/ 	.short	(.L_221 - .L_220)
.L_220:
        /*0e7c*/ 	.word	0x00000000


	//----- nvinfo : EIATTR_CBANK_PARAM_SIZE
	.align		4
.L_221:
        /*0e80*/ 	.byte	0x03, 0x19
        /*0e82*/ 	.short	0x0af0


	//----- nvinfo : EIATTR_PARAM_CBANK
	.align		4
        /*0e84*/ 	.byte	0x04, 0x0a
        /*0e86*/ 	.short	(.L_223 - .L_222)
	.align		4
.L_222:
        /*0e88*/ 	.word	index@(.nv.constant0._ZN7cutlass13device_kernelIN5flash11enable_sm90INS1_16FlashAttnFwdSm90INS1_25CollectiveMainloopFwdSm90ILi2EN4cute5tupleIJNS5_1CILi1EEES8_S8_EEENS6_IJNS7_ILi128EEESA_NS7_ILi192EEEEEELi128ENS_12float_e4m3_tEfNS_4arch4Sm90ELb0ELb1ELb1ELb1ELb1ELb0ELb0ELb1ELb1ELb1ELb0ELb0EEENS1_21CollectiveEpilogueFwdINS6_IJSA_SA_SA_EEES9_NS_10bfloat16_tESF_Li256ELb1ELb1ELb0ELb1EEENS1_36VarlenDynamicPersistentTileSchedulerILi128ELi128ELi256ELi128ELb0ELb1ELb1ELb1ELb0ELb1EEEEEEEEEvNT_6ParamsE)
        /*0e8c*/ 	.short	0x0210
        /*0e8e*/ 	.short	0x0af0


	//----- nvinfo : EIATTR_SW_WAR
	.align		4
.L_223:
        /*0e90*/ 	.byte	0x04, 0x36
        /*0e92*/ 	.short	(.L_225 - .L_224)
.L_224:
        /*0e94*/ 	.word	0x00000008
.L_225:


//--------------------- .nv.info._ZN7cutlass13device_kernelIN5flash11enable_sm90INS1_16FlashAttnFwdSm90INS1_25CollectiveMainloopFwdSm90ILi2EN4cute5tupleIJNS5_1CILi1EEES8_S8_EEENS6_IJNS7_ILi128EEESA_NS7_ILi192EEEEEELi128ENS_12float_e4m3_tEfNS_4arch4Sm90ELb0ELb1ELb1ELb1ELb1ELb1ELb0ELb1ELb1ELb1ELb0ELb0EEENS1_21CollectiveEpilogueFwdINS6_IJSA_SA_SA_EEES9_NS_10bfloat16_tESF_Li256ELb1ELb1ELb0ELb1EEENS1_36VarlenDynamicPersistentTileSchedulerILi128ELi128ELi256ELi128ELb0ELb1ELb1ELb1ELb0ELb1EEEEEEEEEvNT_6ParamsE --------------------------
	.section	.nv.info._ZN7cutlass13device_kernelIN5flash11enable_sm90INS1_16FlashAttnFwdSm90INS1_25CollectiveMainloopFwdSm90ILi2EN4cute5tupleIJNS5_1CILi1EEES8_S8_EEENS6_IJNS7_ILi128EEESA_NS7_ILi192EEEEEELi128ENS_12float_e4m3_tEfNS_4arch4Sm90ELb0ELb1ELb1ELb1ELb1ELb1ELb0ELb1ELb1ELb1ELb0ELb0EEENS1_21CollectiveEpilogueFwdINS6_IJSA_SA_SA_EEES9_NS_10bfloat16_tESF_Li256ELb1ELb1ELb0ELb1EEENS1_36VarlenDynamicPersistentTileSchedulerILi128ELi128ELi256ELi128ELb0ELb1ELb1ELb1ELb0ELb1EEEEEEEEEvNT_6ParamsE,"",@"SHT_CUDA_INFO"
	.sectionflags	@""
	.align	4


	//----- nvinfo : EIATTR_CUDA_API_VERSION
	.align		4
        /*0000*/ 	.byte	0x04, 0x37
        /*0002*/ 	.short	(.L_227 - .L_226)
.L_226:
        /*0004*/ 	.word	0x00000082


	//----- nvinfo : EIATTR_KPARAM_INFO
	.align		4
.L_227:
        /*0008*/ 	.byte	0x04, 0x17
        /*000a*/ 	.short	(.L_229 - .L_228)
.L_228:
        /*000c*/ 	.word	0x00000000
        /*0010*/ 	.short	0x0000
        /*0012*/ 	.short	0x0070
        /*0014*/ 	.byte	0x00, 0xf0, 0x01, 0x2a


	//----- nvinfo : EIATTR_SPARSE_MMA_MASK
	.align		4
.L_229:
        /*0018*/ 	.byte	0x03, 0x50
        /*001a*/ 	.short	0x0000


	//----- nvinfo : EIATTR_MAXREG_COUNT
	.align		4
        /*001c*/ 	.byte	0x03, 0x1b
        /*001e*/ 	.short	0x00a8


	//----- nvinfo : EIATTR_NUM_BARRIERS
	.align		4
        /*0020*/ 	.byte	0x02, 0x4c
        /*0022*/ 	.byte	0x10
	.zero		1


	//----- nvinfo : EIATTR_EXTERNS
	.align		4
        /*0024*/ 	.byte	0x04, 0x0f
        /*0026*/ 	.short	(.L_231 - .L_230)


	//   ....[0]....
	.align		4
.L_230:
        /*0028*/ 	.word	index@(__assertfail)


	//----- nvinfo : EIATTR_ANNOTATIONS
	.align		4
.L_231:
        /*002c*/ 	.byte	0x04, 0x55
        /*002e*/ 	.short	(.L_233 - .L_232)


	//   ....[0]....
.L_232:
        /* <DEDUP_REMOVED lines=23> */


	//----- nvinfo : EIATTR_MERCURY_ISA_VERSION
	.align		4
.L_233:
        /*0190*/ 	.byte	0x03, 0x5f
        /*0192*/ 	.short	0x0101


	//----- nvinfo : EIATTR_UNUSED_LOAD_BYTE_OFFSET
	.align		4
        /*0194*/ 	.byte	0x04, 0x44
        /*0196*/ 	.short	(.L_235 - .L_234)


	//   ....[0]....
.L_234:
        /*0198*/ 	.word	0x00000a80
        /*019c*/ 	.word	0x0000fff0


	//   ....[1]....
        /*01a0*/ 	.word	0x0001f650
        /*01a4*/ 	.word	0x0000fff0


	//----- nvinfo : EIATTR_INT_WARP_WIDE_INSTR_OFFSETS
	.align		4
.L_235:
        /*01a8*/ 	.byte	0x04, 0x31
        /*01aa*/ 	.short	(.L_237 - .L_236)


	//   ....[0]....
.L_236:
        /*01ac*/ 	.word	0x00000130


	//   ....[1]....
        /*01b0*/ 	.word	0x00000170


	//   ....[2]....
        /*01b4*/ 	.word	0x000001e0


	//   ....[3]....
        /*01b8*/ 	.word	0x00024a80


	//   ....[4]....
        /*01bc*/ 	.word	0x00024b10


	//   ....[5]....
        /*01c0*/ 	.word	0x00027e70


	//   ....[6]....
        /*01c4*/ 	.word	0x00027f00


	//----- nvinfo : EIATTR_COOP_GROUP_MASK_REGIDS
	.align		4
.L_237:
        /*01c8*/ 	.byte	0x04, 0x29
        /*01ca*/ 	.short	(.L_239 - .L_238)


	//   ....[0]....
.L_238:
        /*01cc*/ 	.word	0xffffffff


	//   ....[1]....
        /*01d0*/ 	.word	0xffffffff


	//   ....[2]....
        /*01d4*/ 	.word	0xffffffff


	//   ....[3]....
        /*01d8*/ 	.word	0xffffffff


	//   ....[4]....
        /*01dc*/ 	.word	0xffffffff


	//   ....[5]....
        /*01e0*/ 	.word	0xffffffff


	//   ....[6]....
        /*01e4*/ 	.word	0xffffffff


	//   ....[7]....
        /*01e8*/ 	.word	0xffffffff


	//   ....[8]....
        /*01ec*/ 	.word	0xffffffff


	//   ....[9]....
        /*01f0*/ 	.word	0xffffffff


	//   ....[10]....
        /*01f4*/ 	.word	0xffffffff


	//   ....[11]....
        /*01f8*/ 	.word	0xffffffff


	//   ....[12]....
        /*01fc*/ 	.word	0xffffffff


	//   ....[13]....
        /*0200*/ 	.word	0xffffffff


	//   ....[14]....
        /*0204*/ 	.word	0xffffffff


	//   ....[15]....
        /*0208*/ 	.word	0xffffffff


	//   ....[16]....
        /*020c*/ 	.word	0xffffffff


	//   ....[17]....
        /*0210*/ 	.word	0xffffffff


	//   ....[18]....
        /*0214*/ 	.word	0xffffffff


	//   ....[19]....
        /*0218*/ 	.word	0xffffffff


	//   ....[20]....
        /*021c*/ 	.word	0xffffffff


	//   ....[21]....
        /*0220*/ 	.word	0xffffffff


	//   ....[22]....
        /*0224*/ 	.word	0xffffffff


	//   ....[23]....
        /*0228*/ 	.word	0xffffffff


	//   ....[24]....
        /*022c*/ 	.word	0xffffffff


	//   ....[25]....
        /*0230*/ 	.word	0xffffffff


	//   ....[26]....
        /*0234*/ 	.word	0xffffffff


	//   ....[27]....
        /*0238*/ 	.word	0xffffffff


	//   ....[28]....
        /*023c*/ 	.word	0xffffffff


	//   ....[29]....
        /*0240*/ 	.word	0xffffffff


	//   ....[30]....
        /*0244*/ 	.word	0xffffffff


	//   ....[31]....
        /*0248*/ 	.word	0xffffffff


	//   ....[32]....
        /*024c*/ 	.word	0xffffffff


	//   ....[33]....
        /*0250*/ 	.word	0xffffffff


	//   ....[34]....
        /*0254*/ 	.word	0xffffffff


	//   ....[35]....
        /*0258*/ 	.word	0xffffffff


	//   ....[36]....
        /*025c*/ 	.word	0xffffffff


	//   ....[37]....
        /*0260*/ 	.word	0xffffffff


	//   ....[38]....
        /*0264*/ 	.word	0xffffffff


	//   ....[39]....
        /*0268*/ 	.word	0xffffffff


	//   ....[40]....
        /*026c*/ 	.word	0xffffffff


	//   ....[41]....
        /*0270*/ 	.word	0xffffffff


	//   ....[42]....
        /*0274*/ 	.word	0xffffffff


	//   ....[43]....
        /*0278*/ 	.word	0xffffffff


	//   ....[44]....
        /*027c*/ 	.word	0xffffffff


	//   ....[45]....
        /*0280*/ 	.word	0xffffffff


	//   ....[46]....
        /*0284*/ 	.word	0xffffffff


	//   ....[47]....
        /*0288*/ 	.word	0xffffffff


	//   ....[48]....
        /*028c*/ 	.word	0xffffffff


	//   ....[49]....
        /*0290*/ 	.word	0xffffffff


	//   ....[50]....
        /*0294*/ 	.word	0xffffffff


	//   ....[51]....
        /*0298*/ 	.word	0xffffffff


	//   ....[52]....
        /*029c*/ 	.word	0xffffffff


	//   ....[53]....
        /*02a0*/ 	.word	0xffffffff


	//   ....[54]....
        /*02a4*/ 	.word	0xffffffff


	//   ....[55]....
        /*02a8*/ 	.word	0xffffffff


	//   ....[56]....
        /*02ac*/ 	.word	0xffffffff


	//   ....[57]....
        /*02b0*/ 	.word	0xffffffff


	//   ....[58]....
        /*02b4*/ 	.word	0xffffffff


	//   ....[59]....
        /*02b8*/ 	.word	0xffffffff


	//   ....[60]....
        /*02bc*/ 	.word	0xffffffff


	//   ....[61]....
        /*02c0*/ 	.word	0xffffffff


	//   ....[62]....
        /*02c4*/ 	.word	0xffffffff


	//   ....[63]....
        /*02c8*/ 	.word	0xffffffff


	//   ....[64]....
        /*02cc*/ 	.word	0xffffffff


	//   ....[65]....
        /*02d0*/ 	.word	0xffffffff


	//   ....[66]....
        /*02d4*/ 	.word	0xffffffff


	//   ....[67]....
        /*02d8*/ 	.word	0xffffffff


	//   ....[68]....
        /*02dc*/ 	.word	0xffffffff


	//   ....[69]....
        /*02e0*/ 	.word	0xffffffff


	//   ....[70]....
        /*02e4*/ 	.word	0xffffffff


	//   ....[71]....
        /*02e8*/ 	.word	0xffffffff


	//   ....[72]....
        /*02ec*/ 	.word	0xffffffff


	//   ....[73]....
        /*02f0*/ 	.word	0xffffffff


	//   ....[74]....
        /*02f4*/ 	.word	0xffffffff


	//   ....[75]....
        /*02f8*/ 	.word	0xffffffff


	//   ....[76]....
        /*02fc*/ 	.word	0xffffffff


	//   ....[77]....
        /*0300*/ 	.word	0xffffffff


	//   ....[78]....
        /*0304*/ 	.word	0xffffffff


	//   ....[79]....
        /*0308*/ 	.word	0xffffffff


	//   ....[80]....
        /*030c*/ 	.word	0xffffffff


	//   ....[81]....
        /*0310*/ 	.word	0xffffffff


	//   ....[82]....
        /*0314*/ 	.word	0xffffffff


	//   ....[83]....
        /*0318*/ 	.word	0xffffffff


	//   ....[84]....
        /*031c*/ 	.word	0xffffffff


	//   ....[85]....
        /*0320*/ 	.word	0xffffffff


	//   ....[86]....
        /*0324*/ 	.word	0xffffffff


	//   ....[87]....
        /*0328*/ 	.word	0xffffffff


	//   ....[88]....
        /*032c*/ 	.word	0xffffffff


	//   ....[89]....
        /*0330*/ 	.word	0xffffffff


	//   ....[90]....
        /*0334*/ 	.word	0xffffffff


	//   ....[91]....
        /*0338*/ 	.word	0xffffffff


	//   ....[92]....
        /*033c*/ 	.word	0xffffffff


	//   ....[93]....
        /*0340*/ 	.word	0xffffffff


	//   ....[94]....
        /*0344*/ 	.word	0xffffffff


	//   ....[95]....
        /*0348*/ 	.word	0xffffffff


	//   ....[96]....
        /*034c*/ 	.word	0xffffffff


	//   ....[97]....
        /*0350*/ 	.word	0xffffffff


	//   ....[98]....
        /*0354*/ 	.word	0xffffffff


	//   ....[99]....
        /*0358*/ 	.word	0xffffffff


	//   ....[100]....
        /*035c*/ 	.word	0xffffffff


	//   ....[101]....
        /*0360*/ 	.word	0xffffffff


	//   ....[102]....
        /*0364*/ 	.word	0xffffffff


	//   ....[103]....
        /*0368*/ 	.word	0xffffffff


	//   ....[104]....
        /*036c*/ 	.word	0xffffffff


	//   ....[105]....
        /*0370*/ 	.word	0xffffffff


	//   ....[106]....
        /*0374*/ 	.word	0xffffffff


	//   ....[107]....
        /*0378*/ 	.word	0xffffffff


	//   ....[108]....
        /*037c*/ 	.word	0xffffffff


	//   ....[109]....
        /*0380*/ 	.word	0xffffffff


	//   ....[110]....
        /*0384*/ 	.word	0xffffffff


	//   ....[111]....
        /*0388*/ 	.word	0xffffffff


	//   ....[112]....
        /*038c*/ 	.word	0xffffffff


	//   ....[113]....
        /*0390*/ 	.word	0xffffffff


	//   ....[114]....
        /*0394*/ 	.word	0xffffffff


	//   ....[115]....
        /*0398*/ 	.word	0xffffffff


	//   ....[116]....
        /*039c*/ 	.word	0xffffffff


	//   ....[117]....
        /*03a0*/ 	.word	0xffffffff


	//   ....[118]....
        /*03a4*/ 	.word	0xffffffff


	//   ....[119]....
        /*03a8*/ 	.word	0xffffffff


	//   ....[120]....
        /*03ac*/ 	.word	0xffffffff


	//   ....[121]....
        /*03b0*/ 	.word	0xffffffff


	//   ....[122]....
        /*03b4*/ 	.word	0xffffffff


	//   ....[123]....
        /*03b8*/ 	.word	0xffffffff


	//   ....[124]....
        /*03bc*/ 	.word	0xffffffff


	//   ....[125]....
        /*03c0*/ 	.word	0xffffffff


	//   ....[126]....
        /*03c4*/ 	.word	0xffffffff


	//   ....[127]....
        /*03c8*/ 	.word	0xffffffff


	//   ....[128]....
        /*03cc*/ 	.word	0xffffffff


	//   ....[129]....
        /*03d0*/ 	.word	0xffffffff


	//   ....[130]....
        /*03d4*/ 	.word	0xffffffff


	//   ....[131]....
        /*03d8*/ 	.word	0xffffffff


	//   ....[132]....
        /*03dc*/ 	.word	0xffffffff


	//   ....[133]....
        /*03e0*/ 	.word	0xffffffff


	//   ....[134]....
        /*03e4*/ 	.word	0xffffffff


	//   ....[135]....
        /*03e8*/ 	.word	0xffffffff


	//   ....[136]....
        /*03ec*/ 	.word	0xffffffff


	//   ....[137]....
        /*03f0*/ 	.word	0xffffffff


	//   ....[138]....
        /*03f4*/ 	.word	0xffffffff


	//   ....[139]....
        /*03f8*/ 	.word	0xffffffff


	//   ....[140]....
        /*03fc*/ 	.word	0xffffffff


	//   ....[141]....
        /*0400*/ 	.word	0xffffffff


	//   ....[142]....
        /*0404*/ 	.word	0xffffffff


	//   ....[143]....
        /*0408*/ 	.word	0xffffffff


	//   ....[144]....
        /*040c*/ 	.word	0xffffffff


	//   ....[145]....
        /*0410*/ 	.word	0xffffffff


	//   ....[146]....
        /*0414*/ 	.word	0xffffffff


	//   ....[147]....
        /*0418*/ 	.word	0xffffffff


	//   ....[148]....
        /*041c*/ 	.word	0xffffffff


	//   ....[149]....
        /*0420*/ 	.word	0xffffffff


	//   ....[150]....
        /*0424*/ 	.word	0xffffffff


	//   ....[151]....
        /*0428*/ 	.word	0xffffffff


	//   ....[152]....
        /*042c*/ 	.word	0xffffffff


	//   ....[153]....
        /*0430*/ 	.word	0xffffffff


	//   ....[154]....
        /*0434*/ 	.word	0xffffffff


	//   ....[155]....
        /*0438*/ 	.word	0xffffffff


	//   ....[156]....
        /*043c*/ 	.word	0xffffffff


	//   ....[157]....
        /*0440*/ 	.word	0xffffffff


	//   ....[158]....
        /*0444*/ 	.word	0xffffffff


	//   ....[159]....
        /*0448*/ 	.word	0xffffffff


	//   ....[160]....
        /*044c*/ 	.word	0xffffffff


	//   ....[161]....
        /*0450*/ 	.word	0xffffffff


	//   ....[162]....
        /*0454*/ 	.word	0xffffffff


	//   ....[163]....
        /*0458*/ 	.word	0xffffffff


	//   ....[164]....
        /*045c*/ 	.word	0xffffffff


	//   ....[165]....
        /*0460*/ 	.word	0xffffffff


	//   ....[166]....
        /*0464*/ 	.word	0xffffffff


	//   ....[167]....
        /*0468*/ 	.word	0xffffffff


	//   ....[168]....
        /*046c*/ 	.word	0xffffffff


	//   ....[169]....
        /*0470*/ 	.word	0xffffffff


	//   ....[170]....
        /*0474*/ 	.word	0xffffffff


	//   ....[171]....
        /*0478*/ 	.word	0xffffffff


	//   ....[172]....
        /*047c*/ 	.word	0xffffffff


	//   ....[173]....
        /*0480*/ 	.word	0xffffffff


	//   ....[174]....
        /*0484*/ 	.word	0xffffffff


	//   ....[175]....
        /*0488*/ 	.word	0xffffffff


	//   ....[176]....
        /*048c*/ 	.word	0xffffffff


	//   ....[177]....
        /*0490*/ 	.word	0x0500000f


	//   ....[178]....
        /*0494*/ 	.word	0x0500000f


	//   ....[179]....
        /*0498*/ 	.word	0x0500000f


	//   ....[180]....
        /*049c*/ 	.word	0x0500000f


	//   ....[181]....
        /*04a0*/ 	.word	0x0500000f


	//   ....[182]....
        /*04a4*/ 	.word	0x0500000f


	//   ....[183]....
        /*04a8*/ 	.word	0x0500000f


	//   ....[184]....
        /*04ac*/ 	.word	0x0500000f


	//   ....[185]....
        /*04b0*/ 	.word	0x0500000f


	//   ....[186]....
        /*04b4*/ 	.word	0x0500000f


	//   ....[187]....
        /*04b8*/ 	.word	0x0500000f


	//   ....[188]....
        /*04bc*/ 	.word	0x0500000f


	//   ....[189]....
        /*04c0*/ 	.word	0x0500000f


	//   ....[190]....
        /*04c4*/ 	.word	0x0500000f


	//   ....[191]....
        /*04c8*/ 	.word	0x0500000f


	//   ....[192]....
        /*04cc*/ 	.word	0x0500000f


	//   ....[193]....
        /*04d0*/ 	.word	0x0500000f


	//   ....[194]....
        /*04d4*/ 	.word	0x0500000f


	//   ....[195]....
        /*04d8*/ 	.word	0x0500000f


	//   ....[196]....
        /*04dc*/ 	.word	0x0500000f


	//   ....[197]....
        /*04e0*/ 	.word	0x0500000f


	//   ....[198]....
        /*04e4*/ 	.word	0x0500000f


	//   ....[199]....
        /*04e8*/ 	.word	0x0500000f


	//   ....[200]....
        /*04ec*/ 	.word	0x0500000f


	//   ....[201]....
        /*04f0*/ 	.word	0x0500000f


	//   ....[202]....
        /*04f4*/ 	.word	0x0500000f


	//   ....[203]....
        /*04f8*/ 	.word	0x0500000f


	//   ....[204]....
        /*04fc*/ 	.word	0x0500000f


	//   ....[205]....
        /*0500*/ 	.word	0x0500000f


	//   ....[206]....
        /*0504*/ 	.word	0x0500000f


	//   ....[207]....
        /*0508*/ 	.word	0x0500000f


	//   ....[208]....
        /*050c*/ 	.word	0x0500000f


	//   ....[209]....
        /*0510*/ 	.word	0x0500000f


	//   ....[210]....
        /*0514*/ 	.word	0x0500000f


	//   ....[211]....
        /*0518*/ 	.word	0x0500000f


	//   ....[212]....
        /*051c*/ 	.word	0x0500000f


	//   ....[213]....
        /*0520*/ 	.word	0x0500000f


	//   ....[214]....
        /*0524*/ 	.word	0x0500000f


	//   ....[215]....
        /*0528*/ 	.word	0x0500000f


	//   ....[216]....
        /*052c*/ 	.word	0x0500000f


	//   ....[217]....
        /*0530*/ 	.word	0x0500000f


	//   ....[218]....
        /*0534*/ 	.word	0x0500000f


	//   ....[219]....
        /*0538*/ 	.word	0x0500000f


	//   ....[220]....
        /*053c*/ 	.word	0x0500000f


	//   ....[221]....
        /*0540*/ 	.word	0x0500000f


	//   ....[222]....
        /*0544*/ 	.word	0x0500000f


	//   ....[223]....
        /*0548*/ 	.word	0x0500000f


	//   ....[224]....
        /*054c*/ 	.word	0x0500000f


	//   ....[225]....
        /*0550*/ 	.word	0x0500000f


	//   ....[226]....
        /*0554*/ 	.word	0x0500000f


	//   ....[227]....
        /*0558*/ 	.word	0x0500000f


	//   ....[228]....
        /*055c*/ 	.word	0x0500000f


	//   ....[229]....
        /*0560*/ 	.word	0x0500000f


	//   ....[230]....
        /*0564*/ 	.word	0x0500000f


	//   ....[231]....
        /*0568*/ 	.word	0x0500000f


	//   ....[232]....
        /*056c*/ 	.word	0x0500000f


	//   ....[233]....
        /*0570*/ 	.word	0x0500000f


	//   ....[234]....
        /*0574*/ 	.word	0x0500000f


	//   ....[235]....
        /*0578*/ 	.word	0x0500000f


	//   ....[236]....
        /*057c*/ 	.word	0x0500000f


	//   ....[237]....
        /*0580*/ 	.word	0x0500000f


	//   ....[238]....
        /*0584*/ 	.word	0x0500000f


	//   ....[239]....
        /*0588*/ 	.word	0x0500000f


	//   ....[240]....
        /*058c*/ 	.word	0x0500000f


	//   ....[241]....
        /*0590*/ 	.word	0x0500000f


	//   ....[242]....
        /*0594*/ 	.word	0x0500000f


	//   ....[243]....
        /*0598*/ 	.word	0x0500000f


	//   ....[244]....
        /*059c*/ 	.word	0x0500000f


	//   ....[245]....
        /*05a0*/ 	.word	0x0500000f


	//   ....[246]....
        /*05a4*/ 	.word	0x0500000f


	//   ....[247]....
        /*05a8*/ 	.word	0x0500000f


	//   ....[248]....
        /*05ac*/ 	.word	0x0500000f


	//   ....[249]....
        /*05b0*/ 	.word	0x0500000f


	//   ....[250]....
        /*05b4*/ 	.word	0x0500000f


	//   ....[251]....
        /*05b8*/ 	.word	0x0500000f


	//   ....[252]....
        /*05bc*/ 	.word	0x0500000f


	//   ....[253]....
        /*05c0*/ 	.word	0x0500000f


	//   ....[254]....
        /*05c4*/ 	.word	0x0500000f


	//   ....[255]....
        /*05c8*/ 	.word	0x0500000f


	//   ....[0]....
        /*05cc*/ 	.word	0x0500000f


	//   ....[1]....
        /*05d0*/ 	.word	0x0500000f


	//   ....[2]....
        /*05d4*/ 	.word	0x0500000f


	//   ....[3]....
        /*05d8*/ 	.word	0x0500000f


	//   ....[4]....
        /*05dc*/ 	.word	0x0500000f


	//   ....[5]....
        /*05e0*/ 	.word	0x0500000f


	//   ....[6]....
        /*05e4*/ 	.word	0x0500000f


	//   ....[7]....
        /*05e8*/ 	.word	0x0500000f


	//   ....[8]....
        /*05ec*/ 	.word	0x0500000f


	//   ....[9]....
        /*05f0*/ 	.word	0x0500000f


	//   ....[10]....
        /*05f4*/ 	.word	0x0500000f


	//   ....[11]....
        /*05f8*/ 	.word	0x0500000f


	//   ....[12]....
        /*05fc*/ 	.word	0x0500000f


	//   ....[13]....
        /*0600*/ 	.word	0x0500000f


	//   ....[14]....
        /*0604*/ 	.word	0x0500000f


	//   ....[15]....
        /*0608*/ 	.word	0x0500000f


	//   ....[16]....
        /*060c*/ 	.word	0x0500000f


	//   ....[17]....
        /*0610*/ 	.word	0x0500000f


	//   ....[18]....
        /*0614*/ 	.word	0x0500000f


	//   ....[19]....
        /*0618*/ 	.word	0x0500000f


	//   ....[20]....
        /*061c*/ 	.word	0x0500000f


	//   ....[21]....
        /*0620*/ 	.word	0x0500000f


	//   ....[22]....
        /*0624*/ 	.word	0x0500000f


	//   ....[23]....
        /*0628*/ 	.word	0x0500000f


	//   ....[24]....
        /*062c*/ 	.word	0x0500000f


	//   ....[25]....
        /*0630*/ 	.word	0x0500000f


	//   ....[26]....
        /*0634*/ 	.word	0x0500000f


	//   ....[27]....
        /*0638*/ 	.word	0x0500000f


	//   ....[28]....
        /*063c*/ 	.word	0x0500000f


	//   ....[29]....
        /*0640*/ 	.word	0x0500000f


	//   ....[30]....
        /*0644*/ 	.word	0x0500000f


	//   ....[31]....
        /*0648*/ 	.word	0x0500000f


	//   ....[32]....
        /*064c*/ 	.word	0x0500000f


	//   ....[33]....
        /*0650*/ 	.word	0x0500000f


	//   ....[34]....
        /*0654*/ 	.word	0x0500000f


	//   ....[35]....
        /*0658*/ 	.word	0x0500000f


	//----- nvinfo : EIATTR_COOP_GROUP_INSTR_OFFSETS
	.align		4
.L_239:
        /*065c*/ 	.byte	0x04, 0x28
        /*065e*/ 	.short	(.L_241 - .L_240)


	//   ....[0]....
.L_240:
        /*0660*/ 	.word	0x00000070


	//   ....[1]....
        /*0664*/ 	.word	0x00000140


	//   ....[2]....
        /*0668*/ 	.word	0x00000190


	//   ....[3]....
        /*066c*/ 	.word	0x000003c0


	//   ....[4]....
        /*0670*/ 	.word	0x00000520


	//   ....[5]....
        /*0674*/ 	.word	0x00000640


	//   ....[6]....
        /*0678*/ 	.word	0x000007a0


	//   ....[7]....
        /*067c*/ 	.word	0x000030d0


	//   ....[8]....
        /*0680*/ 	.word	0x000030e0


	//   ....[9]....
        /*0684*/ 	.word	0x000060b0


	//   ....[10]....
        /*0688*/ 	.word	0x000060c0


	//   ....[11]....
        /*068c*/ 	.word	0x00009120


	//   ....[12]....
        /*0690*/ 	.word	0x00009130


	//   ....[13]....
        /*0694*/ 	.word	0x000095e0


	//   ....[14]....
        /*0698*/ 	.word	0x00009600


	//   ....[15]....
        /*069c*/ 	.word	0x0000a170


	//   ....[16]....
        /*06a0*/ 	.word	0x0000aac0


	//   ....[17]....
        /*06a4*/ 	.word	0x0000aad0


	//   ....[18]....
        /*06a8*/ 	.word	0x0000aae0


	//   ....[19]....
        /*06ac*/ 	.word	0x0000aaf0


	//   ....[20]....
        /*06b0*/ 	.word	0x0000e0a0


	//   ....[21]....
        /*06b4*/ 	.word	0x0000e0b0


	//   ....[22]....
        /*06b8*/ 	.word	0x0000e0c0


	//   ....[23]....
        /*06bc*/ 	.word	0x0000e0d0


	//   ....[24]....
        /*06c0*/ 	.word	0x00011e80


	//   ....[25]....
        /*06c4*/ 	.word	0x00012d20


	//   ....[26]....
        /*06c8*/ 	.word	0x00013690


	//   ....[27]....
        /*06cc*/ 	.word	0x00013740


	//   ....[28]....
        /*06d0*/ 	.word	0x00013fb0


	//   ....[29]....
        /*06d4*/ 	.word	0x00014010


	//   ....[30]....
        /*06d8*/ 	.word	0x00015a20


	//   ....[31]....
        /*06dc*/ 	.word	0x000161d0


	//   ....[32]....
        /*06e0*/ 	.word	0x00016d30


	//   ....[33]....
        /*06e4*/ 	.word	0x00016e30


	//   ....[34]....
        /*06e8*/ 	.word	0x000176a0


	//   ....[35]....
        /*06ec*/ 	.word	0x00017730


	//   ....[36]....
        /*06f0*/ 	.word	0x00019e10


	//   ....[37]....
        /*06f4*/ 	.word	0x00019e30


	//   ....[38]....
        /*06f8*/ 	.word	0x00019e70


	//   ....[39]....
        /*06fc*/ 	.word	0x00019e80


	//   ....[40]....
        /*0700*/ 	.word	0x0001bd90


	//   ....[41]....
        /*0704*/ 	.word	0x0001c560


	//   ....[42]....
        /*0708*/ 	.word	0x0001d0b0


	//   ....[43]....
        /*070c*/ 	.word	0x0001d1b0


	//   ....[44]....
        /*0710*/ 	.word	0x0001d9f0


	//   ....[45]....
        /*0714*/ 	.word	0x0001da70


	//   ....[46]....
        /*0718*/ 	.word	0x0001ee80


	//   ....[47]....
        /*071c*/ 	.word	0x0001ee90


	//   ....[48]....
        /*0720*/ 	.word	0x0001ef10


	//   ....[49]....
        /*0724*/ 	.word	0x0001ef20


	//   ....[50]....
        /*0728*/ 	.word	0x0001fc90


	//   ....[51]....
        /*072c*/ 	.word	0x0001fcc0


	//   ....[52]....
        /*0730*/ 	.word	0x0001fcf0


	//   ....[53]....
        /*0734*/ 	.word	0x0001fd20


	//   ....[54]....
        /*0738*/ 	.word	0x0001fd50


	//   ....[55]....
        /*073c*/ 	.word	0x0001fd80


	//   ....[56]....
        /*0740*/ 	.word	0x0001fdb0


	//   ....[57]....
        /*0744*/ 	.word	0x0001fde0


	//   ....[58]....
        /*0748*/ 	.word	0x0001fe10


	//   ....[59]....
        /*074c*/ 	.word	0x0001fe40


	//   ....[60]....
        /*0750*/ 	.word	0x0001fe70


	//   ....[61]....
        /*0754*/ 	.word	0x0001fea0


	//   ....[62]....
        /*0758*/ 	.word	0x0001fed0


	//   ....[63]....
        /*075c*/ 	.word	0x0001ff00


	//   ....[64]....
        /*0760*/ 	.word	0x0001ff30


	//   ....[65]....
        /*0764*/ 	.word	0x0001ff60


	//   ....[66]....
        /*0768*/ 	.word	0x0001ff90


	//   ....[67]....
        /*076c*/ 	.word	0x0001ffc0


	//   ....[68]....
        /*0770*/ 	.word	0x0001fff0


	//   ....[69]....
        /*0774*/ 	.word	0x00020020


	//   ....[70]....
        /*0778*/ 	.word	0x00020050


	//   ....[71]....
        /*077c*/ 	.word	0x00020080


	//   ....[72]....
        /*0780*/ 	.word	0x000200b0


	//   ....[73]....
        /*0784*/ 	.word	0x000200d0


	//   ....[74]....
        /*0788*/ 	.word	0x000200e0


	//   ....[75]....
        /*078c*/ 	.word	0x000200f0


	//   ....[76]....
        /*0790*/ 	.word	0x00020120


	//   ....[77]....
        /*0794*/ 	.word	0x00020150


	//   ....[78]....
        /*0798*/ 	.word	0x00020180


	//   ....[79]....
        /*079c*/ 	.word	0x00020190


	//   ....[80]....
        /*07a0*/ 	.word	0x000201a0


	//   ....[81]....
        /*07a4*/ 	.word	0x000201b0


	//   ....[82]....
        /*07a8*/ 	.word	0x00020760


	//   ....[83]....
        /*07ac*/ 	.word	0x000207a0


	//   ....[84]....
        /*07b0*/ 	.word	0x000207d0


	//   ....[85]....
        /*07b4*/ 	.word	0x00020800


	//   ....[86]....
        /*07b8*/ 	.word	0x00020db0


	//   ....[87]....
        /*07bc*/ 	.word	0x00020dd0


	//   ....[88]....
        /*07c0*/ 	.word	0x00020e90


	//   ....[89]....
        /*07c4*/ 	.word	0x00020eb0


	//   ....[90]....
        /*07c8*/ 	.word	0x00020f70


	//   ....[91]....
        /*07cc*/ 	.word	0x00020f90


	//   ....[92]....
        /*07d0*/ 	.word	0x00021060


	//   ....[93]....
        /*07d4*/ 	.word	0x00021080


	//   ....[94]....
        /*07d8*/ 	.word	0x00021840


	//   ....[95]....
        /*07dc*/ 	.word	0x00021850


	//   ....[96]....
        /*07e0*/ 	.word	0x00021970


	//   ....[97]....
        /*07e4*/ 	.word	0x00021980


	//   ....[98]....
        /*07e8*/ 	.word	0x00021a90


	//   ....[99]....
        /*07ec*/ 	.word	0x00021aa0


	//   ....[100]....
        /*07f0*/ 	.word	0x00021bb0


	//   ....[101]....
        /*07f4*/ 	.word	0x00021bc0


	//   ....[102]....
        /*07f8*/ 	.word	0x00021d20


	//   ....[103]....
        /*07fc*/ 	.word	0x00021ed0


	//   ....[104]....
        /*0800*/ 	.word	0x00021f00


	//   ....[105]....
        /*0804*/ 	.word	0x00021f30


	//   ....[106]....
        /*0808*/ 	.word	0x00021f60


	//   ....[107]....
        /*080c*/ 	.word	0x00021f90


	//   ....[108]....
        /*0810*/ 	.word	0x00021fc0


	//   ....[109]....
        /*0814*/ 	.word	0x00022130


	//   ....[110]....
        /*0818*/ 	.word	0x00022160


	//   ....[111]....
        /*081c*/ 	.word	0x00022190


	//   ....[112]....
        /*0820*/ 	.word	0x000221c0


	//   ....[113]....
        /*0824*/ 	.word	0x000221f0


	//   ....[114]....
        /*0828*/ 	.word	0x00022220


	//   ....[115]....
        /*082c*/ 	.word	0x000222b0


	//   ....[116]....
        /*0830*/ 	.word	0x00022310


	//   ....[117]....
        /*0834*/ 	.word	0x000223a0


	//   ....[118]....
        /*0838*/ 	.word	0x000235f0


	//   ....[119]....
        /*083c*/ 	.word	0x00025750


	//   ....[120]....
        /*0840*/ 	.word	0x00025780


	//   ....[121]....
        /*0844*/ 	.word	0x000257b0


	//   ....[122]....
        /*0848*/ 	.word	0x00025840


	//   ....[123]....
        /*084c*/ 	.word	0x00025880


	//   ....[124]....
        /*0850*/ 	.word	0x00025890


	//   ....[125]....
        /*0854*/ 	.word	0x000258d0


	//   ....[126]....
        /*0858*/ 	.word	0x000258e0


	//   ....[127]....
        /*085c*/ 	.word	0x00025cb0


	//   ....[128]....
        /*0860*/ 	.word	0x00025ce0


	//   ....[129]....
        /*0864*/ 	.word	0x00025db0


	//   ....[130]....
        /*0868*/ 	.word	0x00025dd0


	//   ....[131]....
        /*086c*/ 	.word	0x00025e60


	//   ....[132]....
        /*0870*/ 	.word	0x00025e70


	//   ....[133]....
        /*0874*/ 	.word	0x00025e80


	//   ....[134]....
        /*0878*/ 	.word	0x00025f10


	//   ....[135]....
        /*087c*/ 	.word	0x00026690


	//   ....[136]....
        /*0880*/ 	.word	0x000266c0


	//   ....[137]....
        /*0884*/ 	.word	0x00026780


	//   ....[138]....
        /*0888*/ 	.word	0x000267a0


	//   ....[139]....
        /*088c*/ 	.word	0x00026840


	//   ....[140]....
        /*0890*/ 	.word	0x00026860


	//   ....[141]....
        /*0894*/ 	.word	0x00026870


	//   ....[142]....
        /*0898*/ 	.word	0x00026900


	//   ....[143]....
        /*089c*/ 	.word	0x00027050


	//   ....[144]....
        /*08a0*/ 	.word	0x00027070


	//   ....[145]....
        /*08a4*/ 	.word	0x000270e0


	//   ....[146]....
        /*08a8*/ 	.word	0x000270f0


	//   ....[147]....
        /*08ac*/ 	.word	0x00027140


	//   ....[148]....
        /*08b0*/ 	.word	0x00027150


	//   ....[149]....
        /*08b4*/ 	.word	0x00027160


	//   ....[150]....
        /*08b8*/ 	.word	0x000271b0


	//   ....[151]....
        /*08bc*/ 	.word	0x000274f0


	//   ....[152]....
        /*08c0*/ 	.word	0x00027510


	//   ....[153]....
        /*08c4*/ 	.word	0x00027520


	//   ....[154]....
        /*08c8*/ 	.word	0x00027580


	//   ....[155]....
        /*08cc*/ 	.word	0x00027590


	//   ....[156]....
        /*08d0*/ 	.word	0x000275f0


	//   ....[157]....
        /*08d4*/ 	.word	0x00027620


	//   ....[158]....
        /*08d8*/ 	.word	0x00027660


	//   ....[159]....
        /*08dc*/ 	.word	0x000286e0


	//   ....[160]....
        /*08e0*/ 	.word	0x00028710


	//   ....[161]....
        /*08e4*/ 	.word	0x00028750


	//   ....[162]....
        /*08e8*/ 	.word	0x00028780


	//   ....[163]....
        /*08ec*/ 	.word	0x000287b0


	//   ....[164]....
        /*08f0*/ 	.word	0x000287e0


	//   ....[165]....
        /*08f4*/ 	.word	0x00028810


	//   ....[166]....
        /*08f8*/ 	.word	0x00028840


	//   ....[167]....
        /*08fc*/ 	.word	0x000289c0


	//   ....[168]....
        /*0900*/ 	.word	0x000289f0


	//   ....[169]....
        /*0904*/ 	.word	0x00028a20


	//   ....[170]....
        /*0908*/ 	.word	0x00028a50


	//   ....[171]....
        /*090c*/ 	.word	0x00028a80


	//   ....[172]....
        /*0910*/ 	.word	0x00028ab0


	//   ....[173]....
        /*0914*/ 	.word	0x00028b70


	//   ....[174]....
        /*0918*/ 	.word	0x00028b90


	//   ....[175]....
        /*091c*/ 	.word	0x00028c00


	//   ....[176]....
        /*0920*/ 	.word	0x000292c0


	//   ....[177]....
        /*0924*/ 	.word	0x00029660


	//   ....[178]....
        /*0928*/ 	.word	0x000296f0


	//   ....[179]....
        /*092c*/ 	.word	0x000297d0


	//   ....[180]....
        /*0930*/ 	.word	0x00029860


	//   ....[181]....
        /*0934*/ 	.word	0x00029940


	//   ....[182]....
        /*0938*/ 	.word	0x000299d0


	//   ....[183]....
        /*093c*/ 	.word	0x00029ab0


	//   ....[184]....
        /*0940*/ 	.word	0x00029b50


	//   ....[185]....
        /*0944*/ 	.word	0x00029be0


	//   ....[186]....
        /*0948*/ 	.word	0x00029c30


	//   ....[187]....
        /*094c*/ 	.word	0x00029c80


	//   ....[188]....
        /*0950*/ 	.word	0x00029d50


	//   ....[189]....
        /*0954*/ 	.word	0x00029de0


	//   ....[190]....
        /*0958*/ 	.word	0x00029e30


	//   ....[191]....
        /*095c*/ 	.word	0x00029e80


	//   ....[192]....
        /*0960*/ 	.word	0x0002a210


	//   ....[193]....
        /*0964*/ 	.word	0x0002a340


	//   ....[194]....
        /*0968*/ 	.word	0x0002a460


	//   ....[195]....
        /*096c*/ 	.word	0x0002a4f0


	//   ....[196]....
        /*0970*/ 	.word	0x0002a550


	//   ....[197]....
        /*0974*/ 	.word	0x0002a5d0


	//   ....[198]....
        /*0978*/ 	.word	0x0002a630


	//   ....[199]....
        /*097c*/ 	.word	0x0002a690


	//   ....[200]....
        /*0980*/ 	.word	0x0002a6f0


	//   ....[201]....
        /*0984*/ 	.word	0x0002a770


	//   ....[202]....
        /*0988*/ 	.word	0x0002a7d0


	//   ....[203]....
        /*098c*/ 	.word	0x0002a850


	//   ....[204]....
        /*0990*/ 	.word	0x0002a8b0


	//   ....[205]....
        /*0994*/ 	.word	0x0002a930


	//   ....[206]....
        /*0998*/ 	.word	0x0002a990


	//   ....[207]....
        /*099c*/ 	.word	0x0002aa10


	//   ....[208]....
        /*09a0*/ 	.word	0x0002aa70


	//   ....[209]....
        /*09a4*/ 	.word	0x0002aaf0


	//   ....[210]....
        /*09a8*/ 	.word	0x0002ab50


	//   ....[211]....
        /*09ac*/ 	.word	0x0002abd0


	//   ....[212]....
        /*09b0*/ 	.word	0x0002ac30


	//   ....[213]....
        /*09b4*/ 	.word	0x0002ac90


	//   ....[214]....
        /*09b8*/ 	.word	0x0002acf0


	//   ....[215]....
        /*09bc*/ 	.word	0x0002ad50


	//   ....[216]....
        /*09c0*/ 	.word	0x0002adb0


	//   ....[217]....
        /*09c4*/ 	.word	0x0002ae30


	//   ....[218]....
        /*09c8*/ 	.word	0x0002ae90


	//   ....[219]....
        /*09cc*/ 	.word	0x0002af10


	//   ....[220]....
        /*09d0*/ 	.word	0x0002af70


	//   ....[221]....
        /*09d4*/ 	.word	0x0002aff0


	//   ....[222]....
        /*09d8*/ 	.word	0x0002b050


	//   ....[223]....
        /*09dc*/ 	.word	0x0002b0e0


	//   ....[224]....
        /*09e0*/ 	.word	0x0002b1d0


	//   ....[225]....
        /*09e4*/ 	.word	0x0002b220


	//   ....[226]....
        /*09e8*/ 	.word	0x0002b2b0


	//   ....[227]....
        /*09ec*/ 	.word	0x0002b340


	//   ....[228]....
        /*09f0*/ 	.word	0x0002b3d0


	//   ....[229]....
        /*09f4*/ 	.word	0x0002b460


	//   ....[230]....
        /*09f8*/ 	.word	0x0002b4f0


	//   ....[231]....
        /*09fc*/ 	.word	0x0002b580


	//   ....[232]....
        /*0a00*/ 	.word	0x0002b640


	//   ....[233]....
        /*0a04*/ 	.word	0x0002b920


	//   ....[234]....
        /*0a08*/ 	.word	0x0002ba20


	//   ....[235]....
        /*0a0c*/ 	.word	0x0002bae0


	//   ....[236]....
        /*0a10*/ 	.word	0x0002bb40


	//   ....[237]....
        /*0a14*/ 	.word	0x0002bc30


	//   ....[238]....
        /*0a18*/ 	.word	0x0002bcd0


	//   ....[239]....
        /*0a1c*/ 	.word	0x0002bda0


	//   ....[240]....
        /*0a20*/ 	.word	0x0002be40


	//   ....[241]....
        /*0a24*/ 	.word	0x0002bf20


	//   ....[242]....
        /*0a28*/ 	.word	0x0002c060


	//   ....[243]....
        /*0a2c*/ 	.word	0x0002c130


	//   ....[244]....
        /*0a30*/ 	.word	0x0002c240


	//   ....[245]....
        /*0a34*/ 	.word	0x0002c300


	//   ....[246]....
        /*0a38*/ 	.word	0x0002c360


	//   ....[247]....
        /*0a3c*/ 	.word	0x0002c460


	//   ....[248]....
        /*0a40*/ 	.word	0x0002c4c0


	//   ....[249]....
        /*0a44*/ 	.word	0x0002c560


	//   ....[250]....
        /*0a48*/ 	.word	0x0002c680


	//   ....[251]....
        /*0a4c*/ 	.word	0x0002c6f0


	//   ....[252]....
        /*0a50*/ 	.word	0x0002c750


	//   ....[253]....
        /*0a54*/ 	.word	0x0002c860


	//   ....[254]....
        /*0a58*/ 	.word	0x0002c8c0


	//   ....[255]....
        /*0a5c*/ 	.word	0x0002c9e0


	//   ....[0]....
        /*0a60*/ 	.word	0x0002ca40


	//   ....[1]....
        /*0a64*/ 	.word	0x0002cae0


	//   ....[2]....
        /*0a68*/ 	.word	0x0002cc80


	//   ....[3]....
        /*0a6c*/ 	.word	0x0002cd30


	//   ....[4]....
        /*0a70*/ 	.word	0x0002cd90


	//   ....[5]....
        /*0a74*/ 	.word	0x0002ce50


	//   ....[6]....
        /*0a78*/ 	.word	0x0002ceb0


	//   ....[7]....
        /*0a7c*/ 	.word	0x0002cf70


	//   ....[8]....
        /*0a80*/ 	.word	0x0002cfd0


	//   ....[9]....
        /*0a84*/ 	.word	0x0002d090


	//   ....[10]....
        /*0a88*/ 	.word	0x0002d180


	//   ....[11]....
        /*0a8c*/ 	.word	0x0002d220


	//   ....[12]....
        /*0a90*/ 	.word	0x0002d280


	//   ....[13]....
        /*0a94*/ 	.word	0x0002d350


	//   ....[14]....
        /*0a98*/ 	.word	0x0002d3b0


	//   ....[15]....
        /*0a9c*/ 	.word	0x0002d480


	//   ....[16]....
        /*0aa0*/ 	.word	0x0002d4e0


	//   ....[17]....
        /*0aa4*/ 	.word	0x0002d5b0


	//   ....[18]....
        /*0aa8*/ 	.word	0x0002d790


	//   ....[19]....
        /*0aac*/ 	.word	0x0002d830


	//   ....[20]....
        /*0ab0*/ 	.word	0x0002d950


	//   ....[21]....
        /*0ab4*/ 	.word	0x0002d9c0


	//   ....[22]....
        /*0ab8*/ 	.word	0x0002da30


	//   ....[23]....
        /*0abc*/ 	.word	0x0002daa0


	//   ....[24]....
        /*0ac0*/ 	.word	0x0002db10


	//   ....[25]....
        /*0ac4*/ 	.word	0x0002db90


	//   ....[26]....
        /*0ac8*/ 	.word	0x0002dc20


	//   ....[27]....
        /*0acc*/ 	.word	0x0002dcb0


	//   ....[28]....
        /*0ad0*/ 	.word	0x0002dd20


	//   ....[29]....
        /*0ad4*/ 	.word	0x0002dd90


	//   ....[30]....
        /*0ad8*/ 	.word	0x0002de00


	//   ....[31]....
        /*0adc*/ 	.word	0x0002de80


	//   ....[32]....
        /*0ae0*/ 	.word	0x0002def0


	//   ....[33]....
        /*0ae4*/ 	.word	0x0002df90


	//   ....[34]....
        /*0ae8*/ 	.word	0x0002e020


	//   ....[35]....
        /*0aec*/ 	.word	0x0002e150


	//----- nvinfo : EIATTR_REG_RECONFIG
	.align		4
.L_241:
        /*0af0*/ 	.byte	0x01, 0x54
	.zero		2


	//----- nvinfo : EIATTR_SYSCALL_OFFSETS
	.align		4
        /*0af4*/ 	.byte	0x04, 0x46
        /*0af6*/ 	.short	(.L_243 - .L_242)


	//   ....[0]....
.L_242:
        /*0af8*/ 	.word	0x00001e70


	//   ....[1]....
        /*0afc*/ 	.word	0x00001fc0


	//   ....[2]....
        /*0b00*/ 	.word	0x0000a300


	//   ....[3]....
        /*0b04*/ 	.word	0x0000a8a0


	//   ....[4]....
        /*0b08*/ 	.word	0x00024c70


	//   ....[5]....
        /*0b0c*/ 	.word	0x00024de0


	//   ....[6]....
        /*0b10*/ 	.word	0x00024f30


	//   ....[7]....
        /*0b14*/ 	.word	0x00025070


	//   ....[8]....
        /*0b18*/ 	.word	0x00026300


	//----- nvinfo : EIATTR_MBARRIER_INSTR_OFFSETS
	.align		4
.L_243:
        /*0b1c*/ 	.byte	0x04, 0x39
        /*0b1e*/ 	.short	(.L_245 - .L_244)


	//   ....[0]....
.L_244:
        /*0b20*/ 	.word	0x00000270
        /*0b24*/ 	.word	0x000000ff
        /*0b28*/ 	.word	0x00022800
        /*0b2c*/ 	.short	0x0100
        /*0b2e*/ 	.byte	0x08
	.zero		1


	//   ....[1]....
        /*0b30*/ 	.word	0x00000280
        /*0b34*/ 	.word	0x000000ff
        /*0b38*/ 	.word	0x00022820
        /*0b3c*/ 	.short	0x0100
        /*0b3e*/ 	.byte	0x08
	.zero		1


	//   ....[2]....
        /*0b40*/ 	.word	0x00000370
        /*0b44*/ 	.word	0x000000ff
        /*0b48*/ 	.word	0x00022830
        /*0b4c*/ 	.short	0x0100
        /*0b4e*/ 	.byte	0x08
	.zero		1


	//   ....[3]....
        /*0b50*/ 	.word	0x00000380
        /*0b54*/ 	.word	0x000000ff
        /*0b58*/ 	.word	0x00022840
        /*0b5c*/ 	.short	0x0100
        /*0b5e*/ 	.byte	0x08
	.zero		1


	//   ....[4]....
        /*0b60*/ 	.word	0x00000390
        /*0b64*/ 	.word	0x000000ff
        /*0b68*/ 	.word	0x00022838
        /*0b6c*/ 	.short	0x0100
        /*0b6e*/ 	.byte	0x08
	.zero		1


	//   ....[5]....
        /*0b70*/ 	.word	0x000003a0
        /*0b74*/ 	.word	0x000000ff
        /*0b78*/ 	.word	0x00022848
        /*0b7c*/ 	.short	0x0100
        /*0b7e*/ 	.byte	0x08
	.zero		1


	//   ....[6]....
        /*0b80*/ 	.word	0x000004d0
        /*0b84*/ 	.word	0x000000ff
        /*0b88*/ 	.word	0x00022850
        /*0b8c*/ 	.short	0x0100
        /*0b8e*/ 	.byte	0x08
	.zero		1


	//   ....[7]....
        /*0b90*/ 	.word	0x000004e0
        /*0b94*/ 	.word	0x000000ff
        /*0b98*/ 	.word	0x00022860
        /*0b9c*/ 	.short	0x0100
        /*0b9e*/ 	.byte	0x08
	.zero		1


	//   ....[8]....
        /*0ba0*/ 	.word	0x000004f0
        /*0ba4*/ 	.word	0x000000ff
        /*0ba8*/ 	.word	0x00022858
        /*0bac*/ 	.short	0x0100
        /*0bae*/ 	.byte	0x08
	.zero		1


	//   ....[9]....
        /*0bb0*/ 	.word	0x00000500
        /*0bb4*/ 	.word	0x000000ff
        /*0bb8*/ 	.word	0x00022868
        /*0bbc*/ 	.short	0x0100
        /*0bbe*/ 	.byte	0x08
	.zero		1


	//   ....[10]....
        /*0bc0*/ 	.word	0x000005f0
        /*0bc4*/ 	.word	0x000000ff
        /*0bc8*/ 	.word	0x00022870
        /*0bcc*/ 	.short	0x0100
        /*0bce*/ 	.byte	0x06
	.zero		1


	//   ....[11]....
        /*0bd0*/ 	.word	0x00000600
        /*0bd4*/ 	.word	0x000000ff
        /*0bd8*/ 	.word	0x00022880
        /*0bdc*/ 	.short	0x0100
        /*0bde*/ 	.byte	0x06
	.zero		1


	//   ....[12]....
        /*0be0*/ 	.word	0x00000610
        /*0be4*/ 	.word	0x000000ff
        /*0be8*/ 	.word	0x00022878
        /*0bec*/ 	.short	0x0100
        /*0bee*/ 	.byte	0x06
	.zero		1


	//   ....[13]....
        /*0bf0*/ 	.word	0x00000620
        /*0bf4*/ 	.word	0x000000ff
        /*0bf8*/ 	.word	0x00022888
        /*0bfc*/ 	.short	0x0100
        /*0bfe*/ 	.byte	0x06
	.zero		1


	//   ....[14]....
        /*0c00*/ 	.word	0x00000750
        /*0c04*/ 	.word	0x000000ff
        /*0c08*/ 	.word	0x00022890
        /*0c0c*/ 	.short	0x0100
        /*0c0e*/ 	.byte	0x08
	.zero		1


	//   ....[15]....
        /*0c10*/ 	.word	0x00000760
        /*0c14*/ 	.word	0x000000ff
        /*0c18*/ 	.word	0x000228a0
        /*0c1c*/ 	.short	0x0100
        /*0c1e*/ 	.byte	0x08
	.zero		1


	//   ....[16]....
        /*0c20*/ 	.word	0x00000770
        /*0c24*/ 	.word	0x000000ff
        /*0c28*/ 	.word	0x00022898
        /*0c2c*/ 	.short	0x0100
        /*0c2e*/ 	.byte	0x08
	.zero		1


	//   ....[17]....
        /*0c30*/ 	.word	0x00000780
        /*0c34*/ 	.word	0x000000ff
        /*0c38*/ 	.word	0x000228a8
        /*0c3c*/ 	.short	0x0100
        /*0c3e*/ 	.byte	0x08
	.zero		1


	//   ....[18]....
        /*0c40*/ 	.word	0x000008c0
        /*0c44*/ 	.word	0x000000ff
        /*0c48*/ 	.word	0x000228b0
        /*0c4c*/ 	.short	0x0100
        /*0c4e*/ 	.byte	0x08
	.zero		1


	//   ....[19]....
        /*0c50*/ 	.word	0x000008d0
        /*0c54*/ 	.word	0x000000ff
        /*0c58*/ 	.word	0x000228c0
        /*0c5c*/ 	.short	0x0100
        /*0c5e*/ 	.byte	0x08
	.zero		1


	//   ....[20]....
        /*0c60*/ 	.word	0x000008e0
        /*0c64*/ 	.word	0x000000ff
        /*0c68*/ 	.word	0x000228b8
        /*0c6c*/ 	.short	0x0100
        /*0c6e*/ 	.byte	0x08
	.zero		1


	//   ....[21]....
        /*0c70*/ 	.word	0x000008f0
        /*0c74*/ 	.word	0x000000ff
        /*0c78*/ 	.word	0x000228c8
        /*0c7c*/ 	.short	0x0100
        /*0c7e*/ 	.byte	0x08
	.zero		1


	//   ....[22]....
        /*0c80*/ 	.word	0x00003080
        /*0c84*/ 	.word	0x00000054
        /*0c88*/ 	.word	0x00022890
        /*0c8c*/ 	.short	0x010a
        /*0c8e*/ 	.byte	0x3f
	.zero		1


	//   ....[23]....
        /*0c90*/ 	.word	0x00006060
        /*0c94*/ 	.word	0x00000054
        /*0c98*/ 	.word	0x00022890
        /*0c9c*/ 	.short	0x010a
        /*0c9e*/ 	.byte	0x3f
	.zero		1


	//   ....[24]....
        /*0ca0*/ 	.word	0x00008f80
        /*0ca4*/ 	.word	0x00000054
        /*0ca8*/ 	.word	0x00022890
        /*0cac*/ 	.short	0x010a
        /*0cae*/ 	.byte	0x3f
	.zero		1


	//   ....[25]....
        /*0cb0*/ 	.word	0x00009440
        /*0cb4*/ 	.word	0x00000004
        /*0cb8*/ 	.word	0x00000000
        /*0cbc*/ 	.short	0x0101
        /*0cbe*/ 	.byte	0x3f
	.zero		1


	//   ....[26]....
        /*0cc0*/ 	.word	0x00009480
        /*0cc4*/ 	.word	0x00000054
        /*0cc8*/ 	.word	0x000228b0
        /*0ccc*/ 	.short	0x010a
        /*0cce*/ 	.byte	0x3f
	.zero		1


	//   ....[27]....
        /*0cd0*/ 	.word	0x00009a00
        /*0cd4*/ 	.word	0x00000054
        /*0cd8*/ 	.word	0x00000000
        /*0cdc*/ 	.short	0x0101
        /*0cde*/ 	.byte	0x3f
	.zero		1


	//   ....[28]....
        /*0ce0*/ 	.word	0x0000a620
        /*0ce4*/ 	.word	0x00000010
        /*0ce8*/ 	.word	0x00022800
        /*0cec*/ 	.short	0x010a
        /*0cee*/ 	.byte	0x3f
	.zero		1


	//   ....[29]....
        /*0cf0*/ 	.word	0x0000a670
        /*0cf4*/ 	.word	0x00000010
        /*0cf8*/ 	.word	0x00022800
        /*0cfc*/ 	.short	0x010a
        /*0cfe*/ 	.byte	0x3f
	.zero		1


	//   ....[30]....
        /*0d00*/ 	.word	0x0000b010
        /*0d04*/ 	.word	0x00000010
        /*0d08*/ 	.word	0x00022800
        /*0d0c*/ 	.short	0x010a
        /*0d0e*/ 	.byte	0x3f
	.zero		1


	//   ....[31]....
        /*0d10*/ 	.word	0x0000e500
        /*0d14*/ 	.word	0x00000010
        /*0d18*/ 	.word	0x00022800
        /*0d1c*/ 	.short	0x010a
        /*0d1e*/ 	.byte	0x3f
	.zero		1


	//   ....[32]....
        /*0d20*/ 	.word	0x000115a0
        /*0d24*/ 	.word	0x00000008
        /*0d28*/ 	.word	0x00022830
        /*0d2c*/ 	.short	0x010a
        /*0d2e*/ 	.byte	0x3f
	.zero		1


	//   ....[33]....
        /*0d30*/ 	.word	0x000115e0
        /*0d34*/ 	.word	0x00000008
        /*0d38*/ 	.word	0x00022830
        /*0d3c*/ 	.short	0x010a
        /*0d3e*/ 	.byte	0x3f
	.zero		1


	//   ....[34]....
        /*0d40*/ 	.word	0x00011ed0
        /*0d44*/ 	.word	0x00000008
        /*0d48*/ 	.word	0x00000000
        /*0d4c*/ 	.short	0x0101
        /*0d4e*/ 	.byte	0x3f
	.zero		1


	//   ....[35]....
        /*0d50*/ 	.word	0x00015030
        /*0d54*/ 	.word	0x00000007
        /*0d58*/ 	.word	0x00022830
        /*0d5c*/ 	.short	0x010a
        /*0d5e*/ 	.byte	0x3f
	.zero		1


	//   ....[36]....
        /*0d60*/ 	.word	0x00015080
        /*0d64*/ 	.word	0x00000007
        /*0d68*/ 	.word	0x00022830
        /*0d6c*/ 	.short	0x010a
        /*0d6e*/ 	.byte	0x3f
	.zero		1


	//   ....[37]....
        /*0d70*/ 	.word	0x000153f0
        /*0d74*/ 	.word	0x00000007
        /*0d78*/ 	.word	0x00022850
        /*0d7c*/ 	.short	0x010a
        /*0d7e*/ 	.byte	0x3f
	.zero		1


	//   ....[38]....
        /*0d80*/ 	.word	0x00015430
        /*0d84*/ 	.word	0x00000007
        /*0d88*/ 	.word	0x00022850
        /*0d8c*/ 	.short	0x010a
        /*0d8e*/ 	.byte	0x3f
	.zero		1


	//   ....[39]....
        /*0d90*/ 	.word	0x00015ba0
        /*0d94*/ 	.word	0x00000006
        /*0d98*/ 	.word	0x00000000
        /*0d9c*/ 	.short	0x0101
        /*0d9e*/ 	.byte	0x3f
	.zero		1


	//   ....[40]....
        /*0da0*/ 	.word	0x00018210
        /*0da4*/ 	.word	0x00000008
        /*0da8*/ 	.word	0x00000000
        /*0dac*/ 	.short	0x0101
        /*0dae*/ 	.byte	0x3f
	.zero		1


	//   ....[41]....
        /*0db0*/ 	.word	0x00018b30
        /*0db4*/ 	.word	0x00000007
        /*0db8*/ 	.word	0x00022830
        /*0dbc*/ 	.short	0x010a
        /*0dbe*/ 	.byte	0x3f
	.zero		1


	//   ....[42]....
        /*0dc0*/ 	.word	0x00018b80
        /*0dc4*/ 	.word	0x00000007
        /*0dc8*/ 	.word	0x00022830
        /*0dcc*/ 	.short	0x010a
        /*0dce*/ 	.byte	0x3f
	.zero		1


	//   ....[43]....
        /*0dd0*/ 	.word	0x00018f20
        /*0dd4*/ 	.word	0x00000007
        /*0dd8*/ 	.word	0x00022850
        /*0ddc*/ 	.short	0x010a
        /*0dde*/ 	.byte	0x3f
	.zero		1


	//   ....[44]....
        /*0de0*/ 	.word	0x00018f60
        /*0de4*/ 	.word	0x00000007
        /*0de8*/ 	.word	0x00022850
        /*0dec*/ 	.short	0x010a
        /*0dee*/ 	.byte	0x3f
	.zero		1


	//   ....[45]....
        /*0df0*/ 	.word	0x0001a980
        /*0df4*/ 	.word	0x00000000
        /*0df8*/ 	.word	0x00000000
        /*0dfc*/ 	.short	0x0101
        /*0dfe*/ 	.byte	0x3f
	.zero		1


	//   ....[46]....
        /*0e00*/ 	.word	0x0001acc0
        /*0e04*/ 	.word	0x00000006
        /*0e08*/ 	.word	0x00000000
        /*0e0c*/ 	.short	0x0101
        /*0e0e*/ 	.byte	0x3f
	.zero		1


	//   ....[47]....
        /*0e10*/ 	.word	0x0001b380
        /*0e14*/ 	.word	0x00000007
        /*0e18*/ 	.word	0x00022830
        /*0e1c*/ 	.short	0x010a
        /*0e1e*/ 	.byte	0x3f
	.zero		1


	//   ....[48]....
        /*0e20*/ 	.word	0x0001b3d0
        /*0e24*/ 	.word	0x00000007
        /*0e28*/ 	.word	0x00022830
        /*0e2c*/ 	.short	0x010a
        /*0e2e*/ 	.byte	0x3f
	.zero		1


	//   ....[49]....
        /*0e30*/ 	.word	0x0001b770
        /*0e34*/ 	.word	0x00000007
        /*0e38*/ 	.word	0x00022850
        /*0e3c*/ 	.short	0x010a
        /*0e3e*/ 	.byte	0x3f
	.zero		1


	//   ....[50]....
        /*0e40*/ 	.word	0x0001b7b0
        /*0e44*/ 	.word	0x00000007
        /*0e48*/ 	.word	0x00022850
        /*0e4c*/ 	.short	0x010a
        /*0e4e*/ 	.byte	0x3f
	.zero		1


	//   ....[51]....
        /*0e50*/ 	.word	0x0001bec0
        /*0e54*/ 	.word	0x0000004f
        /*0e58*/ 	.word	0x00000000
        /*0e5c*/ 	.short	0x0101
        /*0e5e*/ 	.byte	0x3f
	.zero		1


	//   ....[52]....
        /*0e60*/ 	.word	0x0001e550
        /*0e64*/ 	.word	0x00000006
        /*0e68*/ 	.word	0x00000000
        /*0e6c*/ 	.short	0x0101
        /*0e6e*/ 	.byte	0x3f
	.zero		1


	//   ....[53]....
        /*0e70*/ 	.word	0x0001eb70
        /*0e74*/ 	.word	0x0000000d
        /*0e78*/ 	.word	0x00022850
        /*0e7c*/ 	.short	0x010a
        /*0e7e*/ 	.byte	0x3f
	.zero		1


	//   ....[54]....
        /*0e80*/ 	.word	0x0001ebf0
        /*0e84*/ 	.word	0x0000000d
        /*0e88*/ 	.word	0x00022850
        /*0e8c*/ 	.short	0x010a
        /*0e8e*/ 	.byte	0x3f
	.zero		1


	//   ....[55]....
        /*0e90*/ 	.word	0x0001f1e0
        /*0e94*/ 	.word	0x00000000
        /*0e98*/ 	.word	0x00000000
        /*0e9c*/ 	.short	0x0101
        /*0e9e*/ 	.byte	0x3f
	.zero		1


	//   ....[56]....
        /*0ea0*/ 	.word	0x00020da0
        /*0ea4*/ 	.word	0x00000000
        /*0ea8*/ 	.word	0x00000000
        /*0eac*/ 	.short	0x0101
        /*0eae*/ 	.byte	0x3f
	.zero		1


	//   ....[57]....
        /*0eb0*/ 	.word	0x000236d0
        /*0eb4*/ 	.word	0x00000017
        /*0eb8*/ 	.word	0x00022820
        /*0ebc*/ 	.short	0x010a
        /*0ebe*/ 	.byte	0x3f
	.zero		1


	//   ....[58]....
        /*0ec0*/ 	.word	0x00023760
        /*0ec4*/ 	.word	0x0000000a
        /*0ec8*/ 	.word	0x000228a0
        /*0ecc*/ 	.short	0x010a
        /*0ece*/ 	.byte	0x3f
	.zero		1


	//   ....[59]....
        /*0ed0*/ 	.word	0x00023b90
        /*0ed4*/ 	.word	0x0000000a
        /*0ed8*/ 	.word	0x000228c0
        /*0edc*/ 	.short	0x010a
        /*0ede*/ 	.byte	0x3f
	.zero		1


	//   ....[60]....
        /*0ee0*/ 	.word	0x00023ed0
        /*0ee4*/ 	.word	0x00000009
        /*0ee8*/ 	.word	0x000228a0
        /*0eec*/ 	.short	0x010a
        /*0eee*/ 	.byte	0x3f
	.zero		1


	//   ....[61]....
        /*0ef0*/ 	.word	0x000242f0
        /*0ef4*/ 	.word	0x00000009
        /*0ef8*/ 	.word	0x000228c0
        /*0efc*/ 	.short	0x010a
        /*0efe*/ 	.byte	0x3f
	.zero		1


	//   ....[62]....
        /*0f00*/ 	.word	0x00025550
        /*0f04*/ 	.word	0x00000004
        /*0f08*/ 	.word	0x00022880
        /*0f0c*/ 	.short	0x010a
        /*0f0e*/ 	.byte	0x3f
	.zero		1


	//   ....[63]....
        /*0f10*/ 	.word	0x00025a00
        /*0f14*/ 	.word	0x00000004
        /*0f18*/ 	.word	0x00022870
        /*0f1c*/ 	.short	0x0107
        /*0f1e*/ 	.byte	0x3f
	.zero		1


	//   ....[64]....
        /*0f20*/ 	.word	0x00025ac0
        /*0f24*/ 	.word	0x00000004
        /*0f28*/ 	.word	0x00022870
        /*0f2c*/ 	.short	0x0101
        /*0f2e*/ 	.byte	0x3f
	.zero		1


	//   ....[65]....
        /*0f30*/ 	.word	0x00025b10
        /*0f34*/ 	.word	0x00000004
        /*0f38*/ 	.word	0x00022840
        /*0f3c*/ 	.short	0x010a
        /*0f3e*/ 	.byte	0x3f
	.zero		1


	//   ....[66]....
        /*0f40*/ 	.word	0x00025fe0
        /*0f44*/ 	.word	0x00000004
        /*0f48*/ 	.word	0x00022830
        /*0f4c*/ 	.short	0x0107
        /*0f4e*/ 	.byte	0x3f
	.zero		1


	//   ....[67]....
        /*0f50*/ 	.word	0x000260b0
        /*0f54*/ 	.word	0x00000004
        /*0f58*/ 	.word	0x00022830
        /*0f5c*/ 	.short	0x0101
        /*0f5e*/ 	.byte	0x3f
	.zero		1


	//   ....[68]....
        /*0f60*/ 	.word	0x000269e0
        /*0f64*/ 	.word	0x00000017
        /*0f68*/ 	.word	0x00022800
        /*0f6c*/ 	.short	0x0107
        /*0f6e*/ 	.byte	0x3f
	.zero		1


	//   ....[69]....
        /*0f70*/ 	.word	0x00026ae0
        /*0f74*/ 	.word	0x00000017
        /*0f78*/ 	.word	0x00022800
        /*0f7c*/ 	.short	0x0101
        /*0f7e*/ 	.byte	0x3f
	.zero		1


	//   ....[70]....
        /*0f80*/ 	.word	0x00026b00
        /*0f84*/ 	.word	0x00000017
        /*0f88*/ 	.word	0x00022820
        /*0f8c*/ 	.short	0x010a
        /*0f8e*/ 	.byte	0x3f
	.zero		1


	//   ....[71]....
        /*0f90*/ 	.word	0x00026e80
        /*0f94*/ 	.word	0x00000000
        /*0f98*/ 	.word	0x00022880
        /*0f9c*/ 	.short	0x010a
        /*0f9e*/ 	.byte	0x3f
	.zero		1


	//   ....[72]....
        /*0fa0*/ 	.word	0x00027240
        /*0fa4*/ 	.word	0x00000000
        /*0fa8*/ 	.word	0x00022870
        /*0fac*/ 	.short	0x0107
        /*0fae*/ 	.byte	0x3f
	.zero		1


	//   ....[73]....
        /*0fb0*/ 	.word	0x00027300
        /*0fb4*/ 	.word	0x00000000
        /*0fb8*/ 	.word	0x00022870
        /*0fbc*/ 	.short	0x0101
        /*0fbe*/ 	.byte	0x3f
	.zero		1


	//   ....[74]....
        /*0fc0*/ 	.word	0x00027330
        /*0fc4*/ 	.word	0x00000000
        /*0fc8*/ 	.word	0x00022840
        /*0fcc*/ 	.short	0x010a
        /*0fce*/ 	.byte	0x3f
	.zero		1


	//   ....[75]....
        /*0fd0*/ 	.word	0x00027700
        /*0fd4*/ 	.word	0x00000000
        /*0fd8*/ 	.word	0x00022830
        /*0fdc*/ 	.short	0x0107
        /*0fde*/ 	.byte	0x3f
	.zero		1


	//   ....[76]....
        /*0fe0*/ 	.word	0x000277c0
        /*0fe4*/ 	.word	0x00000000
        /*0fe8*/ 	.word	0x00022830
        /*0fec*/ 	.short	0x0101
        /*0fee*/ 	.byte	0x3f
	.zero		1


	//   ....[77]....
        /*0ff0*/ 	.word	0x00027850
        /*0ff4*/ 	.word	0x00000000
        /*0ff8*/ 	.word	0x00022870
        /*0ffc*/ 	.short	0x010a
        /*0ffe*/ 	.byte	0x3f
	.zero		1


	//   ....[78]....
        /*1000*/ 	.word	0x000278e0
        /*1004*/ 	.word	0x00000000
        /*1008*/ 	.word	0x00022860
        /*100c*/ 	.short	0x010a
        /*100e*/ 	.byte	0x3f
	.zero		1


	//   ....[79]....
        /*1010*/ 	.word	0x00027d40
        /*1014*/ 	.word	0x00000000
        /*1018*/ 	.word	0x00022850
        /*101c*/ 	.short	0x0101
        /*101e*/ 	.byte	0x3f
	.zero		1


	//   ....[80]....
        /*1020*/ 	.word	0x00027dd0
        /*1024*/ 	.word	0x00000000
        /*1028*/ 	.word	0x00000000
        /*102c*/ 	.short	0x0101
        /*102e*/ 	.byte	0x3f
	.zero		1


	//   ....[81]....
        /*1030*/ 	.word	0x00027f90
        /*1034*/ 	.word	0x00000011
        /*1038*/ 	.word	0x00022870
        /*103c*/ 	.short	0x010a
        /*103e*/ 	.byte	0x3f
	.zero		1


	//   ....[82]....
        /*1040*/ 	.word	0x00028010
        /*1044*/ 	.word	0x00000011
        /*1048*/ 	.word	0x00022860
        /*104c*/ 	.short	0x010a
        /*104e*/ 	.byte	0x3f
	.zero		1


	//   ....[83]....
        /*1050*/ 	.word	0x00028480
        /*1054*/ 	.word	0x00000011
        /*1058*/ 	.word	0x00022850
        /*105c*/ 	.short	0x0101
        /*105e*/ 	.byte	0x3f
	.zero		1


	//   ....[84]....
        /*1060*/ 	.word	0x00028540
        /*1064*/ 	.word	0x00000011
        /*1068*/ 	.word	0x00000000
        /*106c*/ 	.short	0x0101
        /*106e*/ 	.byte	0x3f
	.zero		1


	//   ....[85]....
        /*1070*/ 	.word	0x00029240
        /*1074*/ 	.word	0x00000007
        /*1078*/ 	.word	0x00022820
        /*107c*/ 	.short	0x010a
        /*107e*/ 	.byte	0x3f
	.zero		1


	//   ....[86]....
        /*1080*/ 	.word	0x000293b0
        /*1084*/ 	.word	0x00000005
        /*1088*/ 	.word	0x00022840
        /*108c*/ 	.short	0x010a
        /*108e*/ 	.byte	0x3f
	.zero		1


	//   ....[87]....
        /*1090*/ 	.word	0x00029450
        /*1094*/ 	.word	0x00000003
        /*1098*/ 	.word	0x00022840
        /*109c*/ 	.short	0x010a
        /*109e*/ 	.byte	0x3f
	.zero		1


	//   ....[88]....
        /*10a0*/ 	.word	0x00029490
        /*10a4*/ 	.word	0x00000005
        /*10a8*/ 	.word	0x00022860
        /*10ac*/ 	.short	0x010a
        /*10ae*/ 	.byte	0x3f
	.zero		1


	//   ....[89]....
        /*10b0*/ 	.word	0x000294d0
        /*10b4*/ 	.word	0x00000003
        /*10b8*/ 	.word	0x00022860
        /*10bc*/ 	.short	0x010a
        /*10be*/ 	.byte	0x3f
	.zero		1


	//   ....[90]....
        /*10c0*/ 	.word	0x00029510
        /*10c4*/ 	.word	0x00000005
        /*10c8*/ 	.word	0x00022880
        /*10cc*/ 	.short	0x010a
        /*10ce*/ 	.byte	0x3f
	.zero		1


	//   ....[91]....
        /*10d0*/ 	.word	0x00029550
        /*10d4*/ 	.word	0x00000003
        /*10d8*/ 	.word	0x00022880
        /*10dc*/ 	.short	0x010a
        /*10de*/ 	.byte	0x3f
	.zero		1


	//   ....[92]....
        /*10e0*/ 	.word	0x000295b0
        /*10e4*/ 	.word	0x00000054
        /*10e8*/ 	.word	0x00022890
        /*10ec*/ 	.short	0x010a
        /*10ee*/ 	.byte	0x3f
	.zero		1


	//   ....[93]....
        /*10f0*/ 	.word	0x00029720
        /*10f4*/ 	.word	0x00000054
        /*10f8*/ 	.word	0x00022890
        /*10fc*/ 	.short	0x010a
        /*10fe*/ 	.byte	0x3f
	.zero		1


	//   ....[94]....
        /*1100*/ 	.word	0x000298a0
        /*1104*/ 	.word	0x00000054
        /*1108*/ 	.word	0x00022890
        /*110c*/ 	.short	0x010a
        /*110e*/ 	.byte	0x3f
	.zero		1


	//   ....[95]....
        /*1110*/ 	.word	0x00029a00
        /*1114*/ 	.word	0x00000054
        /*1118*/ 	.word	0x000228b0
        /*111c*/ 	.short	0x010a
        /*111e*/ 	.byte	0x3f
	.zero		1


	//   ....[96]....
        /*1120*/ 	.word	0x00029cb0
        /*1124*/ 	.word	0x00000010
        /*1128*/ 	.word	0x00022800
        /*112c*/ 	.short	0x010a
        /*112e*/ 	.byte	0x3f
	.zero		1


	//   ....[97]....
        /*1130*/ 	.word	0x00029ec0
        /*1134*/ 	.word	0x00000010
        /*1138*/ 	.word	0x00022800
        /*113c*/ 	.short	0x010a
        /*113e*/ 	.byte	0x3f
	.zero		1


	//   ....[98]....
        /*1140*/ 	.word	0x00029f10
        /*1144*/ 	.word	0x00000008
        /*1148*/ 	.word	0x00022830
        /*114c*/ 	.short	0x010a
        /*114e*/ 	.byte	0x3f
	.zero		1


	//   ....[99]....
        /*1150*/ 	.word	0x00029f60
        /*1154*/ 	.word	0x00000007
        /*1158*/ 	.word	0x00022830
        /*115c*/ 	.short	0x010a
        /*115e*/ 	.byte	0x3f
	.zero		1


	//   ....[100]....
        /*1160*/ 	.word	0x00029fb0
        /*1164*/ 	.word	0x00000007
        /*1168*/ 	.word	0x00022850
        /*116c*/ 	.short	0x010a
        /*116e*/ 	.byte	0x3f
	.zero		1


	//   ....[101]....
        /*1170*/ 	.word	0x0002a000
        /*1174*/ 	.word	0x00000007
        /*1178*/ 	.word	0x00022830
        /*117c*/ 	.short	0x010a
        /*117e*/ 	.byte	0x3f
	.zero		1


	//   ....[102]....
        /*1180*/ 	.word	0x0002a050
        /*1184*/ 	.word	0x00000007
        /*1188*/ 	.word	0x00022850
        /*118c*/ 	.short	0x010a
        /*118e*/ 	.byte	0x3f
	.zero		1


	//   ....[103]....
        /*1190*/ 	.word	0x0002a0a0
        /*1194*/ 	.word	0x00000007
        /*1198*/ 	.word	0x00022830
        /*119c*/ 	.short	0x010a
        /*119e*/ 	.byte	0x3f
	.zero		1


	//   ....[104]....
        /*11a0*/ 	.word	0x0002a0f0
        /*11a4*/ 	.word	0x00000007
        /*11a8*/ 	.word	0x00022850
        /*11ac*/ 	.short	0x010a
        /*11ae*/ 	.byte	0x3f
	.zero		1


	//   ....[105]....
        /*11b0*/ 	.word	0x0002a140
        /*11b4*/ 	.word	0x0000000d
        /*11b8*/ 	.word	0x00022850
        /*11bc*/ 	.short	0x010a
        /*11be*/ 	.byte	0x3f
	.zero		1


	//   ....[106]....
        /*11c0*/ 	.word	0x0002b700
        /*11c4*/ 	.word	0x00000017
        /*11c8*/ 	.word	0x00022820
        /*11cc*/ 	.short	0x010a
        /*11ce*/ 	.byte	0x3f
	.zero		1


	//   ....[107]....
        /*11d0*/ 	.word	0x0002b750
        /*11d4*/ 	.word	0x0000000a
        /*11d8*/ 	.word	0x000228a0
        /*11dc*/ 	.short	0x010a
        /*11de*/ 	.byte	0x3f
	.zero		1


	//   ....[108]....
        /*11e0*/ 	.word	0x0002b7a0
        /*11e4*/ 	.word	0x0000000a
        /*11e8*/ 	.word	0x000228c0
        /*11ec*/ 	.short	0x010a
        /*11ee*/ 	.byte	0x3f
	.zero		1


	//   ....[109]....
        /*11f0*/ 	.word	0x0002b7f0
        /*11f4*/ 	.word	0x00000009
        /*11f8*/ 	.word	0x000228a0
        /*11fc*/ 	.short	0x010a
        /*11fe*/ 	.byte	0x3f
	.zero		1


	//   ....[110]....
        /*1200*/ 	.word	0x0002b840
        /*1204*/ 	.word	0x00000009
        /*1208*/ 	.word	0x000228c0
        /*120c*/ 	.short	0x010a
        /*120e*/ 	.byte	0x3f
	.zero		1


	//   ....[111]....
        /*1210*/ 	.word	0x0002b970
        /*1214*/ 	.word	0x00000004
        /*1218*/ 	.word	0x00022880
        /*121c*/ 	.short	0x010a
        /*121e*/ 	.byte	0x3f
	.zero		1


	//   ....[112]....
        /*1220*/ 	.word	0x0002bfb0
        /*1224*/ 	.word	0x00000004
        /*1228*/ 	.word	0x00022840
        /*122c*/ 	.short	0x010a
        /*122e*/ 	.byte	0x3f
	.zero		1


	//   ....[113]....
        /*1230*/ 	.word	0x0002cb80
        /*1234*/ 	.word	0x00000017
        /*1238*/ 	.word	0x00022820
        /*123c*/ 	.short	0x010a
        /*123e*/ 	.byte	0x3f
	.zero		1


	//   ....[114]....
        /*1240*/ 	.word	0x0002cbd0
        /*1244*/ 	.word	0x00000000
        /*1248*/ 	.word	0x00022880
        /*124c*/ 	.short	0x010a
        /*124e*/ 	.byte	0x3f
	.zero		1


	//   ....[115]....
        /*1250*/ 	.word	0x0002d0d0
        /*1254*/ 	.word	0x00000000
        /*1258*/ 	.word	0x00022840
        /*125c*/ 	.short	0x010a
        /*125e*/ 	.byte	0x3f
	.zero		1


	//   ....[116]....
        /*1260*/ 	.word	0x0002d5f0
        /*1264*/ 	.word	0x00000000
        /*1268*/ 	.word	0x00022870
        /*126c*/ 	.short	0x010a
        /*126e*/ 	.byte	0x3f
	.zero		1


	//   ....[117]....
        /*1270*/ 	.word	0x0002d640
        /*1274*/ 	.word	0x00000000
        /*1278*/ 	.word	0x00022860
        /*127c*/ 	.short	0x010a
        /*127e*/ 	.byte	0x3f
	.zero		1


	//   ....[118]....
        /*1280*/ 	.word	0x0002d690
        /*1284*/ 	.word	0x00000011
        /*1288*/ 	.word	0x00022870
        /*128c*/ 	.short	0x010a
        /*128e*/ 	.byte	0x3f
	.zero		1


	//   ....[119]....
        /*1290*/ 	.word	0x0002d6e0
        /*1294*/ 	.word	0x00000011
        /*1298*/ 	.word	0x00022860
        /*129c*/ 	.short	0x010a
        /*129e*/ 	.byte	0x3f
	.zero		1


	//   ....[120]....
        /*12a0*/ 	.word	0x0002e070
        /*12a4*/ 	.word	0x00000007
        /*12a8*/ 	.word	0x00022820
        /*12ac*/ 	.short	0x010a
        /*12ae*/ 	.byte	0x3f
	.zero		1


	//   ....[121]....
        /*12b0*/ 	.word	0x0002e210
        /*12b4*/ 	.word	0x00000005
        /*12b8*/ 	.word	0x00022840
        /*12bc*/ 	.short	0x010a
        /*12be*/ 	.byte	0x3f
	.zero		1


	//   ....[122]....
        /*12c0*/ 	.word	0x0002e260
        /*12c4*/ 	.word	0x00000003
        /*12c8*/ 	.word	0x00022840
        /*12cc*/ 	.short	0x010a
        /*12ce*/ 	.byte	0x3f
	.zero		1


	//   ....[123]....
        /*12d0*/ 	.word	0x0002e2b0
        /*12d4*/ 	.word	0x00000005
        /*12d8*/ 	.word	0x00022860
        /*12dc*/ 	.short	0x010a
        /*12de*/ 	.byte	0x3f
	.zero		1


	//   ....[124]....
        /*12e0*/ 	.word	0x0002e300
        /*12e4*/ 	.word	0x00000003
        /*12e8*/ 	.word	0x00022860
        /*12ec*/ 	.short	0x010a
        /*12ee*/ 	.byte	0x3f
	.zero		1


	//   ....[125]....
        /*12f0*/ 	.word	0x0002e350
        /*12f4*/ 	.word	0x00000005
        /*12f8*/ 	.word	0x00022880
        /*12fc*/ 	.short	0x010a
        /*12fe*/ 	.byte	0x3f
	.zero		1


	//----- nvinfo : EIATTR_NUM_MBARRIERS
	.align		4
.L_245:
        /*1300*/ 	.byte	0x03, 0x38
        /*1302*/ 	.short	0x0016


	//----- nvinfo : EIATTR_EXIT_INSTR_OFFSETS
	.align		4
        /*1304*/ 	.byte	0x04, 0x1c
        /*1306*/ 	.short	(.L_247 - .L_246)


	//   ....[0]....
.L_246:
        /*1308*/ 	.word	0x000295a0


	//----- nvinfo : EIATTR_MAX_THREADS
	.align		4
.L_247:
        /*130c*/ 	.byte	0x04, 0x05
        /*130e*/ 	.short	(.L_249 - .L_248)
.L_248:
        /*1310*/ 	.word	0x00000180
        /*1314*/ 	.word	0x00000001
        /*1318*/ 	.word	0x00000001


	//----- nvinfo : EIATTR_CRS_STACK_SIZE
	.align		4
.L_249:
        /*131c*/ 	.byte	0x04, 0x1e
        /*131e*/ 	.short	(.L_251 - .L_250)
.L_250:
        /*1320*/ 	.word	0x00000000


	//----- nvinfo : EIATTR_CBANK_PARAM_SIZE
	.align		4
.L_251:
        /*1324*/ 	.byte	0x03, 0x19
        /*1326*/ 	.short	0x0af0


	//----- nvinfo : EIATTR_PARAM_CBANK
	.align		4
        /*1328*/ 	.byte	0x04, 0x0a
        /*132a*/ 	.short	(.L_253 - .L_252)
	.align		4
.L_252:
        /*132c*/ 	.word	index@(.nv.constant0._ZN7cutlass13device_kernelIN5flash11enable_sm90INS1_16FlashAttnFwdSm90INS1_25CollectiveMainloopFwdSm90ILi2EN4cute5tupleIJNS5_1CILi1EEES8_S8_EEENS6_IJNS7_ILi128EEESA_NS7_ILi192EEEEEELi128ENS_12float_e4m3_tEfNS_4arch4Sm90ELb0ELb1ELb1ELb1ELb1ELb1ELb0ELb1ELb1ELb1ELb0ELb0EEENS1_21CollectiveEpilogueFwdINS6_IJSA_SA_SA_EEES9_NS_10bfloat16_tESF_Li256ELb1ELb1ELb0ELb1EEENS1_36VarlenDynamicPersistentTileSchedulerILi128ELi128ELi256ELi128ELb0ELb1ELb1ELb1ELb0ELb1EEEEEEEEEvNT_6ParamsE)
        /*1330*/ 	.short	0x0210
        /*1332*/ 	.short	0x0af0


	//----- nvinfo : EIATTR_SW_WAR
	.align		4
.L_253:
        /*1334*/ 	.byte	0x04, 0x36
        /*1336*/ 	.short	(.L_255 - .L_254)
.L_254:
        /*1338*/ 	.word	0x00000008
.L_255:


//--------------------- .nv.info._ZN7cutlass13device_kernelIN5flash11enable_sm90INS1_16FlashAttnFwdSm90INS1_25CollectiveMainloopFwdSm90ILi2EN4cute5tupleIJNS5_1CILi1EEES8_S8_EEENS6_IJNS7_ILi128EEENS7_ILi160EEENS7_ILi192EEEEEELi128ENS_12float_e4m3_tEfNS_4arch4Sm90ELb1ELb0ELb1ELb0ELb1ELb0ELb0ELb1ELb1ELb1ELb0ELb0EEENS1_21CollectiveEpilogueFwdINS6_IJSA_SA_SB_EEES9_NS_10bfloat16_tESG_Li256ELb0ELb1ELb0ELb1EEENS1_30DynamicPersistentTileSchedulerILi256ELi128ELb0ELb1ELb1EEEEEEEEEvNT_6ParamsE --------------------------
	.section	.nv.info._ZN7cutlass13device_kernelIN5flash11enable_sm90INS1_16FlashAttnFwdSm90INS1_25CollectiveMainloopFwdSm90ILi2EN4cute5tupleIJNS5_1CILi1EEES8_S8_EEENS6_IJNS7_ILi128EEENS7_ILi160EEENS7_ILi192EEEEEELi128ENS_12float_e4m3_tEfNS_4arch4Sm90ELb1ELb0ELb1ELb0ELb1ELb0ELb0ELb1ELb1ELb1ELb0ELb0EEENS1_21CollectiveEpilogueFwdINS6_IJSA_SA_SB_EEES9_NS_10bfloat16_tESG_Li256ELb0ELb1ELb0ELb1EEENS1_30DynamicPersistentTileSchedulerILi256ELi128ELb0ELb1ELb1EEEEEEEEEvNT_6ParamsE,"",@"SHT_CUDA_INFO"
	.sectionflags	@""
	.align	4


	//----- nvinfo : EIATTR_CUDA_API_VERSION
	.align		4
        /*0000*/ 	.byte	0x04, 0x37
        /*0002*/ 	.short	(.L_257 - .L_256)
.L_256:
        /*0004*/ 	.word	0x00000082


	//----- nvinfo : EIATTR_KPARAM_INFO
	.align		4
.L_257:
        /*0008*/ 	.byte	0x04, 0x17
        /*000a*/ 	.short	(.L_259 - .L_258)
.L_258:
        /*000c*/ 	.word	0x00000000
        /*0010*/ 	.short	0x0000
        /*0012*/ 	.short	0x0070
        /*0014*/ 	.byte	0x00, 0xf0, 0x01, 0x2a


	//----- nvinfo : EIATTR_SPARSE_MMA_MASK
	.align		4
.L_259:
        /*0018*/ 	.byte	0x03, 0x50
        /*001a*/ 	.short	0x0000


	//----- nvinfo : EIATTR_MAXREG_COUNT
	.align		4
        /*001c*/ 	.byte	0x03, 0x1b
        /*001e*/ 	.short	0x00a8


	//----- nvinfo : EIATTR_NUM_BARRIERS
	.align		4
        /*0020*/ 	.byte	0x02, 0x4c
        /*0022*/ 	.byte	0x10
	.zero		1


	//----- nvinfo : EIATTR_EXTERNS
	.align		4
        /*0024*/ 	.byte	0x04, 0x0f
        /*0026*/ 	.short	(.L_261 - .L_260)


	//   ....[0]....
	.align		4
.L_260:
        /*0028*/ 	.word	index@(__assertfail)


	//----- nvinfo : EIATTR_ANNOTATIONS
	.align		4
.L_261:
        /*002c*/ 	.byte	0x04, 0x55
        /*002e*/ 	.short	(.L_263 - .L_262)


	//   ....[0]....
.L_262:
        /* <DEDUP_REMOVED lines=18> */


	//----- nvinfo : EIATTR_MERCURY_ISA_VERSION
	.align		4
.L_263:
        /*0138*/ 	.byte	0x03, 0x5f
        /*013a*/ 	.short	0x0101


	//----- nvinfo : EIATTR_INT_WARP_WIDE_INSTR_OFFSETS
	.align		4
        /*013c*/ 	.byte	0x04, 0x31
        /*013e*/ 	.short	(.L_265 - .L_264)


	//   ....[0]....
.L_264:
        /*0140*/ 	.word	0x000000c0


	//   ....[1]....
        /*0144*/ 	.word	0x000000d0


	//   ....[2]....
        /*0148*/ 	.word	0x00000170


	//   ....[3]....
        /*014c*/ 	.word	0x00010aa0


	//   ....[4]....
        /*0150*/ 	.word	0x00010b30


	//   ....[5]....
        /*0154*/ 	.word	0x000145c0


	//   ....[6]....
        /*0158*/ 	.word	0x00014650


	//----- nvinfo : EIATTR_COOP_GROUP_MASK_REGIDS
	.align		4
.L_265:
        /*015c*/ 	.byte	0x04, 0x29
        /*015e*/ 	.short	(.L_267 - .L_266)


	//   ....[0]....
.L_266:
        /*0160*/ 	.word	0xffffffff


	//   ....[1]....
        /*0164*/ 	.word	0xffffffff


	//   ....[2]....
        /*0168*/ 	.word	0xffffffff


	//   ....[3]....
        /*016c*/ 	.word	0xffffffff


	//   ....[4]....
        /*0170*/ 	.word	0xffffffff


	//   ....[5]....
        /*0174*/ 	.word	0xffffffff


	//   ....[6]....
        /*0178*/ 	.word	0xffffffff


	//   ....[7]....
        /*017c*/ 	.word	0xffffffff


	//   ....[8]....
        /*0180*/ 	.word	0xffffffff


	//   ....[9]....
        /*0184*/ 	.word	0xffffffff


	//   ....[10]....
        /*0188*/ 	.word	0xffffffff


	//   ....[11]....
        /*018c*/ 	.word	0xffffffff


	//   ....[12]....
        /*0190*/ 	.word	0xffffffff


	//   ....[13]....
        /*0194*/ 	.word	0xffffffff


	//   ....[14]....
        /*0198*/ 	.word	0xffffffff


	//   ....[15]....
        /*019c*/ 	.word	0xffffffff


	//   ....[16]....
        /*01a0*/ 	.word	0xffffffff


	//   ....[17]....
        /*01a4*/ 	.word	0xffffffff


	//   ....[18]....
        /*01a8*/ 	.word	0xffffffff


	//   ....[19]....
        /*01ac*/ 	.word	0xffffffff


	//   ....[20]....
        /*01b0*/ 	.word	0xffffffff


	//   ....[21]....
        /*01b4*/ 	.word	0xffffffff


	//   ....[22]....
        /*01b8*/ 	.word	0xffffffff


	//   ....[23]....
        /*01bc*/ 	.word	0xffffffff


	//   ....[24]....
        /*01c0*/ 	.word	0xffffffff


	//   ....[25]....
        /*01c4*/ 	.word	0xffffffff


	//   ....[26]....
        /*01c8*/ 	.word	0xffffffff


	//   ....[27]....
        /*01cc*/ 	.word	0xffffffff


	//   ....[28]....
        /*01d0*/ 	.word	0xffffffff


	//   ....[29]....
        /*01d4*/ 	.word	0xffffffff


	//   ....[30]....
        /*01d8*/ 	.word	0xffffffff


	//   ....[31]....
        /*01dc*/ 	.word	0xffffffff


	//   ....[32]....
        /*01e0*/ 	.word	0xffffffff


	//   ....[33]....
        /*01e4*/ 	.word	0xffffffff


	//   ....[34]....
        /*01e8*/ 	.word	0xffffffff


	//   ....[35]....
        /*01ec*/ 	.word	0xffffffff


	//   ....[36]....
        /*01f0*/ 	.word	0xffffffff


	//   ....[37]....
        /*01f4*/ 	.word	0xffffffff


	//   ....[38]....
        /*01f8*/ 	.word	0xffffffff


	//   ....[39]....
        /*01fc*/ 	.word	0xffffffff


	//   ....[40]....
        /*0200*/ 	.word	0xffffffff


	//   ....[41]....
        /*0204*/ 	.word	0xffffffff


	//   ....[42]....
        /*0208*/ 	.word	0xffffffff


	//   ....[43]....
        /*020c*/ 	.word	0xffffffff


	//   ....[44]....
        /*0210*/ 	.word	0xffffffff


	//   ....[45]....
        /*0214*/ 	.word	0xffffffff


	//   ....[46]....
        /*0218*/ 	.word	0xffffffff


	//   ....[47]....
        /*021c*/ 	.word	0xffffffff


	//   ....[48]....
        /*0220*/ 	.word	0xffffffff


	//   ....[49]....
        /*0224*/ 	.word	0xffffffff


	//   ....[50]....
        /*0228*/ 	.word	0xffffffff


	//   ....[51]....
        /*022c*/ 	.word	0xffffffff


	//   ....[52]....
        /*0230*/ 	.word	0xffffffff


	//   ....[53]....
        /*0234*/ 	.word	0xffffffff


	//   ....[54]....
        /*0238*/ 	.word	0xffffffff


	//   ....[55]....
        /*023c*/ 	.word	0xffffffff


	//   ....[56]....
        /*0240*/ 	.word	0xffffffff


	//   ....[57]....
        /*0244*/ 	.word	0xffffffff


	//   ....[58]....
        /*0248*/ 	.word	0xffffffff


	//   ....[59]....
        /*024c*/ 	.word	0xffffffff


	//   ....[60]....
        /*0250*/ 	.word	0xffffffff


	//   ....[61]....
        /*0254*/ 	.word	0xffffffff


	//   ....[62]....
        /*0258*/ 	.word	0xffffffff


	//   ....[63]....
        /*025c*/ 	.word	0xffffffff


	//   ....[64]....
        /*0260*/ 	.word	0xffffffff


	//   ....[65]....
        /*0264*/ 	.word	0xffffffff


	//   ....[66]....
        /*0268*/ 	.word	0xffffffff


	//   ....[67]....
        /*026c*/ 	.word	0xffffffff


	//   ....[68]....
        /*0270*/ 	.word	0xffffffff


	//   ....[69]....
        /*0274*/ 	.word	0xffffffff


	//   ....[70]....
        /*0278*/ 	.word	0xffffffff


	//   ....[71]....
        /*027c*/ 	.word	0xffffffff


	//   ....[72]....
        /*0280*/ 	.word	0xffffffff


	//   ....[73]....
        /*0284*/ 	.word	0xffffffff


	//   ....[74]....
        /*0288*/ 	.word	0xffffffff


	//   ....[75]....
        /*028c*/ 	.word	0xffffffff


	//   ....[76]....
        /*0290*/ 	.word	0xffffffff


	//   ....[77]....
        /*0294*/ 	.word	0xffffffff


	//   ....[78]....
        /*0298*/ 	.word	0xffffffff


	//   ....[79]....
        /*029c*/ 	.word	0xffffffff


	//   ....[80]....
        /*02a0*/ 	.word	0xffffffff


	//   ....[81]....
        /*02a4*/ 	.word	0xffffffff


	//   ....[82]....
        /*02a8*/ 	.word	0xffffffff


	//   ....[83]....
        /*02ac*/ 	.word	0xffffffff


	//   ....[84]....
        /*02b0*/ 	.word	0xffffffff


	//   ....[85]....
        /*02b4*/ 	.word	0xffffffff


	//   ....[86]....
        /*02b8*/ 	.word	0xffffffff


	//   ....[87]....
        /*02bc*/ 	.word	0xffffffff


	//   ....[88]....
        /*02c0*/ 	.word	0xffffffff


	//   ....[89]....
        /*02c4*/ 	.word	0xffffffff


	//   ....[90]....
        /*02c8*/ 	.word	0xffffffff


	//   ....[91]....
        /*02cc*/ 	.word	0xffffffff


	//   ....[92]....
        /*02d0*/ 	.word	0xffffffff


	//   ....[93]....
        /*02d4*/ 	.word	0xffffffff


	//   ....[94]....
        /*02d8*/ 	.word	0xffffffff


	//   ....[95]....
        /*02dc*/ 	.word	0xffffffff


	//   ....[96]....
        /*02e0*/ 	.word	0xffffffff


	//   ....[97]....
        /*02e4*/ 	.word	0xffffffff


	//   ....[98]....
        /*02e8*/ 	.word	0xffffffff


	//   ....[99]....
        /*02ec*/ 	.word	0xffffffff


	//   ....[100]....
        /*02f0*/ 	.word	0xffffffff


	//   ....[101]....
        /*02f4*/ 	.word	0xffffffff


	//   ....[102]....
        /*02f8*/ 	.word	0xffffffff


	//   ....[103]....
        /*02fc*/ 	.word	0xffffffff


	//   ....[104]....
        /*0300*/ 	.word	0xffffffff


	//   ....[105]....
        /*0304*/ 	.word	0xffffffff


	//   ....[106]....
        /*0308*/ 	.word	0xffffffff


	//   ....[107]....
        /*030c*/ 	.word	0xffffffff


	//   ....[108]....
        /*0310*/ 	.word	0xffffffff


	//   ....[109]....
        /*0314*/ 	.word	0xffffffff


	//   ....[110]....
        /*0318*/ 	.word	0xffffffff


	//   ....[111]....
        /*031c*/ 	.word	0xffffffff


	//   ....[112]....
        /*0320*/ 	.word	0xffffffff


	//   ....[113]....
        /*0324*/ 	.word	0xffffffff


	//   ....[114]....
        /*0328*/ 	.word	0xffffffff


	//   ....[115]....
        /*032c*/ 	.word	0xffffffff


	//   ....[116]....
        /*0330*/ 	.word	0xffffffff


	//   ....[117]....
        /*0334*/ 	.word	0xffffffff


	//   ....[118]....
        /*0338*/ 	.word	0xffffffff


	//   ....[119]....
        /*033c*/ 	.word	0xffffffff


	//   ....[120]....
        /*0340*/ 	.word	0xffffffff


	//   ....[121]....
        /*0344*/ 	.word	0xffffffff


	//   ....[122]....
        /*0348*/ 	.word	0xffffffff


	//   ....[123]....
        /*034c*/ 	.word	0xffffffff


	//   ....[124]....
        /*0350*/ 	.word	0xffffffff


	//   ....[125]....
        /*0354*/ 	.word	0xffffffff


	//   ....[126]....
        /*0358*/ 	.word	0xffffffff


	//   ....[127]....
        /*035c*/ 	.word	0xffffffff


	//   ....[128]....
        /*0360*/ 	.word	0xffffffff


	//   ....[129]....
        /*0364*/ 	.word	0xffffffff


	//   ....[130]....
        /*0368*/ 	.word	0x0500000f


	//   ....[131]....
        /*036c*/ 	.word	0x0500000f


	//   ....[132]....
        /*0370*/ 	.word	0x0500000f


	//   ....[133]....
        /*0374*/ 	.word	0x0500000f


	//   ....[134]....
        /*0378*/ 	.word	0x0500000f


	//   ....[135]....
        /*037c*/ 	.word	0x0500000f


	//   ....[136]....
        /*0380*/ 	.word	0x0500000f


	//   ....[137]....
        /*0384*/ 	.word	0x0500000f


	//   ....[138]....
        /*0388*/ 	.word	0x0500000f


	//   ....[139]....
        /*038c*/ 	.word	0x0500000f


	//   ....[140]....
        /*0390*/ 	.word	0x0500000f


	//   ....[141]....
        /*0394*/ 	.word	0x0500000f


	//   ....[142]....
        /*0398*/ 	.word	0x0500000f


	//   ....[143]....
        /*039c*/ 	.word	0x0500000f


	//   ....[144]....
        /*03a0*/ 	.word	0x0500000f


	//   ....[145]....
        /*03a4*/ 	.word	0x0500000f


	//   ....[146]....
        /*03a8*/ 	.word	0x0500000f


	//   ....[147]....
        /*03ac*/ 	.word	0x0500000f


	//   ....[148]....
        /*03b0*/ 	.word	0x0500000f


	//   ....[149]....
        /*03b4*/ 	.word	0x0500000f


	//   ....[150]....
        /*03b8*/ 	.word	0x0500000f


	//   ....[151]....
        /*03bc*/ 	.word	0x0500000f


	//   ....[152]....
        /*03c0*/ 	.word	0x0500000f


	//   ....[153]....
        /*03c4*/ 	.word	0x0500000f


	//   ....[154]....
        /*03c8*/ 	.word	0x0500000f


	//   ....[155]....
        /*03cc*/ 	.word	0x0500000f


	//   ....[156]....
        /*03d0*/ 	.word	0x0500000f


	//   ....[157]....
        /*03d4*/ 	.word	0x0500000f


	//   ....[158]....
        /*03d8*/ 	.word	0x0500000f


	//   ....[159]....
        /*03dc*/ 	.word	0x0500000f


	//   ....[160]....
        /*03e0*/ 	.word	0x0500000f


	//   ....[161]....
        /*03e4*/ 	.word	0x0500000f


	//   ....[162]....
        /*03e8*/ 	.word	0x0500000f


	//   ....[163]....
        /*03ec*/ 	.word	0x0500000f


	//   ....[164]....
        /*03f0*/ 	.word	0x0500000f


	//   ....[165]....
        /*03f4*/ 	.word	0x0500000f


	//   ....[166]....
        /*03f8*/ 	.word	0x0500000f


	//   ....[167]....
        /*03fc*/ 	.word	0x0500000f


	//   ....[168]....
        /*0400*/ 	.word	0x0500000f


	//   ....[169]....
        /*0404*/ 	.word	0x0500000f


	//   ....[170]....
        /*0408*/ 	.word	0x0500000f


	//   ....[171]....
        /*040c*/ 	.word	0x0500000f


	//   ....[172]....
        /*0410*/ 	.word	0x0500000f


	//   ....[173]....
        /*0414*/ 	.word	0x0500000f


	//   ....[174]....
        /*0418*/ 	.word	0x0500000f


	//   ....[175]....
        /*041c*/ 	.word	0x0500000f


	//   ....[176]....
        /*0420*/ 	.word	0x0500000f


	//   ....[177]....
        /*0424*/ 	.word	0x0500000f


	//   ....[178]....
        /*0428*/ 	.word	0x0500000f


	//   ....[179]....
        /*042c*/ 	.word	0x0500000f


	//----- nvinfo : EIATTR_COOP_GROUP_INSTR_OFFSETS
	.align		4
.L_267:
        /*0430*/ 	.byte	0x04, 0x28
        /*0432*/ 	.short	(.L_269 - .L_268)


	//   ....[0]....
.L_268:
        /*0434*/ 	.word	0x00000080


	//   ....[1]....
        /*0438*/ 	.word	0x00000090


	//   ....[2]....
        /*043c*/ 	.word	0x000002d0


	//   ....[3]....
        /*0440*/ 	.word	0x00000430


	//   ....[4]....
        /*0444*/ 	.word	0x00000550


	//   ....[5]....
        /*0448*/ 	.word	0x000006b0


	//   ....[6]....
        /*044c*/ 	.word	0x000013e0


	//   ....[7]....
        /*0450*/ 	.word	0x000028d0


	//   ....[8]....
        /*0454*/ 	.word	0x00002d70


	//   ....[9]....
        /*0458*/ 	.word	0x000038a0


	//   ....[10]....
        /*045c*/ 	.word	0x00003910


	//   ....[11]....
        /*0460*/ 	.word	0x00004620


	//   ....[12]....
        /*0464*/ 	.word	0x00004670


	//   ....[13]....
        /*0468*/ 	.word	0x00006910


	//   ....[14]....
        /*046c*/ 	.word	0x000077b0


	//   ....[15]....
        /*0470*/ 	.word	0x00007810


	//   ....[16]....
        /*0474*/ 	.word	0x000078e0


	//   ....[17]....
        /*0478*/ 	.word	0x00008530


	//   ....[18]....
        /*047c*/ 	.word	0x000085b0


	//   ....[19]....
        /*0480*/ 	.word	0x0000b8f0


	//   ....[20]....
        /*0484*/ 	.word	0x0000b920


	//   ....[21]....
        /*0488*/ 	.word	0x0000b950


	//   ....[22]....
        /*048c*/ 	.word	0x0000b960


	//   ....[23]....
        /*0490*/ 	.word	0x0000d440


	//   ....[24]....
        /*0494*/ 	.word	0x0000d450


	//   ....[25]....
        /*0498*/ 	.word	0x0000d4d0


	//   ....[26]....
        /*049c*/ 	.word	0x0000d4e0


	//   ....[27]....
        /*04a0*/ 	.word	0x0000e810


	//   ....[28]....
        /*04a4*/ 	.word	0x0000e820


	//   ....[29]....
        /*04a8*/ 	.word	0x0000e830


	//   ....[30]....
        /*04ac*/ 	.word	0x0000e840


	//   ....[31]....
        /*04b0*/ 	.word	0x0000e850


	//   ....[32]....
        /*04b4*/ 	.word	0x0000e860


	//   ....[33]....
        /*04b8*/ 	.word	0x0000e870


	//   ....[34]....
        /*04bc*/ 	.word	0x0000e880


	//   ....[35]....
        /*04c0*/ 	.word	0x0000e890


	//   ....[36]....
        /*04c4*/ 	.word	0x0000e8a0


	//   ....[37]....
        /*04c8*/ 	.word	0x0000e8d0


	//   ....[38]....
        /*04cc*/ 	.word	0x0000e8e0


	//   ....[39]....
        /*04d0*/ 	.word	0x0000e8f0


	//   ....[40]....
        /*04d4*/ 	.word	0x0000e900


	//   ....[41]....
        /*04d8*/ 	.word	0x0000e920


	//   ....[42]....
        /*04dc*/ 	.word	0x0000e930


	//   ....[43]....
        /*04e0*/ 	.word	0x0000e960


	//   ....[44]....
        /*04e4*/ 	.word	0x0000e970


	//   ....[45]....
        /*04e8*/ 	.word	0x0000e990


	//   ....[46]....
        /*04ec*/ 	.word	0x0000e9a0


	//   ....[47]....
        /*04f0*/ 	.word	0x0000e9b0


	//   ....[48]....
        /*04f4*/ 	.word	0x0000e9c0


	//   ....[49]....
        /*04f8*/ 	.word	0x0000e9d0


	//   ....[50]....
        /*04fc*/ 	.word	0x0000e9e0


	//   ....[51]....
        /*0500*/ 	.word	0x0000ea00


	//   ....[52]....
        /*0504*/ 	.word	0x0000ea30


	//   ....[53]....
        /*0508*/ 	.word	0x0000ea70


	//   ....[54]....
        /*050c*/ 	.word	0x0000eab0


	//   ....[55]....
        /*0510*/ 	.word	0x0000eaf0


	//   ....[56]....
        /*0514*/ 	.word	0x0000eb30


	//   ....[57]....
        /*0518*/ 	.word	0x0000eb40


	//   ....[58]....
        /*051c*/ 	.word	0x0000eb50


	//   ....[59]....
        /*0520*/ 	.word	0x0000ec40


	//   ....[60]....
        /*0524*/ 	.word	0x0000ec70


	//   ....[61]....
        /*0528*/ 	.word	0x0000eca0


	//   ....[62]....
        /*052c*/ 	.word	0x0000ed00


	//   ....[63]....
        /*0530*/ 	.word	0x0000f180


	//   ....[64]....
        /*0534*/ 	.word	0x0000f1c0


	//   ....[65]....
        /*0538*/ 	.word	0x0000f280


	//   ....[66]....
        /*053c*/ 	.word	0x0000f2a0


	//   ....[67]....
        /*0540*/ 	.word	0x0000f360


	//   ....[68]....
        /*0544*/ 	.word	0x0000f380


	//   ....[69]....
        /*0548*/ 	.word	0x0000f450


	//   ....[70]....
        /*054c*/ 	.word	0x0000f470


	//   ....[71]....
        /*0550*/ 	.word	0x0000fb10


	//   ....[72]....
        /*0554*/ 	.word	0x0000fb30


	//   ....[73]....
        /*0558*/ 	.word	0x0000fbf0


	//   ....[74]....
        /*055c*/ 	.word	0x0000fc10


	//   ....[75]....
        /*0560*/ 	.word	0x0000fcd0


	//   ....[76]....
        /*0564*/ 	.word	0x0000fcf0


	//   ....[77]....
        /*0568*/ 	.word	0x0000fdc0


	//   ....[78]....
        /*056c*/ 	.word	0x0000fde0


	//   ....[79]....
        /*0570*/ 	.word	0x0000ff70


	//   ....[80]....
        /*0574*/ 	.word	0x00011980


	//   ....[81]....
        /*0578*/ 	.word	0x000119b0


	//   ....[82]....
        /*057c*/ 	.word	0x000119f0


	//   ....[83]....
        /*0580*/ 	.word	0x00011a80


	//   ....[84]....
        /*0584*/ 	.word	0x00011a90


	//   ....[85]....
        /*0588*/ 	.word	0x00011b00


	//   ....[86]....
        /*058c*/ 	.word	0x00011b10


	//   ....[87]....
        /*0590*/ 	.word	0x00011b20


	//   ....[88]....
        /*0594*/ 	.word	0x00011b90


	//   ....[89]....
        /*0598*/ 	.word	0x00011c10


	//   ....[90]....
        /*059c*/ 	.word	0x00012010


	//   ....[91]....
        /*05a0*/ 	.word	0x00012050


	//   ....[92]....
        /*05a4*/ 	.word	0x00012070


	//   ....[93]....
        /*05a8*/ 	.word	0x00012090


	//   ....[94]....
        /*05ac*/ 	.word	0x00012120


	//   ....[95]....
        /*05b0*/ 	.word	0x00012130


	//   ....[96]....
        /*05b4*/ 	.word	0x00012190


	//   ....[97]....
        /*05b8*/ 	.word	0x000121d0


	//   ....[98]....
        /*05bc*/ 	.word	0x000121e0


	//   ....[99]....
        /*05c0*/ 	.word	0x000122a0


	//   ....[100]....
        /*05c4*/ 	.word	0x000129b0


	//   ....[101]....
        /*05c8*/ 	.word	0x000129d0


	//   ....[102]....
        /*05cc*/ 	.word	0x000129f0


	//   ....[103]....
        /*05d0*/ 	.word	0x00012a50


	//   ....[104]....
        /*05d4*/ 	.word	0x00012ad0


	//   ....[105]....
        /*05d8*/ 	.word	0x00012b00


	//   ....[106]....
        /*05dc*/ 	.word	0x00012b50


	//   ....[107]....
        /*05e0*/ 	.word	0x00012ba0


	//   ....[108]....
        /*05e4*/ 	.word	0x00013550


	//   ....[109]....
        /*05e8*/ 	.word	0x00013570


	//   ....[110]....
        /*05ec*/ 	.word	0x00013590


	//   ....[111]....
        /*05f0*/ 	.word	0x000135e0


	//   ....[112]....
        /*05f4*/ 	.word	0x000135f0


	//   ....[113]....
        /*05f8*/ 	.word	0x00013640


	//   ....[114]....
        /*05fc*/ 	.word	0x00013650


	//   ....[115]....
        /*0600*/ 	.word	0x00013660


	//   ....[116]....
        /*0604*/ 	.word	0x000136b0


	//   ....[117]....
        /*0608*/ 	.word	0x00013700


	//   ....[118]....
        /*060c*/ 	.word	0x00013b00


	//   ....[119]....
        /*0610*/ 	.word	0x00013b20


	//   ....[120]....
        /*0614*/ 	.word	0x00013b30


	//   ....[121]....
        /*0618*/ 	.word	0x00013b40


	//   ....[122]....
        /*061c*/ 	.word	0x00013b50


	//   ....[123]....
        /*0620*/ 	.word	0x00013bb0


	//   ....[124]....
        /*0624*/ 	.word	0x00013bc0


	//   ....[125]....
        /*0628*/ 	.word	0x00013c20


	//   ....[126]....
        /*062c*/ 	.word	0x00013c50


	//   ....[127]....
        /*0630*/ 	.word	0x00013c90


	//   ....[128]....
        /*0634*/ 	.word	0x00014ef0


	//   ....[129]....
        /*0638*/ 	.word	0x00015090


	//   ....[130]....
        /*063c*/ 	.word	0x000156a0


	//   ....[131]....
        /*0640*/ 	.word	0x00015780


	//   ....[132]....
        /*0644*/ 	.word	0x00015870


	//   ....[133]....
        /*0648*/ 	.word	0x000158d0


	//   ....[134]....
        /*064c*/ 	.word	0x000159b0


	//   ....[135]....
        /*0650*/ 	.word	0x00015a10


	//   ....[136]....
        /*0654*/ 	.word	0x00015af0


	//   ....[137]....
        /*0658*/ 	.word	0x00015b50


	//   ....[138]....
        /*065c*/ 	.word	0x00015c20


	//   ....[139]....
        /*0660*/ 	.word	0x00015cc0


	//   ....[140]....
        /*0664*/ 	.word	0x00015da0


	//   ....[141]....
        /*0668*/ 	.word	0x00015ef0


	//   ....[142]....
        /*066c*/ 	.word	0x00015fb0


	//   ....[143]....
        /*0670*/ 	.word	0x000160a0


	//   ....[144]....
        /*0674*/ 	.word	0x00016150


	//   ....[145]....
        /*0678*/ 	.word	0x00016230


	//   ....[146]....
        /*067c*/ 	.word	0x000162e0


	//   ....[147]....
        /*0680*/ 	.word	0x00016340


	//   ....[148]....
        /*0684*/ 	.word	0x00016430


	//   ....[149]....
        /*0688*/ 	.word	0x000164a0


	//   ....[150]....
        /*068c*/ 	.word	0x00016570


	//   ....[151]....
        /*0690*/ 	.word	0x00016600


	//   ....[152]....
        /*0694*/ 	.word	0x00016680


	//   ....[153]....
        /*0698*/ 	.word	0x00016700


	//   ....[154]....
        /*069c*/ 	.word	0x000167c0


	//   ....[155]....
        /*06a0*/ 	.word	0x00016830


	//   ....[156]....
        /*06a4*/ 	.word	0x00016920


	//   ....[157]....
        /*06a8*/ 	.word	0x00016990


	//   ....[158]....
        /*06ac*/ 	.word	0x00016a60


	//   ....[159]....
        /*06b0*/ 	.word	0x00016b90


	//   ....[160]....
        /*06b4*/ 	.word	0x00016c40


	//   ....[161]....
        /*06b8*/ 	.word	0x00016ca0


	//   ....[162]....
        /*06bc*/ 	.word	0x00016d60


	//   ....[163]....
        /*06c0*/ 	.word	0x00016dc0


	//   ....[164]....
        /*06c4*/ 	.word	0x00016e80


	//   ....[165]....
        /*06c8*/ 	.word	0x00016ee0


	//   ....[166]....
        /*06cc*/ 	.word	0x00016fa0


	//   ....[167]....
        /*06d0*/ 	.word	0x00017000


	//   ....[168]....
        /*06d4*/ 	.word	0x000170c0


	//   ....[169]....
        /*06d8*/ 	.word	0x000171b0


	//   ....[170]....
        /*06dc*/ 	.word	0x00017250


	//   ....[171]....
        /*06e0*/ 	.word	0x000172b0


	//   ....[172]....
        /*06e4*/ 	.word	0x00017380


	//   ....[173]....
        /*06e8*/ 	.word	0x000173e0


	//   ....[174]....
        /*06ec*/ 	.word	0x000174b0


	//   ....[175]....
        /*06f0*/ 	.word	0x00017510


	//   ....[176]....
        /*06f4*/ 	.word	0x000175e0


	//   ....[177]....
        /*06f8*/ 	.word	0x00017640


	//   ....[178]....
        /*06fc*/ 	.word	0x00017710


	//   ....[179]....
        /*0700*/ 	.word	0x00017960


	//----- nvinfo : EIATTR_REG_RECONFIG
	.align		4
.L_269:
        /*0704*/ 	.byte	0x01, 0x54
	.zero		2


	//----- nvinfo : EIATTR_SYSCALL_OFFSETS
	.align		4
        /*0708*/ 	.byte	0x04, 0x46
        /*070a*/ 	.short	(.L_271 - .L_270)


	//   ....[0]....
.L_270:
        /*070c*/ 	.word	0x000015c0


	//   ....[1]....
        /*0710*/ 	.word	0x00010ca0


	//   ....[2]....
        /*0714*/ 	.word	0x00010e10


	//   ....[3]....
        /*0718*/ 	.word	0x00010f60


	//   ....[4]....
        /*071c*/ 	.word	0x000110a0


	//   ....[5]....
        /*0720*/ 	.word	0x00012610


	//----- nvinfo : EIATTR_MBARRIER_INSTR_OFFSETS
	.align		4
.L_271:
        /*0724*/ 	.byte	0x04, 0x39
        /*0726*/ 	.short	(.L_273 - .L_272)


	//   ....[0]....
.L_272:
        /*0728*/ 	.word	0x00000180
        /*072c*/ 	.word	0x000000ff
        /*0730*/ 	.word	0x00029800
        /*0734*/ 	.short	0x0100
        /*0736*/ 	.byte	0x08
	.zero		1


	//   ....[1]....
        /*0738*/ 	.word	0x00000190
        /*073c*/ 	.word	0x000000ff
        /*0740*/ 	.word	0x00029820
        /*0744*/ 	.short	0x0100
        /*0746*/ 	.byte	0x08
	.zero		1


	//   ....[2]....
        /*0748*/ 	.word	0x00000280
        /*074c*/ 	.word	0x000000ff
        /*0750*/ 	.word	0x00029830
        /*0754*/ 	.short	0x0100
        /*0756*/ 	.byte	0x08
	.zero		1


	//   ....[3]....
        /*0758*/ 	.word	0x00000290
        /*075c*/ 	.word	0x000000ff
        /*0760*/ 	.word	0x00029840
        /*0764*/ 	.short	0x0100
        /*0766*/ 	.byte	0x08
	.zero		1


	//   ....[4]....
        /*0768*/ 	.word	0x000002a0
        /*076c*/ 	.word	0x000000ff
        /*0770*/ 	.word	0x00029838
        /*0774*/ 	.short	0x0100
        /*0776*/ 	.byte	0x08
	.zero		1


	//   ....[5]....
        /*0778*/ 	.word	0x000002b0
        /*077c*/ 	.word	0x000000ff
        /*0780*/ 	.word	0x00029848
        /*0784*/ 	.short	0x0100
        /*0786*/ 	.byte	0x08
	.zero		1


	//   ....[6]....
        /*0788*/ 	.word	0x000003e0
        /*078c*/ 	.word	0x000000ff
        /*0790*/ 	.word	0x00029850
        /*0794*/ 	.short	0x0100
        /*0796*/ 	.byte	0x08
	.zero		1


	//   ....[7]....
        /*0798*/ 	.word	0x000003f0
        /*079c*/ 	.word	0x000000ff
        /*07a0*/ 	.word	0x00029860
        /*07a4*/ 	.short	0x0100
        /*07a6*/ 	.byte	0x08
	.zero		1


	//   ....[8]....
        /*07a8*/ 	.word	0x00000400
        /*07ac*/ 	.word	0x000000ff
        /*07b0*/ 	.word	0x00029858
        /*07b4*/ 	.short	0x0100
        /*07b6*/ 	.byte	0x08
	.zero		1


	//   ....[9]....
        /*07b8*/ 	.word	0x00000410
        /*07bc*/ 	.word	0x000000ff
        /*07c0*/ 	.word	0x00029868
        /*07c4*/ 	.short	0x0100
        /*07c6*/ 	.byte	0x08
	.zero		1


	//   ....[10]....
        /*07c8*/ 	.word	0x00000500
        /*07cc*/ 	.word	0x000000ff
        /*07d0*/ 	.word	0x00029870
        /*07d4*/ 	.short	0x0100
        /*07d6*/ 	.byte	0x06
	.zero		1


	//   ....[11]....
        /*07d8*/ 	.word	0x00000510
        /*07dc*/ 	.word	0x000000ff
        /*07e0*/ 	.word	0x00029880
        /*07e4*/ 	.short	0x0100
        /*07e6*/ 	.byte	0x06
	.zero		1


	//   ....[12]....
        /*07e8*/ 	.word	0x00000520
        /*07ec*/ 	.word	0x000000ff
        /*07f0*/ 	.word	0x00029878
        /*07f4*/ 	.short	0x0100
        /*07f6*/ 	.byte	0x06
	.zero		1


	//   ....[13]....
        /*07f8*/ 	.word	0x00000530
        /*07fc*/ 	.word	0x000000ff
        /*0800*/ 	.word	0x00029888
        /*0804*/ 	.short	0x0100
        /*0806*/ 	.byte	0x06
	.zero		1


	//   ....[14]....
        /*0808*/ 	.word	0x00000660
        /*080c*/ 	.word	0x000000ff
        /*0810*/ 	.word	0x00029890
        /*0814*/ 	.short	0x0100
        /*0816*/ 	.byte	0x08
	.zero		1


	//   ....[15]....
        /*0818*/ 	.word	0x00000670
        /*081c*/ 	.word	0x000000ff
        /*0820*/ 	.word	0x000298a0
        /*0824*/ 	.short	0x0100
        /*0826*/ 	.byte	0x08
	.zero		1


	//   ....[16]....
        /*0828*/ 	.word	0x00000680
        /*082c*/ 	.word	0x000000ff
        /*0830*/ 	.word	0x00029898
        /*0834*/ 	.short	0x0100
        /*0836*/ 	.byte	0x08
	.zero		1


	//   ....[17]....
        /*0838*/ 	.word	0x00000690
        /*083c*/ 	.word	0x000000ff
        /*0840*/ 	.word	0x000298a8
        /*0844*/ 	.short	0x0100
        /*0846*/ 	.byte	0x08
	.zero		1


	//   ....[18]....
        /*0848*/ 	.word	0x000007e0
        /*084c*/ 	.word	0x000000ff
        /*0850*/ 	.word	0x000298b0
        /*0854*/ 	.short	0x0100
        /*0856*/ 	.byte	0x08
	.zero		1


	//   ....[19]....
        /*0858*/ 	.word	0x000007f0
        /*085c*/ 	.word	0x000000ff
        /*0860*/ 	.word	0x000298c0
        /*0864*/ 	.short	0x0100
        /*0866*/ 	.byte	0x08
	.zero		1


	//   ....[20]....
        /*0868*/ 	.word	0x00000800
        /*086c*/ 	.word	0x000000ff
        /*0870*/ 	.word	0x000298b8
        /*0874*/ 	.short	0x0100
        /*0876*/ 	.byte	0x08
	.zero		1


	//   ....[21]....
        /*0878*/ 	.word	0x00000810
        /*087c*/ 	.word	0x000000ff
        /*0880*/ 	.word	0x000298c8
        /*0884*/ 	.short	0x0100
        /*0886*/ 	.byte	0x08
	.zero		1


	//   ....[22]....
        /*0888*/ 	.word	0x00001910
        /*088c*/ 	.word	0x000000ff
        /*0890*/ 	.word	0x00029800
        /*0894*/ 	.short	0x010a
        /*0896*/ 	.byte	0x29
	.zero		1


	//   ....[23]....
        /*0898*/ 	.word	0x000019b0
        /*089c*/ 	.word	0x00000002
        /*08a0*/ 	.word	0x00029830
        /*08a4*/ 	.short	0x010a
        /*08a6*/ 	.byte	0x3f
	.zero		1


	//   ....[24]....
        /*08a8*/ 	.word	0x000019f0
        /*08ac*/ 	.word	0x00000002
        /*08b0*/ 	.word	0x00029830
        /*08b4*/ 	.short	0x010a
        /*08b6*/ 	.byte	0x3f
	.zero		1


	//   ....[25]....
        /*08b8*/ 	.word	0x00003550
        /*08bc*/ 	.word	0x000000ff
        /*08c0*/ 	.word	0x00000000
        /*08c4*/ 	.short	0x0101
        /*08c6*/ 	.byte	0x06
	.zero		1


	//   ....[26]....
        /*08c8*/ 	.word	0x00005820
        /*08cc*/ 	.word	0x000000ff
        /*08d0*/ 	.word	0x00029830
        /*08d4*/ 	.short	0x010a
        /*08d6*/ 	.byte	0x06
	.zero		1


	//   ....[27]....
        /*08d8*/ 	.word	0x00005860
        /*08dc*/ 	.word	0x000000ff
        /*08e0*/ 	.word	0x00029830
        /*08e4*/ 	.short	0x010a
        /*08e6*/ 	.byte	0x06
	.zero		1


	//   ....[28]....
        /*08e8*/ 	.word	0x000064a0
        /*08ec*/ 	.word	0x000000ff
        /*08f0*/ 	.word	0x00029850
        /*08f4*/ 	.short	0x010a
        /*08f6*/ 	.byte	0x06
	.zero		1


	//   ....[29]....
        /*08f8*/ 	.word	0x000064e0
        /*08fc*/ 	.word	0x000000ff
        /*0900*/ 	.word	0x00029850
        /*0904*/ 	.short	0x010a
        /*0906*/ 	.byte	0x06
	.zero		1


	//   ....[30]....
        /*0908*/ 	.word	0x00007140
        /*090c*/ 	.word	0x000000ff
        /*0910*/ 	.word	0x00000000
        /*0914*/ 	.short	0x0101
        /*0916*/ 	.byte	0x06
	.zero		1


	//   ....[31]....
        /*0918*/ 	.word	0x00009370
        /*091c*/ 	.word	0x000000ff
        /*0920*/ 	.word	0x00000000
        /*0924*/ 	.short	0x0101
        /*0926*/ 	.byte	0x06
	.zero		1


	//   ....[32]....
        /*0928*/ 	.word	0x00009aa0
        /*092c*/ 	.word	0x000000ff
        /*0930*/ 	.word	0x00029830
        /*0934*/ 	.short	0x010a
        /*0936*/ 	.byte	0x06
	.zero		1


	//   ....[33]....
        /*0938*/ 	.word	0x00009ae0
        /*093c*/ 	.word	0x000000ff
        /*0940*/ 	.word	0x00029830
        /*0944*/ 	.short	0x010a
        /*0946*/ 	.byte	0x06
	.zero		1


	//   ....[34]....
        /*0948*/ 	.word	0x0000a720
        /*094c*/ 	.word	0x000000ff
        /*0950*/ 	.word	0x00029850
        /*0954*/ 	.short	0x010a
        /*0956*/ 	.byte	0x06
	.zero		1


	//   ....[35]....
        /*0958*/ 	.word	0x0000a760
        /*095c*/ 	.word	0x000000ff
        /*0960*/ 	.word	0x00029850
        /*0964*/ 	.short	0x010a
        /*0966*/ 	.byte	0x06
	.zero		1


	//   ....[36]....
        /*0968*/ 	.word	0x0000b0c0
        /*096c*/ 	.word	0x000000ff
        /*0970*/ 	.word	0x00000000
        /*0974*/ 	.short	0x0101
        /*0976*/ 	.byte	0x06
	.zero		1


	//   ....[37]....
        /*0978*/ 	.word	0x0000ca50
        /*097c*/ 	.word	0x000000ff
        /*0980*/ 	.word	0x00000000
        /*0984*/ 	.short	0x0101
        /*0986*/ 	.byte	0x06
	.zero		1


	//   ....[38]....
        /*0988*/ 	.word	0x0000d0f0
        /*098c*/ 	.word	0x000000ff
        /*0990*/ 	.word	0x00029850
        /*0994*/ 	.short	0x010a
        /*0996*/ 	.byte	0x09
	.zero		1


	//   ....[39]....
        /*0998*/ 	.word	0x0000d130
        /*099c*/ 	.word	0x000000ff
        /*09a0*/ 	.word	0x00029850
        /*09a4*/ 	.short	0x010a
        /*09a6*/ 	.byte	0x09
	.zero		1


	//   ....[40]....
        /*09a8*/ 	.word	0x0000d7b0
        /*09ac*/ 	.word	0x000000ff
        /*09b0*/ 	.word	0x00000000
        /*09b4*/ 	.short	0x0101
        /*09b6*/ 	.byte	0x04
	.zero		1


	//   ....[41]....
        /*09b8*/ 	.word	0x0000f1b0
        /*09bc*/ 	.word	0x00000003
        /*09c0*/ 	.word	0x00000000
        /*09c4*/ 	.short	0x0101
        /*09c6*/ 	.byte	0x3f
	.zero		1


	//   ....[42]....
        /*09c8*/ 	.word	0x00011690
        /*09cc*/ 	.word	0x00000000
        /*09d0*/ 	.word	0x00029880
        /*09d4*/ 	.short	0x010a
        /*09d6*/ 	.byte	0x3f
	.zero		1


	//   ....[43]....
        /*09d8*/ 	.word	0x00011ce0
        /*09dc*/ 	.word	0x00000000
        /*09e0*/ 	.word	0x00029870
        /*09e4*/ 	.short	0x0107
        /*09e6*/ 	.byte	0x3f
	.zero		1


	//   ....[44]....
        /*09e8*/ 	.word	0x00011da0
        /*09ec*/ 	.word	0x00000000
        /*09f0*/ 	.word	0x00029870
        /*09f4*/ 	.short	0x0101
        /*09f6*/ 	.byte	0x3f
	.zero		1


	//   ....[45]....
        /*09f8*/ 	.word	0x00011dd0
        /*09fc*/ 	.word	0x00000000
        /*0a00*/ 	.word	0x00029840
        /*0a04*/ 	.short	0x010a
        /*0a06*/ 	.byte	0x3f
	.zero		1


	//   ....[46]....
        /*0a08*/ 	.word	0x000123e0
        /*0a0c*/ 	.word	0x00000000
        /*0a10*/ 	.word	0x00029830
        /*0a14*/ 	.short	0x0107
        /*0a16*/ 	.byte	0x3f
	.zero		1


	//   ....[47]....
        /*0a18*/ 	.word	0x000124b0
        /*0a1c*/ 	.word	0x00000000
        /*0a20*/ 	.word	0x00029830
        /*0a24*/ 	.short	0x0101
        /*0a26*/ 	.byte	0x3f
	.zero		1


	//   ....[48]....
        /*0a28*/ 	.word	0x00012c90
        /*0a2c*/ 	.word	0x00000011
        /*0a30*/ 	.word	0x00029800
        /*0a34*/ 	.short	0x0107
        /*0a36*/ 	.byte	0x3f
	.zero		1


	//   ....[49]....
        /*0a38*/ 	.word	0x00012d80
        /*0a3c*/ 	.word	0x00000011
        /*0a40*/ 	.word	0x00029800
        /*0a44*/ 	.short	0x0101
        /*0a46*/ 	.byte	0x3f
	.zero		1


	//   ....[50]....
        /*0a48*/ 	.word	0x00012da0
        /*0a4c*/ 	.word	0x00000011
        /*0a50*/ 	.word	0x00029820
        /*0a54*/ 	.short	0x010a
        /*0a56*/ 	.byte	0x3f
	.zero		1


	//   ....[51]....
        /*0a58*/ 	.word	0x000132b0
        /*0a5c*/ 	.word	0x00000000
        /*0a60*/ 	.word	0x00029880
        /*0a64*/ 	.short	0x010a
        /*0a66*/ 	.byte	0x3f
	.zero		1


	//   ....[52]....
        /*0a68*/ 	.word	0x00013790
        /*0a6c*/ 	.word	0x00000000
        /*0a70*/ 	.word	0x00029870
        /*0a74*/ 	.short	0x0107
        /*0a76*/ 	.byte	0x3f
	.zero		1


	//   ....[53]....
        /*0a78*/ 	.word	0x00013850
        /*0a7c*/ 	.word	0x00000000
        /*0a80*/ 	.word	0x00029870
        /*0a84*/ 	.short	0x0101
        /*0a86*/ 	.byte	0x3f
	.zero		1


	//   ....[54]....
        /*0a88*/ 	.word	0x00013880
        /*0a8c*/ 	.word	0x00000000
        /*0a90*/ 	.word	0x00029840
        /*0a94*/ 	.short	0x010a
        /*0a96*/ 	.byte	0x3f
	.zero		1


	//   ....[55]....
        /*0a98*/ 	.word	0x00013d80
        /*0a9c*/ 	.word	0x00000000
        /*0aa0*/ 	.word	0x00029830
        /*0aa4*/ 	.short	0x0107
        /*0aa6*/ 	.byte	0x3f
	.zero		1


	//   ....[56]....
        /*0aa8*/ 	.word	0x00013e40
        /*0aac*/ 	.word	0x00000000
        /*0ab0*/ 	.word	0x00029830
        /*0ab4*/ 	.short	0x0101
        /*0ab6*/ 	.byte	0x3f
	.zero		1


	//   ....[57]....
        /*0ab8*/ 	.word	0x00013ed0
        /*0abc*/ 	.word	0x00000000
        /*0ac0*/ 	.word	0x00029870
        /*0ac4*/ 	.short	0x010a
        /*0ac6*/ 	.byte	0x3f
	.zero		1


	//   ....[58]....
        /*0ac8*/ 	.word	0x00013f60
        /*0acc*/ 	.word	0x00000000
        /*0ad0*/ 	.word	0x00029860
        /*0ad4*/ 	.short	0x010a
        /*0ad6*/ 	.byte	0x3f
	.zero		1


	//   ....[59]....
        /*0ad8*/ 	.word	0x000144a0
        /*0adc*/ 	.word	0x00000000
        /*0ae0*/ 	.word	0x00029850
        /*0ae4*/ 	.short	0x0101
        /*0ae6*/ 	.byte	0x3f
	.zero		1


	//   ....[60]....
        /*0ae8*/ 	.word	0x00014530
        /*0aec*/ 	.word	0x00000000
        /*0af0*/ 	.word	0x00000000
        /*0af4*/ 	.short	0x0101
        /*0af6*/ 	.byte	0x3f
	.zero		1


	//   ....[61]....
        /*0af8*/ 	.word	0x00014700
        /*0afc*/ 	.word	0x00000012
        /*0b00*/ 	.word	0x00029870
        /*0b04*/ 	.short	0x010a
        /*0b06*/ 	.byte	0x3f
	.zero		1


	//   ....[62]....
        /*0b08*/ 	.word	0x00014780
        /*0b0c*/ 	.word	0x00000012
        /*0b10*/ 	.word	0x00029860
        /*0b14*/ 	.short	0x010a
        /*0b16*/ 	.byte	0x3f
	.zero		1


	//   ....[63]....
        /*0b18*/ 	.word	0x00014cd0
        /*0b1c*/ 	.word	0x00000012
        /*0b20*/ 	.word	0x00029850
        /*0b24*/ 	.short	0x0101
        /*0b26*/ 	.byte	0x3f
	.zero		1


	//   ....[64]....
        /*0b28*/ 	.word	0x00014d90
        /*0b2c*/ 	.word	0x00000012
        /*0b30*/ 	.word	0x00000000
        /*0b34*/ 	.short	0x0101
        /*0b36*/ 	.byte	0x3f
	.zero		1


	//   ....[65]....
        /*0b38*/ 	.word	0x00015010
        /*0b3c*/ 	.word	0x00000004
        /*0b40*/ 	.word	0x00029820
        /*0b44*/ 	.short	0x010a
        /*0b46*/ 	.byte	0x3f
	.zero		1


	//   ....[66]....
        /*0b48*/ 	.word	0x00015190
        /*0b4c*/ 	.word	0x00000005
        /*0b50*/ 	.word	0x00029840
        /*0b54*/ 	.short	0x010a
        /*0b56*/ 	.byte	0x3f
	.zero		1


	//   ....[67]....
        /*0b58*/ 	.word	0x00015230
        /*0b5c*/ 	.word	0x00000013
        /*0b60*/ 	.word	0x00029840
        /*0b64*/ 	.short	0x010a
        /*0b66*/ 	.byte	0x3f
	.zero		1


	//   ....[68]....
        /*0b68*/ 	.word	0x00015270
        /*0b6c*/ 	.word	0x00000005
        /*0b70*/ 	.word	0x00029860
        /*0b74*/ 	.short	0x010a
        /*0b76*/ 	.byte	0x3f
	.zero		1


	//   ....[69]....
        /*0b78*/ 	.word	0x000152b0
        /*0b7c*/ 	.word	0x00000013
        /*0b80*/ 	.word	0x00029860
        /*0b84*/ 	.short	0x010a
        /*0b86*/ 	.byte	0x3f
	.zero		1


	//   ....[70]....
        /*0b88*/ 	.word	0x000152f0
        /*0b8c*/ 	.word	0x00000005
        /*0b90*/ 	.word	0x00029880
        /*0b94*/ 	.short	0x010a
        /*0b96*/ 	.byte	0x3f
	.zero		1


	//   ....[71]....
        /*0b98*/ 	.word	0x00015330
        /*0b9c*/ 	.word	0x00000013
        /*0ba0*/ 	.word	0x00029880
        /*0ba4*/ 	.short	0x010a
        /*0ba6*/ 	.byte	0x3f
	.zero		1


	//   ....[72]....
        /*0ba8*/ 	.word	0x000153a0
        /*0bac*/ 	.word	0x00000003
        /*0bb0*/ 	.word	0x00029800
        /*0bb4*/ 	.short	0x010a
        /*0bb6*/ 	.byte	0x3f
	.zero		1


	//   ....[73]....
        /*0bb8*/ 	.word	0x000153f0
        /*0bbc*/ 	.word	0x00000002
        /*0bc0*/ 	.word	0x00029830
        /*0bc4*/ 	.short	0x010a
        /*0bc6*/ 	.byte	0x3f
	.zero		1


	//   ....[74]....
        /*0bc8*/ 	.word	0x00015450
        /*0bcc*/ 	.word	0x00000007
        /*0bd0*/ 	.word	0x00029830
        /*0bd4*/ 	.short	0x010a
        /*0bd6*/ 	.byte	0x3f
	.zero		1


	//   ....[75]....
        /*0bd8*/ 	.word	0x000154b0
        /*0bdc*/ 	.word	0x00000007
        /*0be0*/ 	.word	0x00029850
        /*0be4*/ 	.short	0x010a
        /*0be6*/ 	.byte	0x3f
	.zero		1


	//   ....[76]....
        /*0be8*/ 	.word	0x00015510
        /*0bec*/ 	.word	0x00000007
        /*0bf0*/ 	.word	0x00029830
        /*0bf4*/ 	.short	0x010a
        /*0bf6*/ 	.byte	0x3f
	.zero		1


	//   ....[77]....
        /*0bf8*/ 	.word	0x00015570
        /*0bfc*/ 	.word	0x00000007
        /*0c00*/ 	.word	0x00029850
        /*0c04*/ 	.short	0x010a
        /*0c06*/ 	.byte	0x3f
	.zero		1


	//   ....[78]....
        /*0c08*/ 	.word	0x000155d0
        /*0c0c*/ 	.word	0x00000005
        /*0c10*/ 	.word	0x00029850
        /*0c14*/ 	.short	0x010a
        /*0c16*/ 	.byte	0x3f
	.zero		1


	//   ....[79]....
        /*0c18*/ 	.word	0x000156d0
        /*0c1c*/ 	.word	0x00000000
        /*0c20*/ 	.word	0x00029880
        /*0c24*/ 	.short	0x010a
        /*0c26*/ 	.byte	0x3f
	.zero		1


	//   ....[80]....
        /*0c28*/ 	.word	0x00015e40
        /*0c2c*/ 	.word	0x00000000
        /*0c30*/ 	.word	0x00029840
        /*0c34*/ 	.short	0x010a
        /*0c36*/ 	.byte	0x3f
	.zero		1


	//   ....[81]....
        /*0c38*/ 	.word	0x00016a90
        /*0c3c*/ 	.word	0x00000011
        /*0c40*/ 	.word	0x00029820
        /*0c44*/ 	.short	0x010a
        /*0c46*/ 	.byte	0x3f
	.zero		1


	//   ....[82]....
        /*0c48*/ 	.word	0x00016ae0
        /*0c4c*/ 	.word	0x00000000
        /*0c50*/ 	.word	0x00029880
        /*0c54*/ 	.short	0x010a
        /*0c56*/ 	.byte	0x3f
	.zero		1


	//   ....[83]....
        /*0c58*/ 	.word	0x00017100
        /*0c5c*/ 	.word	0x00000000
        /*0c60*/ 	.word	0x00029840
        /*0c64*/ 	.short	0x010a
        /*0c66*/ 	.byte	0x3f
	.zero		1


	//   ....[84]....
        /*0c68*/ 	.word	0x00017740
        /*0c6c*/ 	.word	0x00000000
        /*0c70*/ 	.word	0x00029870
        /*0c74*/ 	.short	0x010a
        /*0c76*/ 	.byte	0x3f
	.zero		1


	//   ....[85]....
        /*0c78*/ 	.word	0x00017790
        /*0c7c*/ 	.word	0x00000000
        /*0c80*/ 	.word	0x00029860
        /*0c84*/ 	.short	0x010a
        /*0c86*/ 	.byte	0x3f
	.zero		1


	//   ....[86]....
        /*0c88*/ 	.word	0x000177e0
        /*0c8c*/ 	.word	0x00000012
        /*0c90*/ 	.word	0x00029870
        /*0c94*/ 	.short	0x010a
        /*0c96*/ 	.byte	0x3f
	.zero		1


	//   ....[87]....
        /*0c98*/ 	.word	0x00017830
        /*0c9c*/ 	.word	0x00000012
        /*0ca0*/ 	.word	0x00029860
        /*0ca4*/ 	.short	0x010a
        /*0ca6*/ 	.byte	0x3f
	.zero		1


	//   ....[88]....
        /*0ca8*/ 	.word	0x00017880
        /*0cac*/ 	.word	0x00000004
        /*0cb0*/ 	.word	0x00029820
        /*0cb4*/ 	.short	0x010a
        /*0cb6*/ 	.byte	0x3f
	.zero		1


	//   ....[89]....
        /*0cb8*/ 	.word	0x00017a20
        /*0cbc*/ 	.word	0x00000005
        /*0cc0*/ 	.word	0x00029840
        /*0cc4*/ 	.short	0x010a
        /*0cc6*/ 	.byte	0x3f
	.zero		1


	//   ....[90]....
        /*0cc8*/ 	.word	0x00017a70
        /*0ccc*/ 	.word	0x00000013
        /*0cd0*/ 	.word	0x00029840
        /*0cd4*/ 	.short	0x010a
        /*0cd6*/ 	.byte	0x3f
	.zero		1


	//   ....[91]....
        /*0cd8*/ 	.word	0x00017ac0
        /*0cdc*/ 	.word	0x00000005
        /*0ce0*/ 	.word	0x00029860
        /*0ce4*/ 	.short	0x010a
        /*0ce6*/ 	.byte	0x3f
	.zero		1


	//   ....[92]....
        /*0ce8*/ 	.word	0x00017b10
        /*0cec*/ 	.word	0x00000013
        /*0cf0*/ 	.word	0x00029860
        /*0cf4*/ 	.short	0x010a
        /*0cf6*/ 	.byte	0x3f
	.zero		1


	//   ....[93]....
        /*0cf8*/ 	.word	0x00017b60
        /*0cfc*/ 	.word	0x00000005
        /*0d00*/ 	.word	0x00029880
        /*0d04*/ 	.short	0x010a
        /*0d06*/ 	.byte	0x3f
	.zero		1


	//----- nvinfo : EIATTR_NUM_MBARRIERS
	.align		4
.L_273:
        /*0d08*/ 	.byte	0x03, 0x38
        /*0d0a*/ 	.short	0x0016


	//----- nvinfo : EIATTR_EXIT_INSTR_OFFSETS
	.align		4
        /*0d0c*/ 	.byte	0x04, 0x1c
        /*0d0e*/ 	.short	(.L_275 - .L_274)


	//   ....[0]....
.L_274:
        /*0d10*/ 	.word	0x000009a0


	//   ....[1]....
        /*0d14*/ 	.word	0x0000fee0


	//   ....[2]....
        /*0d18*/ 	.word	0x00015380


	//----- nvinfo : EIATTR_MAX_THREADS
	.align		4
.L_275:
        /*0d1c*/ 	.byte	0x04, 0x05
        /*0d1e*/ 	.short	(.L_277 - .L_276)
.L_276:
        /*0d20*/ 	.word	0x00000180
        /*0d24*/ 	.word	0x00000001
        /*0d28*/ 	.word	0x00000001


	//----- nvinfo : EIATTR_CRS_STACK_SIZE
	.align		4
.L_277:
        /*0d2c*/ 	.byte	0x04, 0x1e
        /*0d2e*/ 	.short	(.L_279 - .L_278)
.L_278:
        /*0d30*/ 	.word	0x00000000


	//----- nvinfo : EIATTR_CBANK_PARAM_SIZE
	.align		4
.L_279:
        /*0d34*/ 	.byte	0x03, 0x19
        /*0d36*/ 	.short	0x0af0


	//----- nvinfo : EIATTR_PARAM_CBANK
	.align		4
        /*0d38*/ 	.byte	0x04, 0x0a
        /*0d3a*/ 	.short	(.L_281 - .L_280)
	.align		4
.L_280:
        /*0d3c*/ 	.word	index@(.nv.constant0._ZN7cutlass13device_kernelIN5flash11enable_sm90INS1_16FlashAttnFwdSm90INS1_25CollectiveMainloopFwdSm90ILi2EN4cute5tupleIJNS5_1CILi1EEES8_S8_EEENS6_IJNS7_ILi128EEENS7_ILi160EEENS7_ILi192EEEEEELi128ENS_12float_e4m3_tEfNS_4arch4Sm90ELb1ELb0ELb1ELb0ELb1ELb0ELb0ELb1ELb1ELb1ELb0ELb0EEENS1_21CollectiveEpilogueFwdINS6_IJSA_SA_SB_EEES9_NS_10bfloat16_tESG_Li256ELb0ELb1ELb0ELb1EEENS1_30DynamicPersistentTileSchedulerILi256ELi128ELb0ELb1ELb1EEEEEEEEEvNT_6ParamsE)
        /*0d40*/ 	.short	0x0210
        /*0d42*/ 	.short	0x0af0


	//----- nvinfo : EIATTR_SW_WAR
	.align		4
.L_281:
        /*0d44*/ 	.byte	0x04, 0x36
        /*0d46*/ 	.short	(.L_283 - .L_282)
.L_282:
        /*0d48*/ 	.word	0x00000008
.L_283:


//--------------------- .nv.info._ZN7cutlass13device_kernelIN5flash11enable_sm90INS1_16FlashAttnFwdSm90INS1_25CollectiveMainloopFwdSm90ILi2EN4cute5tupleIJNS5_1CILi1EEES8_S8_EEENS6_IJNS7_ILi128EEENS7_ILi160EEENS7_ILi192EEEEEELi128ENS_12float_e4m3_tEfNS_4arch4Sm90ELb1ELb0ELb1ELb1ELb1ELb0ELb0ELb1ELb1ELb1ELb0ELb0EEENS1_21CollectiveEpilogueFwdINS6_IJSA_SA_SB_EEES9_NS_10bfloat16_tESG_Li256ELb1ELb1ELb0ELb1EEENS1_36VarlenDynamicPersistentTileSchedulerILi128ELi160ELi256ELi128ELb0ELb1ELb1ELb1ELb1ELb1EEEEEEEEEvNT_6ParamsE --------------------------
	.section	.nv.info._ZN7cutlass13device_kernelIN5flash11enable_sm90INS1_16FlashAttnFwdSm90INS1_25CollectiveMainloopFwdSm90ILi2EN4cute5tupleIJNS5_1CILi1EEES8_S8_EEENS6_IJNS7_ILi128EEENS7_ILi160EEENS7_ILi192EEEEEELi128ENS_12float_e4m3_tEfNS_4arch4Sm90ELb1ELb0ELb1ELb1ELb1ELb0ELb0ELb1ELb1ELb1ELb0ELb0EEENS1_21CollectiveEpilogueFwdINS6_IJSA_SA_SB_EEES9_NS_10bfloat16_tESG_Li256ELb1ELb1ELb0ELb1EEENS1_36VarlenDynamicPersistentTileSchedulerILi128ELi160ELi256ELi128ELb0ELb1ELb1ELb1ELb1ELb1EEEEEEEEEvNT_6ParamsE,"",@"SHT_CUDA_INFO"
	.sectionflags	@""
	.align	4


	//----- nvinfo : EIATTR_CUDA_API_VERSION
	.align		4
        /*0000*/ 	.byte	0x04, 0x37
        /*0002*/ 	.short	(.L_285 - .L_284)
.L_284:
        /*0004*/ 	.word	0x00000082


	//----- nvinfo : EIATTR_KPARAM_INFO
	.align		4
.L_285:
        /*0008*/ 	.byte	0x04, 0x17
        /*000a*/ 	.short	(.L_287 - .L_286)
.L_286:
        /*000c*/ 	.word	0x00000000
        /*0010*/ 	.short	0x0000
        /*0012*/ 	.short	0x0070
        /*0014*/ 	.byte	0x00, 0xf0, 0x01, 0x2a


	//----- nvinfo : EIATTR_SPARSE_MMA_MASK
	.align		4
.L_287:
        /*0018*/ 	.byte	0x03, 0x50
        /*001a*/ 	.short	0x0000


	//----- nvinfo : EIATTR_MAXREG_COUNT
	.align		4
        /*001c*/ 	.byte	0x03, 0x1b
        /*001e*/ 	.short	0x00a8


	//----- nvinfo : EIATTR_NUM_BARRIERS
	.align		4
        /*0020*/ 	.byte	0x02, 0x4c
        /*0022*/ 	.byte	0x10
	.zero		1


	//----- nvinfo : EIATTR_EXTERNS
	.align		4
        /*0024*/ 	.byte	0x04, 0x0f
        /*0026*/ 	.short	(.L_289 - .L_288)


	//   ....[0]....
	.align		4
.L_288:
        /*0028*/ 	.word	index@(__assertfail)


	//----- nvinfo : EIATTR_ANNOTATIONS
	.align		4
.L_289:
        /*002c*/ 	.byte	0x04, 0x55
        /*002e*/ 	.short	(.L_291 - .L_290)


	//   ....[0]....
.L_290:
        /* <DEDUP_REMOVED lines=15> */


	//----- nvinfo : EIATTR_MERCURY_ISA_VERSION
	.align		4
.L_291:
        /*0108*/ 	.byte	0x03, 0x5f
        /*010a*/ 	.short	0x0101


	//----- nvinfo : EIATTR_UNUSED_LOAD_BYTE_OFFSET
	.align		4
        /*010c*/ 	.byte	0x04, 0x44
        /*010e*/ 	.short	(.L_293 - .L_292)


	//   ....[0]....
.L_292:
        /*0110*/ 	.word	0x00000980
        /*0114*/ 	.word	0x0000fff0


	//   ....[1]....
        /*0118*/ 	.word	0x0000dca0
        /*011c*/ 	.word	0x0000fff0


	//----- nvinfo : EIATTR_INT_WARP_WIDE_INSTR_OFFSETS
	.align		4
.L_293:
        /*0120*/ 	.byte	0x04, 0x31
        /*0122*/ 	.short	(.L_295 - .L_294)


	//   ....[0]....
.L_294:
        /*0124*/ 	.word	0x000000c0


	//   ....[1]....
        /*0128*/ 	.word	0x000000d0


	//   ....[2]....
        /*012c*/ 	.word	0x00000170


	//   ....[3]....
        /*0130*/ 	.word	0x00011a50


	//   ....[4]....
        /*0134*/ 	.word	0x00011ae0


	//   ....[5]....
        /*0138*/ 	.word	0x00015780


	//   ....[6]....
        /*013c*/ 	.word	0x00015810


	//----- nvinfo : EIATTR_COOP_GROUP_MASK_REGIDS
	.align		4
.L_295:
        /*0140*/ 	.byte	0x04, 0x29
        /*0142*/ 	.short	(.L_297 - .L_296)


	//   ....[0]....
.L_296:
        /*0144*/ 	.word	0xffffffff


	//   ....[1]....
        /*0148*/ 	.word	0xffffffff


	//   ....[2]....
        /*014c*/ 	.word	0xffffffff


	//   ....[3]....
        /*0150*/ 	.word	0xffffffff


	//   ....[4]....
        /*0154*/ 	.word	0xffffffff


	//   ....[5]....
        /*0158*/ 	.word	0xffffffff


	//   ....[6]....
        /*015c*/ 	.word	0xffffffff


	//   ....[7]....
        /*0160*/ 	.word	0xffffffff


	//   ....[8]....
        /*0164*/ 	.word	0xffffffff


	//   ....[9]....
        /*0168*/ 	.word	0xffffffff


	//   ....[10]....
        /*016c*/ 	.word	0xffffffff


	//   ....[11]....
        /*0170*/ 	.word	0xffffffff


	//   ....[12]....
        /*0174*/ 	.word	0xffffffff


	//   ....[13]....
        /*0178*/ 	.word	0xffffffff


	//   ....[14]....
        /*017c*/ 	.word	0xffffffff


	//   ....[15]....
        /*0180*/ 	.word	0xffffffff


	//   ....[16]....
        /*0184*/ 	.word	0xffffffff


	//   ....[17]....
        /*0188*/ 	.word	0xffffffff


	//   ....[18]....
        /*018c*/ 	.word	0xffffffff


	//   ....[19]....
        /*0190*/ 	.word	0xffffffff


	//   ....[20]....
        /*0194*/ 	.word	0xffffffff


	//   ....[21]....
        /*0198*/ 	.word	0xffffffff


	//   ....[22]....
        /*019c*/ 	.word	0xffffffff


	//   ....[23]....
        /*01a0*/ 	.word	0xffffffff


	//   ....[24]....
        /*01a4*/ 	.word	0xffffffff


	//   ....[25]....
        /*01a8*/ 	.word	0xffffffff


	//   ....[26]....
        /*01ac*/ 	.word	0xffffffff


	//   ....[27]....
        /*01b0*/ 	.word	0xffffffff


	//   ....[28]....
        /*01b4*/ 	.word	0xffffffff


	//   ....[29]....
        /*01b8*/ 	.word	0xffffffff


	//   ....[30]....
        /*01bc*/ 	.word	0xffffffff


	//   ....[31]....
        /*01c0*/ 	.word	0xffffffff


	//   ....[32]....
        /*01c4*/ 	.word	0xffffffff


	//   ....[33]....
        /*01c8*/ 	.word	0xffffffff


	//   ....[34]....
        /*01cc*/ 	.word	0xffffffff


	//   ....[35]....
        /*01d0*/ 	.word	0xffffffff


	//   ....[36]....
        /*01d4*/ 	.word	0xffffffff


	//   ....[37]....
        /*01d8*/ 	.word	0xffffffff


	//   ....[38]....
        /*01dc*/ 	.word	0xffffffff


	//   ....[39]....
        /*01e0*/ 	.word	0xffffffff


	//   ....[40]....
        /*01e4*/ 	.word	0xffffffff


	//   ....[41]....
        /*01e8*/ 	.word	0xffffffff


	//   ....[42]....
        /*01ec*/ 	.word	0xffffffff


	//   ....[43]....
        /*01f0*/ 	.word	0xffffffff


	//   ....[44]....
        /*01f4*/ 	.word	0xffffffff


	//   ....[45]....
        /*01f8*/ 	.word	0xffffffff


	//   ....[46]....
        /*01fc*/ 	.word	0xffffffff


	//   ....[47]....
        /*0200*/ 	.word	0xffffffff


	//   ....[48]....
        /*0204*/ 	.word	0xffffffff


	//   ....[49]....
        /*0208*/ 	.word	0xffffffff


	//   ....[50]....
        /*020c*/ 	.word	0xffffffff


	//   ....[51]....
        /*0210*/ 	.word	0xffffffff


	//   ....[52]....
        /*0214*/ 	.word	0xffffffff


	//   ....[53]....
        /*0218*/ 	.word	0xffffffff


	//   ....[54]....
        /*021c*/ 	.word	0xffffffff


	//   ....[55]....
        /*0220*/ 	.word	0xffffffff


	//   ....[56]....
        /*0224*/ 	.word	0xffffffff


	//   ....[57]....
        /*0228*/ 	.word	0xffffffff


	//   ....[58]....
        /*022c*/ 	.word	0xffffffff


	//   ....[59]....
        /*0230*/ 	.word	0xffffffff


	//   ....[60]....
        /*0234*/ 	.word	0xffffffff


	//   ....[61]....
        /*0238*/ 	.word	0xffffffff


	//   ....[62]....
        /*023c*/ 	.word	0xffffffff


	//   ....[63]....
        /*0240*/ 	.word	0xffffffff


	//   ....[64]....
        /*0244*/ 	.word	0xffffffff


	//   ....[65]....
        /*0248*/ 	.word	0xffffffff


	//   ....[66]....
        /*024c*/ 	.word	0xffffffff


	//   ....[67]....
        /*0250*/ 	.word	0xffffffff


	//   ....[68]....
        /*0254*/ 	.word	0xffffffff


	//   ....[69]....
        /*0258*/ 	.word	0xffffffff


	//   ....[70]....
        /*025c*/ 	.word	0xffffffff


	//   ....[71]....
        /*0260*/ 	.word	0xffffffff


	//   ....[72]....
        /*0264*/ 	.word	0xffffffff


	//   ....[73]....
        /*0268*/ 	.word	0xffffffff


	//   ....[74]....
        /*026c*/ 	.word	0xffffffff


	//   ....[75]....
        /*0270*/ 	.word	0xffffffff


	//   ....[76]....
        /*0274*/ 	.word	0xffffffff


	//   ....[77]....
        /*0278*/ 	.word	0xffffffff


	//   ....[78]....
        /*027c*/ 	.word	0xffffffff


	//   ....[79]....
        /*0280*/ 	.word	0xffffffff


	//   ....[80]....
        /*0284*/ 	.word	0xffffffff


	//   ....[81]....
        /*0288*/ 	.word	0xffffffff


	//   ....[82]....
        /*028c*/ 	.word	0xffffffff


	//   ....[83]....
        /*0290*/ 	.word	0xffffffff


	//   ....[84]....
        /*0294*/ 	.word	0xffffffff


	//   ....[85]....
        /*0298*/ 	.word	0xffffffff


	//   ....[86]....
        /*029c*/ 	.word	0xffffffff


	//   ....[87]....
        /*02a0*/ 	.word	0xffffffff


	//   ....[88]....
        /*02a4*/ 	.word	0xffffffff


	//   ....[89]....
        /*02a8*/ 	.word	0xffffffff


	//   ....[90]....
        /*02ac*/ 	.word	0xffffffff


	//   ....[91]....
        /*02b0*/ 	.word	0xffffffff


	//   ....[92]....
        /*02b4*/ 	.word	0xffffffff


	//   ....[93]....
        /*02b8*/ 	.word	0xffffffff


	//   ....[94]....
        /*02bc*/ 	.word	0xffffffff


	//   ....[95]....
        /*02c0*/ 	.word	0xffffffff


	//   ....[96]....
        /*02c4*/ 	.word	0xffffffff


	//   ....[97]....
        /*02c8*/ 	.word	0xffffffff


	//   ....[98]....
        /*02cc*/ 	.word	0xffffffff


	//   ....[99]....
        /*02d0*/ 	.word	0xffffffff


	//   ....[100]....
        /*02d4*/ 	.word	0xffffffff


	//   ....[101]....
        /*02d8*/ 	.word	0xffffffff


	//   ....[102]....
        /*02dc*/ 	.word	0xffffffff


	//   ....[103]....
        /*02e0*/ 	.word	0xffffffff


	//   ....[104]....
        /*02e4*/ 	.word	0xffffffff


	//   ....[105]....
        /*02e8*/ 	.word	0xffffffff


	//   ....[106]....
        /*02ec*/ 	.word	0xffffffff


	//   ....[107]....
        /*02f0*/ 	.word	0xffffffff


	//   ....[108]....
        /*02f4*/ 	.word	0xffffffff


	//   ....[109]....
        /*02f8*/ 	.word	0xffffffff


	//   ....[110]....
        /*02fc*/ 	.word	0xffffffff


	//   ....[111]....
        /*0300*/ 	.word	0xffffffff


	//   ....[112]....
        /*0304*/ 	.word	0xffffffff


	//   ....[113]....
        /*0308*/ 	.word	0xffffffff


	//   ....[114]....
        /*030c*/ 	.word	0xffffffff


	//   ....[115]....
        /*0310*/ 	.word	0xffffffff


	//   ....[116]....
        /*0314*/ 	.word	0xffffffff


	//   ....[117]....
        /*0318*/ 	.word	0xffffffff


	//   ....[118]....
        /*031c*/ 	.word	0xffffffff


	//   ....[119]....
        /*0320*/ 	.word	0xffffffff


	//   ....[120]....
        /*0324*/ 	.word	0xffffffff


	//   ....[121]....
        /*0328*/ 	.word	0xffffffff


	//   ....[122]....
        /*032c*/ 	.word	0xffffffff


	//   ....[123]....
        /*0330*/ 	.word	0xffffffff


	//   ....[124]....
        /*0334*/ 	.word	0xffffffff


	//   ....[125]....
        /*0338*/ 	.word	0xffffffff


	//   ....[126]....
        /*033c*/ 	.word	0xffffffff


	//   ....[127]....
        /*0340*/ 	.word	0xffffffff


	//   ....[128]....
        /*0344*/ 	.word	0xffffffff


	//   ....[129]....
        /*0348*/ 	.word	0xffffffff


	//   ....[130]....
        /*034c*/ 	.word	0xffffffff


	//   ....[131]....
        /*0350*/ 	.word	0xffffffff


	//   ....[132]....
        /*0354*/ 	.word	0xffffffff


	//   ....[133]....
        /*0358*/ 	.word	0xffffffff


	//   ....[134]....
        /*035c*/ 	.word	0xffffffff


	//   ....[135]....
        /*0360*/ 	.word	0xffffffff


	//   ....[136]....
        /*0364*/ 	.word	0xffffffff


	//   ....[137]....
        /*0368*/ 	.word	0xffffffff


	//   ....[138]....
        /*036c*/ 	.word	0xffffffff


	//   ....[139]....
        /*0370*/ 	.word	0xffffffff


	//   ....[140]....
        /*0374*/ 	.word	0xffffffff


	//   ....[141]....
        /*0378*/ 	.word	0xffffffff


	//   ....[142]....
        /*037c*/ 	.word	0xffffffff


	//   ....[143]....
        /*0380*/ 	.word	0xffffffff


	//   ....[144]....
        /*0384*/ 	.word	0xffffffff


	//   ....[145]....
        /*0388*/ 	.word	0xffffffff


	//   ....[146]....
        /*038c*/ 	.word	0xffffffff


	//   ....[147]....
        /*0390*/ 	.word	0xffffffff


	//   ....[148]....
        /*0394*/ 	.word	0xffffffff


	//   ....[149]....
        /*0398*/ 	.word	0xffffffff


	//   ....[150]....
        /*039c*/ 	.word	0xffffffff


	//   ....[151]....
        /*03a0*/ 	.word	0xffffffff


	//   ....[152]....
        /*03a4*/ 	.word	0xffffffff


	//   ....[153]....
        /*03a8*/ 	.word	0xffffffff


	//   ....[154]....
        /*03ac*/ 	.word	0xffffffff


	//   ....[155]....
        /*03b0*/ 	.word	0xffffffff


	//   ....[156]....
        /*03b4*/ 	.word	0xffffffff


	//   ....[157]....
        /*03b8*/ 	.word	0xffffffff


	//   ....[158]....
        /*03bc*/ 	.word	0xffffffff


	//   ....[159]....
        /*03c0*/ 	.word	0xffffffff


	//   ....[160]....
        /*03c4*/ 	.word	0xffffffff


	//   ....[161]....
        /*03c8*/ 	.word	0x0500000f


	//   ....[162]....
        /*03cc*/ 	.word	0x0500000f


	//   ....[163]....
        /*03d0*/ 	.word	0x0500000f


	//   ....[164]....
        /*03d4*/ 	.word	0x0500000f


	//   ....[165]....
        /*03d8*/ 	.word	0x0500000f


	//   ....[166]....
        /*03dc*/ 	.word	0x0500000f


	//   ....[167]....
        /*03e0*/ 	.word	0x0500000f


	//   ....[168]....
        /*03e4*/ 	.word	0x0500000f


	//   ....[169]....
        /*03e8*/ 	.word	0x0500000f


	//   ....[170]....
        /*03ec*/ 	.word	0x0500000f


	//   ....[171]....
        /*03f0*/ 	.word	0x0500000f


	//   ....[172]....
        /*03f4*/ 	.word	0x0500000f


	//   ....[173]....
        /*03f8*/ 	.word	0x0500000f


	//   ....[174]....
        /*03fc*/ 	.word	0x0500000f


	//   ....[175]....
        /*0400*/ 	.word	0x0500000f


	//   ....[176]....
        /*0404*/ 	.word	0x0500000f


	//   ....[177]....
        /*0408*/ 	.word	0x0500000f


	//   ....[178]....
        /*040c*/ 	.word	0x0500000f


	//   ....[179]....
        /*0410*/ 	.word	0x0500000f


	//   ....[180]....
        /*0414*/ 	.word	0x0500000f


	//   ....[181]....
        /*0418*/ 	.word	0x0500000f


	//   ....[182]....
        /*041c*/ 	.word	0x0500000f


	//   ....[183]....
        /*0420*/ 	.word	0x0500000f


	//   ....[184]....
        /*0424*/ 	.word	0x0500000f


	//   ....[185]....
        /*0428*/ 	.word	0x0500000f


	//   ....[186]....
        /*042c*/ 	.word	0x0500000f


	//   ....[187]....
        /*0430*/ 	.word	0x0500000f


	//   ....[188]....
        /*0434*/ 	.word	0x0500000f


	//   ....[189]....
        /*0438*/ 	.word	0x0500000f


	//   ....[190]....
        /*043c*/ 	.word	0x0500000f


	//   ....[191]....
        /*0440*/ 	.word	0x0500000f


	//   ....[192]....
        /*0444*/ 	.word	0x0500000f


	//   ....[193]....
        /*0448*/ 	.word	0x0500000f


	//   ....[194]....
        /*044c*/ 	.word	0x0500000f


	//   ....[195]....
        /*0450*/ 	.word	0x0500000f


	//   ....[196]....
        /*0454*/ 	.word	0x0500000f


	//   ....[197]....
        /*0458*/ 	.word	0x0500000f


	//   ....[198]....
        /*045c*/ 	.word	0x0500000f


	//   ....[199]....
        /*0460*/ 	.word	0x0500000f


	//   ....[200]....
        /*0464*/ 	.word	0x0500000f


	//   ....[201]....
        /*0468*/ 	.word	0x0500000f


	//   ....[202]....
        /*046c*/ 	.word	0x0500000f


	//   ....[203]....
        /*0470*/ 	.word	0x0500000f


	//   ....[204]....
        /*0474*/ 	.word	0x0500000f


	//   ....[205]....
        /*0478*/ 	.word	0x0500000f


	//   ....[206]....
        /*047c*/ 	.word	0x0500000f


	//   ....[207]....
        /*0480*/ 	.word	0x0500000f


	//   ....[208]....
        /*0484*/ 	.word	0x0500000f


	//   ....[209]....
        /*0488*/ 	.word	0x0500000f


	//   ....[210]....
        /*048c*/ 	.word	0x0500000f


	//----- nvinfo : EIATTR_COOP_GROUP_INSTR_OFFSETS
	.align		4
.L_297:
        /*0490*/ 	.byte	0x04, 0x28
        /*0492*/ 	.short	(.L_299 - .L_298)


	//   ....[0]....
.L_298:
        /*0494*/ 	.word	0x00000080


	//   ....[1]....
        /*0498*/ 	.word	0x00000090


	//   ....[2]....
        /*049c*/ 	.word	0x000002d0


	//   ....[3]....
        /*04a0*/ 	.word	0x00000430


	//   ....[4]....
        /*04a4*/ 	.word	0x00000550


	//   ....[5]....
        /*04a8*/ 	.word	0x000006b0


	//   ....[6]....
        /*04ac*/ 	.word	0x00001590


	//   ....[7]....
        /*04b0*/ 	.word	0x00002a60


	//   ....[8]....
        /*04b4*/ 	.word	0x00002e70


	//   ....[9]....
        /*04b8*/ 	.word	0x00003a30


	//   ....[10]....
        /*04bc*/ 	.word	0x00003aa0


	//   ....[11]....
        /*04c0*/ 	.word	0x00004760


	//   ....[12]....
        /*04c4*/ 	.word	0x000047d0


	//   ....[13]....
        /*04c8*/ 	.word	0x00006a40


	//   ....[14]....
        /*04cc*/ 	.word	0x000078e0


	//   ....[15]....
        /*04d0*/ 	.word	0x00007940


	//   ....[16]....
        /*04d4*/ 	.word	0x00007a10


	//   ....[17]....
        /*04d8*/ 	.word	0x00008660


	//   ....[18]....
        /*04dc*/ 	.word	0x000086e0


	//   ....[19]....
        /*04e0*/ 	.word	0x0000b9e0


	//   ....[20]....
        /*04e4*/ 	.word	0x0000ba10


	//   ....[21]....
        /*04e8*/ 	.word	0x0000ba40


	//   ....[22]....
        /*04ec*/ 	.word	0x0000ba50


	//   ....[23]....
        /*04f0*/ 	.word	0x0000d520


	//   ....[24]....
        /*04f4*/ 	.word	0x0000d530


	//   ....[25]....
        /*04f8*/ 	.word	0x0000d5b0


	//   ....[26]....
        /*04fc*/ 	.word	0x0000d5c0


	//   ....[27]....
        /*0500*/ 	.word	0x0000e520


	//   ....[28]....
        /*0504*/ 	.word	0x0000e530


	//   ....[29]....
        /*0508*/ 	.word	0x0000e540


	//   ....[30]....
        /*050c*/ 	.word	0x0000e550


	//   ....[31]....
        /*0510*/ 	.word	0x0000e560


	//   ....[32]....
        /*0514*/ 	.word	0x0000e570


	//   ....[33]....
        /*0518*/ 	.word	0x0000e580


	//   ....[34]....
        /*051c*/ 	.word	0x0000e590


	//   ....[35]....
        /*0520*/ 	.word	0x0000e5c0


	//   ....[36]....
        /*0524*/ 	.word	0x0000e5d0


	//   ....[37]....
        /*0528*/ 	.word	0x0000e600


	//   ....[38]....
        /*052c*/ 	.word	0x0000e610


	//   ....[39]....
        /*0530*/ 	.word	0x0000e640


	//   ....[40]....
        /*0534*/ 	.word	0x0000e650


	//   ....[41]....
        /*0538*/ 	.word	0x0000e680


	//   ....[42]....
        /*053c*/ 	.word	0x0000e690


	//   ....[43]....
        /*0540*/ 	.word	0x0000e6c0


	//   ....[44]....
        /*0544*/ 	.word	0x0000e6d0


	//   ....[45]....
        /*0548*/ 	.word	0x0000e700


	//   ....[46]....
        /*054c*/ 	.word	0x0000e710


	//   ....[47]....
        /*0550*/ 	.word	0x0000e730


	//   ....[48]....
        /*0554*/ 	.word	0x0000e740


	//   ....[49]....
        /*0558*/ 	.word	0x0000e770


	//   ....[50]....
        /*055c*/ 	.word	0x0000e790


	//   ....[51]....
        /*0560*/ 	.word	0x0000e7a0


	//   ....[52]....
        /*0564*/ 	.word	0x0000e7d0


	//   ....[53]....
        /*0568*/ 	.word	0x0000e820


	//   ....[54]....
        /*056c*/ 	.word	0x0000e830


	//   ....[55]....
        /*0570*/ 	.word	0x0000e860


	//   ....[56]....
        /*0574*/ 	.word	0x0000e890


	//   ....[57]....
        /*0578*/ 	.word	0x0000e8b0


	//   ....[58]....
        /*057c*/ 	.word	0x0000e8c0


	//   ....[59]....
        /*0580*/ 	.word	0x0000ee60


	//   ....[60]....
        /*0584*/ 	.word	0x0000eea0


	//   ....[61]....
        /*0588*/ 	.word	0x0000eee0


	//   ....[62]....
        /*058c*/ 	.word	0x0000ef20


	//   ....[63]....
        /*0590*/ 	.word	0x0000f490


	//   ....[64]....
        /*0594*/ 	.word	0x0000f4d0


	//   ....[65]....
        /*0598*/ 	.word	0x0000f590


	//   ....[66]....
        /*059c*/ 	.word	0x0000f5b0


	//   ....[67]....
        /*05a0*/ 	.word	0x0000f670


	//   ....[68]....
        /*05a4*/ 	.word	0x0000f690


	//   ....[69]....
        /*05a8*/ 	.word	0x0000f760


	//   ....[70]....
        /*05ac*/ 	.word	0x0000f780


	//   ....[71]....
        /*05b0*/ 	.word	0x00010040


	//   ....[72]....
        /*05b4*/ 	.word	0x00010060


	//   ....[73]....
        /*05b8*/ 	.word	0x00010120


	//   ....[74]....
        /*05bc*/ 	.word	0x00010140


	//   ....[75]....
        /*05c0*/ 	.word	0x00010200


	//   ....[76]....
        /*05c4*/ 	.word	0x00010220


	//   ....[77]....
        /*05c8*/ 	.word	0x000102f0


	//   ....[78]....
        /*05cc*/ 	.word	0x00010310


	//   ....[79]....
        /*05d0*/ 	.word	0x00010450


	//   ....[80]....
        /*05d4*/ 	.word	0x00010600


	//   ....[81]....
        /*05d8*/ 	.word	0x00010630


	//   ....[82]....
        /*05dc*/ 	.word	0x00010660


	//   ....[83]....
        /*05e0*/ 	.word	0x00010690


	//   ....[84]....
        /*05e4*/ 	.word	0x000106c0


	//   ....[85]....
        /*05e8*/ 	.word	0x00010700


	//   ....[86]....
        /*05ec*/ 	.word	0x00010850


	//   ....[87]....
        /*05f0*/ 	.word	0x00010880


	//   ....[88]....
        /*05f4*/ 	.word	0x000108b0


	//   ....[89]....
        /*05f8*/ 	.word	0x000108e0


	//   ....[90]....
        /*05fc*/ 	.word	0x00010910


	//   ....[91]....
        /*0600*/ 	.word	0x00010950


	//   ....[92]....
        /*0604*/ 	.word	0x000109d0


	//   ....[93]....
        /*0608*/ 	.word	0x00010a70


	//   ....[94]....
        /*060c*/ 	.word	0x00010b10


	//   ....[95]....
        /*0610*/ 	.word	0x00012a10


	//   ....[96]....
        /*0614*/ 	.word	0x00012a40


	//   ....[97]....
        /*0618*/ 	.word	0x00012a80


	//   ....[98]....
        /*061c*/ 	.word	0x00012b10


	//   ....[99]....
        /*0620*/ 	.word	0x00012b20


	//   ....[100]....
        /*0624*/ 	.word	0x00012b90


	//   ....[101]....
        /*0628*/ 	.word	0x00012ba0


	//   ....[102]....
        /*062c*/ 	.word	0x00012bb0


	//   ....[103]....
        /*0630*/ 	.word	0x00012c20


	//   ....[104]....
        /*0634*/ 	.word	0x00012ca0


	//   ....[105]....
        /*0638*/ 	.word	0x000130b0


	//   ....[106]....
        /*063c*/ 	.word	0x000130f0


	//   ....[107]....
        /*0640*/ 	.word	0x00013110


	//   ....[108]....
        /*0644*/ 	.word	0x00013120


	//   ....[109]....
        /*0648*/ 	.word	0x000131d0


	//   ....[110]....
        /*064c*/ 	.word	0x000131f0


	//   ....[111]....
        /*0650*/ 	.word	0x00013280


	//   ....[112]....
        /*0654*/ 	.word	0x000132a0


	//   ....[113]....
        /*0658*/ 	.word	0x000132b0


	//   ....[114]....
        /*065c*/ 	.word	0x00013340


	//   ....[115]....
        /*0660*/ 	.word	0x00013b50


	//   ....[116]....
        /*0664*/ 	.word	0x00013b80


	//   ....[117]....
        /*0668*/ 	.word	0x00013bb0


	//   ....[118]....
        /*066c*/ 	.word	0x00013c30


	//   ....[119]....
        /*0670*/ 	.word	0x00013c80


	//   ....[120]....
        /*0674*/ 	.word	0x00013ce0


	//   ....[121]....
        /*0678*/ 	.word	0x00013d00


	//   ....[122]....
        /*067c*/ 	.word	0x00013d40


	//   ....[123]....
        /*0680*/ 	.word	0x00014730


	//   ....[124]....
        /*0684*/ 	.word	0x00014750


	//   ....[125]....
        /*0688*/ 	.word	0x00014770


	//   ....[126]....
        /*068c*/ 	.word	0x000147c0


	//   ....[127]....
        /*0690*/ 	.word	0x000147d0


	//   ....[128]....
        /*0694*/ 	.word	0x00014820


	//   ....[129]....
        /*0698*/ 	.word	0x00014830


	//   ....[130]....
        /*069c*/ 	.word	0x00014840


	//   ....[131]....
        /*06a0*/ 	.word	0x00014890


	//   ....[132]....
        /*06a4*/ 	.word	0x000148e0


	//   ....[133]....
        /*06a8*/ 	.word	0x00014ce0


	//   ....[134]....
        /*06ac*/ 	.word	0x00014d00


	//   ....[135]....
        /*06b0*/ 	.word	0x00014d10


	//   ....[136]....
        /*06b4*/ 	.word	0x00014d20


	//   ....[137]....
        /*06b8*/ 	.word	0x00014d30


	//   ....[138]....
        /*06bc*/ 	.word	0x00014d90


	//   ....[139]....
        /*06c0*/ 	.word	0x00014da0


	//   ....[140]....
        /*06c4*/ 	.word	0x00014e00


	//   ....[141]....
        /*06c8*/ 	.word	0x00014e30


	//   ....[142]....
        /*06cc*/ 	.word	0x00014e70


	//   ....[143]....
        /*06d0*/ 	.word	0x000160e0


	//   ....[144]....
        /*06d4*/ 	.word	0x00016110


	//   ....[145]....
        /*06d8*/ 	.word	0x00016140


	//   ....[146]....
        /*06dc*/ 	.word	0x00016170


	//   ....[147]....
        /*06e0*/ 	.word	0x00016180


	//   ....[148]....
        /*06e4*/ 	.word	0x000161a0


	//   ....[149]....
        /*06e8*/ 	.word	0x000161c0


	//   ....[150]....
        /*06ec*/ 	.word	0x00016200


	//   ....[151]....
        /*06f0*/ 	.word	0x00016340


	//   ....[152]....
        /*06f4*/ 	.word	0x00016370


	//   ....[153]....
        /*06f8*/ 	.word	0x000163b0


	//   ....[154]....
        /*06fc*/ 	.word	0x000163e0


	//   ....[155]....
        /*0700*/ 	.word	0x00016410


	//   ....[156]....
        /*0704*/ 	.word	0x00016440


	//   ....[157]....
        /*0708*/ 	.word	0x000164e0


	//   ....[158]....
        /*070c*/ 	.word	0x00016580


	//   ....[159]....
        /*0710*/ 	.word	0x00016630


	//   ....[160]....
        /*0714*/ 	.word	0x00016c10


	//   ....[161]....
        /*0718*/ 	.word	0x00017220


	//   ....[162]....
        /*071c*/ 	.word	0x00017300


	//   ....[163]....
        /*0720*/ 	.word	0x000173f0


	//   ....[164]....
        /*0724*/ 	.word	0x00017450


	//   ....[165]....
        /*0728*/ 	.word	0x00017530


	//   ....[166]....
        /*072c*/ 	.word	0x00017590


	//   ....[167]....
        /*0730*/ 	.word	0x00017670


	//   ....[168]....
        /*0734*/ 	.word	0x000176d0


	//   ....[169]....
        /*0738*/ 	.word	0x000177a0


	//   ....[170]....
        /*073c*/ 	.word	0x00017840


	//   ....[171]....
        /*0740*/ 	.word	0x00017920


	//   ....[172]....
        /*0744*/ 	.word	0x00017a70


	//   ....[173]....
        /*0748*/ 	.word	0x00017b30


	//   ....[174]....
        /*074c*/ 	.word	0x00017c50


	//   ....[175]....
        /*0750*/ 	.word	0x00017d00


	//   ....[176]....
        /*0754*/ 	.word	0x00017e00


	//   ....[177]....
        /*0758*/ 	.word	0x00017ec0


	//   ....[178]....
        /*075c*/ 	.word	0x00017f20


	//   ....[179]....
        /*0760*/ 	.word	0x00017fc0


	//   ....[180]....
        /*0764*/ 	.word	0x00018080


	//   ....[181]....
        /*0768*/ 	.word	0x00018150


	//   ....[182]....
        /*076c*/ 	.word	0x000181f0


	//   ....[183]....
        /*0770*/ 	.word	0x00018260


	//   ....[184]....
        /*0774*/ 	.word	0x000182c0


	//   ....[185]....
        /*0778*/ 	.word	0x000183b0


	//   ....[186]....
        /*077c*/ 	.word	0x00018430


	//   ....[187]....
        /*0780*/ 	.word	0x00018510


	//   ....[188]....
        /*0784*/ 	.word	0x00018590


	//   ....[189]....
        /*0788*/ 	.word	0x00018650


	//   ....[190]....
        /*078c*/ 	.word	0x00018780


	//   ....[191]....
        /*0790*/ 	.word	0x00018830


	//   ....[192]....
        /*0794*/ 	.word	0x00018890


	//   ....[193]....
        /*0798*/ 	.word	0x00018950


	//   ....[194]....
        /*079c*/ 	.word	0x000189b0


	//   ....[195]....
        /*07a0*/ 	.word	0x00018a70


	//   ....[196]....
        /*07a4*/ 	.word	0x00018ad0


	//   ....[197]....
        /*07a8*/ 	.word	0x00018b90


	//   ....[198]....
        /*07ac*/ 	.word	0x00018bf0


	//   ....[199]....
        /*07b0*/ 	.word	0x00018cb0


	//   ....[200]....
        /*07b4*/ 	.word	0x00018da0


	//   ....[201]....
        /*07b8*/ 	.word	0x00018e40


	//   ....[202]....
        /*07bc*/ 	.word	0x00018ea0


	//   ....[203]....
        /*07c0*/ 	.word	0x00018f70


	//   ....[204]....
        /*07c4*/ 	.word	0x00018fd0


	//   ....[205]....
        /*07c8*/ 	.word	0x000190a0


	//   ....[206]....
        /*07cc*/ 	.word	0x00019100


	//   ....[207]....
        /*07d0*/ 	.word	0x000191d0


	//   ....[208]....
        /*07d4*/ 	.word	0x00019230


	//   ....[209]....
        /*07d8*/ 	.word	0x00019300


	//   ....[210]....
        /*07dc*/ 	.word	0x00019550


	//----- nvinfo : EIATTR_REG_RECONFIG
	.align		4
.L_299:
        /*07e0*/ 	.byte	0x01, 0x54
	.zero		2


	//----- nvinfo : EIATTR_SYSCALL_OFFSETS
	.align		4
        /*07e4*/ 	.byte	0x04, 0x46
        /*07e6*/ 	.short	(.L_301 - .L_300)


	//   ....[0]....
.L_300:
        /*07e8*/ 	.word	0x00001770


	//   ....[1]....
        /*07ec*/ 	.word	0x00011c40


	//   ....[2]....
        /*07f0*/ 	.word	0x00011db0


	//   ....[3]....
        /*07f4*/ 	.word	0x00011f00


	//   ....[4]....
        /*07f8*/ 	.word	0x00012040


	//   ....[5]....
        /*07fc*/ 	.word	0x00013780


	//----- nvinfo : EIATTR_MBARRIER_INSTR_OFFSETS
	.align		4
.L_301:
        /*0800*/ 	.byte	0x04, 0x39
        /*0802*/ 	.short	(.L_303 - .L_302)


	//   ....[0]....
.L_302:
        /*0804*/ 	.word	0x00000180
        /*0808*/ 	.word	0x000000ff
        /*080c*/ 	.word	0x00029800
        /*0810*/ 	.short	0x0100
        /*0812*/ 	.byte	0x08
	.zero		1


	//   ....[1]....
        /*0814*/ 	.word	0x00000190
        /*0818*/ 	.word	0x000000ff
        /*081c*/ 	.word	0x00029820
        /*0820*/ 	.short	0x0100
        /*0822*/ 	.byte	0x08
	.zero		1


	//   ....[2]....
        /*0824*/ 	.word	0x00000280
        /*0828*/ 	.word	0x000000ff
        /*082c*/ 	.word	0x00029830
        /*0830*/ 	.short	0x0100
        /*0832*/ 	.byte	0x08
	.zero		1


	//   ....[3]....
        /*0834*/ 	.word	0x00000290
        /*0838*/ 	.word	0x000000ff
        /*083c*/ 	.word	0x00029840
        /*0840*/ 	.short	0x0100
        /*0842*/ 	.byte	0x08
	.zero		1


	//   ....[4]....
        /*0844*/ 	.word	0x000002a0
        /*0848*/ 	.word	0x000000ff
        /*084c*/ 	.word	0x00029838
        /*0850*/ 	.short	0x0100
        /*0852*/ 	.byte	0x08
	.zero		1


	//   ....[5]....
        /*0854*/ 	.word	0x000002b0
        /*0858*/ 	.word	0x000000ff
        /*085c*/ 	.word	0x00029848
        /*0860*/ 	.short	0x0100
        /*0862*/ 	.byte	0x08
	.zero		1


	//   ....[6]....
        /*0864*/ 	.word	0x000003e0
        /*0868*/ 	.word	0x000000ff
        /*086c*/ 	.word	0x00029850
        /*0870*/ 	.short	0x0100
        /*0872*/ 	.byte	0x08
	.zero		1


	//   ....[7]....
        /*0874*/ 	.word	0x000003f0
        /*0878*/ 	.word	0x000000ff
        /*087c*/ 	.word	0x00029860
        /*0880*/ 	.short	0x0100
        /*0882*/ 	.byte	0x08
	.zero		1


	//   ....[8]....
        /*0884*/ 	.word	0x00000400
        /*0888*/ 	.word	0x000000ff
        /*088c*/ 	.word	0x00029858
        /*0890*/ 	.short	0x0100
        /*0892*/ 	.byte	0x08
	.zero		1


	//   ....[9]....
        /*0894*/ 	.word	0x00000410
        /*0898*/ 	.word	0x000000ff
        /*089c*/ 	.word	0x00029868
        /*08a0*/ 	.short	0x0100
        /*08a2*/ 	.byte	0x08
	.zero		1


	//   ....[10]....
        /*08a4*/ 	.word	0x00000500
        /*08a8*/ 	.word	0x000000ff
        /*08ac*/ 	.word	0x00029870
        /*08b0*/ 	.short	0x0100
        /*08b2*/ 	.byte	0x06
	.zero		1


	//   ....[11]....
        /*08b4*/ 	.word	0x00000510
        /*08b8*/ 	.word	0x000000ff
        /*08bc*/ 	.word	0x00029880
        /*08c0*/ 	.short	0x0100
        /*08c2*/ 	.byte	0x06
	.zero		1


	//   ....[12]....
        /*08c4*/ 	.word	0x00000520
        /*08c8*/ 	.word	0x000000ff
        /*08cc*/ 	.word	0x00029878
        /*08d0*/ 	.short	0x0100
        /*08d2*/ 	.byte	0x06
	.zero		1


	//   ....[13]....
        /*08d4*/ 	.word	0x00000530
        /*08d8*/ 	.word	0x000000ff
        /*08dc*/ 	.word	0x00029888
        /*08e0*/ 	.short	0x0100
        /*08e2*/ 	.byte	0x06
	.zero		1


	//   ....[14]....
        /*08e4*/ 	.word	0x00000660
        /*08e8*/ 	.word	0x000000ff
        /*08ec*/ 	.word	0x00029890
        /*08f0*/ 	.short	0x0100
        /*08f2*/ 	.byte	0x08
	.zero		1


	//   ....[15]....
        /*08f4*/ 	.word	0x00000670
        /*08f8*/ 	.word	0x000000ff
        /*08fc*/ 	.word	0x000298a0
        /*0900*/ 	.short	0x0100
        /*0902*/ 	.byte	0x08
	.zero		1


	//   ....[16]....
        /*0904*/ 	.word	0x00000680
        /*0908*/ 	.word	0x000000ff
        /*090c*/ 	.word	0x00029898
        /*0910*/ 	.short	0x0100
        /*0912*/ 	.byte	0x08
	.zero		1


	//   ....[17]....
        /*0914*/ 	.word	0x00000690
        /*0918*/ 	.word	0x000000ff
        /*091c*/ 	.word	0x000298a8
        /*0920*/ 	.short	0x0100
        /*0922*/ 	.byte	0x08
	.zero		1


	//   ....[18]....
        /*0924*/ 	.word	0x000007e0
        /*0928*/ 	.word	0x000000ff
        /*092c*/ 	.word	0x000298b0
        /*0930*/ 	.short	0x0100
        /*0932*/ 	.byte	0x08
	.zero		1


	//   ....[19]....
        /*0934*/ 	.word	0x000007f0
        /*0938*/ 	.word	0x000000ff
        /*093c*/ 	.word	0x000298c0
        /*0940*/ 	.short	0x0100
        /*0942*/ 	.byte	0x08
	.zero		1


	//   ....[20]....
        /*0944*/ 	.word	0x00000800
        /*0948*/ 	.word	0x000000ff
        /*094c*/ 	.word	0x000298b8
        /*0950*/ 	.short	0x0100
        /*0952*/ 	.byte	0x08
	.zero		1


	//   ....[21]....
        /*0954*/ 	.word	0x00000810
        /*0958*/ 	.word	0x000000ff
        /*095c*/ 	.word	0x000298c8
        /*0960*/ 	.short	0x0100
        /*0962*/ 	.byte	0x08
	.zero		1


	//   ....[22]....
        /*0964*/ 	.word	0x00001aa0
        /*0968*/ 	.word	0x000000ff
        /*096c*/ 	.word	0x00029800
        /*0970*/ 	.short	0x010a
        /*0972*/ 	.byte	0x29
	.zero		1


	//   ....[23]....
        /*0974*/ 	.word	0x00001b40
        /*0978*/ 	.word	0x00000002
        /*097c*/ 	.word	0x00029830
        /*0980*/ 	.short	0x010a
        /*0982*/ 	.byte	0x3f
	.zero		1


	//   ....[24]....
        /*0984*/ 	.word	0x00001b80
        /*0988*/ 	.word	0x00000002
        /*098c*/ 	.word	0x00029830
        /*0990*/ 	.short	0x010a
        /*0992*/ 	.byte	0x3f
	.zero		1


	//   ....[25]....
        /*0994*/ 	.word	0x000036c0
        /*0998*/ 	.word	0x000000ff
        /*099c*/ 	.word	0x00000000
        /*09a0*/ 	.short	0x0101
        /*09a2*/ 	.byte	0x06
	.zero		1


	//   ....[26]....
        /*09a4*/ 	.word	0x00005950
        /*09a8*/ 	.word	0x000000ff
        /*09ac*/ 	.word	0x00029830
        /*09b0*/ 	.short	0x010a
        /*09b2*/ 	.byte	0x06
	.zero		1


	//   ....[27]....
        /*09b4*/ 	.word	0x00005990
        /*09b8*/ 	.word	0x000000ff
        /*09bc*/ 	.word	0x00029830
        /*09c0*/ 	.short	0x010a
        /*09c2*/ 	.byte	0x06
	.zero		1


	//   ....[28]....
        /*09c4*/ 	.word	0x000065d0
        /*09c8*/ 	.word	0x000000ff
        /*09cc*/ 	.word	0x00029850
        /*09d0*/ 	.short	0x010a
        /*09d2*/ 	.byte	0x06
	.zero		1


	//   ....[29]....
        /*09d4*/ 	.word	0x00006610
        /*09d8*/ 	.word	0x000000ff
        /*09dc*/ 	.word	0x00029850
        /*09e0*/ 	.short	0x010a
        /*09e2*/ 	.byte	0x06
	.zero		1


	//   ....[30]....
        /*09e4*/ 	.word	0x00007270
        /*09e8*/ 	.word	0x000000ff
        /*09ec*/ 	.word	0x00000000
        /*09f0*/ 	.short	0x0101
        /*09f2*/ 	.byte	0x06
	.zero		1


	//   ....[31]....
        /*09f4*/ 	.word	0x000094a0
        /*09f8*/ 	.word	0x000000ff
        /*09fc*/ 	.word	0x00000000
        /*0a00*/ 	.short	0x0101
        /*0a02*/ 	.byte	0x06
	.zero		1


	//   ....[32]....
        /*0a04*/ 	.word	0x00009bc0
        /*0a08*/ 	.word	0x000000ff
        /*0a0c*/ 	.word	0x00029830
        /*0a10*/ 	.short	0x010a
        /*0a12*/ 	.byte	0x06
	.zero		1


	//   ....[33]....
        /*0a14*/ 	.word	0x00009c00
        /*0a18*/ 	.word	0x000000ff
        /*0a1c*/ 	.word	0x00029830
        /*0a20*/ 	.short	0x010a
        /*0a22*/ 	.byte	0x06
	.zero		1


	//   ....[34]....
        /*0a24*/ 	.word	0x0000a810
        /*0a28*/ 	.word	0x000000ff
        /*0a2c*/ 	.word	0x00029850
        /*0a30*/ 	.short	0x010a
        /*0a32*/ 	.byte	0x06
	.zero		1


	//   ....[35]....
        /*0a34*/ 	.word	0x0000a850
        /*0a38*/ 	.word	0x000000ff
        /*0a3c*/ 	.word	0x00029850
        /*0a40*/ 	.short	0x010a
        /*0a42*/ 	.byte	0x06
	.zero		1


	//   ....[36]....
        /*0a44*/ 	.word	0x0000b1b0
        /*0a48*/ 	.word	0x000000ff
        /*0a4c*/ 	.word	0x00000000
        /*0a50*/ 	.short	0x0101
        /*0a52*/ 	.byte	0x06
	.zero		1


	//   ....[37]....
        /*0a54*/ 	.word	0x0000cb40
        /*0a58*/ 	.word	0x000000ff
        /*0a5c*/ 	.word	0x00000000
        /*0a60*/ 	.short	0x0101
        /*0a62*/ 	.byte	0x06
	.zero		1


	//   ....[38]....
        /*0a64*/ 	.word	0x0000d1e0
        /*0a68*/ 	.word	0x000000ff
        /*0a6c*/ 	.word	0x00029850
        /*0a70*/ 	.short	0x010a
        /*0a72*/ 	.byte	0x09
	.zero		1


	//   ....[39]....
        /*0a74*/ 	.word	0x0000d220
        /*0a78*/ 	.word	0x000000ff
        /*0a7c*/ 	.word	0x00029850
        /*0a80*/ 	.short	0x010a
        /*0a82*/ 	.byte	0x09
	.zero		1


	//   ....[40]....
        /*0a84*/ 	.word	0x0000d880
        /*0a88*/ 	.word	0x000000ff
        /*0a8c*/ 	.word	0x00000000
        /*0a90*/ 	.short	0x0101
        /*0a92*/ 	.byte	0x04
	.zero		1


	//   ....[41]....
        /*0a94*/ 	.word	0x0000f4c0
        /*0a98*/ 	.word	0x00000003
        /*0a9c*/ 	.word	0x00000000
        /*0aa0*/ 	.short	0x0101
        /*0aa2*/ 	.byte	0x3f
	.zero		1


	//   ....[42]....
        /*0aa4*/ 	.word	0x00012720
        /*0aa8*/ 	.word	0x00000000
        /*0aac*/ 	.word	0x00029880
        /*0ab0*/ 	.short	0x010a
        /*0ab2*/ 	.byte	0x3f
	.zero		1


	//   ....[43]....
        /*0ab4*/ 	.word	0x00012d70
        /*0ab8*/ 	.word	0x00000000
        /*0abc*/ 	.word	0x00029870
        /*0ac0*/ 	.short	0x0107
        /*0ac2*/ 	.byte	0x3f
	.zero		1


	//   ....[44]....
        /*0ac4*/ 	.word	0x00012e30
        /*0ac8*/ 	.word	0x00000000
        /*0acc*/ 	.word	0x00029870
        /*0ad0*/ 	.short	0x0101
        /*0ad2*/ 	.byte	0x3f
	.zero		1


	//   ....[45]....
        /*0ad4*/ 	.word	0x00012e60
        /*0ad8*/ 	.word	0x00000000
        /*0adc*/ 	.word	0x00029840
        /*0ae0*/ 	.short	0x010a
        /*0ae2*/ 	.byte	0x3f
	.zero		1


	//   ....[46]....
        /*0ae4*/ 	.word	0x000134a0
        /*0ae8*/ 	.word	0x00000000
        /*0aec*/ 	.word	0x00029830
        /*0af0*/ 	.short	0x0107
        /*0af2*/ 	.byte	0x3f
	.zero		1


	//   ....[47]....
        /*0af4*/ 	.word	0x00013570
        /*0af8*/ 	.word	0x00000000
        /*0afc*/ 	.word	0x00029830
        /*0b00*/ 	.short	0x0101
        /*0b02*/ 	.byte	0x3f
	.zero		1


	//   ....[48]....
        /*0b04*/ 	.word	0x00013e50
        /*0b08*/ 	.word	0x00000016
        /*0b0c*/ 	.word	0x00029800
        /*0b10*/ 	.short	0x0107
        /*0b12*/ 	.byte	0x3f
	.zero		1


	//   ....[49]....
        /*0b14*/ 	.word	0x00013f50
        /*0b18*/ 	.word	0x00000016
        /*0b1c*/ 	.word	0x00029800
        /*0b20*/ 	.short	0x0101
        /*0b22*/ 	.byte	0x3f
	.zero		1


	//   ....[50]....
        /*0b24*/ 	.word	0x00013f70
        /*0b28*/ 	.word	0x00000016
        /*0b2c*/ 	.word	0x00029820
        /*0b30*/ 	.short	0x010a
        /*0b32*/ 	.byte	0x3f
	.zero		1


	//   ....[51]....
        /*0b34*/ 	.word	0x00014490
        /*0b38*/ 	.word	0x00000000
        /*0b3c*/ 	.word	0x00029880
        /*0b40*/ 	.short	0x010a
        /*0b42*/ 	.byte	0x3f
	.zero		1


	//   ....[52]....
        /*0b44*/ 	.word	0x00014970
        /*0b48*/ 	.word	0x00000000
        /*0b4c*/ 	.word	0x00029870
        /*0b50*/ 	.short	0x0107
        /*0b52*/ 	.byte	0x3f
	.zero		1


	//   ....[53]....
        /*0b54*/ 	.word	0x00014a30
        /*0b58*/ 	.word	0x00000000
        /*0b5c*/ 	.word	0x00029870
        /*0b60*/ 	.short	0x0101
        /*0b62*/ 	.byte	0x3f
	.zero		1


	//   ....[54]....
        /*0b64*/ 	.word	0x00014a60
        /*0b68*/ 	.word	0x00000000
        /*0b6c*/ 	.word	0x00029840
        /*0b70*/ 	.short	0x010a
        /*0b72*/ 	.byte	0x3f
	.zero		1


	//   ....[55]....
        /*0b74*/ 	.word	0x00014f60
        /*0b78*/ 	.word	0x00000000
        /*0b7c*/ 	.word	0x00029830
        /*0b80*/ 	.short	0x0107
        /*0b82*/ 	.byte	0x3f
	.zero		1


	//   ....[56]....
        /*0b84*/ 	.word	0x00015020
        /*0b88*/ 	.word	0x00000000
        /*0b8c*/ 	.word	0x00029830
        /*0b90*/ 	.short	0x0101
        /*0b92*/ 	.byte	0x3f
	.zero		1


	//   ....[57]....
        /*0b94*/ 	.word	0x000150b0
        /*0b98*/ 	.word	0x00000003
        /*0b9c*/ 	.word	0x00029870
        /*0ba0*/ 	.short	0x010a
        /*0ba2*/ 	.byte	0x3f
	.zero		1


	//   ....[58]....
        /*0ba4*/ 	.word	0x00015140
        /*0ba8*/ 	.word	0x00000003
        /*0bac*/ 	.word	0x00029860
        /*0bb0*/ 	.short	0x010a
        /*0bb2*/ 	.byte	0x3f
	.zero		1


	//   ....[59]....
        /*0bb4*/ 	.word	0x00015650
        /*0bb8*/ 	.word	0x00000003
        /*0bbc*/ 	.word	0x00029850
        /*0bc0*/ 	.short	0x0101
        /*0bc2*/ 	.byte	0x3f
	.zero		1


	//   ....[60]....
        /*0bc4*/ 	.word	0x000156e0
        /*0bc8*/ 	.word	0x00000003
        /*0bcc*/ 	.word	0x00000000
        /*0bd0*/ 	.short	0x0101
        /*0bd2*/ 	.byte	0x3f
	.zero		1


	//   ....[61]....
        /*0bd4*/ 	.word	0x000158a0
        /*0bd8*/ 	.word	0x00000011
        /*0bdc*/ 	.word	0x00029870
        /*0be0*/ 	.short	0x010a
        /*0be2*/ 	.byte	0x3f
	.zero		1


	//   ....[62]....
        /*0be4*/ 	.word	0x00015920
        /*0be8*/ 	.word	0x00000011
        /*0bec*/ 	.word	0x00029860
        /*0bf0*/ 	.short	0x010a
        /*0bf2*/ 	.byte	0x3f
	.zero		1


	//   ....[63]....
        /*0bf4*/ 	.word	0x00015e40
        /*0bf8*/ 	.word	0x00000011
        /*0bfc*/ 	.word	0x00029850
        /*0c00*/ 	.short	0x0101
        /*0c02*/ 	.byte	0x3f
	.zero		1


	//   ....[64]....
        /*0c04*/ 	.word	0x00015ef0
        /*0c08*/ 	.word	0x00000011
        /*0c0c*/ 	.word	0x00000000
        /*0c10*/ 	.short	0x0101
        /*0c12*/ 	.byte	0x3f
	.zero		1


	//   ....[65]....
        /*0c14*/ 	.word	0x00016b90
        /*0c18*/ 	.word	0x00000005
        /*0c1c*/ 	.word	0x00029820
        /*0c20*/ 	.short	0x010a
        /*0c22*/ 	.byte	0x3f
	.zero		1


	//   ....[66]....
        /*0c24*/ 	.word	0x00016d10
        /*0c28*/ 	.word	0x00000003
        /*0c2c*/ 	.word	0x00029840
        /*0c30*/ 	.short	0x010a
        /*0c32*/ 	.byte	0x3f
	.zero		1


	//   ....[67]....
        /*0c34*/ 	.word	0x00016db0
        /*0c38*/ 	.word	0x00000005
        /*0c3c*/ 	.word	0x00029840
        /*0c40*/ 	.short	0x010a
        /*0c42*/ 	.byte	0x3f
	.zero		1


	//   ....[68]....
        /*0c44*/ 	.word	0x00016df0
        /*0c48*/ 	.word	0x00000003
        /*0c4c*/ 	.word	0x00029860
        /*0c50*/ 	.short	0x010a
        /*0c52*/ 	.byte	0x3f
	.zero		1


	//   ....[69]....
        /*0c54*/ 	.word	0x00016e30
        /*0c58*/ 	.word	0x00000005
        /*0c5c*/ 	.word	0x00029860
        /*0c60*/ 	.short	0x010a
        /*0c62*/ 	.byte	0x3f
	.zero		1


	//   ....[70]....
        /*0c64*/ 	.word	0x00016e70
        /*0c68*/ 	.word	0x00000003
        /*0c6c*/ 	.word	0x00029880
        /*0c70*/ 	.short	0x010a
        /*0c72*/ 	.byte	0x3f
	.zero		1


	//   ....[71]....
        /*0c74*/ 	.word	0x00016eb0
        /*0c78*/ 	.word	0x00000005
        /*0c7c*/ 	.word	0x00029880
        /*0c80*/ 	.short	0x010a
        /*0c82*/ 	.byte	0x3f
	.zero		1


	//   ....[72]....
        /*0c84*/ 	.word	0x00016f20
        /*0c88*/ 	.word	0x00000003
        /*0c8c*/ 	.word	0x00029800
        /*0c90*/ 	.short	0x010a
        /*0c92*/ 	.byte	0x3f
	.zero		1


	//   ....[73]....
        /*0c94*/ 	.word	0x00016f70
        /*0c98*/ 	.word	0x00000002
        /*0c9c*/ 	.word	0x00029830
        /*0ca0*/ 	.short	0x010a
        /*0ca2*/ 	.byte	0x3f
	.zero		1


	//   ....[74]....
        /*0ca4*/ 	.word	0x00016fd0
        /*0ca8*/ 	.word	0x00000007
        /*0cac*/ 	.word	0x00029830
        /*0cb0*/ 	.short	0x010a
        /*0cb2*/ 	.byte	0x3f
	.zero		1


	//   ....[75]....
        /*0cb4*/ 	.word	0x00017030
        /*0cb8*/ 	.word	0x00000007
        /*0cbc*/ 	.word	0x00029850
        /*0cc0*/ 	.short	0x010a
        /*0cc2*/ 	.byte	0x3f
	.zero		1


	//   ....[76]....
        /*0cc4*/ 	.word	0x00017090
        /*0cc8*/ 	.word	0x00000007
        /*0ccc*/ 	.word	0x00029830
        /*0cd0*/ 	.short	0x010a
        /*0cd2*/ 	.byte	0x3f
	.zero		1


	//   ....[77]....
        /*0cd4*/ 	.word	0x000170f0
        /*0cd8*/ 	.word	0x00000007
        /*0cdc*/ 	.word	0x00029850
        /*0ce0*/ 	.short	0x010a
        /*0ce2*/ 	.byte	0x3f
	.zero		1


	//   ....[78]....
        /*0ce4*/ 	.word	0x00017150
        /*0ce8*/ 	.word	0x00000005
        /*0cec*/ 	.word	0x00029850
        /*0cf0*/ 	.short	0x010a
        /*0cf2*/ 	.byte	0x3f
	.zero		1


	//   ....[79]....
        /*0cf4*/ 	.word	0x00017250
        /*0cf8*/ 	.word	0x00000000
        /*0cfc*/ 	.word	0x00029880
        /*0d00*/ 	.short	0x010a
        /*0d02*/ 	.byte	0x3f
	.zero		1


	//   ....[80]....
        /*0d04*/ 	.word	0x000179c0
        /*0d08*/ 	.word	0x00000000
        /*0d0c*/ 	.word	0x00029840
        /*0d10*/ 	.short	0x010a
        /*0d12*/ 	.byte	0x3f
	.zero		1


	//   ....[81]....
        /*0d14*/ 	.word	0x00018680
        /*0d18*/ 	.word	0x00000016
        /*0d1c*/ 	.word	0x00029820
        /*0d20*/ 	.short	0x010a
        /*0d22*/ 	.byte	0x3f
	.zero		1


	//   ....[82]....
        /*0d24*/ 	.word	0x000186d0
        /*0d28*/ 	.word	0x00000000
        /*0d2c*/ 	.word	0x00029880
        /*0d30*/ 	.short	0x010a
        /*0d32*/ 	.byte	0x3f
	.zero		1


	//   ....[83]....
        /*0d34*/ 	.word	0x00018cf0
        /*0d38*/ 	.word	0x00000000
        /*0d3c*/ 	.word	0x00029840
        /*0d40*/ 	.short	0x010a
        /*0d42*/ 	.byte	0x3f
	.zero		1


	//   ....[84]....
        /*0d44*/ 	.word	0x00019330
        /*0d48*/ 	.word	0x00000003
        /*0d4c*/ 	.word	0x00029870
        /*0d50*/ 	.short	0x010a
        /*0d52*/ 	.byte	0x3f
	.zero		1


	//   ....[85]....
        /*0d54*/ 	.word	0x00019380
        /*0d58*/ 	.word	0x00000003
        /*0d5c*/ 	.word	0x00029860
        /*0d60*/ 	.short	0x010a
        /*0d62*/ 	.byte	0x3f
	.zero		1


	//   ....[86]....
        /*0d64*/ 	.word	0x000193d0
        /*0d68*/ 	.word	0x00000011
        /*0d6c*/ 	.word	0x00029870
        /*0d70*/ 	.short	0x010a
        /*0d72*/ 	.byte	0x3f
	.zero		1


	//   ....[87]....
        /*0d74*/ 	.word	0x00019420
        /*0d78*/ 	.word	0x00000011
        /*0d7c*/ 	.word	0x00029860
        /*0d80*/ 	.short	0x010a
        /*0d82*/ 	.byte	0x3f
	.zero		1


	//   ....[88]....
        /*0d84*/ 	.word	0x00019470
        /*0d88*/ 	.word	0x00000005
        /*0d8c*/ 	.word	0x00029820
        /*0d90*/ 	.short	0x010a
        /*0d92*/ 	.byte	0x3f
	.zero		1


	//   ....[89]....
        /*0d94*/ 	.word	0x00019610
        /*0d98*/ 	.word	0x00000003
        /*0d9c*/ 	.word	0x00029840
        /*0da0*/ 	.short	0x010a
        /*0da2*/ 	.byte	0x3f
	.zero		1


	//   ....[90]....
        /*0da4*/ 	.word	0x00019660
        /*0da8*/ 	.word	0x00000005
        /*0dac*/ 	.word	0x00029840
        /*0db0*/ 	.short	0x010a
        /*0db2*/ 	.byte	0x3f
	.zero		1


	//   ....[91]....
        /*0db4*/ 	.word	0x000196b0
        /*0db8*/ 	.word	0x00000003
        /*0dbc*/ 	.word	0x00029860
        /*0dc0*/ 	.short	0x010a
        /*0dc2*/ 	.byte	0x3f
	.zero		1


	//   ....[92]....
        /*0dc4*/ 	.word	0x00019700
        /*0dc8*/ 	.word	0x00000005
        /*0dcc*/ 	.word	0x00029860
        /*0dd0*/ 	.short	0x010a
        /*0dd2*/ 	.byte	0x3f
	.zero		1


	//   ....[93]....
        /*0dd4*/ 	.word	0x00019750
        /*0dd8*/ 	.word	0x00000003
        /*0ddc*/ 	.word	0x00029880
        /*0de0*/ 	.short	0x010a
        /*0de2*/ 	.byte	0x3f
	.zero		1


	//----- nvinfo : EIATTR_NUM_MBARRIERS
	.align		4
.L_303:
        /*0de4*/ 	.byte	0x03, 0x38
        /*0de6*/ 	.short	0x0016


	//----- nvinfo : EIATTR_EXIT_INSTR_OFFSETS
	.align		4
        /*0de8*/ 	.byte	0x04, 0x1c
        /*0dea*/ 	.short	(.L_305 - .L_304)


	//   ....[0]....
.L_304:
        /*0dec*/ 	.word	0x000009c0


	//   ....[1]....
        /*0df0*/ 	.word	0x00010400


	//   ....[2]....
        /*0df4*/ 	.word	0x00016f00


	//----- nvinfo : EIATTR_MAX_THREADS
	.align		4
.L_305:
        /*0df8*/ 	.byte	0x04, 0x05
        /*0dfa*/ 	.short	(.L_307 - .L_306)
.L_306:
        /*0dfc*/ 	.word	0x00000180
        /*0e00*/ 	.word	0x00000001
        /*0e04*/ 	.word	0x00000001


	//----- nvinfo : EIATTR_CRS_STACK_SIZE
	.align		4
.L_307:
        /*0e08*/ 	.byte	0x04, 0x1e
        /*0e0a*/ 	.short	(.L_309 - .L_308)
.L_308:
        /*0e0c*/ 	.word	0x00000000


	//----- nvinfo : EIATTR_CBANK_PARAM_SIZE
	.align		4
.L_309:
        /*0e10*/ 	.byte	0x03, 0x19
        /*0e12*/ 	.short	0x0af0


	//----- nvinfo : EIATTR_PARAM_CBANK
	.align		4
        /*0e14*/ 	.byte	0x04, 0x0a
        /*0e16*/ 	.short	(.L_311 - .L_310)
	.align		4
.L_310:
        /*0e18*/ 	.word	index@(.nv.constant0._ZN7cutlass13device_kernelIN5flash11enable_sm90INS1_16FlashAttnFwdSm90INS1_25CollectiveMainloopFwdSm90ILi2EN4cute5tupleIJNS5_1CILi1EEES8_S8_EEENS6_IJNS7_ILi128EEENS7_ILi160EEENS7_ILi192EEEEEELi128ENS_12float_e4m3_tEfNS_4arch4Sm90ELb1ELb0ELb1ELb1ELb1ELb0ELb0ELb1ELb1ELb1ELb0ELb0EEENS1_21CollectiveEpilogueFwdINS6_IJSA_SA_SB_EEES9_NS_10bfloat16_tESG_Li256ELb1ELb1ELb0ELb1EEENS1_36VarlenDynamicPersistentTileSchedulerILi128ELi160ELi256ELi128ELb0ELb1ELb1ELb1ELb1ELb1EEEEEEEEEvNT_6ParamsE)
        /*0e1c*/ 	.short	0x0210
        /*0e1e*/ 	.short	0x0af0


	//----- nvinfo : EIATTR_SW_WAR
	.align		4
.L_311:
        /*0e20*/ 	.byte	0x04, 0x36
        /*0e22*/ 	.short	(.L_313 - .L_312)
.L_312:
        /*0e24*/ 	.word	0x00000008
.L_313:


//--------------------- .nv.info._ZN7cutlass13device_kernelIN5flash11enable_sm90INS1_16FlashAttnFwdSm90INS1_25CollectiveMainloopFwdSm90ILi2EN4cute5tupleIJNS5_1CILi1EEES8_S8_EEENS6_IJNS7_ILi128EEENS7_ILi160EEENS7_ILi192EEEEEELi128ENS_12float_e4m3_tEfNS_4arch4Sm90ELb1ELb0ELb1ELb1ELb1ELb1ELb0ELb1ELb1ELb1ELb0ELb0EEENS1_21CollectiveEpilogueFwdINS6_IJSA_SA_SB_EEES9_NS_10bfloat16_tESG_Li256ELb1ELb1ELb0ELb1EEENS1_36VarlenDynamicPersistentTileSchedulerILi128ELi160ELi256ELi128ELb0ELb1ELb1ELb1ELb1ELb1EEEEEEEEEvNT_6ParamsE --------------------------
	.section	.nv.info._ZN7cutlass13device_kernelIN5flash11enable_sm90INS1_16FlashAttnFwdSm90INS1_25CollectiveMainloopFwdSm90ILi2EN4cute5tupleIJNS5_1CILi1EEES8_S8_EEENS6_IJNS7_ILi128EEENS7_ILi160EEENS7_ILi192EEEEEELi128ENS_12float_e4m3_tEfNS_4arch4Sm90ELb1ELb0ELb1ELb1ELb1ELb1ELb0ELb1ELb1ELb1ELb0ELb0EEENS1_21CollectiveEpilogueFwdINS6_IJSA_SA_SB_EEES9_NS_10bfloat16_tESG_Li256ELb1ELb1ELb0ELb1EEENS1_36VarlenDynamicPersistentTileSchedulerILi128ELi160ELi256ELi128ELb0ELb1ELb1ELb1ELb1ELb1EEEEEEEEEvNT_6ParamsE,"",@"SHT_CUDA_INFO"
	.sectionflags	@""
	.align	4


	//----- nvinfo : EIATTR_CUDA_API_VERSION
	.align		4
        /*0000*/ 	.byte	0x04, 0x37
        /*0002*/ 	.short	(.L_315 - .L_314)
.L_314:
        /*0004*/ 	.word	0x00000082


	//----- nvinfo : EIATTR_KPARAM_INFO
	.align		4
.L_315:
        /*0008*/ 	.byte	0x04, 0x17
        /*000a*/ 	.short	(.L_317 - .L_316)
.L_316:
        /*000c*/ 	.word	0x00000000
        /*0010*/ 	.short	0x0000
        /*0012*/ 	.short	0x0070
        /*0014*/ 	.byte	0x00, 0xf0, 0x01, 0x2a


	//----- nvinfo : EIATTR_SPARSE_MMA_MASK
	.align		4
.L_317:
        /*0018*/ 	.byte	0x03, 0x50
        /*001a*/ 	.short	0x0000


	//----- nvinfo : EIATTR_MAXREG_COUNT
	.align		4
        /*001c*/ 	.byte	0x03, 0x1b
        /*001e*/ 	.short	0x00a8


	//----- nvinfo : EIATTR_NUM_BARRIERS
	.align		4
        /*0020*/ 	.byte	0x02, 0x4c
        /*0022*/ 	.byte	0x10
	.zero		1


	//----- nvinfo : EIATTR_EXTERNS
	.align		4
        /*0024*/ 	.byte	0x04, 0x0f
        /*0026*/ 	.short	(.L_319 - .L_318)


	//   ....[0]....
	.align		4
.L_318:
        /*0028*/ 	.word	index@(__assertfail)


	//----- nvinfo : EIATTR_ANNOTATIONS
	.align		4
.L_319:
        /*002c*/ 	.byte	0x04, 0x55
        /*002e*/ 	.short	(.L_321 - .L_320)


	//   ....[0]....
.L_320:
        /* <DEDUP_REMOVED lines=48> */


	//----- nvinfo : EIATTR_MERCURY_ISA_VERSION
	.align		4
.L_321:
        /*0320*/ 	.byte	0x03, 0x5f
        /*0322*/ 	.short	0x0101


	//----- nvinfo : EIATTR_UNUSED_LOAD_BYTE_OFFSET
	.align		4
        /*0324*/ 	.byte	0x04, 0x44
        /*0326*/ 	.short	(.L_323 - .L_322)


	//   ....[0]....
.L_322:
        /*0328*/ 	.word	0x00000a90
        /*032c*/ 	.word	0x0000fff0


	//   ....[1]....
        /*0330*/ 	.word	0x00024b40
        /*0334*/ 	.word	0x0000fff0


	//----- nvinfo : EIATTR_INT_WARP_WIDE_INSTR_OFFSETS
	.align		4
.L_323:
        /*0338*/ 	.byte	0x04, 0x31
        /*033a*/ 	.short	(.L_325 - .L_324)


	//   ....[0]....
.L_324:
        /*033c*/ 	.word	0x00000130


	//   ....[1]....
        /*0340*/ 	.word	0x00000170


	//   ....[2]....
        /*0344*/ 	.word	0x000001e0


	//   ....[3]....
        /*0348*/ 	.word	0x00029aa0


	//   ....[4]....
        /*034c*/ 	.word	0x00029b30


	//   ....[5]....
        /*0350*/ 	.word	0x0002da80


	//   ....[6]....
        /*0354*/ 	.word	0x0002db10


	//----- nvinfo : EIATTR_COOP_GROUP_MASK_REGIDS
	.align		4
.L_325:
        /*0358*/ 	.byte	0x04, 0x29
        /*035a*/ 	.short	(.L_327 - .L_326)


	//   ....[0]....
.L_326:
        /*035c*/ 	.word	0xffffffff


	//   ....[1]....
        /*0360*/ 	.word	0xffffffff


	//   ....[2]....
        /*0364*/ 	.word	0xffffffff


	//   ....[3]....
        /*0368*/ 	.word	0xffffffff


	//   ....[4]....
        /*036c*/ 	.word	0xffffffff


	//   ....[5]....
        /*0370*/ 	.word	0xffffffff


	//   ....[6]....
        /*0374*/ 	.word	0xffffffff


	//   ....[7]....
        /*0378*/ 	.word	0xffffffff


	//   ....[8]....
        /*037c*/ 	.word	0xffffffff


	//   ....[9]....
        /*0380*/ 	.word	0xffffffff


	//   ....[10]....
        /*0384*/ 	.word	0xffffffff


	//   ....[11]....
        /*0388*/ 	.word	0xffffffff


	//   ....[12]....
        /*038c*/ 	.word	0xffffffff


	//   ....[13]....
        /*0390*/ 	.word	0xffffffff


	//   ....[14]....
        /*0394*/ 	.word	0xffffffff


	//   ....[15]....
        /*0398*/ 	.word	0xffffffff


	//   ....[16]....
        /*039c*/ 	.word	0xffffffff


	//   ....[17]....
        /*03a0*/ 	.word	0xffffffff


	//   ....[18]....
        /*03a4*/ 	.word	0xffffffff


	//   ....[19]....
        /*03a8*/ 	.word	0xffffffff


	//   ....[20]....
        /*03ac*/ 	.word	0xffffffff


	//   ....[21]....
        /*03b0*/ 	.word	0xffffffff


	//   ....[22]....
        /*03b4*/ 	.word	0xffffffff


	//   ....[23]....
        /*03b8*/ 	.word	0xffffffff


	//   ....[24]....
        /*03bc*/ 	.word	0xffffffff


	//   ....[25]....
        /*03c0*/ 	.word	0xffffffff


	//   ....[26]....
        /*03c4*/ 	.word	0xffffffff


	//   ....[27]....
        /*03c8*/ 	.word	0xffffffff


	//   ....[28]....
        /*03cc*/ 	.word	0xffffffff


	//   ....[29]....
        /*03d0*/ 	.word	0xffffffff


	//   ....[30]....
        /*03d4*/ 	.word	0xffffffff


	//   ....[31]....
        /*03d8*/ 	.word	0xffffffff


	//   ....[32]....
        /*03dc*/ 	.word	0xffffffff


	//   ....[33]....
        /*03e0*/ 	.word	0xffffffff


	//   ....[34]....
        /*03e4*/ 	.word	0xffffffff


	//   ....[35]....
        /*03e8*/ 	.word	0xffffffff


	//   ....[36]....
        /*03ec*/ 	.word	0xffffffff


	//   ....[37]....
        /*03f0*/ 	.word	0xffffffff


	//   ....[38]....
        /*03f4*/ 	.word	0xffffffff


	//   ....[39]....
        /*03f8*/ 	.word	0xffffffff


	//   ....[40]....
        /*03fc*/ 	.word	0xffffffff


	//   ....[41]....
        /*0400*/ 	.word	0xffffffff


	//   ....[42]....
        /*0404*/ 	.word	0xffffffff


	//   ....[43]....
        /*0408*/ 	.word	0xffffffff


	//   ....[44]....
        /*040c*/ 	.word	0xffffffff


	//   ....[45]....
        /*0410*/ 	.word	0xffffffff


	//   ....[46]....
        /*0414*/ 	.word	0xffffffff


	//   ....[47]....
        /*0418*/ 	.word	0xffffffff


	//   ....[48]....
        /*041c*/ 	.word	0xffffffff


	//   ....[49]....
        /*0420*/ 	.word	0xffffffff


	//   ....[50]....
        /*0424*/ 	.word	0xffffffff


	//   ....[51]....
        /*0428*/ 	.word	0xffffffff


	//   ....[52]....
        /*042c*/ 	.word	0xffffffff


	//   ....[53]....
        /*0430*/ 	.word	0xffffffff


	//   ....[54]....
        /*0434*/ 	.word	0xffffffff


	//   ....[55]....
        /*0438*/ 	.word	0xffffffff


	//   ....[56]....
        /*043c*/ 	.word	0xffffffff


	//   ....[57]....
        /*0440*/ 	.word	0xffffffff


	//   ....[58]....
        /*0444*/ 	.word	0xffffffff


	//   ....[59]....
        /*0448*/ 	.word	0xffffffff


	//   ....[60]....
        /*044c*/ 	.word	0xffffffff


	//   ....[61]....
        /*0450*/ 	.word	0xffffffff


	//   ....[62]....
        /*0454*/ 	.word	0xffffffff


	//   ....[63]....
        /*0458*/ 	.word	0xffffffff


	//   ....[64]....
        /*045c*/ 	.word	0xffffffff


	//   ....[65]....
        /*0460*/ 	.word	0xffffffff


	//   ....[66]....
        /*0464*/ 	.word	0xffffffff


	//   ....[67]....
        /*0468*/ 	.word	0xffffffff


	//   ....[68]....
        /*046c*/ 	.word	0xffffffff


	//   ....[69]....
        /*0470*/ 	.word	0xffffffff


	//   ....[70]....
        /*0474*/ 	.word	0xffffffff


	//   ....[71]....
        /*0478*/ 	.word	0xffffffff


	//   ....[72]....
        /*047c*/ 	.word	0xffffffff


	//   ....[73]....
        /*0480*/ 	.word	0xffffffff


	//   ....[74]....
        /*0484*/ 	.word	0xffffffff


	//   ....[75]....
        /*0488*/ 	.word	0xffffffff


	//   ....[76]....
        /*048c*/ 	.word	0xffffffff


	//   ....[77]....
        /*0490*/ 	.word	0xffffffff


	//   ....[78]....
        /*0494*/ 	.word	0xffffffff


	//   ....[79]....
        /*0498*/ 	.word	0xffffffff


	//   ....[80]....
        /*049c*/ 	.word	0xffffffff


	//   ....[81]....
        /*04a0*/ 	.word	0xffffffff


	//   ....[82]....
        /*04a4*/ 	.word	0xffffffff


	//   ....[83]....
        /*04a8*/ 	.word	0xffffffff


	//   ....[84]....
        /*04ac*/ 	.word	0xffffffff


	//   ....[85]....
        /*04b0*/ 	.word	0xffffffff


	//   ....[86]....
        /*04b4*/ 	.word	0xffffffff


	//   ....[87]....
        /*04b8*/ 	.word	0xffffffff


	//   ....[88]....
        /*04bc*/ 	.word	0xffffffff


	//   ....[89]....
        /*04c0*/ 	.word	0xffffffff


	//   ....[90]....
        /*04c4*/ 	.word	0xffffffff


	//   ....[91]....
        /*04c8*/ 	.word	0xffffffff


	//   ....[92]....
        /*04cc*/ 	.word	0xffffffff


	//   ....[93]....
        /*04d0*/ 	.word	0xffffffff


	//   ....[94]....
        /*04d4*/ 	.word	0xffffffff


	//   ....[95]....
        /*04d8*/ 	.word	0xffffffff


	//   ....[96]....
        /*04dc*/ 	.word	0xffffffff


	//   ....[97]....
        /*04e0*/ 	.word	0xffffffff


	//   ....[98]....
        /*04e4*/ 	.word	0xffffffff


	//   ....[99]....
        /*04e8*/ 	.word	0xffffffff


	//   ....[100]....
        /*04ec*/ 	.word	0xffffffff


	//   ....[101]....
        /*04f0*/ 	.word	0xffffffff


	//   ....[102]....
        /*04f4*/ 	.word	0xffffffff


	//   ....[103]....
        /*04f8*/ 	.word	0xffffffff


	//   ....[104]....
        /*04fc*/ 	.word	0xffffffff


	//   ....[105]....
        /*0500*/ 	.word	0xffffffff


	//   ....[106]....
        /*0504*/ 	.word	0xffffffff


	//   ....[107]....
        /*0508*/ 	.word	0xffffffff


	//   ....[108]....
        /*050c*/ 	.word	0xffffffff


	//   ....[109]....
        /*0510*/ 	.word	0xffffffff


	//   ....[110]....
        /*0514*/ 	.word	0xffffffff


	//   ....[111]....
        /*0518*/ 	.word	0xffffffff


	//   ....[112]....
        /*051c*/ 	.word	0xffffffff


	//   ....[113]....
        /*0520*/ 	.word	0xffffffff


	//   ....[114]....
        /*0524*/ 	.word	0xffffffff


	//   ....[115]....
        /*0528*/ 	.word	0xffffffff


	//   ....[116]....
        /*052c*/ 	.word	0xffffffff


	//   ....[117]....
        /*0530*/ 	.word	0xffffffff


	//   ....[118]....
        /*0534*/ 	.word	0xffffffff


	//   ....[119]....
        /*0538*/ 	.word	0xffffffff


	//   ....[120]....
        /*053c*/ 	.word	0xffffffff


	//   ....[121]....
        /*0540*/ 	.word	0xffffffff


	//   ....[122]....
        /*0544*/ 	.word	0xffffffff


	//   ....[123]....
        /*0548*/ 	.word	0xffffffff


	//   ....[124]....
        /*054c*/ 	.word	0xffffffff


	//   ....[125]....
        /*0550*/ 	.word	0xffffffff


	//   ....[126]....
        /*0554*/ 	.word	0xffffffff


	//   ....[127]....
        /*0558*/ 	.word	0xffffffff


	//   ....[128]....
        /*055c*/ 	.word	0xffffffff


	//   ....[129]....
        /*0560*/ 	.word	0xffffffff


	//   ....[130]....
        /*0564*/ 	.word	0xffffffff


	//   ....[131]....
        /*0568*/ 	.word	0xffffffff


	//   ....[132]....
        /*056c*/ 	.word	0xffffffff


	//   ....[133]....
        /*0570*/ 	.word	0xffffffff


	//   ....[134]....
        /*0574*/ 	.word	0xffffffff


	//   ....[135]....
        /*0578*/ 	.word	0xffffffff


	//   ....[136]....
        /*057c*/ 	.word	0xffffffff


	//   ....[137]....
        /*0580*/ 	.word	0xffffffff


	//   ....[138]....
        /*0584*/ 	.word	0xffffffff


	//   ....[139]....
        /*0588*/ 	.word	0xffffffff


	//   ....[140]....
        /*058c*/ 	.word	0xffffffff


	//   ....[141]....
        /*0590*/ 	.word	0xffffffff


	//   ....[142]....
        /*0594*/ 	.word	0xffffffff


	//   ....[143]....
        /*0598*/ 	.word	0xffffffff


	//   ....[144]....
        /*059c*/ 	.word	0xffffffff


	//   ....[145]....
        /*05a0*/ 	.word	0xffffffff


	//   ....[146]....
        /*05a4*/ 	.word	0xffffffff


	//   ....[147]....
        /*05a8*/ 	.word	0xffffffff


	//   ....[148]....
        /*05ac*/ 	.word	0xffffffff


	//   ....[149]....
        /*05b0*/ 	.word	0xffffffff


	//   ....[150]....
        /*05b4*/ 	.word	0xffffffff


	//   ....[151]....
        /*05b8*/ 	.word	0xffffffff


	//   ....[152]....
        /*05bc*/ 	.word	0xffffffff


	//   ....[153]....
        /*05c0*/ 	.word	0xffffffff


	//   ....[154]....
        /*05c4*/ 	.word	0xffffffff


	//   ....[155]....
        /*05c8*/ 	.word	0xffffffff


	//   ....[156]....
        /*05cc*/ 	.word	0xffffffff


	//   ....[157]....
        /*05d0*/ 	.word	0xffffffff


	//   ....[158]....
        /*05d4*/ 	.word	0xffffffff


	//   ....[159]....
        /*05d8*/ 	.word	0xffffffff


	//   ....[160]....
        /*05dc*/ 	.word	0xffffffff


	//   ....[161]....
        /*05e0*/ 	.word	0xffffffff


	//   ....[162]....
        /*05e4*/ 	.word	0xffffffff


	//   ....[163]....
        /*05e8*/ 	.word	0xffffffff


	//   ....[164]....
        /*05ec*/ 	.word	0xffffffff


	//   ....[165]....
        /*05f0*/ 	.word	0xffffffff


	//   ....[166]....
        /*05f4*/ 	.word	0xffffffff


	//   ....[167]....
        /*05f8*/ 	.word	0xffffffff


	//   ....[168]....
        /*05fc*/ 	.word	0xffffffff


	//   ....[169]....
        /*0600*/ 	.word	0xffffffff


	//   ....[170]....
        /*0604*/ 	.word	0xffffffff


	//   ....[171]....
        /*0608*/ 	.word	0xffffffff


	//   ....[172]....
        /*060c*/ 	.word	0xffffffff


	//   ....[173]....
        /*0610*/ 	.word	0xffffffff


	//   ....[174]....
        /*0614*/ 	.word	0xffffffff


	//   ....[175]....
        /*0618*/ 	.word	0xffffffff


	//   ....[176]....
        /*061c*/ 	.word	0xffffffff


	//   ....[177]....
        /*0620*/ 	.word	0xffffffff


	//   ....[178]....
        /*0624*/ 	.word	0xffffffff


	//   ....[179]....
        /*0628*/ 	.word	0xffffffff


	//   ....[180]....
        /*062c*/ 	.word	0xffffffff


	//   ....[181]....
        /*0630*/ 	.word	0xffffffff


	//   ....[182]....
        /*0634*/ 	.word	0xffffffff


	//   ....[183]....
        /*0638*/ 	.word	0xffffffff


	//   ....[184]....
        /*063c*/ 	.word	0xffffffff


	//   ....[185]....
        /*0640*/ 	.word	0xffffffff


	//   ....[186]....
        /*0644*/ 	.word	0xffffffff


	//   ....[187]....
        /*0648*/ 	.word	0x0500000f


	//   ....[188]....
        /*064c*/ 	.word	0x0500000f


	//   ....[189]....
        /*0650*/ 	.word	0x0500000f


	//   ....[190]....
        /*0654*/ 	.word	0x0500000f


	//   ....[191]....
        /*0658*/ 	.word	0x0500000f


	//   ....[192]....
        /*065c*/ 	.word	0x0500000f


	//   ....[193]....
        /*0660*/ 	.word	0x0500000f


	//   ....[194]....
        /*0664*/ 	.word	0x0500000f


	//   ....[195]....
        /*0668*/ 	.word	0x0500000f


	//   ....[196]....
        /*066c*/ 	.word	0x0500000f


	//   ....[197]....
        /*0670*/ 	.word	0x0500000f


	//   ....[198]....
        /*0674*/ 	.word	0x0500000f


	//   ....[199]....
        /*0678*/ 	.word	0x0500000f


	//   ....[200]....
        /*067c*/ 	.word	0x0500000f


	//   ....[201]....
        /*0680*/ 	.word	0x0500000f


	//   ....[202]....
        /*0684*/ 	.word	0x0500000f


	//   ....[203]....
        /*0688*/ 	.word	0x0500000f


	//   ....[204]....
        /*068c*/ 	.word	0x0500000f


	//   ....[205]....
        /*0690*/ 	.word	0x0500000f


	//   ....[206]....
        /*0694*/ 	.word	0x0500000f


	//   ....[207]....
        /*0698*/ 	.word	0x0500000f


	//   ....[208]....
        /*069c*/ 	.word	0x0500000f


	//   ....[209]....
        /*06a0*/ 	.word	0x0500000f


	//   ....[210]....
        /*06a4*/ 	.word	0x0500000f


	//   ....[211]....
        /*06a8*/ 	.word	0x0500000f


	//   ....[212]....
        /*06ac*/ 	.word	0x0500000f


	//   ....[213]....
        /*06b0*/ 	.word	0x0500000f


	//   ....[214]....
        /*06b4*/ 	.word	0x0500000f


	//   ....[215]....
        /*06b8*/ 	.word	0x0500000f


	//   ....[216]....
        /*06bc*/ 	.word	0x0500000f


	//   ....[217]....
        /*06c0*/ 	.word	0x0500000f


	//   ....[218]....
        /*06c4*/ 	.word	0x0500000f


	//   ....[219]....
        /*06c8*/ 	.word	0x0500000f


	//   ....[220]....
        /*06cc*/ 	.word	0x0500000f


	//   ....[221]....
        /*06d0*/ 	.word	0x0500000f


	//   ....[222]....
        /*06d4*/ 	.word	0x0500000f


	//   ....[223]....
        /*06d8*/ 	.word	0x0500000f


	//   ....[224]....
        /*06dc*/ 	.word	0x0500000f


	//   ....[225]....
        /*06e0*/ 	.word	0x0500000f


	//   ....[226]....
        /*06e4*/ 	.word	0x0500000f


	//   ....[227]....
        /*06e8*/ 	.word	0x0500000f


	//   ....[228]....
        /*06ec*/ 	.word	0x0500000f


	//   ....[229]....
        /*06f0*/ 	.word	0x0500000f


	//   ....[230]....
        /*06f4*/ 	.word	0x0500000f


	//   ....[231]....
        /*06f8*/ 	.word	0x0500000f


	//   ....[232]....
        /*06fc*/ 	.word	0x0500000f


	//   ....[233]....
        /*0700*/ 	.word	0x0500000f


	//   ....[234]....
        /*0704*/ 	.word	0x0500000f


	//   ....[235]....
        /*0708*/ 	.word	0x0500000f


	//   ....[236]....
        /*070c*/ 	.word	0x0500000f


	//   ....[237]....
        /*0710*/ 	.word	0x0500000f


	//   ....[238]....
        /*0714*/ 	.word	0x0500000f


	//   ....[239]....
        /*0718*/ 	.word	0x0500000f


	//   ....[240]....
        /*071c*/ 	.word	0x0500000f


	//   ....[241]....
        /*0720*/ 	.word	0x0500000f


	//   ....[242]....
        /*0724*/ 	.word	0x0500000f


	//   ....[243]....
        /*0728*/ 	.word	0x0500000f


	//   ....[244]....
        /*072c*/ 	.word	0x0500000f


	//   ....[245]....
        /*0730*/ 	.word	0x0500000f


	//   ....[246]....
        /*0734*/ 	.word	0x0500000f


	//   ....[247]....
        /*0738*/ 	.word	0x0500000f


	//   ....[248]....
        /*073c*/ 	.word	0x0500000f


	//   ....[249]....
        /*0740*/ 	.word	0x0500000f


	//   ....[250]....
        /*0744*/ 	.word	0x0500000f


	//   ....[251]....
        /*0748*/ 	.word	0x0500000f


	//   ....[252]....
        /*074c*/ 	.word	0x0500000f


	//   ....[253]....
        /*0750*/ 	.word	0x0500000f


	//   ....[254]....
        /*0754*/ 	.word	0x0500000f


	//   ....[255]....
        /*0758*/ 	.word	0x0500000f


	//   ....[0]....
        /*075c*/ 	.word	0x0500000f


	//   ....[1]....
        /*0760*/ 	.word	0x0500000f


	//   ....[2]....
        /*0764*/ 	.word	0x0500000f


	//   ....[3]....
        /*0768*/ 	.word	0x0500000f


	//   ....[4]....
        /*076c*/ 	.word	0x0500000f


	//   ....[5]....
        /*0770*/ 	.word	0x0500000f


	//   ....[6]....
        /*0774*/ 	.word	0x0500000f


	//   ....[7]....
        /*0778*/ 	.word	0x0500000f


	//   ....[8]....
        /*077c*/ 	.word	0x0500000f


	//   ....[9]....
        /*0780*/ 	.word	0x0500000f


	//   ....[10]....
        /*0784*/ 	.word	0x0500000f


	//   ....[11]....
        /*0788*/ 	.word	0x0500000f


	//   ....[12]....
        /*078c*/ 	.word	0x0500000f


	//   ....[13]....
        /*0790*/ 	.word	0x0500000f


	//   ....[14]....
        /*0794*/ 	.word	0x0500000f


	//   ....[15]....
        /*0798*/ 	.word	0x0500000f


	//   ....[16]....
        /*079c*/ 	.word	0x0500000f


	//   ....[17]....
        /*07a0*/ 	.word	0x0500000f


	//   ....[18]....
        /*07a4*/ 	.word	0x0500000f


	//   ....[19]....
        /*07a8*/ 	.word	0x0500000f


	//   ....[20]....
        /*07ac*/ 	.word	0x0500000f


	//   ....[21]....
        /*07b0*/ 	.word	0x0500000f


	//   ....[22]....
        /*07b4*/ 	.word	0x0500000f


	//   ....[23]....
        /*07b8*/ 	.word	0x0500000f


	//   ....[24]....
        /*07bc*/ 	.word	0x0500000f


	//   ....[25]....
        /*07c0*/ 	.word	0x0500000f


	//   ....[26]....
        /*07c4*/ 	.word	0x0500000f


	//   ....[27]....
        /*07c8*/ 	.word	0x0500000f


	//   ....[28]....
        /*07cc*/ 	.word	0x0500000f


	//   ....[29]....
        /*07d0*/ 	.word	0x0500000f


	//   ....[30]....
        /*07d4*/ 	.word	0x0500000f


	//   ....[31]....
        /*07d8*/ 	.word	0x0500000f


	//   ....[32]....
        /*07dc*/ 	.word	0x0500000f


	//   ....[33]....
        /*07e0*/ 	.word	0x0500000f


	//   ....[34]....
        /*07e4*/ 	.word	0x0500000f


	//   ....[35]....
        /*07e8*/ 	.word	0x0500000f


	//   ....[36]....
        /*07ec*/ 	.word	0x0500000f


	//   ....[37]....
        /*07f0*/ 	.word	0x0500000f


	//   ....[38]....
        /*07f4*/ 	.word	0x0500000f


	//   ....[39]....
        /*07f8*/ 	.word	0x0500000f


	//   ....[40]....
        /*07fc*/ 	.word	0x0500000f


	//   ....[41]....
        /*0800*/ 	.word	0x0500000f


	//   ....[42]....
        /*0804*/ 	.word	0x0500000f


	//   ....[43]....
        /*0808*/ 	.word	0x0500000f


	//   ....[44]....
        /*080c*/ 	.word	0x0500000f


	//   ....[45]....
        /*0810*/ 	.word	0x0500000f


	//   ....[46]....
        /*0814*/ 	.word	0x0500000f


	//   ....[47]....
        /*0818*/ 	.word	0x0500000f


	//   ....[48]....
        /*081c*/ 	.word	0x0500000f


	//   ....[49]....
        /*0820*/ 	.word	0x0500000f


	//   ....[50]....
        /*0824*/ 	.word	0x0500000f


	//   ....[51]....
        /*0828*/ 	.word	0x0500000f


	//   ....[52]....
        /*082c*/ 	.word	0x0500000f


	//   ....[53]....
        /*0830*/ 	.word	0x0500000f


	//   ....[54]....
        /*0834*/ 	.word	0x0500000f


	//   ....[55]....
        /*0838*/ 	.word	0x0500000f


	//   ....[56]....
        /*083c*/ 	.word	0x0500000f


	//   ....[57]....
        /*0840*/ 	.word	0x0500000f


	//   ....[58]....
        /*0844*/ 	.word	0x0500000f


	//   ....[59]....
        /*0848*/ 	.word	0x0500000f


	//----- nvinfo : EIATTR_COOP_GROUP_INSTR_OFFSETS
	.align		4
.L_327:
        /*084c*/ 	.byte	0x04, 0x28
        /*084e*/ 	.short	(.L_329 - .L_328)


	//   ....[0]....
.L_328:
        /*0850*/ 	.word	0x00000070


	//   ....[1]....
        /*0854*/ 	.word	0x00000140


	//   ....[2]....
        /*0858*/ 	.word	0x00000190


	//   ....[3]....
        /*085c*/ 	.word	0x000003c0


	//   ....[4]....
        /*0860*/ 	.word	0x00000520


	//   ....[5]....
        /*0864*/ 	.word	0x00000640


	//   ....[6]....
        /*0868*/ 	.word	0x000007a0


	//   ....[7]....
        /*086c*/ 	.word	0x000036e0


	//   ....[8]....
        /*0870*/ 	.word	0x000036f0


	//   ....[9]....
        /*0874*/ 	.word	0x00006340


	//   ....[10]....
        /*0878*/ 	.word	0x00006350


	//   ....[11]....
        /*087c*/ 	.word	0x000096f0


	//   ....[12]....
        /*0880*/ 	.word	0x00009700


	//   ....[13]....
        /*0884*/ 	.word	0x0000c4e0


	//   ....[14]....
        /*0888*/ 	.word	0x0000c4f0


	//   ....[15]....
        /*088c*/ 	.word	0x0000f510


	//   ....[16]....
        /*0890*/ 	.word	0x0000f520


	//   ....[17]....
        /*0894*/ 	.word	0x0000f790


	//   ....[18]....
        /*0898*/ 	.word	0x0000f7a0


	//   ....[19]....
        /*089c*/ 	.word	0x0000fca0


	//   ....[20]....
        /*08a0*/ 	.word	0x0000fce0


	//   ....[21]....
        /*08a4*/ 	.word	0x0000fe80


	//   ....[22]....
        /*08a8*/ 	.word	0x0000fea0


	//   ....[23]....
        /*08ac*/ 	.word	0x00010570


	//   ....[24]....
        /*08b0*/ 	.word	0x00010ea0


	//   ....[25]....
        /*08b4*/ 	.word	0x00010eb0


	//   ....[26]....
        /*08b8*/ 	.word	0x00010ec0


	//   ....[27]....
        /*08bc*/ 	.word	0x00010ed0


	//   ....[28]....
        /*08c0*/ 	.word	0x000144d0


	//   ....[29]....
        /*08c4*/ 	.word	0x000144e0


	//   ....[30]....
        /*08c8*/ 	.word	0x000144f0


	//   ....[31]....
        /*08cc*/ 	.word	0x00014500


	//   ....[32]....
        /*08d0*/ 	.word	0x000190a0


	//   ....[33]....
        /*08d4*/ 	.word	0x000190f0


	//   ....[34]....
        /*08d8*/ 	.word	0x00019c60


	//   ....[35]....
        /*08dc*/ 	.word	0x00019cd0


	//   ....[36]....
        /*08e0*/ 	.word	0x0001a960


	//   ....[37]....
        /*08e4*/ 	.word	0x0001a9e0


	//   ....[38]....
        /*08e8*/ 	.word	0x0001d380


	//   ....[39]....
        /*08ec*/ 	.word	0x0001d520


	//   ....[40]....
        /*08f0*/ 	.word	0x0001e280


	//   ....[41]....
        /*08f4*/ 	.word	0x0001e3c0


	//   ....[42]....
        /*08f8*/ 	.word	0x0001ef40


	//   ....[43]....
        /*08fc*/ 	.word	0x0001efd0


	//   ....[44]....
        /*0900*/ 	.word	0x000227c0


	//   ....[45]....
        /*0904*/ 	.word	0x000227e0


	//   ....[46]....
        /*0908*/ 	.word	0x00022810


	//   ....[47]....
        /*090c*/ 	.word	0x00022830


	//   ....[48]....
        /*0910*/ 	.word	0x00024370


	//   ....[49]....
        /*0914*/ 	.word	0x00024380


	//   ....[50]....
        /*0918*/ 	.word	0x00024400


	//   ....[51]....
        /*091c*/ 	.word	0x00024410


	//   ....[52]....
        /*0920*/ 	.word	0x00025190


	//   ....[53]....
        /*0924*/ 	.word	0x000251c0


	//   ....[54]....
        /*0928*/ 	.word	0x000251f0


	//   ....[55]....
        /*092c*/ 	.word	0x00025220


	//   ....[56]....
        /*0930*/ 	.word	0x00025250


	//   ....[57]....
        /*0934*/ 	.word	0x00025280


	//   ....[58]....
        /*0938*/ 	.word	0x000252b0


	//   ....[59]....
        /*093c*/ 	.word	0x000252e0


	//   ....[60]....
        /*0940*/ 	.word	0x00025310


	//   ....[61]....
        /*0944*/ 	.word	0x00025340


	//   ....[62]....
        /*0948*/ 	.word	0x00025370


	//   ....[63]....
        /*094c*/ 	.word	0x000253a0


	//   ....[64]....
        /*0950*/ 	.word	0x000253d0


	//   ....[65]....
        /*0954*/ 	.word	0x00025400


	//   ....[66]....
        /*0958*/ 	.word	0x00025430


	//   ....[67]....
        /*095c*/ 	.word	0x00025460


	//   ....[68]....
        /*0960*/ 	.word	0x00025490


	//   ....[69]....
        /*0964*/ 	.word	0x000254c0


	//   ....[70]....
        /*0968*/ 	.word	0x000254f0


	//   ....[71]....
        /*096c*/ 	.word	0x00025510


	//   ....[72]....
        /*0970*/ 	.word	0x00025540


	//   ....[73]....
        /*0974*/ 	.word	0x00025570


	//   ....[74]....
        /*0978*/ 	.word	0x000255a0


	//   ....[75]....
        /*097c*/ 	.word	0x000255d0


	//   ....[76]....
        /*0980*/ 	.word	0x000255e0


	//   ....[77]....
        /*0984*/ 	.word	0x000255f0


	//   ....[78]....
        /*0988*/ 	.word	0x00025620


	//   ....[79]....
        /*098c*/ 	.word	0x00025650


	//   ....[80]....
        /*0990*/ 	.word	0x00025680


	//   ....[81]....
        /*0994*/ 	.word	0x00025690


	//   ....[82]....
        /*0998*/ 	.word	0x000256a0


	//   ....[83]....
        /*099c*/ 	.word	0x000256b0


	//   ....[84]....
        /*09a0*/ 	.word	0x00025c50


	//   ....[85]....
        /*09a4*/ 	.word	0x00025c90


	//   ....[86]....
        /*09a8*/ 	.word	0x00025cc0


	//   ....[87]....
        /*09ac*/ 	.word	0x00025cf0


	//   ....[88]....
        /*09b0*/ 	.word	0x00026310


	//   ....[89]....
        /*09b4*/ 	.word	0x00026350


	//   ....[90]....
        /*09b8*/ 	.word	0x00026410


	//   ....[91]....
        /*09bc*/ 	.word	0x00026430


	//   ....[92]....
        /*09c0*/ 	.word	0x000264f0


	//   ....[93]....
        /*09c4*/ 	.word	0x00026510


	//   ....[94]....
        /*09c8*/ 	.word	0x000265e0


	//   ....[95]....
        /*09cc*/ 	.word	0x00026600


	//   ....[96]....
        /*09d0*/ 	.word	0x00026dd0


	//   ....[97]....
        /*09d4*/ 	.word	0x00026de0


	//   ....[98]....
        /*09d8*/ 	.word	0x00026f20


	//   ....[99]....
        /*09dc*/ 	.word	0x00026f30


	//   ....[100]....
        /*09e0*/ 	.word	0x00027060


	//   ....[101]....
        /*09e4*/ 	.word	0x00027070


	//   ....[102]....
        /*09e8*/ 	.word	0x000271a0


	//   ....[103]....
        /*09ec*/ 	.word	0x000271b0


	//   ....[104]....
        /*09f0*/ 	.word	0x00027330


	//   ....[105]....
        /*09f4*/ 	.word	0x00027500


	//   ....[106]....
        /*09f8*/ 	.word	0x00027530


	//   ....[107]....
        /*09fc*/ 	.word	0x00027560


	//   ....[108]....
        /*0a00*/ 	.word	0x00027590


	//   ....[109]....
        /*0a04*/ 	.word	0x000275c0


	//   ....[110]....
        /*0a08*/ 	.word	0x000275f0


	//   ....[111]....
        /*0a0c*/ 	.word	0x00027760


	//   ....[112]....
        /*0a10*/ 	.word	0x00027790


	//   ....[113]....
        /*0a14*/ 	.word	0x000277c0


	//   ....[114]....
        /*0a18*/ 	.word	0x000277f0


	//   ....[115]....
        /*0a1c*/ 	.word	0x00027820


	//   ....[116]....
        /*0a20*/ 	.word	0x00027850


	//   ....[117]....
        /*0a24*/ 	.word	0x000278e0


	//   ....[118]....
        /*0a28*/ 	.word	0x00027940


	//   ....[119]....
        /*0a2c*/ 	.word	0x000279d0


	//   ....[120]....
        /*0a30*/ 	.word	0x00028980


	//   ....[121]....
        /*0a34*/ 	.word	0x0002ab30


	//   ....[122]....
        /*0a38*/ 	.word	0x0002ab50


	//   ....[123]....
        /*0a3c*/ 	.word	0x0002aba0


	//   ....[124]....
        /*0a40*/ 	.word	0x0002ac40


	//   ....[125]....
        /*0a44*/ 	.word	0x0002aca0


	//   ....[126]....
        /*0a48*/ 	.word	0x0002acc0


	//   ....[127]....
        /*0a4c*/ 	.word	0x0002acd0


	//   ....[128]....
        /*0a50*/ 	.word	0x0002ace0


	//   ....[129]....
        /*0a54*/ 	.word	0x0002ade0


	//   ....[130]....
        /*0a58*/ 	.word	0x0002adf0


	//   ....[131]....
        /*0a5c*/ 	.word	0x0002b2b0


	//   ....[132]....
        /*0a60*/ 	.word	0x0002b2d0


	//   ....[133]....
        /*0a64*/ 	.word	0x0002b3c0


	//   ....[134]....
        /*0a68*/ 	.word	0x0002b3e0


	//   ....[135]....
        /*0a6c*/ 	.word	0x0002b470


	//   ....[136]....
        /*0a70*/ 	.word	0x0002b490


	//   ....[137]....
        /*0a74*/ 	.word	0x0002b4a0


	//   ....[138]....
        /*0a78*/ 	.word	0x0002b530


	//   ....[139]....
        /*0a7c*/ 	.word	0x0002b590


	//   ....[140]....
        /*0a80*/ 	.word	0x0002b5a0


	//   ....[141]....
        /*0a84*/ 	.word	0x0002bd80


	//   ....[142]....
        /*0a88*/ 	.word	0x0002bdb0


	//   ....[143]....
        /*0a8c*/ 	.word	0x0002be70


	//   ....[144]....
        /*0a90*/ 	.word	0x0002be90


	//   ....[145]....
        /*0a94*/ 	.word	0x0002bf30


	//   ....[146]....
        /*0a98*/ 	.word	0x0002bf50


	//   ....[147]....
        /*0a9c*/ 	.word	0x0002bf60


	//   ....[148]....
        /*0aa0*/ 	.word	0x0002bff0


	//   ....[149]....
        /*0aa4*/ 	.word	0x0002c990


	//   ....[150]....
        /*0aa8*/ 	.word	0x0002c9c0


	//   ....[151]....
        /*0aac*/ 	.word	0x0002ca20


	//   ....[152]....
        /*0ab0*/ 	.word	0x0002ca50


	//   ....[153]....
        /*0ab4*/ 	.word	0x0002ca60


	//   ....[154]....
        /*0ab8*/ 	.word	0x0002cab0


	//   ....[155]....
        /*0abc*/ 	.word	0x0002cac0


	//   ....[156]....
        /*0ac0*/ 	.word	0x0002cb10


	//   ....[157]....
        /*0ac4*/ 	.word	0x0002cb20


	//   ....[158]....
        /*0ac8*/ 	.word	0x0002cb70


	//   ....[159]....
        /*0acc*/ 	.word	0x0002cfe0


	//   ....[160]....
        /*0ad0*/ 	.word	0x0002d000


	//   ....[161]....
        /*0ad4*/ 	.word	0x0002d010


	//   ....[162]....
        /*0ad8*/ 	.word	0x0002d020


	//   ....[163]....
        /*0adc*/ 	.word	0x0002d080


	//   ....[164]....
        /*0ae0*/ 	.word	0x0002d090


	//   ....[165]....
        /*0ae4*/ 	.word	0x0002d0f0


	//   ....[166]....
        /*0ae8*/ 	.word	0x0002d120


	//   ....[167]....
        /*0aec*/ 	.word	0x0002d160


	//   ....[168]....
        /*0af0*/ 	.word	0x0002d1c0


	//   ....[169]....
        /*0af4*/ 	.word	0x0002e3b0


	//   ....[170]....
        /*0af8*/ 	.word	0x0002e3e0


	//   ....[171]....
        /*0afc*/ 	.word	0x0002e420


	//   ....[172]....
        /*0b00*/ 	.word	0x0002e450


	//   ....[173]....
        /*0b04*/ 	.word	0x0002e480


	//   ....[174]....
        /*0b08*/ 	.word	0x0002e4b0


	//   ....[175]....
        /*0b0c*/ 	.word	0x0002e4e0


	//   ....[176]....
        /*0b10*/ 	.word	0x0002e510


	//   ....[177]....
        /*0b14*/ 	.word	0x0002e690


	//   ....[178]....
        /*0b18*/ 	.word	0x0002e6c0


	//   ....[179]....
        /*0b1c*/ 	.word	0x0002e6f0


	//   ....[180]....
        /*0b20*/ 	.word	0x0002e720


	//   ....[181]....
        /*0b24*/ 	.word	0x0002e750


	//   ....[182]....
        /*0b28*/ 	.word	0x0002e780


	//   ....[183]....
        /*0b2c*/ 	.word	0x0002e840


	//   ....[184]....
        /*0b30*/ 	.word	0x0002e860


	//   ....[185]....
        /*0b34*/ 	.word	0x0002e8d0


	//   ....[186]....
        /*0b38*/ 	.word	0x0002ef90


	//   ....[187]....
        /*0b3c*/ 	.word	0x0002f330


	//   ....[188]....
        /*0b40*/ 	.word	0x0002f3c0


	//   ....[189]....
        /*0b44*/ 	.word	0x0002f460


	//   ....[190]....
        /*0b48*/ 	.word	0x0002f4f0


	//   ....[191]....
        /*0b4c*/ 	.word	0x0002f5e0


	//   ....[192]....
        /*0b50*/ 	.word	0x0002f670


	//   ....[193]....
        /*0b54*/ 	.word	0x0002f710


	//   ....[194]....
        /*0b58*/ 	.word	0x0002f7a0


	//   ....[195]....
        /*0b5c*/ 	.word	0x0002f890


	//   ....[196]....
        /*0b60*/ 	.word	0x0002f920


	//   ....[197]....
        /*0b64*/ 	.word	0x0002f9c0


	//   ....[198]....
        /*0b68*/ 	.word	0x0002fa50


	//   ....[199]....
        /*0b6c*/ 	.word	0x0002fb90


	//   ....[200]....
        /*0b70*/ 	.word	0x0002fc30


	//   ....[201]....
        /*0b74*/ 	.word	0x0002fcc0


	//   ....[202]....
        /*0b78*/ 	.word	0x0002fd10


	//   ....[203]....
        /*0b7c*/ 	.word	0x0002fd60


	//   ....[204]....
        /*0b80*/ 	.word	0x0002fe30


	//   ....[205]....
        /*0b84*/ 	.word	0x0002fec0


	//   ....[206]....
        /*0b88*/ 	.word	0x0002ff10


	//   ....[207]....
        /*0b8c*/ 	.word	0x0002ff60


	//   ....[208]....
        /*0b90*/ 	.word	0x00030230


	//   ....[209]....
        /*0b94*/ 	.word	0x00030350


	//   ....[210]....
        /*0b98*/ 	.word	0x00030480


	//   ....[211]....
        /*0b9c*/ 	.word	0x00030530


	//   ....[212]....
        /*0ba0*/ 	.word	0x00030590


	//   ....[213]....
        /*0ba4*/ 	.word	0x00030610


	//   ....[214]....
        /*0ba8*/ 	.word	0x00030670


	//   ....[215]....
        /*0bac*/ 	.word	0x000306d0


	//   ....[216]....
        /*0bb0*/ 	.word	0x00030730


	//   ....[217]....
        /*0bb4*/ 	.word	0x000307b0


	//   ....[218]....
        /*0bb8*/ 	.word	0x00030810


	//   ....[219]....
        /*0bbc*/ 	.word	0x00030890


	//   ....[220]....
        /*0bc0*/ 	.word	0x000308f0


	//   ....[221]....
        /*0bc4*/ 	.word	0x00030970


	//   ....[222]....
        /*0bc8*/ 	.word	0x000309d0


	//   ....[223]....
        /*0bcc*/ 	.word	0x00030a50


	//   ....[224]....
        /*0bd0*/ 	.word	0x00030ab0


	//   ....[225]....
        /*0bd4*/ 	.word	0x00030b30


	//   ....[226]....
        /*0bd8*/ 	.word	0x00030b90


	//   ....[227]....
        /*0bdc*/ 	.word	0x00030c10


	//   ....[228]....
        /*0be0*/ 	.word	0x00030c70


	//   ....[229]....
        /*0be4*/ 	.word	0x00030cd0


	//   ....[230]....
        /*0be8*/ 	.word	0x00030d30


	//   ....[231]....
        /*0bec*/ 	.word	0x00030d90


	//   ....[232]....
        /*0bf0*/ 	.word	0x00030df0


	//   ....[233]....
        /*0bf4*/ 	.word	0x00030e70


	//   ....[234]....
        /*0bf8*/ 	.word	0x00030ed0


	//   ....[235]....
        /*0bfc*/ 	.word	0x00030f50


	//   ....[236]....
        /*0c00*/ 	.word	0x00030fb0


	//   ....[237]....
        /*0c04*/ 	.word	0x00031030


	//   ....[238]....
        /*0c08*/ 	.word	0x00031090


	//   ....[239]....
        /*0c0c*/ 	.word	0x00031120


	//   ....[240]....
        /*0c10*/ 	.word	0x00031210


	//   ....[241]....
        /*0c14*/ 	.word	0x00031260


	//   ....[242]....
        /*0c18*/ 	.word	0x000312f0


	//   ....[243]....
        /*0c1c*/ 	.word	0x00031380


	//   ....[244]....
        /*0c20*/ 	.word	0x00031410


	//   ....[245]....
        /*0c24*/ 	.word	0x000314a0


	//   ....[246]....
        /*0c28*/ 	.word	0x00031530


	//   ....[247]....
        /*0c2c*/ 	.word	0x000315c0


	//   ....[248]....
        /*0c30*/ 	.word	0x00031680


	//   ....[249]....
        /*0c34*/ 	.word	0x00031950


	//   ....[250]....
        /*0c38*/ 	.word	0x00031a50


	//   ....[251]....
        /*0c3c*/ 	.word	0x00031b00


	//   ....[252]....
        /*0c40*/ 	.word	0x00031c50


	//   ....[253]....
        /*0c44*/ 	.word	0x00031cb0


	//   ....[254]....
        /*0c48*/ 	.word	0x00031d60


	//   ....[255]....
        /*0c4c*/ 	.word	0x00031e20


	//   ....[0]....
        /*0c50*/ 	.word	0x00031f40


	//   ....[1]....
        /*0c54*/ 	.word	0x00031fa0


	//   ....[2]....
        /*0c58*/ 	.word	0x00032050


	//   ....[3]....
        /*0c5c*/ 	.word	0x00032110


	//   ....[4]....
        /*0c60*/ 	.word	0x00032270


	//   ....[5]....
        /*0c64*/ 	.word	0x00032330


	//   ....[6]....
        /*0c68*/ 	.word	0x00032480


	//   ....[7]....
        /*0c6c*/ 	.word	0x00032530


	//   ....[8]....
        /*0c70*/ 	.word	0x00032630


	//   ....[9]....
        /*0c74*/ 	.word	0x000326f0


	//   ....[10]....
        /*0c78*/ 	.word	0x00032750


	//   ....[11]....
        /*0c7c*/ 	.word	0x00032830


	//   ....[12]....
        /*0c80*/ 	.word	0x000328e0


	//   ....[13]....
        /*0c84*/ 	.word	0x000329b0


	//   ....[14]....
        /*0c88*/ 	.word	0x00032a60


	//   ....[15]....
        /*0c8c*/ 	.word	0x00032ad0


	//   ....[16]....
        /*0c90*/ 	.word	0x00032b30


	//   ....[17]....
        /*0c94*/ 	.word	0x00032c40


	//   ....[18]....
        /*0c98*/ 	.word	0x00032ca0


	//   ....[19]....
        /*0c9c*/ 	.word	0x00032dc0


	//   ....[20]....
        /*0ca0*/ 	.word	0x00032e20


	//   ....[21]....
        /*0ca4*/ 	.word	0x00032f00


	//   ....[22]....
        /*0ca8*/ 	.word	0x00033090


	//   ....[23]....
        /*0cac*/ 	.word	0x00033150


	//   ....[24]....
        /*0cb0*/ 	.word	0x00033200


	//   ....[25]....
        /*0cb4*/ 	.word	0x000332c0


	//   ....[26]....
        /*0cb8*/ 	.word	0x00033370


	//   ....[27]....
        /*0cbc*/ 	.word	0x00033420


	//   ....[28]....
        /*0cc0*/ 	.word	0x000334d0


	//   ....[29]....
        /*0cc4*/ 	.word	0x00033580


	//   ....[30]....
        /*0cc8*/ 	.word	0x000335e0


	//   ....[31]....
        /*0ccc*/ 	.word	0x000336c0


	//   ....[32]....
        /*0cd0*/ 	.word	0x000337b0


	//   ....[33]....
        /*0cd4*/ 	.word	0x00033850


	//   ....[34]....
        /*0cd8*/ 	.word	0x000338b0


	//   ....[35]....
        /*0cdc*/ 	.word	0x00033980


	//   ....[36]....
        /*0ce0*/ 	.word	0x000339e0


	//   ....[37]....
        /*0ce4*/ 	.word	0x00033ab0


	//   ....[38]....
        /*0ce8*/ 	.word	0x00033b10


	//   ....[39]....
        /*0cec*/ 	.word	0x00033be0


	//   ....[40]....
        /*0cf0*/ 	.word	0x00033c40


	//   ....[41]....
        /*0cf4*/ 	.word	0x00033d10


	//   ....[42]....
        /*0cf8*/ 	.word	0x00033ef0


	//   ....[43]....
        /*0cfc*/ 	.word	0x00033f90


	//   ....[44]....
        /*0d00*/ 	.word	0x000340b0


	//   ....[45]....
        /*0d04*/ 	.word	0x00034120


	//   ....[46]....
        /*0d08*/ 	.word	0x00034190


	//   ....[47]....
        /*0d0c*/ 	.word	0x00034200


	//   ....[48]....
        /*0d10*/ 	.word	0x00034270


	//   ....[49]....
        /*0d14*/ 	.word	0x000342f0


	//   ....[50]....
        /*0d18*/ 	.word	0x00034380


	//   ....[51]....
        /*0d1c*/ 	.word	0x00034410


	//   ....[52]....
        /*0d20*/ 	.word	0x00034480


	//   ....[53]....
        /*0d24*/ 	.word	0x000344f0


	//   ....[54]....
        /*0d28*/ 	.word	0x00034560


	//   ....[55]....
        /*0d2c*/ 	.word	0x000345e0


	//   ....[56]....
        /*0d30*/ 	.word	0x00034650


	//   ....[57]....
        /*0d34*/ 	.word	0x000346f0


	//   ....[58]....
        /*0d38*/ 	.word	0x00034780


	//   ....[59]....
        /*0d3c*/ 	.word	0x000348b0


	//----- nvinfo : EIATTR_REG_RECONFIG
	.align		4
.L_329:
        /*0d40*/ 	.byte	0x01, 0x54
	.zero		2


	//----- nvinfo : EIATTR_SYSCALL_OFFSETS
	.align		4
        /*0d44*/ 	.byte	0x04, 0x46
        /*0d46*/ 	.short	(.L_331 - .L_330)


	//   ....[0]....
.L_330:
        /*0d48*/ 	.word	0x00001d40


	//   ....[1]....
        /*0d4c*/ 	.word	0x00001e90


	//   ....[2]....
        /*0d50*/ 	.word	0x00010700


	//   ....[3]....
        /*0d54*/ 	.word	0x00010c80


	//   ....[4]....
        /*0d58*/ 	.word	0x00029c90


	//   ....[5]....
        /*0d5c*/ 	.word	0x00029e20


	//   ....[6]....
        /*0d60*/ 	.word	0x00029f70


	//   ....[7]....
        /*0d64*/ 	.word	0x0002a0b0


	//   ....[8]....
        /*0d68*/ 	.word	0x0002b9d0


	//----- nvinfo : EIATTR_MBARRIER_INSTR_OFFSETS
	.align		4
.L_331:
        /*0d6c*/ 	.byte	0x04, 0x39
        /*0d6e*/ 	.short	(.L_333 - .L_332)


	//   ....[0]....
.L_332:
        /*0d70*/ 	.word	0x00000270
        /*0d74*/ 	.word	0x000000ff
        /*0d78*/ 	.word	0x00029800
        /*0d7c*/ 	.short	0x0100
        /*0d7e*/ 	.byte	0x08
	.zero		1


	//   ....[1]....
        /*0d80*/ 	.word	0x00000280
        /*0d84*/ 	.word	0x000000ff
        /*0d88*/ 	.word	0x00029820
        /*0d8c*/ 	.short	0x0100
        /*0d8e*/ 	.byte	0x08
	.zero		1


	//   ....[2]....
        /*0d90*/ 	.word	0x00000370
        /*0d94*/ 	.word	0x000000ff
        /*0d98*/ 	.word	0x00029830
        /*0d9c*/ 	.short	0x0100
        /*0d9e*/ 	.byte	0x08
	.zero		1


	//   ....[3]....
        /*0da0*/ 	.word	0x00000380
        /*0da4*/ 	.word	0x000000ff
        /*0da8*/ 	.word	0x00029840
        /*0dac*/ 	.short	0x0100
        /*0dae*/ 	.byte	0x08
	.zero		1


	//   ....[4]....
        /*0db0*/ 	.word	0x00000390
        /*0db4*/ 	.word	0x000000ff
        /*0db8*/ 	.word	0x00029838
        /*0dbc*/ 	.short	0x0100
        /*0dbe*/ 	.byte	0x08
	.zero		1


	//   ....[5]....
        /*0dc0*/ 	.word	0x000003a0
        /*0dc4*/ 	.word	0x000000ff
        /*0dc8*/ 	.word	0x00029848
        /*0dcc*/ 	.short	0x0100
        /*0dce*/ 	.byte	0x08
	.zero		1


	//   ....[6]....
        /*0dd0*/ 	.word	0x000004d0
        /*0dd4*/ 	.word	0x000000ff
        /*0dd8*/ 	.word	0x00029850
        /*0ddc*/ 	.short	0x0100
        /*0dde*/ 	.byte	0x08
	.zero		1


	//   ....[7]....
        /*0de0*/ 	.word	0x000004e0
        /*0de4*/ 	.word	0x000000ff
        /*0de8*/ 	.word	0x00029860
        /*0dec*/ 	.short	0x0100
        /*0dee*/ 	.byte	0x08
	.zero		1


	//   ....[8]....
        /*0df0*/ 	.word	0x000004f0
        /*0df4*/ 	.word	0x000000ff
        /*0df8*/ 	.word	0x00029858
        /*0dfc*/ 	.short	0x0100
        /*0dfe*/ 	.byte	0x08
	.zero		1


	//   ....[9]....
        /*0e00*/ 	.word	0x00000500
        /*0e04*/ 	.word	0x000000ff
        /*0e08*/ 	.word	0x00029868
        /*0e0c*/ 	.short	0x0100
        /*0e0e*/ 	.byte	0x08
	.zero		1


	//   ....[10]....
        /*0e10*/ 	.word	0x000005f0
        /*0e14*/ 	.word	0x000000ff
        /*0e18*/ 	.word	0x00029870
        /*0e1c*/ 	.short	0x0100
        /*0e1e*/ 	.byte	0x06
	.zero		1


	//   ....[11]....
        /*0e20*/ 	.word	0x00000600
        /*0e24*/ 	.word	0x000000ff
        /*0e28*/ 	.word	0x00029880
        /*0e2c*/ 	.short	0x0100
        /*0e2e*/ 	.byte	0x06
	.zero		1


	//   ....[12]....
        /*0e30*/ 	.word	0x00000610
        /*0e34*/ 	.word	0x000000ff
        /*0e38*/ 	.word	0x00029878
        /*0e3c*/ 	.short	0x0100
        /*0e3e*/ 	.byte	0x06
	.zero		1


	//   ....[13]....
        /*0e40*/ 	.word	0x00000620
        /*0e44*/ 	.word	0x000000ff
        /*0e48*/ 	.word	0x00029888
        /*0e4c*/ 	.short	0x0100
        /*0e4e*/ 	.byte	0x06
	.zero		1


	//   ....[14]....
        /*0e50*/ 	.word	0x00000750
        /*0e54*/ 	.word	0x000000ff
        /*0e58*/ 	.word	0x00029890
        /*0e5c*/ 	.short	0x0100
        /*0e5e*/ 	.byte	0x08
	.zero		1


	//   ....[15]....
        /*0e60*/ 	.word	0x00000760
        /*0e64*/ 	.word	0x000000ff
        /*0e68*/ 	.word	0x000298a0
        /*0e6c*/ 	.short	0x0100
        /*0e6e*/ 	.byte	0x08
	.zero		1


	//   ....[16]....
        /*0e70*/ 	.word	0x00000770
        /*0e74*/ 	.word	0x000000ff
        /*0e78*/ 	.word	0x00029898
        /*0e7c*/ 	.short	0x0100
        /*0e7e*/ 	.byte	0x08
	.zero		1


	//   ....[17]....
        /*0e80*/ 	.word	0x00000780
        /*0e84*/ 	.word	0x000000ff
        /*0e88*/ 	.word	0x000298a8
        /*0e8c*/ 	.short	0x0100
        /*0e8e*/ 	.byte	0x08
	.zero		1


	//   ....[18]....
        /*0e90*/ 	.word	0x000008c0
        /*0e94*/ 	.word	0x000000ff
        /*0e98*/ 	.word	0x000298b0
        /*0e9c*/ 	.short	0x0100
        /*0e9e*/ 	.byte	0x08
	.zero		1


	//   ....[19]....
        /*0ea0*/ 	.word	0x000008d0
        /*0ea4*/ 	.word	0x000000ff
        /*0ea8*/ 	.word	0x000298c0
        /*0eac*/ 	.short	0x0100
        /*0eae*/ 	.byte	0x08
	.zero		1


	//   ....[20]....
        /*0eb0*/ 	.word	0x000008e0
        /*0eb4*/ 	.word	0x000000ff
        /*0eb8*/ 	.word	0x000298b8
        /*0ebc*/ 	.short	0x0100
        /*0ebe*/ 	.byte	0x08
	.zero		1


	//   ....[21]....
        /*0ec0*/ 	.word	0x000008f0
        /*0ec4*/ 	.word	0x000000ff
        /*0ec8*/ 	.word	0x000298c8
        /*0ecc*/ 	.short	0x0100
        /*0ece*/ 	.byte	0x08
	.zero		1


	//   ....[22]....
        /*0ed0*/ 	.word	0x00003690
        /*0ed4*/ 	.word	0x0000005e
        /*0ed8*/ 	.word	0x00029890
        /*0edc*/ 	.short	0x010a
        /*0ede*/ 	.byte	0x3f
	.zero		1


	//   ....[23]....
        /*0ee0*/ 	.word	0x00009690
        /*0ee4*/ 	.word	0x0000005e
        /*0ee8*/ 	.word	0x00029890
        /*0eec*/ 	.short	0x010a
        /*0eee*/ 	.byte	0x3f
	.zero		1


	//   ....[24]....
        /*0ef0*/ 	.word	0x0000f360
        /*0ef4*/ 	.word	0x0000005e
        /*0ef8*/ 	.word	0x00029890
        /*0efc*/ 	.short	0x010a
        /*0efe*/ 	.byte	0x3f
	.zero		1


	//   ....[25]....
        /*0f00*/ 	.word	0x0000fac0
        /*0f04*/ 	.word	0x0000000b
        /*0f08*/ 	.word	0x00000000
        /*0f0c*/ 	.short	0x0101
        /*0f0e*/ 	.byte	0x3f
	.zero		1


	//   ....[26]....
        /*0f10*/ 	.word	0x0000fb00
        /*0f14*/ 	.word	0x0000005e
        /*0f18*/ 	.word	0x000298b0
        /*0f1c*/ 	.short	0x010a
        /*0f1e*/ 	.byte	0x3f
	.zero		1


	//   ....[27]....
        /*0f20*/ 	.word	0x00010120
        /*0f24*/ 	.word	0x0000005e
        /*0f28*/ 	.word	0x00000000
        /*0f2c*/ 	.short	0x0101
        /*0f2e*/ 	.byte	0x3f
	.zero		1


	//   ....[28]....
        /*0f30*/ 	.word	0x00010a00
        /*0f34*/ 	.word	0x00000012
        /*0f38*/ 	.word	0x00029800
        /*0f3c*/ 	.short	0x010a
        /*0f3e*/ 	.byte	0x3f
	.zero		1


	//   ....[29]....
        /*0f40*/ 	.word	0x00010a50
        /*0f44*/ 	.word	0x00000012
        /*0f48*/ 	.word	0x00029800
        /*0f4c*/ 	.short	0x010a
        /*0f4e*/ 	.byte	0x3f
	.zero		1


	//   ....[30]....
        /*0f50*/ 	.word	0x00011440
        /*0f54*/ 	.word	0x00000012
        /*0f58*/ 	.word	0x00029800
        /*0f5c*/ 	.short	0x010a
        /*0f5e*/ 	.byte	0x3f
	.zero		1


	//   ....[31]....
        /*0f60*/ 	.word	0x00014920
        /*0f64*/ 	.word	0x00000012
        /*0f68*/ 	.word	0x00029800
        /*0f6c*/ 	.short	0x010a
        /*0f6e*/ 	.byte	0x3f
	.zero		1


	//   ....[32]....
        /*0f70*/ 	.word	0x00017a40
        /*0f74*/ 	.word	0x00000000
        /*0f78*/ 	.word	0x00029830
        /*0f7c*/ 	.short	0x010a
        /*0f7e*/ 	.byte	0x3f
	.zero		1


	//   ....[33]....
        /*0f80*/ 	.word	0x00017a80
        /*0f84*/ 	.word	0x00000000
        /*0f88*/ 	.word	0x00029830
        /*0f8c*/ 	.short	0x010a
        /*0f8e*/ 	.byte	0x3f
	.zero		1


	//   ....[34]....
        /*0f90*/ 	.word	0x0001abf0
        /*0f94*/ 	.word	0x0000003c
        /*0f98*/ 	.word	0x00000000
        /*0f9c*/ 	.short	0x0101
        /*0f9e*/ 	.byte	0x3f
	.zero		1


	//   ....[35]....
        /*0fa0*/ 	.word	0x0001bca0
        /*0fa4*/ 	.word	0x0000000b
        /*0fa8*/ 	.word	0x00029830
        /*0fac*/ 	.short	0x010a
        /*0fae*/ 	.byte	0x3f
	.zero		1


	//   ....[36]....
        /*0fb0*/ 	.word	0x0001bcf0
        /*0fb4*/ 	.word	0x0000000b
        /*0fb8*/ 	.word	0x00029830
        /*0fbc*/ 	.short	0x010a
        /*0fbe*/ 	.byte	0x3f
	.zero		1


	//   ....[37]....
        /*0fc0*/ 	.word	0x0001cdf0
        /*0fc4*/ 	.word	0x0000000a
        /*0fc8*/ 	.word	0x00029850
        /*0fcc*/ 	.short	0x010a
        /*0fce*/ 	.byte	0x3f
	.zero		1


	//   ....[38]....
        /*0fd0*/ 	.word	0x0001ce30
        /*0fd4*/ 	.word	0x0000000a
        /*0fd8*/ 	.word	0x00029850
        /*0fdc*/ 	.short	0x010a
        /*0fde*/ 	.byte	0x3f
	.zero		1


	//   ....[39]....
        /*0fe0*/ 	.word	0x0001f190
        /*0fe4*/ 	.word	0x000000a2
        /*0fe8*/ 	.word	0x00000000
        /*0fec*/ 	.short	0x0101
        /*0fee*/ 	.byte	0x3f
	.zero		1


	//   ....[40]....
        /*0ff0*/ 	.word	0x0001fd30
        /*0ff4*/ 	.word	0x00000005
        /*0ff8*/ 	.word	0x00000000
        /*0ffc*/ 	.short	0x0101
        /*0ffe*/ 	.byte	0x3f
	.zero		1


	//   ....[41]....
        /*1000*/ 	.word	0x00020460
        /*1004*/ 	.word	0x0000000a
        /*1008*/ 	.word	0x00029830
        /*100c*/ 	.short	0x010a
        /*100e*/ 	.byte	0x3f
	.zero		1


	//   ....[42]....
        /*1010*/ 	.word	0x000204b0
        /*1014*/ 	.word	0x0000000a
        /*1018*/ 	.word	0x00029830
        /*101c*/ 	.short	0x010a
        /*101e*/ 	.byte	0x3f
	.zero		1


	//   ....[43]....
        /*1020*/ 	.word	0x00021580
        /*1024*/ 	.word	0x0000000a
        /*1028*/ 	.word	0x00029850
        /*102c*/ 	.short	0x010a
        /*102e*/ 	.byte	0x3f
	.zero		1


	//   ....[44]....
        /*1030*/ 	.word	0x000215c0
        /*1034*/ 	.word	0x0000000a
        /*1038*/ 	.word	0x00029850
        /*103c*/ 	.short	0x010a
        /*103e*/ 	.byte	0x3f
	.zero		1


	//   ....[45]....
        /*1040*/ 	.word	0x00022ce0
        /*1044*/ 	.word	0x0000009e
        /*1048*/ 	.word	0x00000000
        /*104c*/ 	.short	0x0101
        /*104e*/ 	.byte	0x3f
	.zero		1


	//   ....[46]....
        /*1050*/ 	.word	0x00023990
        /*1054*/ 	.word	0x00000007
        /*1058*/ 	.word	0x00000000
        /*105c*/ 	.short	0x0101
        /*105e*/ 	.byte	0x3f
	.zero		1


	//   ....[47]....
        /*1060*/ 	.word	0x00024000
        /*1064*/ 	.word	0x0000000b
        /*1068*/ 	.word	0x00029850
        /*106c*/ 	.short	0x010a
        /*106e*/ 	.byte	0x3f
	.zero		1


	//   ....[48]....
        /*1070*/ 	.word	0x00024080
        /*1074*/ 	.word	0x0000000b
        /*1078*/ 	.word	0x00029850
        /*107c*/ 	.short	0x010a
        /*107e*/ 	.byte	0x3f
	.zero		1


	//   ....[49]....
        /*1080*/ 	.word	0x000246d0
        /*1084*/ 	.word	0x00000000
        /*1088*/ 	.word	0x00000000
        /*108c*/ 	.short	0x0101
        /*108e*/ 	.byte	0x3f
	.zero		1


	//   ....[50]....
        /*1090*/ 	.word	0x00026340
        /*1094*/ 	.word	0x00000000
        /*1098*/ 	.word	0x00000000
        /*109c*/ 	.short	0x0101
        /*109e*/ 	.byte	0x3f
	.zero		1


	//   ....[51]....
        /*10a0*/ 	.word	0x00028a60
        /*10a4*/ 	.word	0x00000016
        /*10a8*/ 	.word	0x00029820
        /*10ac*/ 	.short	0x010a
        /*10ae*/ 	.byte	0x3f
	.zero		1


	//   ....[52]....
        /*10b0*/ 	.word	0x00028af0
        /*10b4*/ 	.word	0x00000009
        /*10b8*/ 	.word	0x000298a0
        /*10bc*/ 	.short	0x010a
        /*10be*/ 	.byte	0x3f
	.zero		1


	//   ....[53]....
        /*10c0*/ 	.word	0x00028f20
        /*10c4*/ 	.word	0x00000009
        /*10c8*/ 	.word	0x000298c0
        /*10cc*/ 	.short	0x010a
        /*10ce*/ 	.byte	0x3f
	.zero		1


	//   ....[54]....
        /*10d0*/ 	.word	0x00029260
        /*10d4*/ 	.word	0x00000008
        /*10d8*/ 	.word	0x000298a0
        /*10dc*/ 	.short	0x010a
        /*10de*/ 	.byte	0x3f
	.zero		1


	//   ....[55]....
        /*10e0*/ 	.word	0x00029680
        /*10e4*/ 	.word	0x00000008
        /*10e8*/ 	.word	0x000298c0
        /*10ec*/ 	.short	0x010a
        /*10ee*/ 	.byte	0x3f
	.zero		1


	//   ....[56]....
        /*10f0*/ 	.word	0x0002a7d0
        /*10f4*/ 	.word	0x00000000
        /*10f8*/ 	.word	0x00029880
        /*10fc*/ 	.short	0x010a
        /*10fe*/ 	.byte	0x3f
	.zero		1


	//   ....[57]....
        /*1100*/ 	.word	0x0002af00
        /*1104*/ 	.word	0x00000000
        /*1108*/ 	.word	0x00029870
        /*110c*/ 	.short	0x0107
        /*110e*/ 	.byte	0x3f
	.zero		1


	//   ....[58]....
        /*1110*/ 	.word	0x0002afc0
        /*1114*/ 	.word	0x00000000
        /*1118*/ 	.word	0x00029870
        /*111c*/ 	.short	0x0101
        /*111e*/ 	.byte	0x3f
	.zero		1


	//   ....[59]....
        /*1120*/ 	.word	0x0002b010
        /*1124*/ 	.word	0x00000000
        /*1128*/ 	.word	0x00029840
        /*112c*/ 	.short	0x010a
        /*112e*/ 	.byte	0x3f
	.zero		1


	//   ....[60]....
        /*1130*/ 	.word	0x0002b6e0
        /*1134*/ 	.word	0x00000000
        /*1138*/ 	.word	0x00029830
        /*113c*/ 	.short	0x0107
        /*113e*/ 	.byte	0x3f
	.zero		1


	//   ....[61]....
        /*1140*/ 	.word	0x0002b7c0
        /*1144*/ 	.word	0x00000000
        /*1148*/ 	.word	0x00029830
        /*114c*/ 	.short	0x0101
        /*114e*/ 	.byte	0x3f
	.zero		1


	//   ....[62]....
        /*1150*/ 	.word	0x0002c0d0
        /*1154*/ 	.word	0x00000016
        /*1158*/ 	.word	0x00029800
        /*115c*/ 	.short	0x0107
        /*115e*/ 	.byte	0x3f
	.zero		1


	//   ....[63]....
        /*1160*/ 	.word	0x0002c1d0
        /*1164*/ 	.word	0x00000016
        /*1168*/ 	.word	0x00029800
        /*116c*/ 	.short	0x0101
        /*116e*/ 	.byte	0x3f
	.zero		1


	//   ....[64]....
        /*1170*/ 	.word	0x0002c1f0
        /*1174*/ 	.word	0x00000016
        /*1178*/ 	.word	0x00029820
        /*117c*/ 	.short	0x010a
        /*117e*/ 	.byte	0x3f
	.zero		1


	//   ....[65]....
        /*1180*/ 	.word	0x0002c6c0
        /*1184*/ 	.word	0x00000000
        /*1188*/ 	.word	0x00029880
        /*118c*/ 	.short	0x010a
        /*118e*/ 	.byte	0x3f
	.zero		1


	//   ....[66]....
        /*1190*/ 	.word	0x0002cc30
        /*1194*/ 	.word	0x00000000
        /*1198*/ 	.word	0x00029870
        /*119c*/ 	.short	0x0107
        /*119e*/ 	.byte	0x3f
	.zero		1


	//   ....[67]....
        /*11a0*/ 	.word	0x0002ccf0
        /*11a4*/ 	.word	0x00000000
        /*11a8*/ 	.word	0x00029870
        /*11ac*/ 	.short	0x0101
        /*11ae*/ 	.byte	0x3f
	.zero		1


	//   ....[68]....
        /*11b0*/ 	.word	0x0002cd20
        /*11b4*/ 	.word	0x00000000
        /*11b8*/ 	.word	0x00029840
        /*11bc*/ 	.short	0x010a
        /*11be*/ 	.byte	0x3f
	.zero		1


	//   ....[69]....
        /*11c0*/ 	.word	0x0002d260
        /*11c4*/ 	.word	0x00000000
        /*11c8*/ 	.word	0x00029830
        /*11cc*/ 	.short	0x0107
        /*11ce*/ 	.byte	0x3f
	.zero		1


	//   ....[70]....
        /*11d0*/ 	.word	0x0002d320
        /*11d4*/ 	.word	0x00000000
        /*11d8*/ 	.word	0x00029830
        /*11dc*/ 	.short	0x0101
        /*11de*/ 	.byte	0x3f
	.zero		1


	//   ....[71]....
        /*11e0*/ 	.word	0x0002d3b0
        /*11e4*/ 	.word	0x00000003
        /*11e8*/ 	.word	0x00029870
        /*11ec*/ 	.short	0x010a
        /*11ee*/ 	.byte	0x3f
	.zero		1


	//   ....[72]....
        /*11f0*/ 	.word	0x0002d440
        /*11f4*/ 	.word	0x00000003
        /*11f8*/ 	.word	0x00029860
        /*11fc*/ 	.short	0x010a
        /*11fe*/ 	.byte	0x3f
	.zero		1


	//   ....[73]....
        /*1200*/ 	.word	0x0002d950
        /*1204*/ 	.word	0x00000003
        /*1208*/ 	.word	0x00029850
        /*120c*/ 	.short	0x0101
        /*120e*/ 	.byte	0x3f
	.zero		1


	//   ....[74]....
        /*1210*/ 	.word	0x0002d9e0
        /*1214*/ 	.word	0x00000003
        /*1218*/ 	.word	0x00000000
        /*121c*/ 	.short	0x0101
        /*121e*/ 	.byte	0x3f
	.zero		1


	//   ....[75]....
        /*1220*/ 	.word	0x0002dba0
        /*1224*/ 	.word	0x00000011
        /*1228*/ 	.word	0x00029870
        /*122c*/ 	.short	0x010a
        /*122e*/ 	.byte	0x3f
	.zero		1


	//   ....[76]....
        /*1230*/ 	.word	0x0002dc20
        /*1234*/ 	.word	0x00000011
        /*1238*/ 	.word	0x00029860
        /*123c*/ 	.short	0x010a
        /*123e*/ 	.byte	0x3f
	.zero		1


	//   ....[77]....
        /*1240*/ 	.word	0x0002e140
        /*1244*/ 	.word	0x00000011
        /*1248*/ 	.word	0x00029850
        /*124c*/ 	.short	0x0101
        /*124e*/ 	.byte	0x3f
	.zero		1


	//   ....[78]....
        /*1250*/ 	.word	0x0002e200
        /*1254*/ 	.word	0x00000011
        /*1258*/ 	.word	0x00000000
        /*125c*/ 	.short	0x0101
        /*125e*/ 	.byte	0x3f
	.zero		1


	//   ....[79]....
        /*1260*/ 	.word	0x0002ef10
        /*1264*/ 	.word	0x00000004
        /*1268*/ 	.word	0x00029820
        /*126c*/ 	.short	0x010a
        /*126e*/ 	.byte	0x3f
	.zero		1


	//   ....[80]....
        /*1270*/ 	.word	0x0002f080
        /*1274*/ 	.word	0x00000005
        /*1278*/ 	.word	0x00029840
        /*127c*/ 	.short	0x010a
        /*127e*/ 	.byte	0x3f
	.zero		1


	//   ....[81]....
        /*1280*/ 	.word	0x0002f120
        /*1284*/ 	.word	0x00000017
        /*1288*/ 	.word	0x00029840
        /*128c*/ 	.short	0x010a
        /*128e*/ 	.byte	0x3f
	.zero		1


	//   ....[82]....
        /*1290*/ 	.word	0x0002f160
        /*1294*/ 	.word	0x00000005
        /*1298*/ 	.word	0x00029860
        /*129c*/ 	.short	0x010a
        /*129e*/ 	.byte	0x3f
	.zero		1


	//   ....[83]....
        /*12a0*/ 	.word	0x0002f1a0
        /*12a4*/ 	.word	0x00000017
        /*12a8*/ 	.word	0x00029860
        /*12ac*/ 	.short	0x010a
        /*12ae*/ 	.byte	0x3f
	.zero		1


	//   ....[84]....
        /*12b0*/ 	.word	0x0002f1e0
        /*12b4*/ 	.word	0x00000005
        /*12b8*/ 	.word	0x00029880
        /*12bc*/ 	.short	0x010a
        /*12be*/ 	.byte	0x3f
	.zero		1


	//   ....[85]....
        /*12c0*/ 	.word	0x0002f220
        /*12c4*/ 	.word	0x00000017
        /*12c8*/ 	.word	0x00029880
        /*12cc*/ 	.short	0x010a
        /*12ce*/ 	.byte	0x3f
	.zero		1


	//   ....[86]....
        /*12d0*/ 	.word	0x0002f280
        /*12d4*/ 	.word	0x0000005e
        /*12d8*/ 	.word	0x00029890
        /*12dc*/ 	.short	0x010a
        /*12de*/ 	.byte	0x3f
	.zero		1


	//   ....[87]....
        /*12e0*/ 	.word	0x0002f530
        /*12e4*/ 	.word	0x0000005e
        /*12e8*/ 	.word	0x00029890
        /*12ec*/ 	.short	0x010a
        /*12ee*/ 	.byte	0x3f
	.zero		1


	//   ....[88]....
        /*12f0*/ 	.word	0x0002f7e0
        /*12f4*/ 	.word	0x0000005e
        /*12f8*/ 	.word	0x00029890
        /*12fc*/ 	.short	0x010a
        /*12fe*/ 	.byte	0x3f
	.zero		1


	//   ....[89]....
        /*1300*/ 	.word	0x0002fa90
        /*1304*/ 	.word	0x0000005e
        /*1308*/ 	.word	0x000298b0
        /*130c*/ 	.short	0x010a
        /*130e*/ 	.byte	0x3f
	.zero		1


	//   ....[90]....
        /*1310*/ 	.word	0x0002fd90
        /*1314*/ 	.word	0x00000012
        /*1318*/ 	.word	0x00029800
        /*131c*/ 	.short	0x010a
        /*131e*/ 	.byte	0x3f
	.zero		1


	//   ....[91]....
        /*1320*/ 	.word	0x0002ffa0
        /*1324*/ 	.word	0x00000012
        /*1328*/ 	.word	0x00029800
        /*132c*/ 	.short	0x010a
        /*132e*/ 	.byte	0x3f
	.zero		1


	//   ....[92]....
        /*1330*/ 	.word	0x0002fff0
        /*1334*/ 	.word	0x00000000
        /*1338*/ 	.word	0x00029830
        /*133c*/ 	.short	0x010a
        /*133e*/ 	.byte	0x3f
	.zero		1


	//   ....[93]....
        /*1340*/ 	.word	0x00030040
        /*1344*/ 	.word	0x0000000b
        /*1348*/ 	.word	0x00029830
        /*134c*/ 	.short	0x010a
        /*134e*/ 	.byte	0x3f
	.zero		1


	//   ....[94]....
        /*1350*/ 	.word	0x00030090
        /*1354*/ 	.word	0x0000000a
        /*1358*/ 	.word	0x00029850
        /*135c*/ 	.short	0x010a
        /*135e*/ 	.byte	0x3f
	.zero		1


	//   ....[95]....
        /*1360*/ 	.word	0x000300e0
        /*1364*/ 	.word	0x0000000a
        /*1368*/ 	.word	0x00029830
        /*136c*/ 	.short	0x010a
        /*136e*/ 	.byte	0x3f
	.zero		1


	//   ....[96]....
        /*1370*/ 	.word	0x00030130
        /*1374*/ 	.word	0x0000000a
        /*1378*/ 	.word	0x00029850
        /*137c*/ 	.short	0x010a
        /*137e*/ 	.byte	0x3f
	.zero		1


	//   ....[97]....
        /*1380*/ 	.word	0x00030180
        /*1384*/ 	.word	0x0000000b
        /*1388*/ 	.word	0x00029850
        /*138c*/ 	.short	0x010a
        /*138e*/ 	.byte	0x3f
	.zero		1


	//   ....[98]....
        /*1390*/ 	.word	0x00031740
        /*1394*/ 	.word	0x00000016
        /*1398*/ 	.word	0x00029820
        /*139c*/ 	.short	0x010a
        /*139e*/ 	.byte	0x3f
	.zero		1


	//   ....[99]....
        /*13a0*/ 	.word	0x00031790
        /*13a4*/ 	.word	0x00000009
        /*13a8*/ 	.word	0x000298a0
        /*13ac*/ 	.short	0x010a
        /*13ae*/ 	.byte	0x3f
	.zero		1


	//   ....[100]....
        /*13b0*/ 	.word	0x000317e0
        /*13b4*/ 	.word	0x00000009
        /*13b8*/ 	.word	0x000298c0
        /*13bc*/ 	.short	0x010a
        /*13be*/ 	.byte	0x3f
	.zero		1


	//   ....[101]....
        /*13c0*/ 	.word	0x00031830
        /*13c4*/ 	.word	0x00000008
        /*13c8*/ 	.word	0x000298a0
        /*13cc*/ 	.short	0x010a
        /*13ce*/ 	.byte	0x3f
	.zero		1


	//   ....[102]....
        /*13d0*/ 	.word	0x00031880
        /*13d4*/ 	.word	0x00000008
        /*13d8*/ 	.word	0x000298c0
        /*13dc*/ 	.short	0x010a
        /*13de*/ 	.byte	0x3f
	.zero		1


	//   ....[103]....
        /*13e0*/ 	.word	0x000319a0
        /*13e4*/ 	.word	0x00000000
        /*13e8*/ 	.word	0x00029880
        /*13ec*/ 	.short	0x010a
        /*13ee*/ 	.byte	0x3f
	.zero		1


	//   ....[104]....
        /*13f0*/ 	.word	0x000321c0
        /*13f4*/ 	.word	0x00000000
        /*13f8*/ 	.word	0x00029840
        /*13fc*/ 	.short	0x010a
        /*13fe*/ 	.byte	0x3f
	.zero		1


	//   ....[105]....
        /*1400*/ 	.word	0x00032f90
        /*1404*/ 	.word	0x00000016
        /*1408*/ 	.word	0x00029820
        /*140c*/ 	.short	0x010a
        /*140e*/ 	.byte	0x3f
	.zero		1


	//   ....[106]....
        /*1410*/ 	.word	0x00032fe0
        /*1414*/ 	.word	0x00000000
        /*1418*/ 	.word	0x00029880
        /*141c*/ 	.short	0x010a
        /*141e*/ 	.byte	0x3f
	.zero		1


	//   ....[107]....
        /*1420*/ 	.word	0x00033700
        /*1424*/ 	.word	0x00000000
        /*1428*/ 	.word	0x00029840
        /*142c*/ 	.short	0x010a
        /*142e*/ 	.byte	0x3f
	.zero		1


	//   ....[108]....
        /*1430*/ 	.word	0x00033d50
        /*1434*/ 	.word	0x00000003
        /*1438*/ 	.word	0x00029870
        /*143c*/ 	.short	0x010a
        /*143e*/ 	.byte	0x3f
	.zero		1


	//   ....[109]....
        /*1440*/ 	.word	0x00033da0
        /*1444*/ 	.word	0x00000003
        /*1448*/ 	.word	0x00029860
        /*144c*/ 	.short	0x010a
        /*144e*/ 	.byte	0x3f
	.zero		1


	//   ....[110]....
        /*1450*/ 	.word	0x00033df0
        /*1454*/ 	.word	0x00000011
        /*1458*/ 	.word	0x00029870
        /*145c*/ 	.short	0x010a
        /*145e*/ 	.byte	0x3f
	.zero		1


	//   ....[111]....
        /*1460*/ 	.word	0x00033e40
        /*1464*/ 	.word	0x00000011
        /*1468*/ 	.word	0x00029860
        /*146c*/ 	.short	0x010a
        /*146e*/ 	.byte	0x3f
	.zero		1


	//   ....[112]....
        /*1470*/ 	.word	0x000347d0
        /*1474*/ 	.word	0x00000004
        /*1478*/ 	.word	0x00029820
        /*147c*/ 	.short	0x010a
        /*147e*/ 	.byte	0x3f
	.zero		1


	//   ....[113]....
        /*1480*/ 	.word	0x00034970
        /*1484*/ 	.word	0x00000005
        /*1488*/ 	.word	0x00029840
        /*148c*/ 	.short	0x010a
        /*148e*/ 	.byte	0x3f
	.zero		1


	//   ....[114]....
        /*1490*/ 	.word	0x000349c0
        /*1494*/ 	.word	0x00000017
        /*1498*/ 	.word	0x00029840
        /*149c*/ 	.short	0x010a
        /*149e*/ 	.byte	0x3f
	.zero		1


	//   ....[115]....
        /*14a0*/ 	.word	0x00034a10
        /*14a4*/ 	.word	0x00000005
        /*14a8*/ 	.word	0x00029860
        /*14ac*/ 	.short	0x010a
        /*14ae*/ 	.byte	0x3f
	.zero		1


	//   ....[116]....
        /*14b0*/ 	.word	0x00034a60
        /*14b4*/ 	.word	0x00000017
        /*14b8*/ 	.word	0x00029860
        /*14bc*/ 	.short	0x010a
        /*14be*/ 	.byte	0x3f
	.zero		1


	//   ....[117]....
        /*14c0*/ 	.word	0x00034ab0
        /*14c4*/ 	.word	0x00000005
        /*14c8*/ 	.word	0x00029880
        /*14cc*/ 	.short	0x010a
        /*14ce*/ 	.byte	0x3f
	.zero		1


	//----- nvinfo : EIATTR_NUM_MBARRIERS
	.align		4
.L_333:
        /*14d0*/ 	.byte	0x03, 0x38
        /*14d2*/ 	.short	0x0016


	//----- nvinfo : EIATTR_EXIT_INSTR_OFFSETS
	.align		4
        /*14d4*/ 	.byte	0x04, 0x1c
        /*14d6*/ 	.short	(.L_335 - .L_334)


	//   ....[0]....
.L_334:
        /*14d8*/ 	.word	0x0002f270


	//----- nvinfo : EIATTR_MAX_THREADS
	.align		4
.L_335:
        /*14dc*/ 	.byte	0x04, 0x05
        /*14de*/ 	.short	(.L_337 - .L_336)
.L_336:
        /*14e0*/ 	.word	0x00000180
        /*14e4*/ 	.word	0x00000001
        /*14e8*/ 	.word	0x00000001


	//----- nvinfo : EIATTR_CRS_STACK_SIZE
	.align		4
.L_337:
        /*14ec*/ 	.byte	0x04, 0x1e
        /*14ee*/ 	.short	(.L_339 - .L_338)
.L_338:
        /*14f0*/ 	.word	0x00000000


	//----- nvinfo : EIATTR_CBANK_PARAM_SIZE
	.align		4
.L_339:
        /*14f4*/ 	.byte	0x03, 0x19
        /*14f6*/ 	.short	0x0af0


	//----- nvinfo : EIATTR_PARAM_CBANK
	.align		4
        /*14f8*/ 	.byte	0x04, 0x0a
        /*14fa*/ 	.short	(.L_341 - .L_340)
	.align		4
.L_340:
        /*14fc*/ 	.word	index@(.nv.constant0._ZN7cutlass13device_kernelIN5flash11enable_sm90INS1_16FlashAttnFwdSm90INS1_25CollectiveMainloopFwdSm90ILi2EN4cute5tupleIJNS5_1CILi1EEES8_S8_EEENS6_IJNS7_ILi128EEENS7_ILi160EEENS7_ILi192EEEEEELi128ENS_12float_e4m3_tEfNS_4arch4Sm90ELb1ELb0ELb1ELb1ELb1ELb1ELb0ELb1ELb1ELb1ELb0ELb0EEENS1_21CollectiveEpilogueFwdINS6_IJSA_SA_SB_EEES9_NS_10bfloat16_tESG_Li256ELb1ELb1ELb0ELb1EEENS1_36VarlenDynamicPersistentTileSchedulerILi128ELi160ELi256ELi128ELb0ELb1ELb1ELb1ELb1ELb1EEEEEEEEEvNT_6ParamsE)
        /*1500*/ 	.short	0x0210
        /*1502*/ 	.short	0x0af0


	//----- nvinfo : EIATTR_SW_WAR
	.align		4
.L_341:
        /*1504*/ 	.byte	0x04, 0x36
        /*1506*/ 	.short	(.L_343 - .L_342)
.L_342:
        /*1508*/ 	.word	0x00000008
.L_343:


//--------------------- .nv.callgraph             --------------------------
	.section	.nv.callgraph,"",@"SHT_CUDA_CALLGRAPH"
	.align	4
	.sectionentsize	8
	.align		4
        /*0000*/ 	.word	0x00000000
	.align		4
        /*0004*/ 	.word	0xffffffff
	.align		4
        /*0008*/ 	.word	index@(_ZN7cutlass13device_kernelIN5flash11enable_sm90INS1_16FlashAttnFwdSm90INS1_25CollectiveMainloopFwdSm90ILi2EN4cute5tupleIJNS5_1CILi1EEES8_S8_EEENS6_IJNS7_ILi128EEENS7_ILi160EEENS7_ILi192EEEEEELi128ENS_12float_e4m3_tEfNS_4arch4Sm90ELb0ELb0ELb1ELb0ELb1ELb0ELb0ELb1ELb1ELb1ELb0ELb0EEENS1_21CollectiveEpilogueFwdINS6_IJSA_SA_SB_EEES9_NS_10bfloat16_tESG_Li256ELb0ELb1ELb0ELb1EEENS1_29StaticPersistentTileSchedulerILb0EEEEEEEEEvNT_6ParamsE)
	.align		4
        /*000c*/ 	.word	index@(__assertfail)
	.align		4
        /*0010*/ 	.word	index@(_ZN7cutlass13device_kernelIN5flash11enable_sm90INS1_16FlashAttnFwdSm90INS1_25CollectiveMainloopFwdSm90ILi2EN4cute5tupleIJNS5_1CILi1EEES8_S8_EEENS6_IJNS7_ILi128EEENS7_ILi160EEENS7_ILi192EEEEEELi128ENS_12float_e4m3_tEfNS_4arch4Sm90ELb0ELb0ELb1ELb1ELb1ELb0ELb0ELb1ELb1ELb1ELb0ELb0EEENS1_21CollectiveEpilogueFwdINS6_IJSA_SA_SB_EEES9_NS_10bfloat16_tESG_Li256ELb1ELb1ELb0ELb1EEENS1_36VarlenDynamicPersistentTileSchedulerILi128ELi160ELi256ELi128ELb0ELb1ELb1ELb0ELb1ELb1EEEEEEEEEvNT_6ParamsE)
	.align		4
        /*0014*/ 	.word	index@(__assertfail)
	.align		4
        /*0018*/ 	.word	index@(_ZN7cutlass13device_kernelIN5flash11enable_sm90INS1_16FlashAttnFwdSm90INS1_25CollectiveMainloopFwdSm90ILi2EN4cute5tupleIJNS5_1CILi1EEES8_S8_EEENS6_IJNS7_ILi128EEENS7_ILi160EEENS7_ILi192EEEEEELi128ENS_12float_e4m3_tEfNS_4arch4Sm90ELb0ELb0ELb1ELb1ELb1ELb1ELb0ELb1ELb1ELb1ELb0ELb0EEENS1_21CollectiveEpilogueFwdINS6_IJSA_SA_SB_EEES9_NS_10bfloat16_tESG_Li256ELb1ELb1ELb0ELb1EEENS1_36VarlenDynamicPersistentTileSchedulerILi128ELi160ELi256ELi128ELb0ELb1ELb1ELb0ELb1ELb1EEEEEEEEEvNT_6ParamsE)
	.align		4
        /*001c*/ 	.word	index@(__assertfail)
	.align		4
        /*0020*/ 	.word	index@(_ZN7cutlass13device_kernelIN5flash11enable_sm90INS1_16FlashAttnFwdSm90INS1_25CollectiveMainloopFwdSm90ILi2EN4cute5tupleIJNS5_1CILi1EEES8_S8_EEENS6_IJNS7_ILi128EEESA_NS7_ILi192EEEEEELi128ENS_12float_e4m3_tEfNS_4arch4Sm90ELb0ELb1ELb1ELb0ELb1ELb0ELb0ELb1ELb1ELb1ELb0ELb0EEENS1_21CollectiveEpilogueFwdINS6_IJSA_SA_SA_EEES9_NS_10bfloat16_tESF_Li256ELb0ELb1ELb0ELb1EEENS1_30DynamicPersistentTileSchedulerILi256ELi128ELb0ELb1ELb1EEEEEEEEEvNT_6ParamsE)
	.align		4
        /*0024*/ 	.word	index@(__assertfail)
	.align		4
        /*0028*/ 	.word	index@(_ZN7cutlass13device_kernelIN5flash11enable_sm90INS1_16FlashAttnFwdSm90INS1_25CollectiveMainloopFwdSm90ILi2EN4cute5tupleIJNS5_1CILi1EEES8_S8_EEENS6_IJNS7_ILi128EEESA_NS7_ILi192EEEEEELi128ENS_12float_e4m3_tEfNS_4arch4Sm90ELb0ELb1ELb1ELb1ELb1ELb0ELb0ELb1ELb1ELb1ELb0ELb0EEENS1_21CollectiveEpilogueFwdINS6_IJSA_SA_SA_EEES9_NS_10bfloat16_tESF_Li256ELb1ELb1ELb0ELb1EEENS1_36VarlenDynamicPersistentTileSchedulerILi128ELi128ELi256ELi128ELb0ELb1ELb1ELb1ELb0ELb1EEEEEEEEEvNT_6ParamsE)
	.align		4
        /*002c*/ 	.word	index@(__assertfail)
	.align		4
        /*0030*/ 	.word	index@(_ZN7cutlass13device_kernelIN5flash11enable_sm90INS1_16FlashAttnFwdSm90INS1_25CollectiveMainloopFwdSm90ILi2EN4cute5tupleIJNS5_1CILi1EEES8_S8_EEENS6_IJNS7_ILi128EEESA_NS7_ILi192EEEEEELi128ENS_12float_e4m3_tEfNS_4arch4Sm90ELb0ELb1ELb1ELb1ELb1ELb1ELb0ELb1ELb1ELb1ELb0ELb0EEENS1_21CollectiveEpilogueFwdINS6_IJSA_SA_SA_EEES9_NS_10bfloat16_tESF_Li256ELb1ELb1ELb0ELb1EEENS1_36VarlenDynamicPersistentTileSchedulerILi128ELi128ELi256ELi128ELb0ELb1ELb1ELb1ELb0ELb1EEEEEEEEEvNT_6ParamsE)
	.align		4
        /*0034*/ 	.word	index@(__assertfail)
	.align		4
        /*0038*/ 	.word	index@(_ZN7cutlass13device_kernelIN5flash11enable_sm90INS1_16FlashAttnFwdSm90INS1_25CollectiveMainloopFwdSm90ILi2EN4cute5tupleIJNS5_1CILi1EEES8_S8_EEENS6_IJNS7_ILi128EEENS7_ILi160EEENS7_ILi192EEEEEELi128ENS_12float_e4m3_tEfNS_4arch4Sm90ELb1ELb0ELb1ELb0ELb1ELb0ELb0ELb1ELb1ELb1ELb0ELb0EEENS1_21CollectiveEpilogueFwdINS6_IJSA_SA_SB_EEES9_NS_10bfloat16_tESG_Li256ELb0ELb1ELb0ELb1EEENS1_30DynamicPersistentTileSchedulerILi256ELi128ELb0ELb1ELb1EEEEEEEEEvNT_6ParamsE)
	.align		4
        /*003c*/ 	.word	index@(__assertfail)
	.align		4
        /*0040*/ 	.word	index@(_ZN7cutlass13device_kernelIN5flash11enable_sm90INS1_16FlashAttnFwdSm90INS1_25CollectiveMainloopFwdSm90ILi2EN4cute5tupleIJNS5_1CILi1EEES8_S8_EEENS6_IJNS7_ILi128EEENS7_ILi160EEENS7_ILi192EEEEEELi128ENS_12float_e4m3_tEfNS_4arch4Sm90ELb1ELb0ELb1ELb1ELb1ELb0ELb0ELb1ELb1ELb1ELb0ELb0EEENS1_21CollectiveEpilogueFwdINS6_IJSA_SA_SB_EEES9_NS_10bfloat16_tESG_Li256ELb1ELb1ELb0ELb1EEENS1_36VarlenDynamicPersistentTileSchedulerILi128ELi160ELi256ELi128ELb0ELb1ELb1ELb1ELb1ELb1EEEEEEEEEvNT_6ParamsE)
	.align		4
        /*0044*/ 	.word	index@(__assertfail)
	.align		4
        /*0048*/ 	.word	index@(_ZN7cutlass13device_kernelIN5flash11enable_sm90INS1_16FlashAttnFwdSm90INS1_25CollectiveMainloopFwdSm90ILi2EN4cute5tupleIJNS5_1CILi1EEES8_S8_EEENS6_IJNS7_ILi128EEENS7_ILi160EEENS7_ILi192EEEEEELi128ENS_12float_e4m3_tEfNS_4arch4Sm90ELb1ELb0ELb1ELb1ELb1ELb1ELb0ELb1ELb1ELb1ELb0ELb0EEENS1_21CollectiveEpilogueFwdINS6_IJSA_SA_SB_EEES9_NS_10bfloat16_tESG_Li256ELb1ELb1ELb0ELb1EEENS1_36VarlenDynamicPersistentTileSchedulerILi128ELi160ELi256ELi128ELb0ELb1ELb1ELb1ELb1ELb1EEEEEEEEEvNT_6ParamsE)
	.align		4
        /*004c*/ 	.word	index@(__assertfail)
	.align		4
        /*0050*/ 	.word	0x00000000
	.align		4
        /*0054*/ 	.word	0xfffffffe
	.align		4
        /*0058*/ 	.word	0x00000000
	.align		4
        /*005c*/ 	.word	0xfffffffd
	.align		4
        /*0060*/ 	.word	0x00000000
	.align		4
        /*0064*/ 	.word	0xfffffffc


//--------------------- .nv.constant4             --------------------------
	.section	.nv.constant4,"a",@progbits
	.align	8
	.align		8
.nv.constant4:
        /*0000*/ 	.dword	__assertfail
	.align		8
        /*0008*/ 	.dword	__unnamed_1
	.align		8
        /*0010*/ 	.dword	__unnamed_2
	.align		8
        /*0018*/ 	.dword	__unnamed_3
	.align		8
        /*0020*/ 	.dword	__unnamed_4
	.align		8
        /*0028*/ 	.dword	__unnamed_5
	.align		8
        /*0030*/ 	.dword	__unnamed_6
	.align		8
        /*0038*/ 	.dword	__unnamed_7
	.align		8
        /*0040*/ 	.dword	_ZZN5flash28permute_output_fp8_VcolmajorIN4cute6TensorINS1_11ArrayEngineIN7cutlass10bfloat16_tELm64EEENS1_6LayoutINS1_5tupleIJNS8_IJNS1_1CILi2EEESA_NS9_ILi16EEEEEENS9_ILi1EEESD_EEENS8_IJNS8_IJSD_SA_NS9_ILi4EEEEEENS9_ILi0EEESH_EEEEEEEEEvRT_E9upper_map
	.align		8
        /*0048*/ 	.dword	__unnamed_8
	.align		8
        /*0050*/ 	.dword	__unnamed_9
	.align		8
        /*0058*/ 	.dword	__unnamed_10
	.align		8
        /*0060*/ 	.dword	__unnamed_11
	.align		8
        /*0068*/ 	.dword	__unnamed_12
	.align		8
        /*0070*/ 	.dword	_ZN84_INTERNAL_e8e19953_48_flash_fwd_hdim192_128_e4m3_paged_softcap_sm90_cu_18e39b8a_31614cuda3std3__45__cpo5beginE
	.align		8
        /*0078*/ 	.dword	_ZN84_INTERNAL_e8e19953_48_flash_fwd_hdim192_128_e4m3_paged_softcap_sm90_cu_18e39b8a_31614cuda3std3__45__cpo3endE
	.align		8
        /*0080*/ 	.dword	_ZN84_INTERNAL_e8e19953_48_flash_fwd_hdim192_128_e4m3_paged_softcap_sm90_cu_18e39b8a_31614cuda3std3__45__cpo6cbeginE
	.align		8
        /*0088*/ 	.dword	_ZN84_INTERNAL_e8e19953_48_flash_fwd_hdim192_128_e4m3_paged_softcap_sm90_cu_18e39b8a_31614cuda3std3__45__cpo4cendE
	.align		8
        /*0090*/ 	.dword	_ZN84_INTERNAL_e8e19953_48_flash_fwd_hdim192_128_e4m3_paged_softcap_sm90_cu_18e39b8a_31614cuda3std3__486_GLOBAL__N__e8e19953_48_flash_fwd_hdim192_128_e4m3_paged_softcap_sm90_cu_18e39b8a_31616ignoreE
	.align		8
        /*0098*/ 	.dword	_ZN84_INTERNAL_e8e19953_48_flash_fwd_hdim192_128_e4m3_paged_softcap_sm90_cu_18e39b8a_31614cuda3std3__419piecewise_constructE
	.align		8
        /*00a0*/ 	.dword	_ZN84_INTERNAL_e8e19953_48_flash_fwd_hdim192_128_e4m3_paged_softcap_sm90_cu_18e39b8a_31614cuda3std3__48in_placeE
	.align		8
        /*00a8*/ 	.dword	_ZN84_INTERNAL_e8e19953_48_flash_fwd_hdim192_128_e4m3_paged_softcap_sm90_cu_18e39b8a_31614cuda3std6ranges3__45__cpo4swapE
	.align		8
        /*00b0*/ 	.dword	_ZN84_INTERNAL_e8e19953_48_flash_fwd_hdim192_128_e4m3_paged_softcap_sm90_cu_18e39b8a_31614cuda3std6ranges3__45__cpo9iter_moveE
	.align		8
        /*00b8*/ 	.dword	_ZN84_INTERNAL_e8e19953_48_flash_fwd_hdim192_128_e4m3_paged_softcap_sm90_cu_18e39b8a_31614cute7productE
	.align		8
        /*00c0*/ 	.dword	_ZN84_INTERNAL_e8e19953_48_flash_fwd_hdim192_128_e4m3_paged_softcap_sm90_cu_18e39b8a_31614cute1_E
	.align		8
        /*00c8*/ 	.dword	$str$23
	.align		8
        /*00d0*/ 	.dword	$str$24


//--------------------- .text._ZN7cutlass13device_kernelIN5flash11enable_sm90INS1_16FlashAttnFwdSm90INS1_25CollectiveMainloopFwdSm90ILi2EN4cute5tupleIJNS5_1CILi1EEES8_S8_EEENS6_IJNS7_ILi128EEENS7_ILi160EEENS7_ILi192EEEEEELi128ENS_12float_e4m3_tEfNS_4arch4Sm90ELb0ELb0ELb1ELb0ELb1ELb0ELb0ELb1ELb1ELb1ELb0ELb0EEENS1_21CollectiveEpilogueFwdINS6_IJSA_SA_SB_EEES9_NS_10bfloat16_tESG_Li256ELb0ELb1ELb0ELb1EEENS1_29StaticPersistentTileSchedulerILb0EEEEEEEEEvNT_6ParamsE --------------------------
	.section	.text._ZN7cutlass13device_kernelIN5flash11enable_sm90INS1_16FlashAttnFwdSm90INS1_25CollectiveMainloopFwdSm90ILi2EN4cute5tupleIJNS5_1CILi1EEES8_S8_EEENS6_IJNS7_ILi128EEENS7_ILi160EEENS7_ILi192EEEEEELi128ENS_12float_e4m3_tEfNS_4arch4Sm90ELb0ELb0ELb1ELb0ELb1ELb0ELb0ELb1ELb1ELb1ELb0ELb0EEENS1_21CollectiveEpilogueFwdINS6_IJSA_SA_SB_EEES9_NS_10bfloat16_tESG_Li256ELb0ELb1ELb0ELb1EEENS1_29StaticPersistentTileSchedulerILb0EEEEEEEEEvNT_6ParamsE,"ax",@progbits
	.align	128
.text._ZN7cutlass13device_kernelIN5flash11enable_sm90INS1_16FlashAttnFwdSm90INS1_25CollectiveMainloopFwdSm90ILi2EN4cute5tupleIJNS5_1CILi1EEES8_S8_EEENS6_IJNS7_ILi128EEENS7_ILi160EEENS7_ILi192EEEEEELi128ENS_12float_e4m3_tEfNS_4arch4Sm90ELb0ELb0ELb1ELb0ELb1ELb0ELb0ELb1ELb1ELb1ELb0ELb0EEENS1_21CollectiveEpilogueFwdINS6_IJSA_SA_SB_EEES9_NS_10bfloat16_tESG_Li256ELb0ELb1ELb0ELb1EEENS1_29StaticPersistentTileSchedulerILb0EEEEEEEEEvNT_6ParamsE:
        .type           _ZN7cutlass13device_kernelIN5flash11enable_sm90INS1_16FlashAttnFwdSm90INS1_25CollectiveMainloopFwdSm90ILi2EN4cute5tupleIJNS5_1CILi1EEES8_S8_EEENS6_IJNS7_ILi128EEENS7_ILi160EEENS7_ILi192EEEEEELi128ENS_12float_e4m3_tEfNS_4arch4Sm90ELb0ELb0ELb1ELb0ELb1ELb0ELb0ELb1ELb1ELb1ELb0ELb0EEENS1_21CollectiveEpilogueFwdINS6_IJSA_SA_SB_EEES9_NS_10bfloat16_tESG_Li256ELb0ELb1ELb0ELb1EEENS1_29StaticPersistentTileSchedulerILb0EEEEEEEEEvNT_6ParamsE,@function
        .size           _ZN7cutlass13device_kernelIN5flash11enable_sm90INS1_16FlashAttnFwdSm90INS1_25CollectiveMainloopFwdSm90ILi2EN4cute5tupleIJNS5_1CILi1EEES8_S8_EEENS6_IJNS7_ILi128EEENS7_ILi160EEENS7_ILi192EEEEEELi128ENS_12float_e4m3_tEfNS_4arch4Sm90ELb0ELb0ELb1ELb0ELb1ELb0ELb0ELb1ELb1ELb1ELb0ELb0EEENS1_21CollectiveEpilogueFwdINS6_IJSA_SA_SB_EEES9_NS_10bfloat16_tESG_Li256ELb0ELb1ELb0ELb1EEENS1_29StaticPersistentTileSchedulerILb0EEEEEEEEEvNT_6ParamsE,(.L_x_3190 - _ZN7cutlass13device_kernelIN5flash11enable_sm90INS1_16FlashAttnFwdSm90INS1_25CollectiveMainloopFwdSm90ILi2EN4cute5tupleIJNS5_1CILi1EEES8_S8_EEENS6_IJNS7_ILi128EEENS7_ILi160EEENS7_ILi192EEEEEELi128ENS_12float_e4m3_tEfNS_4arch4Sm90ELb0ELb0ELb1ELb0ELb1ELb0ELb0ELb1ELb1ELb1ELb0ELb0EEENS1_21CollectiveEpilogueFwdINS6_IJSA_SA_SB_EEES9_NS_10bfloat16_tESG_Li256ELb0ELb1ELb0ELb1EEENS1_29StaticPersistentTileSchedulerILb0EEEEEEEEEvNT_6ParamsE)
        .other          _ZN7cutlass13device_kernelIN5flash11enable_sm90INS1_16FlashAttnFwdSm90INS1_25CollectiveMainloopFwdSm90ILi2EN4cute5tupleIJNS5_1CILi1EEES8_S8_EEENS6_IJNS7_ILi128EEENS7_ILi160EEENS7_ILi192EEEEEELi128ENS_12float_e4m3_tEfNS_4arch4Sm90ELb0ELb0ELb1ELb0ELb1ELb0ELb0ELb1ELb1ELb1ELb0ELb0EEENS1_21CollectiveEpilogueFwdINS6_IJSA_SA_SB_EEES9_NS_10bfloat16_tESG_Li256ELb0ELb1ELb0ELb1EEENS1_29StaticPersistentTileSchedulerILb0EEEEEEEEEvNT_6ParamsE,@"STO_CUDA_ENTRY STV_DEFAULT"
_ZN7cutlass13device_kernelIN5flash11enable_sm90INS1_16FlashAttnFwdSm90INS1_25CollectiveMainloopFwdSm90ILi2EN4cute5tupleIJNS5_1CILi1EEES8_S8_EEENS6_IJNS7_ILi128EEENS7_ILi160EEENS7_ILi192EEEEEELi128ENS_12float_e4m3_tEfNS_4arch4Sm90ELb0ELb0ELb1ELb0ELb1ELb0ELb0ELb1ELb1ELb1ELb0ELb0EEENS1_21CollectiveEpilogueFwdINS6_IJSA_SA_SB_EEES9_NS_10bfloat16_tESG_Li256ELb0ELb1ELb0ELb1EEENS1_29StaticPersistentTileSchedulerILb0EEEEEEEEEvNT_6ParamsE:
[----:B------:R-:W0:Y:S02]  /*0000*/  LDC R1, c[0x0][0x28] ;  /* 0x00000a00ff017b82 */ /* 0x000e240000000800 */
[----:B0-----:R-:W-:Y:S01]  /*0010*/  VIADD R1, R1, 0xffffffd8 ;  /* 0xffffffd801017836 */ /* 0x001fe20000000000 */
[----:B------:R-:W0:Y:S01]  /*0020*/  S2R R3, SR_TID.X ;  /* 0x0000000000037919 */ /* 0x000e220000002100 */
[----:B------:R-:W-:Y:S01]  /*0030*/  ELECT P0, URZ, PT ;  /* 0x00000000003f782f */ /* 0x000fe20003800000 */
[----:B------:R-:W-:Y:S01]  /*0040*/  UMOV UR4, 0x80 ;  /* 0x0000008000047882 */ /* 0x000fe20000000000 */
[----:B------:R-:W-:Y:S01]  /*0050*/  UMOV UR7, 0x100 ;  /* 0x0000010000077882 */ /* 0x000fe20000000000 */
[--C-:B0-----:R-:W-:Y:S02]  /*0060*/  SHF.R.U32.HI R0, RZ, 0x5, R3.reuse ;  /* 0x00000005ff007819 */ /* 0x101fe40000011603 */
[----:B------:R-:W-:-:S03]  /*0070*/  SHF.R.U32.HI R22, RZ, 0x7, R3 ;  /* 0x00000007ff167819 */ /* 0x000fc60000011603 */
[----:B------:R-:W0:Y:S04]  /*0080*/  SHFL.IDX PT, R2, R0, RZ, 0x1f ;  /* 0x00001fff00027589 */ /* 0x000e2800000e0000 */
[----:B------:R1:W2:Y:S01]  /*0090*/  SHFL.IDX PT, R3, R22, RZ, 0x1f ;  /* 0x00001fff16037589 */ /* 0x0002a200000e0000 */
[C---:B0-----:R-:W-:Y:S02]  /*00a0*/  ISETP.NE.OR P0, PT, R2.reuse, RZ, !P0 ;  /* 0x000000ff0200720c */ /* 0x041fe40004705670 */
[----:B------:R-:W-:-:S11]  /*00b0*/  ISETP.NE.AND P1, PT, R2, RZ, PT ;  /* 0x000000ff0200720c */ /* 0x000fd60003f25270 */
[----:B------:R-:W-:Y:S01]  /*00c0*/  VOTEU.ALL UP0, P0 ;  /* 0x00000000003f7886 */ /* 0x000fe20000000000 */
[----:B------:R-:W-:-:S04]  /*00d0*/  VOTEU.ALL UP1, P0 ;  /* 0x00000000003f7886 */ /* 0x000fc80000020000 */
[----:B------:R-:W0:Y:S01]  /*00e0*/  @!UP0 S2UR UR8, SR_CgaCtaId ;  /* 0x00000000000889c3 */ /* 0x000e220000008800 */
[----:B------:R-:W-:Y:S01]  /*00f0*/  @!UP0 UMOV UR6, 0x400 ;  /* 0x0000040000068882 */ /* 0x000fe20000000000 */
[----:B------:R-:W-:-:S04]  /*0100*/  @!UP0 UIADD3 UR4, -UR4, 0x100000, URZ ;  /* 0x0010000004048890 */ /* 0x000fc8000fffe13f */
[----:B------:R-:W-:Y:S02]  /*0110*/  @!UP0 USHF.L.U32 UR5, UR4, 0xb, URZ ;  /* 0x0000000b04058899 */ /* 0x000fe4000800063f */
[----:B------:R-:W-:Y:S02]  /*0120*/  @!UP0 USHF.L.U32 UR4, UR4, 0x1, URZ ;  /* 0x0000000104048899 */ /* 0x000fe4000800063f */
[----:B0-----:R-:W-:Y:S02]  /*0130*/  @!UP0 ULEA UR8, UR8, UR6, 0x18 ;  /* 0x0000000608088291 */ /* 0x001fe4000f8ec03f */
[----:B------:R-:W-:-:S04]  /*0140*/  @!UP0 UIADD3 UR6, -UR7, 0x100000, URZ ;  /* 0x0010000007068890 */ /* 0x000fc8000fffe13f */
[----:B------:R-:W-:Y:S02]  /*0150*/  @!UP0 USHF.L.U32 UR7, UR6, 0xb, URZ ;  /* 0x0000000b06078899 */ /* 0x000fe4000800063f */
[----:B------:R-:W-:Y:S01]  /*0160*/  @!UP0 USHF.L.U32 UR6, UR6, 0x1, URZ ;  /* 0x0000000106068899 */ /* 0x000fe2000800063f */
[----:B------:R-:W-:-:S05]  /*0170*/  VOTEU.ALL UP0, P0 ;  /* 0x00000000003f7886 */ /* 0x000fca0000000000 */
[----:B------:R1:W0:Y:S06]  /*0180*/  @!UP0 SYNCS.EXCH.64 URZ, [UR8+0x29800], UR4 ;  /* 0x02980004083f85b2 */ /* 0x00022c0008000100 */
[----:B------:R1:W3:Y:S02]  /*0190*/  @!UP1 SYNCS.EXCH.64 URZ, [UR8+0x29820], UR6 ;  /* 0x02982006083f95b2 */ /* 0x0002e40008000100 */
[----:B-12---:R-:W-:Y:S05]  /*01a0*/  @P1 BRA `(.L_x_0) ;  /* 0x0000000000481947 */ /* 0x006fea0003800000 */
[----:B------:R-:W1:Y:S01]  /*01b0*/  S2UR UR5, SR_CgaCtaId ;  /* 0x00000000000579c3 */ /* 0x000e620000008800 */
[----:B------:R-:W-:Y:S01]  /*01c0*/  UMOV UR4, 0x400 ;  /* 0x0000040000047882 */ /* 0x000fe20000000000 */
[----:B------:R-:W-:Y:S01]  /*01d0*/  UMOV UR6, 0x80 ;  /* 0x0000008000067882 */ /* 0x000fe20000000000 */
[----:B------:R-:W-:Y:S01]  /*01e0*/  UMOV UR7, 0x100 ;  /* 0x0000010000077882 */ /* 0x000fe20000000000 */
[----:B------:R-:W-:Y:S01]  /*01f0*/  ELECT P0, URZ, PT ;  /* 0x00000000003f782f */ /* 0x000fe20003800000 */
[----:B-1----:R-:W-:Y:S02]  /*0200*/  ULEA UR8, UR5, UR4, 0x18 ;  /* 0x0000000405087291 */ /* 0x002fe4000f8ec03f */
[----:B------:R-:W-:-:S04]  /*0210*/  UIADD3 UR4, -UR6, 0x100000, URZ ;  /* 0x0010000006047890 */ /* 0x000fc8000fffe13f */
[----:B------:R-:W-:Y:S02]  /*0220*/  USHF.L.U32 UR5, UR4, 0xb, URZ ;  /* 0x0000000b04057899 */ /* 0x000fe4000800063f */
[----:B------:R-:W-:Y:S02]  /*0230*/  USHF.L.U32 UR4, UR4, 0x1, URZ ;  /* 0x0000000104047899 */ /* 0x000fe4000800063f */
[----:B------:R-:W-:-:S04]  /*0240*/  UIADD3 UR6, -UR7, 0x100000, URZ ;  /* 0x0010000007067890 */ /* 0x000fc8000fffe13f */
[----:B------:R-:W-:Y:S02]  /*0250*/  USHF.L.U32 UR7, UR6, 0xb, URZ ;  /* 0x0000000b06077899 */ /* 0x000fe4000800063f */
[----:B------:R-:W-:Y:S01]  /*0260*/  USHF.L.U32 UR6, UR6, 0x1, URZ ;  /* 0x0000000106067899 */ /* 0x000fe2000800063f */
[----:B------:R-:W1:Y:S03]  /*0270*/  FENCE.VIEW.ASYNC.S ;  /* 0x00000000000073c6 */ /* 0x000e660000000000 */
[----:B-1----:R1:W2:Y:S08]  /*0280*/  SYNCS.EXCH.64 URZ, [UR8+0x29830], UR4 ;  /* 0x02983004083f75b2 */ /* 0x0022b00008000100 */
[----:B------:R1:W4:Y:S01]  /*0290*/  SYNCS.EXCH.64 URZ, [UR8+0x29840], UR6 ;  /* 0x02984006083f75b2 */ /* 0x0003220008000100 */
[----:B------:R1:W0:Y:S01]  /*02a0*/  SYNCS.EXCH.64 URZ, [UR8+0x29838], UR4 ;  /* 0x02983804083f75b2 */ /* 0x0002220008000100 */
[----:B------:R1:W0:Y:S01]  /*02b0*/  SYNCS.EXCH.64 URZ, [UR8+0x29848], UR6 ;  /* 0x02984806083f75b2 */ /* 0x0002220008000100 */
[----:B------:R-:W-:Y:S01]  /*02c0*/  NOP ;  /* 0x0000000000007918 */ /* 0x000fe20000000000 */
.L_x_0:
[----:B------:R-:W5:Y:S01]  /*02d0*/  SHFL.IDX PT, R2, R0, RZ, 0x1f ;  /* 0x00001fff00027589 */ /* 0x000f6200000e0000 */
[----:B------:R-:W-:Y:S01]  /*02e0*/  NOP ;  /* 0x0000000000007918 */ /* 0x000fe20000000000 */
[----:B-----5:R-:W-:-:S13]  /*02f0*/  ISETP.NE.AND P0, PT, R2, RZ, PT ;  /* 0x000000ff0200720c */ /* 0x020fda0003f05270 */
[----:B------:R-:W-:Y:S05]  /*0300*/  @P0 BRA `(.L_x_1) ;  /* 0x0000000000480947 */ /* 0x000fea0003800000 */
[----:B-1----:R-:W1:Y:S01]  /*0310*/  S2UR UR5, SR_CgaCtaId ;  /* 0x00000000000579c3 */ /* 0x002e620000008800 */
        /* <DEDUP_REMOVED lines=12> */
[----:B-1----:R1:W0:Y:S08]  /*03e0*/  SYNCS.EXCH.64 URZ, [UR8+0x29850], UR4 ;  /* 0x02985004083f75b2 */ /* 0x0022300008000100 */
[----:B------:R1:W0:Y:S01]  /*03f0*/  SYNCS.EXCH.64 URZ, [UR8+0x29860], UR6 ;  /* 0x02986006083f75b2 */ /* 0x0002220008000100 */
[----:B------:R1:W0:Y:S01]  /*0400*/  SYNCS.EXCH.64 URZ, [UR8+0x29858], UR4 ;  /* 0x02985804083f75b2 */ /* 0x0002220008000100 */
[----:B------:R1:W0:Y:S01]  /*0410*/  SYNCS.EXCH.64 URZ, [UR8+0x29868], UR6 ;  /* 0x02986806083f75b2 */ /* 0x0002220008000100 */
[----:B------:R-:W-:Y:S01]  /*0420*/  NOP ;  /* 0x0000000000007918 */ /* 0x000fe20000000000 */
.L_x_1:
[----:B------:R-:W5:Y:S01]  /*0430*/  SHFL.IDX PT, R2, R0, RZ, 0x1f ;  /* 0x00001fff00027589 */ /* 0x000f6200000e0000 */
[----:B------:R-:W-:Y:S01]  /*0440*/  NOP ;  /* 0x0000000000007918 */ /* 0x000fe20000000000 */
[----:B-----5:R-:W-:-:S13]  /*0450*/  ISETP.NE.AND P0, PT, R2, RZ, PT ;  /* 0x000000ff0200720c */ /* 0x020fda0003f05270 */
[----:B------:R-:W-:Y:S05]  /*0460*/  @P0 BRA `(.L_x_2) ;  /* 0x0000000000380947 */ /* 0x000fea0003800000 */
[----:B-1----:R-:W1:Y:S01]  /*0470*/  S2UR UR5, SR_CgaCtaId ;  /* 0x00000000000579c3 */ /* 0x002e620000008800 */
[----:B------:R-:W-:Y:S01]  /*0480*/  UMOV UR4, 0x400 ;  /* 0x0000040000047882 */ /* 0x000fe20000000000 */
[----:B------:R-:W-:Y:S01]  /*0490*/  UMOV UR7, 0x80 ;  /* 0x0000008000077882 */ /* 0x000fe20000000000 */
[----:B------:R-:W-:Y:S01]  /*04a0*/  ELECT P0, URZ, PT ;  /* 0x00000000003f782f */ /* 0x000fe20003800000 */
[----:B-1----:R-:W-:Y:S02]  /*04b0*/  ULEA UR6, UR5, UR4, 0x18 ;  /* 0x0000000405067291 */ /* 0x002fe4000f8ec03f */
[----:B------:R-:W-:-:S04]  /*04c0*/  UIADD3 UR4, -UR7, 0x100000, URZ ;  /* 0x0010000007047890 */ /* 0x000fc8000fffe13f */
[----:B------:R-:W-:Y:S02]  /*04d0*/  USHF.L.U32 UR5, UR4, 0xb, URZ ;  /* 0x0000000b04057899 */ /* 0x000fe4000800063f */
[----:B------:R-:W-:Y:S01]  /*04e0*/  USHF.L.U32 UR4, UR4, 0x1, URZ ;  /* 0x0000000104047899 */ /* 0x000fe2000800063f */
[----:B------:R-:W1:Y:S11]  /*04f0*/  FENCE.VIEW.ASYNC.S ;  /* 0x00000000000073c6 */ /* 0x000e760000000000 */
[----:B-1----:R1:W0:Y:S01]  /*0500*/  SYNCS.EXCH.64 URZ, [UR6+0x29870], UR4 ;  /* 0x02987004063f75b2 */ /* 0x0022220008000100 */
[----:B------:R1:W0:Y:S01]  /*0510*/  SYNCS.EXCH.64 URZ, [UR6+0x29880], UR4 ;  /* 0x02988004063f75b2 */ /* 0x0002220008000100 */
[----:B------:R1:W0:Y:S01]  /*0520*/  SYNCS.EXCH.64 URZ, [UR6+0x29878], UR4 ;  /* 0x02987804063f75b2 */ /* 0x0002220008000100 */
[----:B------:R1:W0:Y:S01]  /*0530*/  SYNCS.EXCH.64 URZ, [UR6+0x29888], UR4 ;  /* 0x02988804063f75b2 */ /* 0x0002220008000100 */
[----:B------:R-:W-:Y:S01]  /*0540*/  NOP ;  /* 0x0000000000007918 */ /* 0x000fe20000000000 */
.L_x_2:
        /* <DEDUP_REMOVED lines=22> */
.L_x_3:
[----:B------:R-:W5:Y:S01]  /*06b0*/  SHFL.IDX PT, R2, R0, RZ, 0x1f ;  /* 0x00001fff00027589 */ /* 0x000f6200000e0000 */
[----:B------:R-:W0:Y:S01]  /*06c0*/  S2UR UR45, SR_CgaCtaId ;  /* 0x00000000002d79c3 */ /* 0x000e220000008800 */
[----:B------:R-:W-:Y:S01]  /*06d0*/  R2UR UR9, R3 ;  /* 0x00000000030972ca */ /* 0x000fe200000e0000 */
[----:B------:R-:W-:Y:S01]  /*06e0*/  NOP ;  /* 0x0000000000007918 */ /* 0x000fe20000000000 */
[----:B-----5:R-:W-:-:S13]  /*06f0*/  ISETP.NE.AND P0, PT, R2, RZ, PT ;  /* 0x000000ff0200720c */ /* 0x020fda0003f05270 */
[----:B0-----:R-:W-:Y:S05]  /*0700*/  @P0 BRA `(.L_x_4) ;  /* 0x0000000000480947 */ /* 0x001fea0003800000 */
[----:B-1----:R-:W0:Y:S01]  /*0710*/  S2UR UR5, SR_CgaCtaId ;  /* 0x00000000000579c3 */ /* 0x002e220000008800 */
[----:B------:R-:W-:Y:S01]  /*0720*/  UMOV UR4, 0x400 ;  /* 0x0000040000047882 */ /* 0x000fe20000000000 */
[----:B------:R-:W-:Y:S01]  /*0730*/  UMOV UR6, 0x1 ;  /* 0x0000000100067882 */ /* 0x000fe20000000000 */
[----:B------:R-:W-:Y:S01]  /*0740*/  UMOV UR7, 0x2 ;  /* 0x0000000200077882 */ /* 0x000fe20000000000 */
[----:B------:R-:W-:Y:S01]  /*0750*/  ELECT P0, URZ, PT ;  /* 0x00000000003f782f */ /* 0x000fe20003800000 */
[----:B0-----:R-:W-:Y:S02]  /*0760*/  ULEA UR8, UR5, UR4, 0x18 ;  /* 0x0000000405087291 */ /* 0x001fe4000f8ec03f */
[----:B------:R-:W-:-:S04]  /*0770*/  UIADD3 UR4, -UR6, 0x100000, URZ ;  /* 0x0010000006047890 */ /* 0x000fc8000fffe13f */
[----:B------:R-:W-:Y:S02]  /*0780*/  USHF.L.U32 UR5, UR4, 0xb, URZ ;  /* 0x0000000b04057899 */ /* 0x000fe4000800063f */
[----:B------:R-:W-:Y:S02]  /*0790*/  USHF.L.U32 UR4, UR4, 0x1, URZ ;  /* 0x0000000104047899 */ /* 0x000fe4000800063f */
[----:B------:R-:W-:-:S04]  /*07a0*/  UIADD3 UR6, -UR7, 0x100000, URZ ;  /* 0x0010000007067890 */ /* 0x000fc8000fffe13f */
[----:B------:R-:W-:Y:S02]  /*07b0*/  USHF.L.U32 UR7, UR6, 0xb, URZ ;  /* 0x0000000b06077899 */ /* 0x000fe4000800063f */
[----:B------:R-:W-:Y:S01]  /*07c0*/  USHF.L.U32 UR6, UR6, 0x1, URZ ;  /* 0x0000000106067899 */ /* 0x000fe2000800063f */
[----:B------:R-:W0:Y:S03]  /*07d0*/  FENCE.VIEW.ASYNC.S ;  /* 0x00000000000073c6 */ /* 0x000e260000000000 */
[----:B0-----:R0:W1:Y:S08]  /*07e0*/  SYNCS.EXCH.64 URZ, [UR8+0x298b0], UR4 ;  /* 0x0298b004083f75b2 */ /* 0x0010700008000100 */
[----:B------:R0:W0:Y:S01]  /*07f0*/  SYNCS.EXCH.64 URZ, [UR8+0x298c0], UR6 ;  /* 0x0298c006083f75b2 */ /* 0x0000220008000100 */
[----:B------:R0:W0:Y:S01]  /*0800*/  SYNCS.EXCH.64 URZ, [UR8+0x298b8], UR4 ;  /* 0x0298b804083f75b2 */ /* 0x0000220008000100 */
[----:B------:R0:W0:Y:S01]  /*0810*/  SYNCS.EXCH.64 URZ, [UR8+0x298c8], UR6 ;  /* 0x0298c806083f75b2 */ /* 0x0000220008000100 */
[----:B------:R-:W-:Y:S01]  /*0820*/  NOP ;  /* 0x0000000000007918 */ /* 0x000fe20000000000 */
.L_x_4:
[----:B------:R-:W-:Y:S01]  /*0830*/  UISETP.NE.AND UP0, UPT, UR9, URZ, UPT ;  /* 0x0000003f0900728c */ /* 0x000fe2000bf05270 */
[----:B------:R-:W-:Y:S01]  /*0840*/  NOP ;  /* 0x0000000000007918 */ /* 0x000fe20000000000 */
[----:B------:R-:W-:Y:S01]  /*0850*/  UMOV UR36, 0x1 ;  /* 0x0000000100247882 */ /* 0x000fe20000000000 */
[----:B------:R-:W-:Y:S01]  /*0860*/  ULDC.64 UR48, c[0x0][0x208] ;  /* 0x0000820000307ab9 */ /* 0x000fe20000000a00 */
[----:B------:R-:W-:Y:S01]  /*0870*/  USEL UR36, UR36, 0x2, !UP0 ;  /* 0x0000000224247887 */ /* 0x000fe2000c000000 */
[----:B01234-:R-:W-:Y:S01]  /*0880*/  BAR.SYNC.DEFER_BLOCKING 0x0 ;  /* 0x0000000000007b1d */ /* 0x01ffe20000010000 */
[----:B------:R-:W-:-:S13]  /*0890*/  PLOP3.LUT P0, PT, PT, PT, UP0, 0x80, 0x0 ;  /* 0x000000000000781c */ /* 0x000fda0003f0f008 */
[----:B------:R-:W-:Y:S05]  /*08a0*/  @!P0 BRA `(.L_x_5) ;  /* 0x000000a000f88947 */ /* 0x000fea0003800000 */
.L_x_6:
[----:B------:R-:W-:-:S08]  /*08b0*/  NOP ;  /* 0x0000000000007918 */ /* 0x000fd00000000000 */
[----:B------:R-:W0:Y:S02]  /*08c0*/  USETMAXREG.TRY_ALLOC.CTAPOOL UP0, 0xe8 ;  /* 0x000000e8000079c8 */ /* 0x000e240008000600 */
[----:B0-----:R-:W-:-:S13]  /*08d0*/  PLOP3.LUT P0, PT, PT, PT, UP0, 0x80, 0x0 ;  /* 0x000000000000781c */ /* 0x001fda0003f0f008 */
[----:B------:R-:W-:Y:S05]  /*08e0*/  @!P0 BRA `(.L_x_6) ;  /* 0xfffffffc00f08947 */ /* 0x000fea000383ffff */
[----:B------:R-:W0:Y:S01]  /*08f0*/  S2R R2, SR_TID.X ;  /* 0x0000000000027919 */ /* 0x000e220000002100 */
[----:B------:R-:W1:Y:S08]  /*0900*/  S2UR UR41, SR_CTAID.X ;  /* 0x00000000002979c3 */ /* 0x000e700000002500 */
[----:B------:R-:W-:Y:S06]  /*0910*/  BAR.ARV 0x8, 0x180 ;  /* 0x0206000000007b1d */ /* 0x000fec0000002000 */
[----:B0-----:R-:W-:-:S04]  /*0920*/  LOP3.LUT R0, R2, 0xffffff80, RZ, 0xc0, !PT ;  /* 0xffffff8002007812 */ /* 0x001fc800078ec0ff */
[----:B------:R-:W-:Y:S02]  /*0930*/  ISETP.NE.AND P0, PT, R0, 0x80, PT ;  /* 0x000000800000780c */ /* 0x000fe40003f05270 */
[----:B------:R-:W1:Y:S11]  /*0940*/  LDC R0, c[0x0][0xc34] ;  /* 0x00030d00ff007b82 */ /* 0x000e760000000800 */
[----:B------:R-:W-:Y:S06]  /*0950*/  @!P0 BAR.ARV 0x9, 0x100 ;  /* 0x0244000000008b1d */ /* 0x000fec0000002000 */
[----:B-1----:R-:W-:-:S13]  /*0960*/  ISETP.LE.AND P0, PT, R0, UR41, PT ;  /* 0x0000002900007c0c */ /* 0x002fda000bf03270 */
[----:B------:R-:W-:Y:S05]  /*0970*/  @P0 EXIT ;  /* 0x000000000000094d */ /* 0x000fea0003800000 */
[----:B------:R-:W-:Y:S01]  /*0980*/  VIADD R17, R2, 0xffffff80 ;  /* 0xffffff8002117836 */ /* 0x000fe20000000000 */
[----:B------:R-:W-:Y:S01]  /*0990*/  ULOP3.LUT UR46, UR36, 0x1, URZ, 0xfc, !UPT ;  /* 0x00000001242e7892 */ /* 0x000fe2000f8efc3f */
[----:B------:R-:W-:Y:S01]  /*09a0*/  IMAD.MOV.U32 R171, RZ, RZ, -0x2 ;  /* 0xfffffffeffab7424 */ /* 0x000fe200078e00ff */
[----:B------:R-:W-:Y:S01]  /*09b0*/  UMOV UR45, URZ ;  /* 0x0000003f002d7c82 */ /* 0x000fe20008000000 */
[----:B------:R-:W-:Y:S01]  /*09c0*/  UMOV UR44, URZ ;  /* 0x0000003f002c7c82 */ /* 0x000fe20008000000 */
[----:B------:R-:W-:Y:S01]  /*09d0*/  SHF.R.S32.HI R0, RZ, 0x1f, R17 ;  /* 0x0000001fff007819 */ /* 0x000fe20000011411 */
[----:B------:R-:W-:-:S03]  /*09e0*/  UMOV UR43, URZ ;  /* 0x0000003f002b7c82 */ /* 0x000fc60008000000 */
[CC--:B------:R-:W-:Y:S02]  /*09f0*/  LEA.HI R2, R0.reuse, R17.reuse, RZ, 0x7 ;  /* 0x0000001100027211 */ /* 0x0c0fe400078f38ff */
[-C--:B------:R-:W-:Y:S02]  /*0a00*/  LEA.HI R3, R0, R17.reuse, RZ, 0x5 ;  /* 0x0000001100037211 */ /* 0x080fe400078f28ff */
[----:B------:R-:W-:Y:S02]  /*0a10*/  LOP3.LUT R4, R2, 0xffffff80, RZ, 0xc0, !PT ;  /* 0xffffff8002047812 */ /* 0x000fe400078ec0ff */
[CC--:B------:R-:W-:Y:S01]  /*0a20*/  LEA.HI R5, R0.reuse, R17.reuse, RZ, 0x4 ;  /* 0x0000001100057211 */ /* 0x0c0fe200078f20ff */
[----:B------:R-:W-:Y:S01]  /*0a30*/  IMAD.SHL.U32 R3, R3, 0x20, RZ ;  /* 0x0000002003037824 */ /* 0x000fe200078e00ff */
[----:B------:R-:W-:Y:S01]  /*0a40*/  LEA.HI R9, R0, R17, RZ, 0x2 ;  /* 0x0000001100097211 */ /* 0x000fe200078f10ff */
[----:B------:R-:W-:Y:S01]  /*0a50*/  IMAD.IADD R19, R17, 0x1, -R4 ;  /* 0x0000000111137824 */ /* 0x000fe200078e0a04 */
[----:B------:R-:W-:-:S02]  /*0a60*/  LOP3.LUT R6, R5, 0x3fffff0, RZ, 0xc0, !PT ;  /* 0x03fffff005067812 */ /* 0x000fc400078ec0ff */
[----:B------:R-:W-:Y:S02]  /*0a70*/  LOP3.LUT R7, R3, 0xfffffc00, RZ, 0xc0, !PT ;  /* 0xfffffc0003077812 */ /* 0x000fe400078ec0ff */
[----:B------:R-:W-:Y:S01]  /*0a80*/  SHF.R.S32.HI R4, RZ, 0x1f, R19 ;  /* 0x0000001fff047819 */ /* 0x000fe20000011413 */
[----:B------:R-:W-:Y:S01]  /*0a90*/  IMAD.IADD R6, R17, 0x1, -R6 ;  /* 0x0000000111067824 */ /* 0x000fe200078e0a06 */
[----:B------:R-:W-:Y:S02]  /*0aa0*/  SHF.R.S32.HI R8, RZ, 0x4, R5 ;  /* 0x00000004ff087819 */ /* 0x000fe40000011405 */
[----:B------:R-:W-:Y:S01]  /*0ab0*/  LEA.HI R3, R4, R19, RZ, 0x2 ;  /* 0x0000001304037211 */ /* 0x000fe200078f10ff */
[----:B------:R-:W-:Y:S01]  /*0ac0*/  IMAD R6, R6, 0x40, R7 ;  /* 0x0000004006067824 */ /* 0x000fe200078e0207 */
[----:B------:R-:W-:Y:S02]  /*0ad0*/  LEA.HI R5, R5, R8, RZ, 0x1 ;  /* 0x0000000805057211 */ /* 0x000fe400078f08ff */
[----:B------:R-:W-:-:S02]  /*0ae0*/  SHF.R.S32.HI R7, RZ, 0x2, R3 ;  /* 0x00000002ff077819 */ /* 0x000fc40000011403 */
[----:B------:R-:W-:Y:S02]  /*0af0*/  SHF.R.S32.HI R10, RZ, 0x1f, R3 ;  /* 0x0000001fff0a7819 */ /* 0x000fe40000011403 */
[----:B------:R-:W-:Y:S02]  /*0b00*/  LEA.HI R18, R0, R17, RZ, 0x3 ;  /* 0x0000001100127211 */ /* 0x000fe400078f18ff */
[----:B------:R-:W-:Y:S02]  /*0b10*/  LOP3.LUT R5, R5, 0x1ffffffe, RZ, 0xc0, !PT ;  /* 0x1ffffffe05057812 */ /* 0x000fe400078ec0ff */
[----:B------:R-:W-:Y:S02]  /*0b20*/  LOP3.LUT R0, R9, 0xfffffffc, RZ, 0xc0, !PT ;  /* 0xfffffffc09007812 */ /* 0x000fe400078ec0ff */
[----:B------:R-:W-:Y:S02]  /*0b30*/  LEA.HI R10, R10, R7, RZ, 0x3 ;  /* 0x000000070a0a7211 */ /* 0x000fe400078f18ff */
[----:B------:R-:W-:-:S02]  /*0b40*/  SHF.R.S32.HI R23, RZ, 0x7, R2 ;  /* 0x00000007ff177819 */ /* 0x000fc40000011402 */
[----:B------:R-:W-:Y:S01]  /*0b50*/  IADD3 R5, R8, -R5, RZ ;  /* 0x8000000508057210 */ /* 0x000fe20007ffe0ff */
[----:B------:R-:W-:Y:S01]  /*0b60*/  IMAD.IADD R8, R17, 0x1, -R0 ;  /* 0x0000000111087824 */ /* 0x000fe200078e0a00 */
[----:B------:R-:W-:Y:S02]  /*0b70*/  LOP3.LUT R10, R10, 0xfffffff8, RZ, 0xc0, !PT ;  /* 0xfffffff80a0a7812 */ /* 0x000fe400078ec0ff */
[----:B------:R-:W-:Y:S01]  /*0b80*/  LEA.HI R2, R2, R23, RZ, 0x1 ;  /* 0x0000001702027211 */ /* 0x000fe200078f08ff */
[----:B------:R-:W-:Y:S01]  /*0b90*/  IMAD R170, R5, 0x8, R6 ;  /* 0x0000000805aa7824 */ /* 0x000fe200078e0206 */
[----:B------:R-:W-:Y:S01]  /*0ba0*/  LOP3.LUT R12, R18, 0xfffffff8, RZ, 0xc0, !PT ;  /* 0xfffffff8120c7812 */ /* 0x000fe200078ec0ff */
[----:B------:R-:W-:Y:S01]  /*0bb0*/  IMAD.IADD R7, R7, 0x1, -R10 ;  /* 0x0000000107077824 */ /* 0x000fe200078e0a0a */
[----:B------:R-:W-:Y:S02]  /*0bc0*/  LEA.HI R4, R4, R19, RZ, 0x5 ;  /* 0x0000001304047211 */ /* 0x000fe400078f28ff */
[----:B------:R-:W-:Y:S01]  /*0bd0*/  LOP3.LUT R2, R2, 0x3fffffe, RZ, 0xc0, !PT ;  /* 0x03fffffe02027812 */ /* 0x000fe200078ec0ff */
[----:B------:R-:W-:Y:S01]  /*0be0*/  IMAD.IADD R17, R17, 0x1, -R12 ;  /* 0x0000000111117824 */ /* 0x000fe200078e0a0c */
[----:B------:R-:W-:-:S02]  /*0bf0*/  LEA.HI R5, R8, R8, RZ, 0x1 ;  /* 0x0000000808057211 */ /* 0x000fc400078f08ff */
[----:B------:R-:W-:Y:S01]  /*0c00*/  SHF.R.S32.HI R4, RZ, 0x5, R4 ;  /* 0x00000005ff047819 */ /* 0x000fe20000011404 */
[----:B------:R-:W-:Y:S01]  /*0c10*/  IMAD.IADD R168, R23, 0x1, -R2 ;  /* 0x0000000117a87824 */ /* 0x000fe200078e0a02 */
[----:B------:R-:W-:Y:S01]  /*0c20*/  LOP3.LUT R0, R3, 0x7ffffffc, RZ, 0xc0, !PT ;  /* 0x7ffffffc03007812 */ /* 0x000fe200078ec0ff */
[----:B------:R-:W-:Y:S01]  /*0c30*/  IMAD.SHL.U32 R2, R17, 0x8, RZ ;  /* 0x0000000811027824 */ /* 0x000fe200078e00ff */
[----:B------:R-:W-:Y:S02]  /*0c40*/  LOP3.LUT R5, R5, 0x1ffffffe, RZ, 0xc0, !PT ;  /* 0x1ffffffe05057812 */ /* 0x000fe400078ec0ff */
[----:B------:R-:W-:Y:S01]  /*0c50*/  LEA R7, R4, R7, 0x4 ;  /* 0x0000000704077211 */ /* 0x000fe200078e20ff */
[----:B------:R-:W-:Y:S01]  /*0c60*/  VIADD R16, R2, 0x40 ;  /* 0x0000004002107836 */ /* 0x000fe20000000000 */
[----:B------:R-:W-:Y:S01]  /*0c70*/  SHF.R.S32.HI R18, RZ, 0x3, R18 ;  /* 0x00000003ff127819 */ /* 0x000fe20000011412 */
[----:B------:R-:W-:Y:S02]  /*0c80*/  IMAD.IADD R0, R19, 0x1, -R0 ;  /* 0x0000000113007824 */ /* 0x000fe400078e0a00 */
[----:B------:R-:W-:Y:S01]  /*0c90*/  IMAD.IADD R5, R8, 0x1, -R5 ;  /* 0x0000000108057824 */ /* 0x000fe200078e0a05 */
[----:B------:R-:W-:Y:S01]  /*0ca0*/  SHF.R.S32.HI R192, RZ, 0x1f, R16 ;  /* 0x0000001fffc07819 */ /* 0x000fe20000011410 */
[----:B------:R-:W-:-:S02]  /*0cb0*/  IMAD R168, R168, 0x40, R7 ;  /* 0x00000040a8a87824 */ /* 0x000fc400078e0207 */
[----:B------:R-:W-:Y:S02]  /*0cc0*/  IMAD R171, R0, R171, 0xa0 ;  /* 0x000000a000ab7424 */ /* 0x000fe400078e02ab */
[----:B------:R-:W-:-:S07]  /*0cd0*/  IMAD R169, R5, 0x8, R168 ;  /* 0x0000000805a97824 */ /* 0x000fce00078e02a8 */
.L_x_39:
[----:B0-----:R-:W0:Y:S01]  /*0ce0*/  SHFL.IDX PT, R0, R23, RZ, 0x1f ;  /* 0x00001fff17007589 */ /* 0x001e2200000e0000 */
[----:B-1----:R-:W1:Y:S01]  /*0cf0*/  S2UR UR37, SR_CgaCtaId ;  /* 0x00000000002579c3 */ /* 0x002e620000008800 */
[----:B------:R-:W-:Y:S01]  /*0d00*/  ULDC UR4, c[0x0][0xc38] ;  /* 0x00030e0000047ab9 */ /* 0x000fe20000000800 */
[----:B------:R-:W-:Y:S01]  /*0d10*/  ULDC.64 UR6, c[0x0][0x418] ;  /* 0x0001060000067ab9 */ /* 0x000fe20000000a00 */
[----:B------:R-:W-:Y:S02]  /*0d20*/  UISETP.NE.AND UP1, UPT, UR4, 0x1, UPT ;  /* 0x000000010400788c */ /* 0x000fe4000bf25270 */
[----:B------:R-:W-:Y:S01]  /*0d30*/  UISETP.NE.U32.AND UP0, UPT, UR6, URZ, UPT ;  /* 0x0000003f0600728c */ /* 0x000fe2000bf05070 */
[----:B------:R-:W-:Y:S01]  /*0d40*/  UMOV UR39, 0x400 ;  /* 0x0000040000277882 */ /* 0x000fe20000000000 */
[----:B------:R-:W-:Y:S02]  /*0d50*/  ULDC UR4, c[0x0][0xc44] ;  /* 0x0003110000047ab9 */ /* 0x000fe40000000800 */
[----:B------:R-:W-:-:S02]  /*0d60*/  UISETP.NE.AND.EX UP0, UPT, UR7, URZ, UPT, UP0 ;  /* 0x0000003f0700728c */ /* 0x000fc4000bf05300 */
[----:B------:R-:W-:Y:S01]  /*0d70*/  UISETP.NE.AND UP2, UPT, UR4, 0x1, UPT ;  /* 0x000000010400788c */ /* 0x000fe2000bf45270 */
[----:B------:R-:W-:Y:S02]  /*0d80*/  ULDC UR51, c[0x0][0x424] ;  /* 0x0001090000337ab9 */ /* 0x000fe40000000800 */
[----:B------:R-:W-:Y:S01]  /*0d90*/  @UP1 ULDC UR4, c[0x0][0xc3c] ;  /* 0x00030f0000041ab9 */ /* 0x000fe20000000800 */
[----:B------:R-:W-:Y:S01]  /*0da0*/  USEL UR51, UR51, 0x1, UP0 ;  /* 0x0000000133337887 */ /* 0x000fe20008000000 */
[----:B------:R-:W-:Y:S01]  /*0db0*/  ULDC UR7, c[0x0][0x2f0] ;  /* 0x0000bc0000077ab9 */ /* 0x000fe20000000800 */
[----:B------:R-:W-:Y:S01]  /*0dc0*/  UIMAD.WIDE.U32 UR4, UR41, UR4, URZ ;  /* 0x00000004290472a5 */ /* 0x000fe2000f8e003f */
[----:B------:R-:W-:Y:S01]  /*0dd0*/  @UP1 ULDC UR11, c[0x0][0xc40] ;  /* 0x00031000000b1ab9 */ /* 0x000fe20000000800 */
[----:B------:R-:W-:Y:S01]  /*0de0*/  UIMAD UR51, UR51, UR7, URZ ;  /* 0x00000007333372a4 */ /* 0x000fe2000f8e023f */
[----:B0-----:R-:W-:Y:S01]  /*0df0*/  R2UR UR38, R0 ;  /* 0x00000000002672ca */ /* 0x001fe200000e0000 */
[----:B-1----:R-:W-:Y:S01]  /*0e00*/  ULEA UR39, UR37, UR39, 0x18 ;  /* 0x0000002725277291 */ /* 0x002fe2000f8ec03f */
[----:B------:R-:W-:Y:S01]  /*0e10*/  UMOV UR42, UR41 ;  /* 0x00000029002a7c82 */ /* 0x000fe20008000000 */
[----:B------:R-:W-:-:S02]  /*0e20*/  @UP1 USHF.R.U32.HI UR42, URZ, UR11, UR5 ;  /* 0x0000000b3f2a1299 */ /* 0x000fc40008011605 */
[----:B------:R-:W-:Y:S01]  /*0e30*/  UIADD3 UR10, UR39, 0x14400, URZ ;  /* 0x00014400270a7890 */ /* 0x000fe2000fffe03f */
[----:B------:R-:W-:Y:S01]  /*0e40*/  @UP2 ULDC.64 UR8, c[0x0][0xc48] ;  /* 0x0003120000082ab9 */ /* 0x000fe20000000a00 */
[----:B------:R-:W-:Y:S02]  /*0e50*/  UIADD3 UR7, UR51, 0x9f, URZ ;  /* 0x0000009f33077890 */ /* 0x000fe4000fffe03f */
[----:B------:R-:W-:-:S04]  /*0e60*/  ULOP3.LUT UP0, URZ, UR10, 0x9f, URZ, 0xc0, !UPT ;  /* 0x0000009f0a3f7892 */ /* 0x000fc8000f80c03f */
[----:B------:R-:W-:Y:S02]  /*0e70*/  ULEA.HI UR6, UR38, UR38, URZ, 0x1 ;  /* 0x0000002626067291 */ /* 0x000fe4000f8f083f */
[----:B------:R-:W-:Y:S02]  /*0e80*/  UIMAD.WIDE.U32 UR4, UR42, UR8, URZ ;  /* 0x000000082a0472a5 */ /* 0x000fe4000f8e003f */
[----:B------:R-:W-:Y:S01]  /*0e90*/  ULOP3.LUT UR6, UR6, 0x3e, URZ, 0xc0, !UPT ;  /* 0x0000003e06067892 */ /* 0x000fe2000f8ec03f */
[----:B------:R-:W-:Y:S01]  /*0ea0*/  PLOP3.LUT P0, PT, PT, PT, UP0, 0x80, 0x0 ;  /* 0x000000000000781c */ /* 0x000fe20003f0f008 */
[----:B------:R-:W-:Y:S01]  /*0eb0*/  UMOV UR40, UR42 ;  /* 0x0000002a00287c82 */ /* 0x000fe20008000000 */
[----:B------:R-:W-:Y:S02]  /*0ec0*/  @UP2 USHF.R.U32.HI UR40, URZ, UR9, UR5 ;  /* 0x000000093f282299 */ /* 0x000fe40008011605 */
[----:B------:R-:W-:-:S04]  /*0ed0*/  UIADD3 UR6, UR38, -UR6, URZ ;  /* 0x8000000626067290 */ /* 0x000fc8000fffe03f */
[----:B------:R-:W-:Y:S02]  /*0ee0*/  ULEA UR8, UR6, UR10, 0xc ;  /* 0x0000000a06087291 */ /* 0x000fe4000f8e603f */
[----:B------:R-:W-:Y:S02]  /*0ef0*/  UIMAD.WIDE UR6, UR7, 0x66666667, URZ ;  /* 0x66666667070678a5 */ /* 0x000fe4000f8e023f */
[----:B------:R-:W-:Y:S02]  /*0f00*/  USHF.R.U32.HI UR8, URZ, 0x4, UR8 ;  /* 0x000000043f087899 */ /* 0x000fe40008011608 */
[----:B------:R-:W-:Y:S02]  /*0f10*/  USHF.R.U32.HI UR50, URZ, 0x1f, UR7 ;  /* 0x0000001f3f327899 */ /* 0x000fe40008011607 */
[----:B------:R-:W-:Y:S02]  /*0f20*/  ULOP3.LUT UR47, UR8, 0x3fff, URZ, 0xc0, !UPT ;  /* 0x00003fff082f7892 */ /* 0x000fe4000f8ec03f */
[----:B------:R-:W-:Y:S01]  /*0f30*/  ULEA.HI.SX32 UR50, UR7, UR50, 0x1a ;  /* 0x0000003207327291 */ /* 0x000fe2000f8fd23f */
[----:B---345:R-:W-:Y:S11]  /*0f40*/  @!P0 BRA `(.L_x_7) ;  /* 0x0000000000408947 */ /* 0x038ff60003800000 */
[----:B------:R-:W-:Y:S01]  /*0f50*/  MOV R0, 0x0 ;  /* 0x0000000000007802 */ /* 0x000fe20000000f00 */
[----:B------:R-:W-:Y:S01]  /*0f60*/  ULDC.64 UR4, c[0x4][0xc8] ;  /* 0x0100320000047ab9 */ /* 0x000fe20000000a00 */
[----:B------:R-:W-:Y:S01]  /*0f70*/  ULDC.64 UR6, c[0x4][0x38] ;  /* 0x01000e0000067ab9 */ /* 0x000fe20000000a00 */
[----:B------:R-:W-:Y:S01]  /*0f80*/  MOV R4, UR4 ;  /* 0x0000000400047c02 */ /* 0x000fe20008000f00 */
[----:B------:R0:W1:Y:S01]  /*0f90*/  LDC.64 R14, c[0x4][R0] ;  /* 0x01000000000e7b82 */ /* 0x0000620000000a00 */
[----:B------:R-:W-:Y:S01]  /*0fa0*/  IMAD.U32 R5, RZ, RZ, UR5 ;  /* 0x00000005ff057e24 */ /* 0x000fe2000f8e00ff */
[----:B------:R-:W-:Y:S01]  /*0fb0*/  ULDC.64 UR4, c[0x4][0xd0] ;  /* 0x0100340000047ab9 */ /* 0x000fe20000000a00 */
[----:B------:R-:W-:Y:S01]  /*0fc0*/  IMAD.U32 R10, RZ, RZ, UR6 ;  /* 0x00000006ff0a7e24 */ /* 0x000fe2000f8e00ff */
[----:B------:R-:W-:Y:S01]  /*0fd0*/  MOV R12, 0x1 ;  /* 0x00000001000c7802 */ /* 0x000fe20000000f00 */
[----:B------:R-:W-:Y:S02]  /*0fe0*/  IMAD.U32 R6, RZ, RZ, UR4 ;  /* 0x00000004ff067e24 */ /* 0x000fe4000f8e00ff */
[----:B------:R-:W-:-:S02]  /*0ff0*/  IMAD.U32 R7, RZ, RZ, UR5 ;  /* 0x00000005ff077e24 */ /* 0x000fc4000f8e00ff */
[----:B------:R-:W-:Y:S02]  /*1000*/  IMAD.U32 R11, RZ, RZ, UR7 ;  /* 0x00000007ff0b7e24 */ /* 0x000fe4000f8e00ff */
[----:B------:R-:W-:Y:S02]  /*1010*/  IMAD.MOV.U32 R8, RZ, RZ, 0x70 ;  /* 0x00000070ff087424 */ /* 0x000fe400078e00ff */
[----:B0-----:R-:W-:-:S07]  /*1020*/  IMAD.MOV.U32 R13, RZ, RZ, RZ ;  /* 0x000000ffff0d7224 */ /* 0x001fce00078e00ff */
[----:B------:R-:W-:-:S07]  /*1030*/  LEPC R20, `(.L_x_7) ;  /* 0x000000001014794e */ /* 0x000fce0000000000 */
[----:B-1----:R-:W-:Y:S05]  /*1040*/  CALL.ABS.NOINC R14 ;  /* 0x000000000e007343 */ /* 0x002fea0003c00000 */
.L_x_7:
[----:B------:R-:W-:Y:S01]  /*1050*/  ULDC.64 UR4, c[0x0][0x990] ;  /* 0x0002640000047ab9 */ /* 0x000fe20000000a00 */
[----:B------:R-:W-:Y:S01]  /*1060*/  ULDC.64 UR6, c[0x0][0x998] ;  /* 0x0002660000067ab9 */ /* 0x000fe20000000a00 */
[----:B------:R-:W-:Y:S01]  /*1070*/  UISETP.NE.U32.AND UP0, UPT, UR4, URZ, UPT ;  /* 0x0000003f0400728c */ /* 0x000fe2000bf05070 */
[----:B------:R-:W-:Y:S01]  /*1080*/  IMAD.MOV.U32 R3, RZ, RZ, 0x3f800000 ;  /* 0x3f800000ff037424 */ /* 0x000fe200078e00ff */
[----:B------:R-:W-:Y:S01]  /*1090*/  UISETP.NE.U32.AND UP1, UPT, UR6, URZ, UPT ;  /* 0x0000003f0600728c */ /* 0x000fe2000bf25070 */
[----:B------:R-:W-:Y:S01]  /*10a0*/  IMAD.MOV.U32 R0, RZ, RZ, 0x3f800000 ;  /* 0x3f800000ff007424 */ /* 0x000fe200078e00ff */
[----:B------:R-:W-:Y:S02]  /*10b0*/  UISETP.NE.AND.EX UP0, UPT, UR5, URZ, UPT, UP0 ;  /* 0x0000003f0500728c */ /* 0x000fe4000bf05300 */
[----:B------:R-:W-:-:S04]  /*10c0*/  UISETP.NE.AND.EX UP1, UPT, UR7, URZ, UPT, UP1 ;  /* 0x0000003f0700728c */ /* 0x000fc8000bf25310 */
[----:B------:R-:W-:Y:S02]  /*10d0*/  PLOP3.LUT P0, PT, PT, PT, UP0, 0x80, 0x0 ;  /* 0x000000000000781c */ /* 0x000fe40003f0f008 */
[----:B------:R-:W-:-:S03]  /*10e0*/  PLOP3.LUT P1, PT, PT, PT, UP1, 0x80, 0x0 ;  /* 0x000000000000781c */ /* 0x000fc60003f2f018 */
[----:B------:R-:W-:Y:S02]  /*10f0*/  @UP0 USHF.R.S32.HI UR8, URZ, 0x1f, UR40 ;  /* 0x0000001f3f080899 */ /* 0x000fe40008011428 */
[----:B------:R-:W-:Y:S02]  /*1100*/  @UP1 USHF.R.S32.HI UR9, URZ, 0x1f, UR40 ;  /* 0x0000001f3f091899 */ /* 0x000fe40008011428 */
[----:B------:R-:W-:Y:S02]  /*1110*/  @UP0 UIADD3 UR16, -UR40, URZ, URZ ;  /* 0x0000003f28100290 */ /* 0x000fe4000fffe13f */
[----:B------:R-:W-:Y:S01]  /*1120*/  @UP1 UIADD3 UR20, -UR40, URZ, URZ ;  /* 0x0000003f28141290 */ /* 0x000fe2000fffe13f */
[----:B------:R-:W-:Y:S01]  /*1130*/  @UP0 ULDC.64 UR12, c[0x0][0x9a8] ;  /* 0x00026a00000c0ab9 */ /* 0x000fe20000000a00 */
[----:B------:R-:W-:Y:S01]  /*1140*/  @UP1 ULDC.64 UR14, c[0x0][0x9b8] ;  /* 0x00026e00000e1ab9 */ /* 0x000fe20000000a00 */
[----:B------:R-:W-:Y:S01]  /*1150*/  @UP0 ULDC UR17, c[0x0][0xc44] ;  /* 0x0003110000110ab9 */ /* 0x000fe20000000800 */
[----:B------:R-:W-:Y:S01]  /*1160*/  @UP1 ULDC UR21, c[0x0][0xc44] ;  /* 0x0003110000151ab9 */ /* 0x000fe20000000800 */
[----:B------:R-:W-:-:S02]  /*1170*/  @UP0 UIMAD UR8, UR8, UR12, URZ ;  /* 0x0000000c080802a4 */ /* 0x000fc4000f8e023f */
[----:B------:R-:W-:Y:S02]  /*1180*/  @UP1 UIMAD UR9, UR9, UR14, URZ ;  /* 0x0000000e090912a4 */ /* 0x000fe4000f8e023f */
[----:B------:R-:W-:Y:S02]  /*1190*/  @UP0 UIMAD UR16, UR17, UR16, UR42 ;  /* 0x00000010111002a4 */ /* 0x000fe4000f8e022a */
[----:B------:R-:W-:Y:S02]  /*11a0*/  @UP1 UIMAD UR20, UR21, UR20, UR42 ;  /* 0x00000014151412a4 */ /* 0x000fe4000f8e022a */
[----:B------:R-:W-:Y:S02]  /*11b0*/  @UP0 UIMAD.WIDE.U32 UR10, UR40, UR12, URZ ;  /* 0x0000000c280a02a5 */ /* 0x000fe4000f8e003f */
[----:B------:R-:W-:Y:S02]  /*11c0*/  @UP0 UIMAD UR18, UR40, UR13, UR8 ;  /* 0x0000000d281202a4 */ /* 0x000fe4000f8e0208 */
[----:B------:R-:W-:-:S02]  /*11d0*/  @UP0 USHF.R.S32.HI UR17, URZ, 0x1f, UR16 ;  /* 0x0000001f3f110899 */ /* 0x000fc40008011410 */
[----:B------:R-:W-:Y:S02]  /*11e0*/  @UP1 USHF.R.S32.HI UR21, URZ, 0x1f, UR20 ;  /* 0x0000001f3f151899 */ /* 0x000fe40008011414 */
[----:B------:R-:W-:Y:S02]  /*11f0*/  @UP1 UIMAD.WIDE.U32 UR12, UR40, UR14, URZ ;  /* 0x0000000e280c12a5 */ /* 0x000fe4000f8e003f */
[----:B------:R-:W-:Y:S02]  /*1200*/  @UP1 UIMAD UR19, UR40, UR15, UR9 ;  /* 0x0000000f281312a4 */ /* 0x000fe4000f8e0209 */
[----:B------:R-:W-:Y:S01]  /*1210*/  @UP0 UIADD3 UR11, UR11, UR18, URZ ;  /* 0x000000120b0b0290 */ /* 0x000fe2000fffe03f */
[----:B------:R-:W-:Y:S01]  /*1220*/  @UP0 ULDC.64 UR14, c[0x0][0x9b0] ;  /* 0x00026c00000e0ab9 */ /* 0x000fe20000000a00 */
[----:B------:R-:W-:Y:S01]  /*1230*/  @UP1 ULDC.64 UR8, c[0x0][0x9c0] ;  /* 0x0002700000081ab9 */ /* 0x000fe20000000a00 */
[----:B------:R-:W-:Y:S02]  /*1240*/  @UP0 UIMAD UR17, UR17, UR14, URZ ;  /* 0x0000000e111102a4 */ /* 0x000fe4000f8e023f */
[----:B------:R-:W-:-:S02]  /*1250*/  @UP1 UIMAD UR18, UR21, UR8, URZ ;  /* 0x00000008151212a4 */ /* 0x000fc4000f8e023f */
[----:B------:R-:W-:Y:S02]  /*1260*/  @UP1 UIADD3 UR13, UR13, UR19, URZ ;  /* 0x000000130d0d1290 */ /* 0x000fe4000fffe03f */
[----:B------:R-:W-:Y:S02]  /*1270*/  @UP0 UIMAD UR17, UR16, UR15, UR17 ;  /* 0x0000000f101102a4 */ /* 0x000fe4000f8e0211 */
[----:B------:R-:W-:Y:S02]  /*1280*/  @UP1 UIMAD UR18, UR20, UR9, UR18 ;  /* 0x00000009141212a4 */ /* 0x000fe4000f8e0212 */
[----:B------:R-:W-:Y:S02]  /*1290*/  @UP0 UIMAD.WIDE.U32 UR14, UR16, UR14, UR10 ;  /* 0x0000000e100e02a5 */ /* 0x000fe4000f8e000a */
[----:B------:R-:W-:Y:S02]  /*12a0*/  @UP1 UIMAD.WIDE.U32 UR8, UR20, UR8, UR12 ;  /* 0x00000008140812a5 */ /* 0x000fe4000f8e000c */
[----:B------:R-:W-:-:S02]  /*12b0*/  @UP0 UIADD3 UR10, UR15, UR17, URZ ;  /* 0x000000110f0a0290 */ /* 0x000fc4000fffe03f */
[----:B------:R-:W-:Y:S02]  /*12c0*/  @UP0 ULEA UR4, UP2, UR14, UR4, 0x2 ;  /* 0x000000040e040291 */ /* 0x000fe4000f84103f */
[----:B------:R-:W-:Y:S02]  /*12d0*/  @UP1 UIADD3 UR9, UR9, UR18, URZ ;  /* 0x0000001209091290 */ /* 0x000fe4000fffe03f */
[----:B------:R-:W-:Y:S02]  /*12e0*/  @UP1 ULEA UR6, UP3, UR8, UR6, 0x2 ;  /* 0x0000000608061291 */ /* 0x000fe4000f86103f */
[----:B------:R-:W-:Y:S01]  /*12f0*/  @UP0 ULEA.HI.X UR5, UR14, UR5, UR10, 0x2, UP2 ;  /* 0x000000050e050291 */ /* 0x000fe200090f140a */
[----:B------:R-:W-:Y:S01]  /*1300*/  IMAD.U32 R4, RZ, RZ, UR4 ;  /* 0x00000004ff047e24 */ /* 0x000fe2000f8e00ff */
[----:B------:R-:W-:Y:S02]  /*1310*/  @UP1 ULEA.HI.X UR7, UR8, UR7, UR9, 0x2, UP3 ;  /* 0x0000000708071291 */ /* 0x000fe400098f1409 */
[----:B------:R-:W-:-:S02]  /*1320*/  IMAD.U32 R6, RZ, RZ, UR6 ;  /* 0x00000006ff067e24 */ /* 0x000fc4000f8e00ff */
[----:B------:R-:W-:Y:S02]  /*1330*/  IMAD.U32 R5, RZ, RZ, UR5 ;  /* 0x00000005ff057e24 */ /* 0x000fe4000f8e00ff */
[----:B------:R-:W-:-:S03]  /*1340*/  MOV R7, UR7 ;  /* 0x0000000700077c02 */ /* 0x000fc60008000f00 */
[----:B------:R-:W2:Y:S04]  /*1350*/  @P0 LDG.E R3, desc[UR48][R4.64] ;  /* 0x0000003004030981 */ /* 0x000ea8000c1e1900 */
[----:B------:R-:W2:Y:S01]  /*1360*/  @P1 LDG.E R0, desc[UR48][R6.64] ;  /* 0x0000003006001981 */ /* 0x000ea2000c1e1900 */
[----:B------:R-:W-:Y:S01]  /*1370*/  ULOP3.LUT UR4, UR45, 0x1, URZ, 0xc0, !UPT ;  /* 0x000000012d047892 */ /* 0x000fe2000f8ec03f */
[----:B------:R-:W-:-:S05]  /*1380*/  IMAD.U32 R9, RZ, RZ, UR46 ;  /* 0x0000002eff097e24 */ /* 0x000fca000f8e00ff */
[----:B------:R-:W-:Y:S01]  /*1390*/  IMAD.U32 R8, RZ, RZ, UR4 ;  /* 0x00000004ff087e24 */ /* 0x000fe2000f8e00ff */
[----:B------:R-:W-:Y:S01]  /*13a0*/  ULDC UR4, c[0x0][0x9d8] ;  /* 0x0002760000047ab9 */ /* 0x000fe20000000800 */
[----:B------:R-:W-:-:S03]  /*13b0*/  ISETP.NE.AND P0, PT, R9, 0x3, PT ;  /* 0x000000030900780c */ /* 0x000fc60003f05270 */
[----:B------:R-:W-:-:S04]  /*13c0*/  SHF.L.U32 R8, R8, 0x1f, RZ ;  /* 0x0000001f08087819 */ /* 0x000fc800000006ff */
[----:B------:R-:W0:Y:S01]  /*13d0*/  SYNCS.PHASECHK.TRANS64.TRYWAIT P1, [UR39+0x29800], R8 ;  /* 0x02980008ff0075a7 */ /* 0x000e220008020167 */
[----:B--2---:R-:W-:-:S04]  /*13e0*/  FMUL.FTZ R0, R3, R0 ;  /* 0x0000000003007220 */ /* 0x004fc80000410000 */
[----:B------:R-:W-:Y:S01]  /*13f0*/  FMUL.FTZ R0, R0, UR4 ;  /* 0x0000000400007c20 */ /* 0x000fe20008410000 */
[----:B0-----:R-:W-:Y:S06]  /*1400*/  @!P1 BRA `(.L_x_8) ;  /* 0x000000e400689947 */ /* 0x001fec0003800000 */
.L_x_107:
[----:B------:R-:W-:Y:S05]  /*1410*/  @!P0 BRA `(.L_x_9) ;  /* 0x0000000000048947 */ /* 0x000fea0003800000 */
[----:B------:R-:W-:Y:S01]  /*1420*/  BPT.TRAP 0x1 ;  /* 0x000000040000795c */ /* 0x000fe20000300000 */
.L_x_9:
[----:B0-----:R-:W-:Y:S02]  /*1430*/  IMAD.U32 R3, RZ, RZ, UR43 ;  /* 0x0000002bff037e24 */ /* 0x001fe4000f8e00ff */
[----:B------:R-:W-:-:S03]  /*1440*/  IMAD.U32 R4, RZ, RZ, UR44 ;  /* 0x0000002cff047e24 */ /* 0x000fc6000f8e00ff */
[----:B------:R-:W-:Y:S02]  /*1450*/  LEA R3, R3, UR39, 0x3 ;  /* 0x0000002703037c11 */ /* 0x000fe4000f8e18ff */
[----:B------:R-:W-:-:S04]  /*1460*/  SHF.L.U32 R4, R4, 0x1f, RZ ;  /* 0x0000001f04047819 */ /* 0x000fc800000006ff */
[----:B------:R0:W1:Y:S01]  /*1470*/  SYNCS.PHASECHK.TRANS64.TRYWAIT P1, [R3+URZ+0x29830], R4 ;  /* 0x02983004030075a7 */ /* 0x000062000802017f */
[----:B------:R-:W-:Y:S05]  /*1480*/  @!P0 BRA `(.L_x_10) ;  /* 0x0000000000048947 */ /* 0x000fea0003800000 */
[----:B------:R-:W-:Y:S01]  /*1490*/  BPT.TRAP 0x1 ;  /* 0x000000040000795c */ /* 0x000fe20000300000 */
.L_x_10:
[----:B------:R-:W-:Y:S01]  /*14a0*/  IMAD.MOV.U32 R87, RZ, RZ, RZ ;  /* 0x000000ffff577224 */ /* 0x000fe200078e00ff */
[----:B-1----:R-:W-:Y:S06]  /*14b0*/  @P1 BRA `(.L_x_11) ;  /* 0x0000000000081947 */ /* 0x002fec0003800000 */
[----:B------:R-:W1:Y:S02]  /*14c0*/  SYNCS.PHASECHK.TRANS64.TRYWAIT P1, [R3+URZ+0x29830], R4 ;  /* 0x02983004030075a7 */ /* 0x000e64000802017f */
[----:B-1----:R-:W-:Y:S05]  /*14d0*/  @!P1 BRA `(.L_x_12) ;  /* 0x000000e4004c9947 */ /* 0x002fea0003800000 */
.L_x_11:
[----:B------:R-:W-:Y:S05]  /*14e0*/  WARPSYNC.ALL ;  /* 0x0000000000007948 */ /* 0x000fea0003800000 */
[----:B------:R-:W-:Y:S01]  /*14f0*/  UIADD3 UR4, UR39, 0x1a400, URZ ;  /* 0x0001a40027047890 */ /* 0x000fe2000fffe03f */
[----:B------:R-:W-:Y:S01]  /*1500*/  WARPGROUP.ARRIVE ;  /* 0x00000000000079c5 */ /* 0x000fe20000000000 */
[----:B------:R-:W-:Y:S02]  /*1510*/  ULOP3.LUT UR28, UR47, 0x10000, URZ, 0xfc, !UPT ;  /* 0x000100002f1c7892 */ /* 0x000fe4000f8efc3f */
[----:B------:R-:W-:Y:S01]  /*1520*/  USHF.R.U32.HI UR4, URZ, 0x4, UR4 ;  /* 0x000000043f047899 */ /* 0x000fe20008011604 */
[----:B------:R-:W-:Y:S01]  /*1530*/  UMOV UR25, 0x80000020 ;  /* 0x8000002000197882 */ /* 0x000fe20000000000 */
[----:B------:R-:W-:-:S02]  /*1540*/  UMOV UR27, 0x80000020 ;  /* 0x80000020001b7882 */ /* 0x000fc40000000000 */
[----:B------:R-:W-:Y:S01]  /*1550*/  ULOP3.LUT UR4, UR4, 0x3fff, URZ, 0xc0, !UPT ;  /* 0x00003fff04047892 */ /* 0x000fe2000f8ec03f */
[----:B------:R-:W-:Y:S01]  /*1560*/  UMOV UR24, UR28 ;  /* 0x0000001c00187c82 */ /* 0x000fe20008000000 */
[----:B------:R-:W-:Y:S02]  /*1570*/  UMOV UR5, UR25 ;  /* 0x0000001900057c82 */ /* 0x000fe40008000000 */
[----:B------:R-:W-:Y:S01]  /*1580*/  ULOP3.LUT UR47, UR4, 0x10000, URZ, 0xfc, !UPT ;  /* 0x00010000042f7892 */ /* 0x000fe2000f8efc3f */
[----:B------:R-:W-:Y:S02]  /*1590*/  UMOV UR7, 0x80000020 ;  /* 0x8000002000077882 */ /* 0x000fe40000000000 */
[----:B------:R-:W-:Y:S01]  /*15a0*/  UMOV UR4, UR24 ;  /* 0x0000001800047c82 */ /* 0x000fe20008000000 */
[----:B------:R-:W-:Y:S01]  /*15b0*/  UIMAD UR30, UR43, 0x780, UR47 ;  /* 0x000007802b1e78a4 */ /* 0x000fe2000f8e022f */
[----:B------:R-:W-:Y:S01]  /*15c0*/  UMOV UR11, 0x80000020 ;  /* 0x80000020000b7882 */ /* 0x000fe20000000000 */
[----:B------:R-:W-:-:S02]  /*15d0*/  UMOV UR15, 0x80000020 ;  /* 0x80000020000f7882 */ /* 0x000fc40000000000 */
[----:B------:R-:W-:Y:S02]  /*15e0*/  UIADD3 UR6, UR30, 0x80, URZ ;  /* 0x000000801e067890 */ /* 0x000fe4000fffe03f */
[----:B------:R-:W-:Y:S02]  /*15f0*/  UIADD3 UR8, UR30, 0x100, URZ ;  /* 0x000001001e087890 */ /* 0x000fe4000fffe03f */
[----:B------:R-:W-:Y:S01]  /*1600*/  UMOV UR26, UR30 ;  /* 0x0000001e001a7c82 */ /* 0x000fe20008000000 */
[----:B------:R-:W-:Y:S01]  /*1610*/  UIADD3 UR9, UR30, 0x180, URZ ;  /* 0x000001801e097890 */ /* 0x000fe2000fffe03f */
[----:B------:R-:W-:Y:S01]  /*1620*/  QGMMA.64x32x32.F32.E4M3.E4M3 R104, gdesc[UR24], RZ, !UPT, gsb0 ;  /* 0x00600000186879f3 */ /* 0x000fe2000c0008ff */
[----:B------:R-:W-:Y:S01]  /*1630*/  UMOV UR26, UR6 ;  /* 0x00000006001a7c82 */ /* 0x000fe20008000000 */
[----:B------:R-:W-:Y:S01]  /*1640*/  UMOV UR27, 0x80000020 ;  /* 0x80000020001b7882 */ /* 0x000fe20000000000 */
[----:B------:R-:W-:Y:S01]  /*1650*/  UMOV UR6, UR8 ;  /* 0x0000000800067c82 */ /* 0x000fe20008000000 */
[----:B------:R-:W-:-:S02]  /*1660*/  UIADD3 UR10, UR30, 0x200, URZ ;  /* 0x000002001e0a7890 */ /* 0x000fc4000fffe03f */
[----:B------:R-:W-:Y:S02]  /*1670*/  UIADD3 UR12, UR30, 0x102, URZ ;  /* 0x000001021e0c7890 */ /* 0x000fe4000fffe03f */
[----:B------:R-:W-:Y:S02]  /*1680*/  UIADD3 UR13, UR30, 0x182, URZ ;  /* 0x000001821e0d7890 */ /* 0x000fe4000fffe03f */
[----:B------:R-:W-:Y:S02]  /*1690*/  UIADD3 UR14, UR30, 0x202, URZ ;  /* 0x000002021e0e7890 */ /* 0x000fe4000fffe03f */
[----:B------:R-:W-:Y:S01]  /*16a0*/  UIADD3 UR18, UR30, 0x382, URZ ;  /* 0x000003821e127890 */ /* 0x000fe2000fffe03f */
[----:B------:R-:W-:Y:S01]  /*16b0*/  UMOV UR19, 0x80000020 ;  /* 0x8000002000137882 */ /* 0x000fe20000000000 */
[----:B------:R-:W-:Y:S01]  /*16c0*/  UIADD3 UR22, UR30, 0x600, URZ ;  /* 0x000006001e167890 */ /* 0x000fe2000fffe03f */
[----:B------:R-:W-:Y:S01]  /*16d0*/  UMOV UR23, 0x80000020 ;  /* 0x8000002000177882 */ /* 0x000fe20000000000 */
[----:B------:R-:W-:Y:S01]  /*16e0*/  UMOV UR31, 0x80000020 ;  /* 0x80000020001f7882 */ /* 0x000fe20000000000 */
[----:B------:R-:W-:-:S02]  /*16f0*/  WARPGROUP.DEPBAR.LE gsb0, 0x0 ;  /* 0x00008000000079c5 */ /* 0x000fc40000010000 */
[----:B------:R-:W-:-:S06]  /*1700*/  WARPGROUP.ARRIVE ;  /* 0x00000000000079c5 */ /* 0x000fcc0000000000 */
[----:B------:R-:W-:Y:S01]  /*1710*/  QGMMA.64x32x32.F32.E4M3.E4M3 R88, gdesc[UR24], RZ, !UPT, gsb0 ;  /* 0x00600000185879f3 */ /* 0x000fe2000c0008ff */
[----:B------:R-:W-:Y:S01]  /*1720*/  UMOV UR26, UR9 ;  /* 0x00000009001a7c82 */ /* 0x000fe20008000000 */
[----:B------:R-:W-:Y:S01]  /*1730*/  UMOV UR27, 0x80000020 ;  /* 0x80000020001b7882 */ /* 0x000fe20000000000 */
[----:B------:R-:W-:Y:S02]  /*1740*/  WARPGROUP.DEPBAR.LE gsb0, 0x0 ;  /* 0x00008000000079c5 */ /* 0x000fe40000010000 */
[----:B------:R-:W-:-:S06]  /*1750*/  WARPGROUP.ARRIVE ;  /* 0x00000000000079c5 */ /* 0x000fcc0000000000 */
[----:B------:R-:W-:Y:S01]  /*1760*/  QGMMA.64x32x32.F32.E4M3.E4M3 R56, gdesc[UR4], RZ, !UPT, gsb0 ;  /* 0x00600000043879f3 */ /* 0x000fe2000c0008ff */
[----:B------:R-:W-:Y:S02]  /*1770*/  UIADD3 UR4, UR28, 0x2, URZ ;  /* 0x000000021c047890 */ /* 0x000fe4000fffe03f */
[----:B------:R-:W-:Y:S01]  /*1780*/  UIADD3 UR6, UR30, 0x2, URZ ;  /* 0x000000021e067890 */ /* 0x000fe2000fffe03f */
[----:B------:R-:W-:Y:S01]  /*1790*/  UMOV UR5, 0x80000020 ;  /* 0x8000002000057882 */ /* 0x000fe20000000000 */
[----:B------:R-:W-:Y:S01]  /*17a0*/  UMOV UR7, 0x80000020 ;  /* 0x8000002000077882 */ /* 0x000fe20000000000 */
[----:B------:R-:W-:Y:S02]  /*17b0*/  UMOV UR9, UR5 ;  /* 0x0000000500097c82 */ /* 0x000fe40008000000 */
[----:B------:R-:W-:Y:S01]  /*17c0*/  UMOV UR8, UR4 ;  /* 0x0000000400087c82 */ /* 0x000fe20008000000 */
[----:B------:R-:W-:Y:S02]  /*17d0*/  WARPGROUP.DEPBAR.LE gsb0, 0x0 ;  /* 0x00008000000079c5 */ /* 0x000fe40000010000 */
[----:B------:R-:W-:-:S06]  /*17e0*/  WARPGROUP.ARRIVE ;  /* 0x00000000000079c5 */ /* 0x000fcc0000000000 */
[----:B------:R-:W-:Y:S01]  /*17f0*/  QGMMA.64x32x32.F32.E4M3.E4M3 R40, gdesc[UR24], RZ, !UPT, gsb0 ;  /* 0x00600000182879f3 */ /* 0x000fe2000c0008ff */
[----:B------:R-:W-:Y:S01]  /*1800*/  UMOV UR26, UR10 ;  /* 0x0000000a001a7c82 */ /* 0x000fe20008000000 */
[----:B------:R-:W-:Y:S01]  /*1810*/  UMOV UR27, 0x80000020 ;  /* 0x80000020001b7882 */ /* 0x000fe20000000000 */
[----:B------:R-:W-:Y:S01]  /*1820*/  UIADD3 UR10, UR30, 0x82, URZ ;  /* 0x000000821e0a7890 */ /* 0x000fe2000fffe03f */
[----:B------:R-:W-:Y:S02]  /*1830*/  WARPGROUP.DEPBAR.LE gsb0, 0x0 ;  /* 0x00008000000079c5 */ /* 0x000fe40000010000 */
[----:B------:R-:W-:-:S06]  /*1840*/  WARPGROUP.ARRIVE ;  /* 0x00000000000079c5 */ /* 0x000fcc0000000000 */
[----:B------:R-:W-:Y:S03]  /*1850*/  QGMMA.64x32x32.F32.E4M3.E4M3 R24, gdesc[UR24], RZ, !UPT, gsb0 ;  /* 0x00600000181879f3 */ /* 0x000fe6000c0008ff */
[----:B------:R-:W-:Y:S02]  /*1860*/  WARPGROUP.DEPBAR.LE gsb0, 0x0 ;  /* 0x00008000000079c5 */ /* 0x000fe40000010000 */
[----:B------:R-:W-:-:S06]  /*1870*/  WARPGROUP.ARRIVE ;  /* 0x00000000000079c5 */ /* 0x000fcc0000000000 */
[----:B------:R-:W-:Y:S01]  /*1880*/  QGMMA.64x32x32.F32.E4M3.E4M3 R104, gdesc[UR4], R104, gsb0 ;  /* 0x00600000046879f3 */ /* 0x000fe20008000868 */
[----:B------:R-:W-:Y:S01]  /*1890*/  UMOV UR6, UR10 ;  /* 0x0000000a00067c82 */ /* 0x000fe20008000000 */
[----:B------:R-:W-:Y:S01]  /*18a0*/  UMOV UR7, 0x80000020 ;  /* 0x8000002000077882 */ /* 0x000fe20000000000 */
[----:B------:R-:W-:Y:S01]  /*18b0*/  UMOV UR10, UR12 ;  /* 0x0000000c000a7c82 */ /* 0x000fe20008000000 */
[----:B------:R-:W-:Y:S02]  /*18c0*/  WARPGROUP.DEPBAR.LE gsb0, 0x0 ;  /* 0x00008000000079c5 */ /* 0x000fe40000010000 */
[----:B------:R-:W-:-:S06]  /*18d0*/  WARPGROUP.ARRIVE ;  /* 0x00000000000079c5 */ /* 0x000fcc0000000000 */
[----:B------:R-:W-:Y:S01]  /*18e0*/  QGMMA.64x32x32.F32.E4M3.E4M3 R88, gdesc[UR4], R88, gsb0 ;  /* 0x00600000045879f3 */ /* 0x000fe20008000858 */
[----:B------:R-:W-:Y:S01]  /*18f0*/  UMOV UR6, UR13 ;  /* 0x0000000d00067c82 */ /* 0x000fe20008000000 */
[----:B------:R-:W-:Y:S01]  /*1900*/  UMOV UR7, 0x80000020 ;  /* 0x8000002000077882 */ /* 0x000fe20000000000 */
[----:B------:R-:W-:Y:S02]  /*1910*/  WARPGROUP.DEPBAR.LE gsb0, 0x0 ;  /* 0x00008000000079c5 */ /* 0x000fe40000010000 */
[----:B------:R-:W-:-:S06]  /*1920*/  WARPGROUP.ARRIVE ;  /* 0x00000000000079c5 */ /* 0x000fcc0000000000 */
[----:B------:R-:W-:Y:S01]  /*1930*/  QGMMA.64x32x32.F32.E4M3.E4M3 R56, gdesc[UR8], R56, gsb0 ;  /* 0x00600000083879f3 */ /* 0x000fe20008000838 */
        /* <DEDUP_REMOVED lines=8> */
[----:B------:R-:W-:Y:S01]  /*19c0*/  QGMMA.64x32x32.F32.E4M3.E4M3 R40, gdesc[UR4], R40, gsb0 ;  /* 0x00600000042879f3 */ /* 0x000fe20008000828 */
[----:B------:R-:W-:Y:S01]  /*19d0*/  UMOV UR6, UR14 ;  /* 0x0000000e00067c82 */ /* 0x000fe20008000000 */
[----:B------:R-:W-:Y:S01]  /*19e0*/  UMOV UR7, 0x80000020 ;  /* 0x8000002000077882 */ /* 0x000fe20000000000 */
[----:B------:R-:W-:Y:S01]  /*19f0*/  UIADD3 UR14, UR30, 0x380, URZ ;  /* 0x000003801e0e7890 */ /* 0x000fe2000fffe03f */
[----:B------:R-:W-:Y:S02]  /*1a00*/  WARPGROUP.DEPBAR.LE gsb0, 0x0 ;  /* 0x00008000000079c5 */ /* 0x000fe40000010000 */
[----:B------:R-:W-:-:S06]  /*1a10*/  WARPGROUP.ARRIVE ;  /* 0x00000000000079c5 */ /* 0x000fcc0000000000 */
[----:B------:R-:W-:Y:S01]  /*1a20*/  QGMMA.64x32x32.F32.E4M3.E4M3 R24, gdesc[UR4], R24, gsb0 ;  /* 0x00600000041879f3 */ /* 0x000fe20008000818 */
[----:B------:R-:W-:Y:S02]  /*1a30*/  UIADD3 UR6, UR30, 0x300, URZ ;  /* 0x000003001e067890 */ /* 0x000fe4000fffe03f */
[----:B------:R-:W-:Y:S01]  /*1a40*/  UIADD3 UR7, UR30, 0x400, URZ ;  /* 0x000004001e077890 */ /* 0x000fe2000fffe03f */
        /* <DEDUP_REMOVED lines=60> */
[----:B------:R-:W-:Y:S03]  /*1e10*/  QGMMA.64x32x32.F32.E4M3.E4M3 R24, gdesc[UR12], R24, gsb0 ;  /* 0x006000000c1879f3 */ /* 0x000fe60008000818 */
        /* <DEDUP_REMOVED lines=35> */
[----:B------:R-:W-:-:S03]  /*2050*/  UIADD3 UR6, UR30, 0x702, URZ ;  /* 0x000007021e067890 */ /* 0x000fc6000fffe03f */
        /* <DEDUP_REMOVED lines=18> */
[----:B------:R-:W-:Y:S05]  /*2180*/  @!P0 BRA `(.L_x_13) ;  /* 0x0000000000048947 */ /* 0x000fea0003800000 */
[----:B------:R-:W-:Y:S01]  /*2190*/  BPT.TRAP 0x1 ;  /* 0x000000040000795c */ /* 0x000fe20000300000 */
.L_x_13:
[C---:B------:R-:W-:Y:S01]  /*21a0*/  FMUL.FTZ R10, R0.reuse, R106 ;  /* 0x0000006a000a7220 */ /* 0x040fe20000410000 */
[C---:B------:R-:W-:Y:S01]  /*21b0*/  FMUL.FTZ R11, R0.reuse, R107 ;  /* 0x0000006b000b7220 */ /* 0x040fe20000410000 */
[C---:B------:R-:W-:Y:S01]  /*21c0*/  FMUL.FTZ R14, R0.reuse, R110 ;  /* 0x0000006e000e7220 */ /* 0x040fe20000410000 */
[C---:B------:R-:W-:Y:S01]  /*21d0*/  FMUL.FTZ R24, R0.reuse, R24 ;  /* 0x0000001800187220 */ /* 0x040fe20000410000 */
[C---:B------:R-:W-:Y:S01]  /*21e0*/  FMUL.FTZ R21, R0.reuse, R111 ;  /* 0x0000006f00157220 */ /* 0x040fe20000410000 */
[C---:B------:R-:W-:Y:S01]  /*21f0*/  FMUL.FTZ R9, R0.reuse, R112 ;  /* 0x0000007000097220 */ /* 0x040fe20000410000 */
[----:B------:R-:W-:Y:S01]  /*2200*/  MUFU.TANH R10, R10 ;  /* 0x0000000a000a7308 */ /* 0x000fe20000002400 */
[----:B------:R-:W-:Y:S01]  /*2210*/  MOV R121, UR50 ;  /* 0x0000003200797c02 */ /* 0x000fe20008000f00 */
[C---:B------:R-:W-:Y:S01]  /*2220*/  FMUL.FTZ R75, R0.reuse, R114 ;  /* 0x00000072004b7220 */ /* 0x040fe20000410000 */
[C---:B------:R-:W-:Y:S01]  /*2230*/  FMUL.FTZ R5, R0.reuse, R104 ;  /* 0x0000006800057220 */ /* 0x040fe20000410000 */
[C---:B------:R-:W-:Y:S01]  /*2240*/  FMUL.FTZ R74, R0.reuse, R115 ;  /* 0x00000073004a7220 */ /* 0x040fe20000410000 */
[C---:B------:R-:W-:Y:S01]  /*2250*/  FMUL.FTZ R82, R0.reuse, R58 ;  /* 0x0000003a00527220 */ /* 0x040fe20000410000 */
[C---:B------:R-:W-:Y:S01]  /*2260*/  FMUL.FTZ R25, R0.reuse, R25 ;  /* 0x0000001900197220 */ /* 0x040fe20000410000 */
[C---:B01----:R-:W-:Y:S01]  /*2270*/  FMUL.FTZ R4, R0.reuse, R105 ;  /* 0x0000006900047220 */ /* 0x043fe20000410000 */
[----:B------:R-:W-:Y:S01]  /*2280*/  MUFU.TANH R11, R11 ;  /* 0x0000000b000b7308 */ /* 0x000fe20000002400 */
[C---:B------:R-:W-:Y:S01]  /*2290*/  FMUL.FTZ R81, R0.reuse, R118 ;  /* 0x0000007600517220 */ /* 0x040fe20000410000 */
[C---:B------:R-:W-:Y:S01]  /*22a0*/  FMUL.FTZ R8, R0.reuse, R113 ;  /* 0x0000007100087220 */ /* 0x040fe20000410000 */
[C---:B------:R-:W-:Y:S01]  /*22b0*/  FMUL.FTZ R86, R0.reuse, R59 ;  /* 0x0000003b00567220 */ /* 0x040fe20000410000 */
[C---:B------:R-:W-:Y:S01]  /*22c0*/  FMUL.FTZ R6, R0.reuse, R108 ;  /* 0x0000006c00067220 */ /* 0x040fe20000410000 */
[C---:B------:R-:W-:Y:S01]  /*22d0*/  FMUL.FTZ R78, R0.reuse, R119 ;  /* 0x00000077004e7220 */ /* 0x040fe20000410000 */
[C---:B------:R-:W-:Y:S01]  /*22e0*/  FMUL.FTZ R20, R0.reuse, R88 ;  /* 0x0000005800147220 */ /* 0x040fe20000410000 */
[C---:B------:R-:W-:Y:S01]  /*22f0*/  FMUL.FTZ R7, R0.reuse, R109 ;  /* 0x0000006d00077220 */ /* 0x040fe20000410000 */
[----:B------:R0:W-:Y:S01]  /*2300*/  MUFU.TANH R112, R24 ;  /* 0x0000001800707308 */ /* 0x0001e20000002400 */
[C---:B------:R-:W-:Y:S01]  /*2310*/  FMUL.FTZ R90, R0.reuse, R90 ;  /* 0x0000005a005a7220 */ /* 0x040fe20000410000 */
[C---:B------:R-:W-:Y:S01]  /*2320*/  FMUL.FTZ R91, R0.reuse, R91 ;  /* 0x0000005b005b7220 */ /* 0x040fe20000410000 */
[C---:B------:R-:W-:Y:S01]  /*2330*/  FMUL.FTZ R45, R0.reuse, R45 ;  /* 0x0000002d002d7220 */ /* 0x040fe20000410000 */
[C---:B------:R-:W-:Y:S01]  /*2340*/  FMUL.FTZ R94, R0.reuse, R94 ;  /* 0x0000005e005e7220 */ /* 0x040fe20000410000 */
[C---:B------:R-:W-:Y:S01]  /*2350*/  FMUL.FTZ R80, R0.reuse, R100 ;  /* 0x0000006400507220 */ /* 0x040fe20000410000 */
[C---:B------:R-:W-:Y:S01]  /*2360*/  FMUL.FTZ R55, R0.reuse, R55 ;  /* 0x0000003700377220 */ /* 0x040fe20000410000 */
[----:B------:R-:W-:Y:S01]  /*2370*/  FMUL.FTZ R13, R0, R116 ;  /* 0x00000074000d7220 */ /* 0x000fe20000410000 */
[----:B------:R-:W-:Y:S01]  /*2380*/  MUFU.TANH R14, R14 ;  /* 0x0000000e000e7308 */ /* 0x000fe20000002400 */
[----:B0-----:R-:W-:-:S02]  /*2390*/  VIADD R24, R171, UR51 ;  /* 0x00000033ab187c36 */ /* 0x001fc40008000000 */
[C---:B------:R-:W-:Y:S01]  /*23a0*/  FMUL.FTZ R95, R0.reuse, R95 ;  /* 0x0000005f005f7220 */ /* 0x040fe20000410000 */
[C---:B------:R-:W-:Y:S01]  /*23b0*/  FMUL.FTZ R26, R0.reuse, R26 ;  /* 0x0000001a001a7220 */ /* 0x040fe20000410000 */
[C---:B------:R-:W-:Y:S01]  /*23c0*/  FMUL.FTZ R12, R0.reuse, R117 ;  /* 0x00000075000c7220 */ /* 0x040fe20000410000 */
[----:B------:R-:W-:Y:S02]  /*23d0*/  IMAD R121, R121, -0xa0, R24 ;  /* 0xffffff6079797824 */ /* 0x000fe400078e0218 */
[C---:B------:R-:W-:Y:S01]  /*23e0*/  FMUL.FTZ R98, R0.reuse, R98 ;  /* 0x0000006200627220 */ /* 0x040fe20000410000 */
[C---:B------:R-:W-:Y:S01]  /*23f0*/  FMUL.FTZ R72, R0.reuse, R93 ;  /* 0x0000005d00487220 */ /* 0x040fe20000410000 */
[----:B------:R-:W0:Y:S01]  /*2400*/  MUFU.TANH R21, R21 ;  /* 0x0000001500157308 */ /* 0x000e220000002400 */
[C---:B------:R-:W-:Y:S01]  /*2410*/  FMUL.FTZ R30, R0.reuse, R30 ;  /* 0x0000001e001e7220 */ /* 0x040fe20000410000 */
[C---:B------:R-:W-:Y:S01]  /*2420*/  ISETP.GT.AND P4, PT, R121.reuse, RZ, PT ;  /* 0x000000ff7900720c */ /* 0x040fe20003f84270 */
[C---:B------:R-:W-:Y:S01]  /*2430*/  FMUL.FTZ R99, R0.reuse, R99 ;  /* 0x0000006300637220 */ /* 0x040fe20000410000 */
[C---:B------:R-:W-:Y:S01]  /*2440*/  ISETP.GT.AND P3, PT, R121.reuse, 0x1, PT ;  /* 0x000000017900780c */ /* 0x040fe20003f64270 */
[C---:B------:R-:W-:Y:S01]  /*2450*/  FMUL.FTZ R15, R0.reuse, R89 ;  /* 0x00000059000f7220 */ /* 0x040fe20000410000 */
[C---:B------:R-:W-:Y:S01]  /*2460*/  ISETP.GT.AND P2, PT, R121.reuse, 0x8, PT ;  /* 0x000000087900780c */ /* 0x040fe20003f44270 */
[C---:B------:R-:W-:Y:S01]  /*2470*/  FMUL.FTZ R102, R0.reuse, R102 ;  /* 0x0000006600667220 */ /* 0x040fe20000410000 */
[----:B------:R-:W1:Y:S01]  /*2480*/  MUFU.TANH R75, R75 ;  /* 0x0000004b004b7308 */ /* 0x000e620000002400 */
[C---:B------:R-:W-:Y:S01]  /*2490*/  ISETP.GT.AND P1, PT, R121.reuse, 0x9, PT ;  /* 0x000000097900780c */ /* 0x040fe20003f24270 */
[C---:B------:R-:W-:Y:S01]  /*24a0*/  FMUL.FTZ R53, R0.reuse, R53 ;  /* 0x0000003500357220 */ /* 0x040fe20000410000 */
[C---:B------:R-:W-:Y:S01]  /*24b0*/  ISETP.GT.AND P6, PT, R121.reuse, 0x10, PT ;  /* 0x000000107900780c */ /* 0x040fe20003fc4270 */
[C---:B------:R-:W-:Y:S01]  /*24c0*/  FMUL.FTZ R34, R0.reuse, R34 ;  /* 0x0000002200227220 */ /* 0x040fe20000410000 */
[----:B------:R-:W-:Y:S01]  /*24d0*/  ISETP.GT.AND P5, PT, R121, 0x11, PT ;  /* 0x000000117900780c */ /* 0x000fe20003fa4270 */
[C---:B------:R-:W-:Y:S01]  /*24e0*/  FMUL.FTZ R73, R0.reuse, R92 ;  /* 0x0000005c00497220 */ /* 0x040fe20000410000 */
[C---:B------:R-:W-:Y:S01]  /*24f0*/  FMUL.FTZ R103, R0.reuse, R103 ;  /* 0x0000006700677220 */ /* 0x040fe20000410000 */
[----:B------:R-:W-:Y:S01]  /*2500*/  MUFU.TANH R5, R5 ;  /* 0x0000000500057308 */ /* 0x000fe20000002400 */
[----:B0-----:R-:W-:Y:S01]  /*2510*/  FSEL R21, R21, -INF , P1 ;  /* 0xff80000015157808 */ /* 0x001fe20000800000 */
[C---:B------:R-:W-:Y:S01]  /*2520*/  FMUL.FTZ R38, R0.reuse, R38 ;  /* 0x0000002600267220 */ /* 0x040fe20000410000 */
[C---:B------:R-:W-:Y:S01]  /*2530*/  FMUL.FTZ R77, R0.reuse, R96 ;  /* 0x00000060004d7220 */ /* 0x040fe20000410000 */
[C---:B------:R-:W-:Y:S01]  /*2540*/  FMUL.FTZ R62, R0.reuse, R62 ;  /* 0x0000003e003e7220 */ /* 0x040fe20000410000 */
[C---:B------:R-:W-:Y:S01]  /*2550*/  FMUL.FTZ R71, R0.reuse, R71 ;  /* 0x0000004700477220 */ /* 0x040fe20000410000 */
[C---:B------:R-:W-:Y:S01]  /*2560*/  FMUL.FTZ R76, R0.reuse, R97 ;  /* 0x00000061004c7220 */ /* 0x040fe20000410000 */
[C---:B------:R-:W-:Y:S01]  /*2570*/  FMUL.FTZ R47, R0.reuse, R47 ;  /* 0x0000002f002f7220 */ /* 0x040fe20000410000 */
[----:B------:R-:W-:Y:S01]  /*2580*/  MUFU.TANH R74, R74 ;  /* 0x0000004a004a7308 */ /* 0x000fe20000002400 */
[----:B-1----:R-:W-:Y:S01]  /*2590*/  FSEL R75, R75, -INF , P6 ;  /* 0xff8000004b4b7808 */ /* 0x002fe20003000000 */
        /* <DEDUP_REMOVED lines=14> */
[----:B------:R1:W-:Y:S01]  /*2680*/  MUFU.TANH R113, R25 ;  /* 0x0000001900717308 */ /* 0x0003e20000002400 */
[----:B0-----:R-:W-:Y:S01]  /*2690*/  FSEL R82, R10, -INF , P4 ;  /* 0xff8000000a527808 */ /* 0x001fe20002000000 */
[C---:B------:R-:W-:Y:S01]  /*26a0*/  FMUL.FTZ R51, R0.reuse, R51 ;  /* 0x0000003300337220 */ /* 0x040fe20000410000 */
[C---:B------:R-:W-:Y:S01]  /*26b0*/  FMUL.FTZ R44, R0.reuse, R44 ;  /* 0x0000002c002c7220 */ /* 0x040fe20000410000 */
[C---:B------:R-:W-:Y:S01]  /*26c0*/  FMUL.FTZ R43, R0.reuse, R43 ;  /* 0x0000002b002b7220 */ /* 0x040fe20000410000 */
[C---:B------:R-:W-:Y:S01]  /*26d0*/  FMUL.FTZ R49, R0.reuse, R49 ;  /* 0x0000003100317220 */ /* 0x040fe20000410000 */
[C---:B------:R-:W-:Y:S01]  /*26e0*/  FMUL.FTZ R46, R0.reuse, R46 ;  /* 0x0000002e002e7220 */ /* 0x040fe20000410000 */
[C---:B------:R-:W-:Y:S01]  /*26f0*/  FMUL.FTZ R39, R0.reuse, R39 ;  /* 0x0000002700277220 */ /* 0x040fe20000410000 */
[----:B------:R-:W0:Y:S01]  /*2700*/  MUFU.TANH R4, R4 ;  /* 0x0000000400047308 */ /* 0x000e220000002400 */
[----:B-1----:R-:W-:Y:S01]  /*2710*/  FSEL R25, R11, -INF , P3 ;  /* 0xff8000000b197808 */ /* 0x002fe20001800000 */
[C---:B------:R-:W-:Y:S01]  /*2720*/  FMUL.FTZ R50, R0.reuse, R50 ;  /* 0x0000003200327220 */ /* 0x040fe20000410000 */
[C---:B------:R-:W-:Y:S01]  /*2730*/  FMUL.FTZ R31, R0.reuse, R31 ;  /* 0x0000001f001f7220 */ /* 0x040fe20000410000 */
[----:B------:R-:W-:Y:S01]  /*2740*/  FMUL.FTZ R48, R0, R48 ;  /* 0x0000003000307220 */ /* 0x000fe20000410000 */
[----:B------:R-:W-:Y:S01]  /*2750*/  FMNMX.FTZ R11, R82, R25, !PT ;  /* 0x00000019520b7209 */ /* 0x000fe20007810000 */
[C---:B------:R-:W-:Y:S01]  /*2760*/  FMUL.FTZ R41, R0.reuse, R41 ;  /* 0x0000002900297220 */ /* 0x040fe20000410000 */
[C---:B------:R-:W-:Y:S01]  /*2770*/  FMUL.FTZ R52, R0.reuse, R52 ;  /* 0x0000003400347220 */ /* 0x040fe20000410000 */
[----:B------:R-:W-:Y:S01]  /*2780*/  MUFU.TANH R81, R81 ;  /* 0x0000005100517308 */ /* 0x000fe20000002400 */
[C---:B------:R-:W-:Y:S01]  /*2790*/  FMUL.FTZ R54, R0.reuse, R54 ;  /* 0x0000003600367220 */ /* 0x040fe20000410000 */
[C---:B------:R-:W-:Y:S01]  /*27a0*/  FMUL.FTZ R27, R0.reuse, R27 ;  /* 0x0000001b001b7220 */ /* 0x040fe20000410000 */
[C---:B------:R-:W-:Y:S01]  /*27b0*/  FMUL.FTZ R35, R0.reuse, R35 ;  /* 0x0000002300237220 */ /* 0x040fe20000410000 */
[----:B------:R-:W-:Y:S01]  /*27c0*/  ULDC UR6, c[0x0][0x988] ;  /* 0x0002620000067ab9 */ /* 0x000fe20000000800 */
[----:B------:R-:W-:Y:S01]  /*27d0*/  P2R R120, PR, RZ, 0x1 ;  /* 0x00000001ff787803 */ /* 0x000fe20000000000 */
[C---:B------:R-:W-:Y:S01]  /*27e0*/  FMUL.FTZ R32, R0.reuse, R32 ;  /* 0x0000002000207220 */ /* 0x040fe20000410000 */
[----:B------:R-:W-:Y:S01]  /*27f0*/  FMUL.FTZ R28, R0, R28 ;  /* 0x0000001c001c7220 */ /* 0x000fe20000410000 */
[----:B------:R1:W-:Y:S01]  /*2800*/  MUFU.TANH R88, R86 ;  /* 0x0000005600587308 */ /* 0x0003e20000002400 */
[----:B0-----:R-:W-:Y:S01]  /*2810*/  FSEL R4, R4, -INF , P3 ;  /* 0xff80000004047808 */ /* 0x001fe20001800000 */
[C---:B------:R-:W-:Y:S01]  /*2820*/  FMUL.FTZ R29, R0.reuse, R29 ;  /* 0x0000001d001d7220 */ /* 0x040fe20000410000 */
[----:B------:R-:W-:Y:S01]  /*2830*/  ISETP.GT.AND P3, PT, R121, 0x19, PT ;  /* 0x000000197900780c */ /* 0x000fe20003f64270 */
[C---:B------:R-:W-:Y:S01]  /*2840*/  FMUL.FTZ R33, R0.reuse, R33 ;  /* 0x0000002100217220 */ /* 0x040fe20000410000 */
[C---:B------:R-:W-:Y:S01]  /*2850*/  FMUL.FTZ R37, R0.reuse, R37 ;  /* 0x0000002500257220 */ /* 0x040fe20000410000 */
[----:B------:R-:W-:Y:S01]  /*2860*/  FMUL.FTZ R36, R0, R36 ;  /* 0x0000002400247220 */ /* 0x000fe20000410000 */
[----:B------:R-:W-:Y:S01]  /*2870*/  UISETP.GE.AND UP0, UPT, UR51, 0xa1, UPT ;  /* 0x000000a13300788c */ /* 0x000fe2000bf06270 */
[----:B------:R-:W0:Y:S01]  /*2880*/  MUFU.TANH R6, R6 ;  /* 0x0000000600067308 */ /* 0x000e220000002400 */
[----:B-1----:R-:W-:-:S04]  /*2890*/  FSEL R86, R14, -INF , P2 ;  /* 0xff8000000e567808 */ /* 0x002fc80001000000 */
[----:B------:R-:W-:-:S03]  /*28a0*/  FMNMX.FTZ R14, R86, R11, !PT ;  /* 0x0000000b560e7209 */ /* 0x000fc60007810000 */
[----:B------:R-:W1:Y:S01]  /*28b0*/  MUFU.TANH R78, R78 ;  /* 0x0000004e004e7308 */ /* 0x000e620000002400 */
[----:B------:R-:W-:Y:S02]  /*28c0*/  FMNMX.FTZ R24, R21, R14, !PT ;  /* 0x0000000e15187209 */ /* 0x000fe40007810000 */
[----:B------:R-:W-:Y:S02]  /*28d0*/  FSEL R14, R5, -INF , P4 ;  /* 0xff800000050e7808 */ /* 0x000fe40002000000 */
[----:B------:R-:W-:Y:S02]  /*28e0*/  ISETP.GT.AND P4, PT, R121, 0x18, PT ;  /* 0x000000187900780c */ /* 0x000fe40003f84270 */
[----:B------:R-:W-:Y:S01]  /*28f0*/  FMNMX.FTZ R24, R75, R24, !PT ;  /* 0x000000184b187209 */ /* 0x000fe20007810000 */
[----:B------:R-:W-:Y:S01]  /*2900*/  MUFU.TANH R7, R7 ;  /* 0x0000000700077308 */ /* 0x000fe20000002400 */
[----:B0-----:R-:W-:Y:S02]  /*2910*/  FSEL R6, R6, -INF , P2 ;  /* 0xff80000006067808 */ /* 0x001fe40001000000 */
[----:B------:R-:W-:-:S05]  /*2920*/  ISETP.GT.AND P2, PT, R121, 0x20, PT ;  /* 0x000000207900780c */ /* 0x000fca0003f44270 */
[----:B------:R-:W0:Y:S01]  /*2930*/  MUFU.TANH R85, R90 ;  /* 0x0000005a00557308 */ /* 0x000e220000002400 */
[----:B-1----:R-:W-:-:S07]  /*2940*/  FSEL R93, R78, -INF , P3 ;  /* 0xff8000004e5d7808 */ /* 0x002fce0001800000 */
[----:B------:R-:W-:Y:S08]  /*2950*/  MUFU.TANH R9, R9 ;  /* 0x0000000900097308 */ /* 0x000ff00000002400 */
[----:B------:R-:W-:Y:S01]  /*2960*/  MUFU.TANH R83, R91 ;  /* 0x0000005b00537308 */ /* 0x000fe20000002400 */
[----:B0-----:R-:W-:-:S07]  /*2970*/  FSEL R85, R85, -INF , P2 ;  /* 0xff80000055557808 */ /* 0x001fce0001000000 */
[----:B------:R0:W-:Y:S08]  /*2980*/  MUFU.TANH R100, R45 ;  /* 0x0000002d00647308 */ /* 0x0001f00000002400 */
[----:B------:R-:W1:Y:S01]  /*2990*/  MUFU.TANH R8, R8 ;  /* 0x0000000800087308 */ /* 0x000e620000002400 */
[----:B0-----:R-:W-:-:S04]  /*29a0*/  FSEL R45, R74, -INF , P5 ;  /* 0xff8000004a2d7808 */ /* 0x001fc80002800000 */
[----:B------:R-:W-:-:S03]  /*29b0*/  FMNMX.FTZ R24, R45, R24, !PT ;  /* 0x000000182d187209 */ /* 0x000fc60007810000 */
[----:B------:R-:W-:Y:S08]  /*29c0*/  MUFU.TANH R94, R94 ;  /* 0x0000005e005e7308 */ /* 0x000ff00000002400 */
[----:B------:R0:W-:Y:S01]  /*29d0*/  MUFU.TANH R111, R55 ;  /* 0x00000037006f7308 */ /* 0x0001e20000002400 */
[----:B-1----:R-:W-:Y:S02]  /*29e0*/  FSEL R8, R8, -INF , P5 ;  /* 0xff80000008087808 */ /* 0x002fe40002800000 */
[----:B------:R-:W-:-:S05]  /*29f0*/  ISETP.GT.AND P5, PT, R121, 0x29, PT ;  /* 0x000000297900780c */ /* 0x000fca0003fa4270 */
[----:B------:R-:W-:Y:S01]  /*2a00*/  MUFU.TANH R13, R13 ;  /* 0x0000000d000d7308 */ /* 0x000fe20000002400 */
[----:B0-----:R-:W-:-:S07]  /*2a10*/  FSEL R55, R81, -INF , P4 ;  /* 0xff80000051377808 */ /* 0x001fce0002000000 */
[----:B------:R-:W0:Y:S08]  /*2a20*/  MUFU.TANH R95, R95 ;  /* 0x0000005f005f7308 */ /* 0x000e300000002400 */
[----:B------:R1:W-:Y:S08]  /*2a30*/  MUFU.TANH R114, R26 ;  /* 0x0000001a00727308 */ /* 0x0003f00000002400 */
[----:B------:R-:W-:Y:S01]  /*2a40*/  MUFU.TANH R12, R12 ;  /* 0x0000000c000c7308 */ /* 0x000fe20000002400 */
[----:B-1----:R-:W-:-:S02]  /*2a50*/  FMNMX.FTZ R26, R55, R24, !PT ;  /* 0x00000018371a7209 */ /* 0x002fc40007810000 */
[----:B------:R-:W-:Y:S02]  /*2a60*/  FSEL R24, R7, -INF , P1 ;  /* 0xff80000007187808 */ /* 0x000fe40000800000 */
[----:B------:R-:W-:Y:S02]  /*2a70*/  ISETP.GT.AND P1, PT, R121, 0x21, PT ;  /* 0x000000217900780c */ /* 0x000fe40003f24270 */
[----:B0-----:R-:W-:Y:S01]  /*2a80*/  FSEL R91, R95, -INF , P5 ;  /* 0xff8000005f5b7808 */ /* 0x001fe20002800000 */
[----:B------:R-:W-:Y:S01]  /*2a90*/  MUFU.TANH R98, R98 ;  /* 0x0000006200627308 */ /* 0x000fe20000002400 */
[----:B------:R-:W-:-:S07]  /*2aa0*/  FSEL R83, R83, -INF , P1 ;  /* 0xff80000053537808 */ /* 0x000fce0000800000 */
[----:B------:R0:W-:Y:S08]  /*2ab0*/  MUFU.TANH R116, R30 ;  /* 0x0000001e00747308 */ /* 0x0001f00000002400 */
[----:B------:R-:W1:Y:S01]  /*2ac0*/  MUFU.TANH R20, R20 ;  /* 0x0000001400147308 */ /* 0x000e620000002400 */
[----:B0-----:R-:W-:Y:S02]  /*2ad0*/  FMNMX.FTZ R30, R93, R26, !PT ;  /* 0x0000001a5d1e7209 */ /* 0x001fe40007810000 */
[----:B------:R-:W-:-:S02]  /*2ae0*/  FSEL R26, R9, -INF , P6 ;  /* 0xff800000091a7808 */ /* 0x000fc40003000000 */
[----:B------:R-:W-:Y:S02]  /*2af0*/  ISETP.GT.AND P6, PT, R121, 0x28, PT ;  /* 0x000000287900780c */ /* 0x000fe40003fc4270 */
[----:B------:R-:W-:Y:S01]  /*2b00*/  FMNMX.FTZ R30, R85, R30, !PT ;  /* 0x0000001e551e7209 */ /* 0x000fe20007810000 */
[----:B------:R-:W-:Y:S08]  /*2b10*/  MUFU.TANH R99, R99 ;  /* 0x0000006300637308 */ /* 0x000ff00000002400 */
[----:B------:R-:W-:Y:S01]  /*2b20*/  MUFU.TANH R15, R15 ;  /* 0x0000000f000f7308 */ /* 0x000fe20000002400 */
[----:B-1----:R-:W-:-:S02]  /*2b30*/  FSEL R20, R20, -INF , P2 ;  /* 0xff80000014147808 */ /* 0x002fc40001000000 */
[----:B------:R-:W-:-:S05]  /*2b40*/  ISETP.GT.AND P2, PT, R121, 0x38, PT ;  /* 0x000000387900780c */ /* 0x000fca0003f44270 */
[----:B------:R-:W-:Y:S08]  /*2b50*/  MUFU.TANH R102, R102 ;  /* 0x0000006600667308 */ /* 0x000ff00000002400 */
[----:B------:R0:W-:Y:S08]  /*2b60*/  MUFU.TANH R109, R53 ;  /* 0x00000035006d7308 */ /* 0x0001f00000002400 */
[----:B------:R1:W-:Y:S01]  /*2b70*/  MUFU.TANH R118, R34 ;  /* 0x0000002200767308 */ /* 0x0003e20000002400 */
[----:B0-----:R-:W-:-:S07]  /*2b80*/  FSEL R53, R94, -INF , P6 ;  /* 0xff8000005e357808 */ /* 0x001fce0003000000 */
[----:B------:R-:W0:Y:S01]  /*2b90*/  MUFU.TANH R73, R73 ;  /* 0x0000004900497308 */ /* 0x000e220000002400 */
[----:B-1----:R-:W-:Y:S02]  /*2ba0*/  FMNMX.FTZ R34, R83, R30, !PT ;  /* 0x0000001e53227209 */ /* 0x002fe40007810000 */
[----:B------:R-:W-:Y:S02]  /*2bb0*/  FSEL R30, R13, -INF , P4 ;  /* 0xff8000000d1e7808 */ /* 0x000fe40002000000 */
[----:B------:R-:W-:Y:S02]  /*2bc0*/  ISETP.GT.AND P4, PT, R121, 0x30, PT ;  /* 0x000000307900780c */ /* 0x000fe40003f84270 */
[----:B------:R-:W-:Y:S01]  /*2bd0*/  FMNMX.FTZ R13, R14, R4, !PT ;  /* 0x000000040e0d7209 */ /* 0x000fe20007810000 */
[----:B------:R-:W-:Y:S01]  /*2be0*/  MUFU.TANH R89, R103 ;  /* 0x0000006700597308 */ /* 0x000fe20000002400 */
[----:B------:R-:W-:-:S07]  /*2bf0*/  FSEL R81, R98, -INF , P4 ;  /* 0xff80000062517808 */ /* 0x000fce0002000000 */
[----:B------:R1:W-:Y:S01]  /*2c00*/  MUFU.TANH R10, R38 ;  /* 0x00000026000a7308 */ /* 0x0003e20000002400 */
[----:B0-----:R-:W-:Y:S02]  /*2c10*/  FSEL R40, R73, -INF , P6 ;  /* 0xff80000049287808 */ /* 0x001fe40003000000 */
[----:B------:R-:W-:-:S05]  /*2c20*/  ISETP.GT.AND P6, PT, R121, 0x40, PT ;  /* 0x000000407900780c */ /* 0x000fca0003fc4270 */
[----:B------:R-:W0:Y:S01]  /*2c30*/  MUFU.TANH R72, R72 ;  /* 0x0000004800487308 */ /* 0x000e220000002400 */
[----:B-1----:R-:W-:Y:S02]  /*2c40*/  FMNMX.FTZ R38, R53, R34, !PT ;  /* 0x0000002235267209 */ /* 0x002fe40007810000 */
[----:B------:R-:W-:Y:S02]  /*2c50*/  FSEL R34, R12, -INF , P3 ;  /* 0xff8000000c227808 */ /* 0x000fe40001800000 */
[----:B------:R-:W-:Y:S02]  /*2c60*/  ISETP.GT.AND P3, PT, R121, 0x31, PT ;  /* 0x000000317900780c */ /* 0x000fe40003f64270 */
[----:B------:R-:W-:Y:S01]  /*2c70*/  FMNMX.FTZ R38, R91, R38, !PT ;  /* 0x000000265b267209 */ /* 0x000fe20007810000 */
[----:B------:R1:W-:Y:S03]  /*2c80*/  MUFU.TANH R90, R62 ;  /* 0x0000003e005a7308 */ /* 0x0003e60000002400 */
[----:B------:R-:W-:-:S02]  /*2c90*/  FMNMX.FTZ R12, R81, R38, !PT ;  /* 0x00000026510c7209 */ /* 0x000fc40007810000 */
[----:B------:R-:W-:Y:S02]  /*2ca0*/  FSEL R38, R15, -INF , P1 ;  /* 0xff8000000f267808 */ /* 0x000fe40000800000 */
[----:B------:R-:W-:Y:S01]  /*2cb0*/  ISETP.GT.AND P1, PT, R121, 0x39, PT ;  /* 0x000000397900780c */ /* 0x000fe20003f24270 */
[----:B------:R-:W-:Y:S01]  /*2cc0*/  MUFU.TANH R77, R77 ;  /* 0x0000004d004d7308 */ /* 0x000fe20000002400 */
[----:B-1----:R-:W-:Y:S01]  /*2cd0*/  FMUL.FTZ R62, R0, R68 ;  /* 0x00000044003e7220 */ /* 0x002fe20000410000 */
[----:B0-----:R-:W-:Y:S02]  /*2ce0*/  FSEL R72, R72, -INF , P5 ;  /* 0xff80000048487808 */ /* 0x001fe40002800000 */
[----:B------:R-:W-:Y:S02]  /*2cf0*/  FSEL R89, R89, -INF , P1 ;  /* 0xff80000059597808 */ /* 0x000fe40000800000 */
[----:B------:R-:W-:Y:S02]  /*2d00*/  ISETP.GT.AND P5, PT, R121, 0x41, PT ;  /* 0x000000417900780c */ /* 0x000fe40003fa4270 */
[----:B------:R0:W-:Y:S01]  /*2d10*/  MUFU.TANH R68, R71 ;  /* 0x0000004700447308 */ /* 0x0001e20000002400 */
[----:B------:R-:W-:-:S04]  /*2d20*/  FMNMX.FTZ R15, R6, R13, !PT ;  /* 0x0000000d060f7209 */ /* 0x000fc80007810000 */
[----:B------:R-:W-:-:S03]  /*2d30*/  FMNMX.FTZ R15, R24, R15, !PT ;  /* 0x0000000f180f7209 */ /* 0x000fc60007810000 */
[----:B------:R-:W1:Y:S01]  /*2d40*/  MUFU.TANH R76, R76 ;  /* 0x0000004c004c7308 */ /* 0x000e620000002400 */
[----:B0-----:R-:W-:Y:S02]  /*2d50*/  FSEL R71, R99, -INF , P3 ;  /* 0xff80000063477808 */ /* 0x001fe40001800000 */
[----:B------:R-:W-:Y:S02]  /*2d60*/  FMNMX.FTZ R15, R26, R15, !PT ;  /* 0x0000000f1a0f7209 */ /* 0x000fe40007810000 */
[----:B------:R-:W-:Y:S02]  /*2d70*/  FMNMX.FTZ R12, R71, R12, !PT ;  /* 0x0000000c470c7209 */ /* 0x000fe40007810000 */
[----:B------:R-:W-:Y:S01]  /*2d80*/  FMNMX.FTZ R15, R8, R15, !PT ;  /* 0x0000000f080f7209 */ /* 0x000fe20007810000 */
[----:B------:R0:W-:Y:S08]  /*2d90*/  MUFU.TANH R103, R47 ;  /* 0x0000002f00677308 */ /* 0x0001f00000002400 */
[----:B------:R-:W2:Y:S01]  /*2da0*/  MUFU.TANH R80, R80 ;  /* 0x0000005000507308 */ /* 0x000ea20000002400 */
[----:B0-----:R-:W-:-:S02]  /*2db0*/  FSEL R47, R102, -INF , P2 ;  /* 0xff800000662f7808 */ /* 0x001fc40001000000 */
[----:B-1----:R-:W-:Y:S02]  /*2dc0*/  FSEL R76, R76, -INF , P3 ;  /* 0xff8000004c4c7808 */ /* 0x002fe40001800000 */
[----:B------:R-:W-:Y:S02]  /*2dd0*/  FMNMX.FTZ R12, R47, R12, !PT ;  /* 0x0000000c2f0c7209 */ /* 0x000fe40007810000 */
[----:B------:R-:W-:Y:S01]  /*2de0*/  ISETP.GT.AND P3, PT, R121, 0x49, PT ;  /* 0x000000497900780c */ /* 0x000fe20003f64270 */
[----:B------:R0:W1:Y:S01]  /*2df0*/  MUFU.TANH R92, R63 ;  /* 0x0000003f005c7308 */ /* 0x0000620000002400 */
[----:B------:R-:W-:-:S07]  /*2e00*/  FMNMX.FTZ R12, R89, R12, !PT ;  /* 0x0000000c590c7209 */ /* 0x000fce0007810000 */
[----:B------:R-:W-:Y:S01]  /*2e10*/  MUFU.TANH R79, R79 ;  /* 0x0000004f004f7308 */ /* 0x000fe20000002400 */
[----:B0-----:R-:W-:Y:S01]  /*2e20*/  FMUL.FTZ R63, R0, R69 ;  /* 0x00000045003f7220 */ /* 0x001fe20000410000 */
[----:B------:R-:W-:Y:S02]  /*2e30*/  FSEL R69, R84, -INF , P6 ;  /* 0xff80000054457808 */ /* 0x000fe40003000000 */
[----:B--2---:R-:W-:Y:S02]  /*2e40*/  FSEL R80, R80, -INF , P2 ;  /* 0xff80000050507808 */ /* 0x004fe40001000000 */
[----:B------:R-:W-:Y:S02]  /*2e50*/  FMNMX.FTZ R12, R69, R12, !PT ;  /* 0x0000000c450c7209 */ /* 0x000fe40007810000 */
[----:B------:R-:W0:Y:S01]  /*2e60*/  MUFU.TANH R65, R66 ;  /* 0x0000004200417308 */ /* 0x000e220000002400 */
[----:B------:R-:W-:Y:S02]  /*2e70*/  ISETP.GT.AND P2, PT, R121, 0x50, PT ;  /* 0x000000507900780c */ /* 0x000fe40003f44270 */
[----:B-1----:R-:W-:-:S05]  /*2e80*/  FSEL R73, R92, -INF , P3 ;  /* 0xff8000005c497808 */ /* 0x002fca0001800000 */
[----:B------:R-:W1:Y:S08]  /*2e90*/  MUFU.TANH R56, R56 ;  /* 0x0000003800387308 */ /* 0x000e700000002400 */
[----:B------:R2:W-:Y:S01]  /*2ea0*/  MUFU.TANH R66, R42 ;  /* 0x0000002a00427308 */ /* 0x0005e20000002400 */
[----:B0-----:R-:W-:-:S07]  /*2eb0*/  FSEL R65, R65, -INF , P2 ;  /* 0xff80000041417808 */ /* 0x001fce0001000000 */
[----:B------:R0:W-:Y:S01]  /*2ec0*/  MUFU.TANH R96, R67 ;  /* 0x0000004300607308 */ /* 0x0001e20000002400 */
[----:B--2---:R-:W-:Y:S02]  /*2ed0*/  FSEL R42, R77, -INF , P4 ;  /* 0xff8000004d2a7808 */ /* 0x004fe40002000000 */
[C---:B------:R-:W-:Y:S02]  /*2ee0*/  ISETP.GT.AND P4, PT, R121.reuse, 0x48, PT ;  /* 0x000000487900780c */ /* 0x040fe40003f84270 */
[----:B-1----:R-:W-:Y:S02]  /*2ef0*/  FSEL R56, R56, -INF , P6 ;  /* 0xff80000038387808 */ /* 0x002fe40003000000 */
[----:B------:R-:W-:Y:S01]  /*2f00*/  ISETP.GT.AND P6, PT, R121, 0x58, PT ;  /* 0x000000587900780c */ /* 0x000fe20003fc4270 */
[----:B------:R-:W-:Y:S01]  /*2f10*/  MUFU.TANH R57, R57 ;  /* 0x0000003900397308 */ /* 0x000fe20000002400 */
[----:B0-----:R-:W-:-:S04]  /*2f20*/  FSEL R67, R88, -INF , P5 ;  /* 0xff80000058437808 */ /* 0x001fc80002800000 */
[----:B------:R-:W-:-:S03]  /*2f30*/  FMNMX.FTZ R12, R67, R12, !PT ;  /* 0x0000000c430c7209 */ /* 0x000fc60007810000 */
[----:B------:R-:W-:Y:S08]  /*2f40*/  MUFU.TANH R70, R70 ;  /* 0x0000004600467308 */ /* 0x000ff00000002400 */
[----:B------:R0:W-:Y:S08]  /*2f50*/  MUFU.TANH R107, R51 ;  /* 0x00000033006b7308 */ /* 0x0001f00000002400 */
[----:B------:R-:W1:Y:S01]  /*2f60*/  MUFU.TANH R58, R58 ;  /* 0x0000003a003a7308 */ /* 0x000e620000002400 */
[----:B0-----:R-:W-:-:S04]  /*2f70*/  FSEL R51, R90, -INF , P4 ;  /* 0xff8000005a337808 */ /* 0x001fc80002000000 */
[----:B------:R-:W-:-:S03]  /*2f80*/  FMNMX.FTZ R12, R51, R12, !PT ;  /* 0x0000000c330c7209 */ /* 0x000fc60007810000 */
[----:B------:R-:W-:Y:S01]  /*2f90*/  MUFU.TANH R59, R59 ;  /* 0x0000003b003b7308 */ /* 0x000fe20000002400 */
[----:B------:R-:W-:-:S04]  /*2fa0*/  FMNMX.FTZ R12, R73, R12, !PT ;  /* 0x0000000c490c7209 */ /* 0x000fc80007810000 */
[----:B------:R-:W-:-:S03]  /*2fb0*/  FMNMX.FTZ R12, R65, R12, !PT ;  /* 0x0000000c410c7209 */ /* 0x000fc60007810000 */
[----:B------:R0:W-:Y:S01]  /*2fc0*/  MUFU.TANH R97, R44 ;  /* 0x0000002c00617308 */ /* 0x0001e20000002400 */
[----:B-1----:R-:W-:Y:S02]  /*2fd0*/  FSEL R58, R58, -INF , P4 ;  /* 0xff8000003a3a7808 */ /* 0x002fe40002000000 */
[----:B------:R-:W-:-:S05]  /*2fe0*/  ISETP.GT.AND P4, PT, R121, 0x60, PT ;  /* 0x000000607900780c */ /* 0x000fca0003f84270 */
[----:B------:R-:W-:Y:S01]  /*2ff0*/  MUFU.TANH R61, R61 ;  /* 0x0000003d003d7308 */ /* 0x000fe20000002400 */
[----:B0-----:R-:W-:Y:S02]  /*3000*/  FSEL R44, R79, -INF , P1 ;  /* 0xff8000004f2c7808 */ /* 0x001fe40000800000 */
[----:B------:R-:W-:-:S05]  /*3010*/  ISETP.GT.AND P1, PT, R121, 0x51, PT ;  /* 0x000000517900780c */ /* 0x000fca0003f24270 */
[----:B------:R-:W-:Y:S08]  /*3020*/  MUFU.TANH R43, R43 ;  /* 0x0000002b002b7308 */ /* 0x000ff00000002400 */
[----:B------:R0:W-:Y:S08]  /*3030*/  MUFU.TANH R105, R49 ;  /* 0x0000003100697308 */ /* 0x0001f00000002400 */
[----:B------:R-:W1:Y:S01]  /*3040*/  MUFU.TANH R60, R60 ;  /* 0x0000003c003c7308 */ /* 0x000e620000002400 */
[----:B0-----:R-:W-:-:S04]  /*3050*/  FSEL R49, R96, -INF , P1 ;  /* 0xff80000060317808 */ /* 0x001fc80000800000 */
[----:B------:R-:W-:-:S03]  /*3060*/  FMNMX.FTZ R12, R49, R12, !PT ;  /* 0x0000000c310c7209 */ /* 0x000fc60007810000 */
[----:B------:R0:W-:Y:S08]  /*3070*/  MUFU.TANH R101, R46 ;  /* 0x0000002e00657308 */ /* 0x0001f00000002400 */
[----:B------:R2:W-:Y:S01]  /*3080*/  MUFU.TANH R11, R39 ;  /* 0x00000027000b7308 */ /* 0x0005e20000002400 */
[----:B0-----:R-:W-:Y:S02]  /*3090*/  FSEL R46, R57, -INF , P5 ;  /* 0xff800000392e7808 */ /* 0x001fe40002800000 */
[----:B------:R-:W-:-:S02]  /*30a0*/  ISETP.GT.AND P5, PT, R121, 0x59, PT ;  /* 0x000000597900780c */ /* 0x000fc40003fa4270 */
[----:B-1----:R-:W-:Y:S02]  /*30b0*/  FSEL R60, R60, -INF , P1 ;  /* 0xff8000003c3c7808 */ /* 0x002fe40000800000 */
[----:B------:R-:W-:Y:S01]  /*30c0*/  ISETP.GT.AND P1, PT, R121, 0x69, PT ;  /* 0x000000697900780c */ /* 0x000fe20003f24270 */
[----:B------:R-:W0:Y:S01]  /*30d0*/  MUFU.TANH R62, R62 ;  /* 0x0000003e003e7308 */ /* 0x000e220000002400 */
[----:B--2---:R-:W-:-:S07]  /*30e0*/  FSEL R39, R70, -INF , P6 ;  /* 0xff80000046277808 */ /* 0x004fce0003000000 */
[----:B------:R1:W2:Y:S08]  /*30f0*/  MUFU.TANH R106, R50 ;  /* 0x00000032006a7308 */ /* 0x0002b00000002400 */
[----:B------:R3:W-:Y:S01]  /*3100*/  MUFU.TANH R117, R31 ;  /* 0x0000001f00757308 */ /* 0x0007e20000002400 */
[----:B-1----:R-:W-:Y:S02]  /*3110*/  FMNMX.FTZ R50, R39, R12, !PT ;  /* 0x0000000c27327209 */ /* 0x002fe40007810000 */
[----:B------:R-:W-:-:S02]  /*3120*/  FSEL R12, R66, -INF , P4 ;  /* 0xff800000420c7808 */ /* 0x000fc40002000000 */
[----:B0-----:R-:W-:Y:S02]  /*3130*/  FSEL R62, R62, -INF , P6 ;  /* 0xff8000003e3e7808 */ /* 0x001fe40003000000 */
[----:B------:R-:W-:Y:S01]  /*3140*/  ISETP.GT.AND P6, PT, R121, 0x70, PT ;  /* 0x000000707900780c */ /* 0x000fe20003fc4270 */
[----:B------:R-:W0:Y:S01]  /*3150*/  MUFU.TANH R63, R63 ;  /* 0x0000003f003f7308 */ /* 0x000e220000002400 */
[----:B---3--:R-:W-:-:S04]  /*3160*/  FSEL R31, R68, -INF , P5 ;  /* 0xff800000441f7808 */ /* 0x008fc80002800000 */
[----:B------:R-:W-:Y:S02]  /*3170*/  FMNMX.FTZ R5, R31, R50, !PT ;  /* 0x000000321f057209 */ /* 0x000fe40007810000 */
[----:B------:R-:W-:Y:S01]  /*3180*/  FSEL R50, R61, -INF , P2 ;  /* 0xff8000003d327808 */ /* 0x000fe20001000000 */
[----:B------:R1:W-:Y:S01]  /*3190*/  MUFU.TANH R104, R48 ;  /* 0x0000003000687308 */ /* 0x0003e20000002400 */
[----:B------:R-:W-:Y:S02]  /*31a0*/  ISETP.GT.AND P2, PT, R121, 0x68, PT ;  /* 0x000000687900780c */ /* 0x000fe40003f44270 */
[----:B------:R-:W-:-:S05]  /*31b0*/  FMNMX.FTZ R5, R12, R5, !PT ;  /* 0x000000050c057209 */ /* 0x000fca0007810000 */
[----:B------:R-:W3:Y:S01]  /*31c0*/  MUFU.TANH R64, R64 ;  /* 0x0000004000407308 */ /* 0x000ee20000002400 */
[----:B-1----:R-:W-:Y:S02]  /*31d0*/  FSEL R48, R59, -INF , P3 ;  /* 0xff8000003b307808 */ /* 0x002fe40001800000 */
[----:B------:R-:W-:-:S04]  /*31e0*/  ISETP.GT.AND P3, PT, R121, 0x61, PT ;  /* 0x000000617900780c */ /* 0x000fc80003f64270 */
[----:B------:R-:W-:Y:S01]  /*31f0*/  FSEL R84, R43, -INF , P3 ;  /* 0xff8000002b547808 */ /* 0x000fe20001800000 */
[----:B------:R-:W1:Y:S01]  /*3200*/  MUFU.TANH R41, R41 ;  /* 0x0000002900297308 */ /* 0x000e620000002400 */
[----:B--2---:R-:W-:-:S07]  /*3210*/  FSEL R43, R106, -INF , P6 ;  /* 0xff8000006a2b7808 */ /* 0x004fce0003000000 */
[----:B------:R2:W-:Y:S08]  /*3220*/  MUFU.TANH R108, R52 ;  /* 0x00000034006c7308 */ /* 0x0005f00000002400 */
[----:B------:R-:W4:Y:S01]  /*3230*/  MUFU.TANH R110, R54 ;  /* 0x00000036006e7308 */ /* 0x000f220000002400 */
[----:B--2---:R-:W-:-:S07]  /*3240*/  FMNMX.FTZ R52, R84, R5, !PT ;  /* 0x0000000554347209 */ /* 0x004fce0007810000 */
[----:B------:R2:W5:Y:S08]  /*3250*/  MUFU.TANH R115, R27 ;  /* 0x0000001b00737308 */ /* 0x0005700000002400 */
[----:B------:R3:W5:Y:S01]  /*3260*/  MUFU.TANH R119, R35 ;  /* 0x0000002300777308 */ /* 0x0007620000002400 */
[----:B--2---:R-:W-:-:S04]  /*3270*/  FSEL R27, R101, -INF , P2 ;  /* 0xff800000651b7808 */ /* 0x004fc80001000000 */
[----:B------:R-:W-:Y:S02]  /*3280*/  FMNMX.FTZ R54, R27, R52, !PT ;  /* 0x000000341b367209 */ /* 0x000fe40007810000 */
[----:B0-----:R-:W-:Y:S01]  /*3290*/  FSEL R52, R63, -INF , P5 ;  /* 0xff8000003f347808 */ /* 0x001fe20002800000 */
[----:B------:R-:W-:Y:S01]  /*32a0*/  MUFU.TANH R122, R37 ;  /* 0x00000025007a7308 */ /* 0x000fe20000002400 */
[----:B---3--:R-:W-:Y:S02]  /*32b0*/  FSEL R35, R103, -INF , P1 ;  /* 0xff80000067237808 */ /* 0x008fe40000800000 */
[----:B------:R-:W-:Y:S02]  /*32c0*/  ISETP.GT.AND P5, PT, R121, 0x71, PT ;  /* 0x000000717900780c */ /* 0x000fe40003fa4270 */
[----:B------:R-:W-:Y:S02]  /*32d0*/  FMNMX.FTZ R66, R35, R54, !PT ;  /* 0x0000003623427209 */ /* 0x000fe40007810000 */
[----:B------:R-:W-:-:S02]  /*32e0*/  FSEL R54, R64, -INF , P4 ;  /* 0xff80000040367808 */ /* 0x000fc40002000000 */
[----:B------:R-:W-:Y:S02]  /*32f0*/  ISETP.GT.AND P4, PT, R121, 0x78, PT ;  /* 0x000000787900780c */ /* 0x000fe40003f84270 */
[----:B------:R-:W-:Y:S02]  /*3300*/  FSEL R57, R107, -INF , P5 ;  /* 0xff8000006b397808 */ /* 0x000fe40002800000 */
[----:B------:R-:W-:Y:S02]  /*3310*/  FMNMX.FTZ R66, R43, R66, !PT ;  /* 0x000000422b427209 */ /* 0x000fe40007810000 */
[----:B-1----:R-:W-:Y:S02]  /*3320*/  FSEL R64, R41, -INF , P3 ;  /* 0xff80000029407808 */ /* 0x002fe40001800000 */
[----:B------:R-:W-:Y:S02]  /*3330*/  ISETP.GT.AND P3, PT, R121, 0x79, PT ;  /* 0x000000797900780c */ /* 0x000fe40003f64270 */
[----:B----4-:R-:W-:-:S02]  /*3340*/  FSEL R41, R110, -INF , P4 ;  /* 0xff8000006e297808 */ /* 0x010fc40002000000 */
[----:B------:R-:W-:Y:S01]  /*3350*/  FMNMX.FTZ R68, R57, R66, !PT ;  /* 0x0000004239447209 */ /* 0x000fe20007810000 */
[----:B------:R-:W0:Y:S01]  /*3360*/  MUFU.TANH R110, R28 ;  /* 0x0000001c006e7308 */ /* 0x000e220000002400 */
[----:B------:R-:W-:Y:S02]  /*3370*/  FSEL R66, R97, -INF , P2 ;  /* 0xff80000061427808 */ /* 0x000fe40001000000 */
[----:B------:R-:W-:Y:S02]  /*3380*/  ISETP.GT.AND P2, PT, R121, 0x80, PT ;  /* 0x000000807900780c */ /* 0x000fe40003f44270 */
[----:B------:R-:W-:Y:S02]  /*3390*/  FSEL R59, R111, -INF , P3 ;  /* 0xff8000006f3b7808 */ /* 0x000fe40001800000 */
[----:B------:R-:W-:Y:S02]  /*33a0*/  FMNMX.FTZ R70, R41, R68, !PT ;  /* 0x0000004429467209 */ /* 0x000fe40007810000 */
[----:B------:R-:W-:-:S02]  /*33b0*/  FSEL R68, R100, -INF , P1 ;  /* 0xff80000064447808 */ /* 0x000fc40000800000 */
[----:B------:R-:W-:Y:S02]  /*33c0*/  ISETP.GT.AND P1, PT, R121, 0x81, PT ;  /* 0x000000817900780c */ /* 0x000fe40003f24270 */
[----:B------:R-:W-:Y:S02]  /*33d0*/  FSEL R61, R114, -INF , P2 ;  /* 0xff800000723d7808 */ /* 0x000fe40001000000 */
[----:B------:R-:W-:Y:S01]  /*33e0*/  FMNMX.FTZ R74, R59, R70, !PT ;  /* 0x000000463b4a7209 */ /* 0x000fe20007810000 */
[----:B------:R-:W1:Y:S01]  /*33f0*/  MUFU.TANH R114, R29 ;  /* 0x0000001d00727308 */ /* 0x000e620000002400 */
[----:B------:R-:W-:Y:S02]  /*3400*/  FSEL R70, R104, -INF , P6 ;  /* 0xff80000068467808 */ /* 0x000fe40003000000 */
[----:B------:R-:W-:Y:S02]  /*3410*/  ISETP.GT.AND P6, PT, R121, 0x88, PT ;  /* 0x000000887900780c */ /* 0x000fe40003fc4270 */
[----:B-----5:R-:W-:-:S02]  /*3420*/  FSEL R63, R115, -INF , P1 ;  /* 0xff800000733f7808 */ /* 0x020fc40000800000 */
[----:B------:R-:W-:Y:S02]  /*3430*/  FMNMX.FTZ R78, R61, R74, !PT ;  /* 0x0000004a3d4e7209 */ /* 0x000fe40007810000 */
[----:B------:R-:W-:Y:S02]  /*3440*/  FSEL R74, R105, -INF , P5 ;  /* 0xff800000694a7808 */ /* 0x000fe40002800000 */
[----:B------:R-:W-:Y:S02]  /*3450*/  ISETP.GT.AND P5, PT, R121, 0x89, PT ;  /* 0x000000897900780c */ /* 0x000fe40003fa4270 */
[----:B------:R-:W-:Y:S02]  /*3460*/  FSEL R77, R116, -INF , P6 ;  /* 0xff800000744d7808 */ /* 0x000fe40003000000 */
[----:B------:R-:W-:Y:S01]  /*3470*/  FMNMX.FTZ R88, R63, R78, !PT ;  /* 0x0000004e3f587209 */ /* 0x000fe20007810000 */
[----:B------:R-:W2:Y:S01]  /*3480*/  MUFU.TANH R116, R32 ;  /* 0x0000002000747308 */ /* 0x000ea20000002400 */
[----:B------:R-:W-:-:S02]  /*3490*/  FSEL R78, R108, -INF , P4 ;  /* 0xff8000006c4e7808 */ /* 0x000fc40002000000 */
[----:B------:R-:W-:Y:S02]  /*34a0*/  ISETP.GT.AND P4, PT, R121, 0x90, PT ;  /* 0x000000907900780c */ /* 0x000fe40003f84270 */
[----:B------:R-:W-:Y:S02]  /*34b0*/  FSEL R79, R117, -INF , P5 ;  /* 0xff800000754f7808 */ /* 0x000fe40002800000 */
[----:B------:R-:W-:Y:S02]  /*34c0*/  FMNMX.FTZ R90, R77, R88, !PT ;  /* 0x000000584d5a7209 */ /* 0x000fe40007810000 */
[----:B------:R-:W-:Y:S02]  /*34d0*/  FSEL R88, R109, -INF , P3 ;  /* 0xff8000006d587808 */ /* 0x000fe40001800000 */
[----:B------:R-:W-:Y:S02]  /*34e0*/  ISETP.GT.AND P3, PT, R121, 0x91, PT ;  /* 0x000000917900780c */ /* 0x000fe40003f64270 */
[----:B------:R-:W-:-:S02]  /*34f0*/  FSEL R95, R118, -INF , P4 ;  /* 0xff800000765f7808 */ /* 0x000fc40002000000 */
[----:B------:R-:W-:Y:S01]  /*3500*/  FMNMX.FTZ R92, R79, R90, !PT ;  /* 0x0000005a4f5c7209 */ /* 0x000fe20007810000 */
[----:B------:R-:W3:Y:S01]  /*3510*/  MUFU.TANH R118, R33 ;  /* 0x0000002100767308 */ /* 0x000ee20000002400 */
[----:B------:R-:W-:Y:S02]  /*3520*/  FSEL R90, R112, -INF , P2 ;  /* 0xff800000705a7808 */ /* 0x000fe40001000000 */
[----:B------:R-:W-:Y:S02]  /*3530*/  ISETP.GT.AND P2, PT, R121, 0x98, PT ;  /* 0x000000987900780c */ /* 0x000fe40003f44270 */
[----:B------:R-:W-:Y:S02]  /*3540*/  FSEL R97, R119, -INF , P3 ;  /* 0xff80000077617808 */ /* 0x000fe40001800000 */
[----:B------:R-:W-:Y:S02]  /*3550*/  FMNMX.FTZ R94, R95, R92, !PT ;  /* 0x0000005c5f5e7209 */ /* 0x000fe40007810000 */
[----:B------:R-:W-:-:S02]  /*3560*/  FSEL R92, R113, -INF , P1 ;  /* 0xff800000715c7808 */ /* 0x000fc40000800000 */
[----:B------:R-:W-:Y:S02]  /*3570*/  FSEL R99, R10, -INF , P2 ;  /* 0xff8000000a637808 */ /* 0x000fe40001000000 */
[----:B------:R-:W-:Y:S02]  /*3580*/  ISETP.GT.AND P1, PT, R121, 0x99, PT ;  /* 0x000000997900780c */ /* 0x000fe40003f24270 */
[----:B------:R-:W-:Y:S02]  /*3590*/  FMNMX.FTZ R10, R97, R94, !PT ;  /* 0x0000005e610a7209 */ /* 0x000fe40007810000 */
[----:B------:R-:W-:Y:S01]  /*35a0*/  FSEL R94, R11, -INF , P1 ;  /* 0xff8000000b5e7808 */ /* 0x000fe20000800000 */
[----:B------:R-:W-:Y:S01]  /*35b0*/  IMAD.U32 R11, RZ, RZ, UR6 ;  /* 0x00000006ff0b7e24 */ /* 0x000fe2000f8e00ff */
[----:B------:R-:W-:Y:S02]  /*35c0*/  FMNMX.FTZ R5, R99, R10, !PT ;  /* 0x0000000a63057209 */ /* 0x000fe40007810000 */
[----:B0-----:R-:W-:-:S02]  /*35d0*/  FSEL R110, R110, -INF , P6 ;  /* 0xff8000006e6e7808 */ /* 0x001fc40003000000 */
[----:B------:R-:W-:Y:S02]  /*35e0*/  FMNMX.FTZ R5, R94, R5, !PT ;  /* 0x000000055e057209 */ /* 0x000fe40007810000 */
[----:B-1----:R-:W-:Y:S02]  /*35f0*/  FSEL R114, R114, -INF , P5 ;  /* 0xff80000072727808 */ /* 0x002fe40002800000 */
[----:B--2---:R-:W-:Y:S01]  /*3600*/  FSEL R116, R116, -INF , P4 ;  /* 0xff80000074747808 */ /* 0x004fe20002000000 */
[----:B------:R-:W0:Y:S01]  /*3610*/  SHFL.BFLY PT, R10, R5, 0x2, 0x1f ;  /* 0x0c401f00050a7f89 */ /* 0x000e2200000e0000 */
[----:B---3--:R-:W-:Y:S02]  /*3620*/  FSEL R118, R118, -INF , P3 ;  /* 0xff80000076767808 */ /* 0x008fe40001800000 */
[----:B------:R-:W-:Y:S02]  /*3630*/  FSEL R122, R122, -INF , P1 ;  /* 0xff8000007a7a7808 */ /* 0x000fe40000800000 */
[----:B------:R-:W-:-:S13]  /*3640*/  R2UR UR6, R3 ;  /* 0x00000000030672ca */ /* 0x000fda00000e0000 */
[----:B------:R-:W-:-:S04]  /*3650*/  UIADD3 UR6, UR6, 0x29840, URZ ;  /* 0x0002984006067890 */ /* 0x000fc8000fffe03f */
[----:B------:R-:W-:Y:S01]  /*3660*/  UPRMT UR6, UR37, 0x654, UR6 ;  /* 0x0000065425067896 */ /* 0x000fe20008000006 */
[----:B0-----:R-:W-:-:S05]  /*3670*/  FMNMX.FTZ R7, R5, R10, !PT ;  /* 0x0000000a05077209 */ /* 0x001fca0007810000 */
[----:B------:R-:W0:Y:S03]  /*3680*/  SHFL.BFLY PT, R10, R7, 0x1, 0x1f ;  /* 0x0c201f00070a7f89 */ /* 0x000e2600000e0000 */
[----:B------:R-:W-:Y:S01]  /*3690*/  SYNCS.ARRIVE.TRANS64.RED.A1T0 RZ, [UR6], RZ ;  /* 0x000000ffffff79a7 */ /* 0x000fe20008100406 */
[----:B0-----:R-:W-:-:S04]  /*36a0*/  FMNMX.FTZ R10, R7, R10, !PT ;  /* 0x0000000a070a7209 */ /* 0x001fc80007810000 */
[C---:B------:R-:W-:Y:S01]  /*36b0*/  FSETP.NEU.FTZ.AND P0, PT, R10.reuse, -INF , PT ;  /* 0xff8000000a00780b */ /* 0x040fe20003f1d000 */
[----:B------:R-:W-:-:S05]  /*36c0*/  FFMA.FTZ R96, R10, R11, -8 ;  /* 0xc10000000a607423 */ /* 0x000fca000001000b */
[----:B------:R-:W-:Y:S02]  /*36d0*/  FSEL R96, R96, RZ, P0 ;  /* 0x000000ff60607208 */ /* 0x000fe40000000000 */
[----:B------:R-:W-:Y:S02]  /*36e0*/  ISETP.NE.AND P0, PT, R120, RZ, PT ;  /* 0x000000ff7800720c */ /* 0x000fe40003f05270 */
[----:B------:R0:W1:Y:S01]  /*36f0*/  MUFU.TANH R120, R36 ;  /* 0x0000002400787308 */ /* 0x0000620000002400 */
[----:B------:R-:W-:-:S01]  /*3700*/  FFMA.FTZ R32, R21, R11, -R96 ;  /* 0x0000000b15207223 */ /* 0x000fc20000010860 */
[----:B------:R-:W-:Y:S01]  /*3710*/  FMNMX.FTZ R21, R30, R15, !PT ;  /* 0x0000000f1e157209 */ /* 0x000fe20007810000 */
[----:B------:R-:W-:-:S01]  /*3720*/  FFMA.FTZ R28, R25, R11, -R96 ;  /* 0x0000000b191c7223 */ /* 0x000fc20000010860 */
[-CC-:B------:R-:W-:Y:S01]  /*3730*/  FFMA.FTZ R47, R47, R11.reuse, -R96.reuse ;  /* 0x0000000b2f2f7223 */ /* 0x180fe20000010860 */
[----:B------:R-:W-:-:S01]  /*3740*/  FFMA.FTZ R112, R31, R11, -R96 ;  /* 0x0000000b1f707223 */ /* 0x000fc20000010860 */
[----:B------:R-:W-:Y:S01]  /*3750*/  FMNMX.FTZ R21, R34, R21, !PT ;  /* 0x0000001522157209 */ /* 0x000fe20007810000 */
[----:B------:R-:W-:-:S01]  /*3760*/  FFMA.FTZ R31, R12, R11, -R96 ;  /* 0x0000000b0c1f7223 */ /* 0x000fc20000010860 */
[-CC-:B------:R-:W-:Y:S01]  /*3770*/  FFMA.FTZ R108, R49, R11.reuse, -R96.reuse ;  /* 0x0000000b316c7223 */ /* 0x180fe20000010860 */
[----:B0-----:R-:W-:-:S01]  /*3780*/  FFMA.FTZ R36, R45, R11, -R96 ;  /* 0x0000000b2d247223 */ /* 0x001fc20000010860 */
[----:B------:R-:W-:Y:S01]  /*3790*/  FMNMX.FTZ R21, R20, R21, !PT ;  /* 0x0000001514157209 */ /* 0x000fe20007810000 */
[----:B------:R-:W-:-:S01]  /*37a0*/  FFMA.FTZ R51, R51, R11, -R96 ;  /* 0x0000000b33337223 */ /* 0x000fc20000010860 */
[-CC-:B------:R-:W-:Y:S01]  /*37b0*/  FFMA.FTZ R65, R65, R11.reuse, -R96.reuse ;  /* 0x0000000b41417223 */ /* 0x180fe20000010860 */
[----:B------:R-:W-:-:S01]  /*37c0*/  FFMA.FTZ R53, R53, R11, -R96 ;  /* 0x0000000b35357223 */ /* 0x000fc20000010860 */
[----:B------:R-:W-:Y:S01]  /*37d0*/  FMNMX.FTZ R21, R38, R21, !PT ;  /* 0x0000001526157209 */ /* 0x000fe20007810000 */
[----:B------:R-:W-:-:S01]  /*37e0*/  FFMA.FTZ R5, R82, R11, -R96 ;  /* 0x0000000b52057223 */ /* 0x000fc20000010860 */
[--C-:B------:R-:W-:Y:S01]  /*37f0*/  FFMA.FTZ R7, R86, R11, -R96.reuse ;  /* 0x0000000b56077223 */ /* 0x100fe20000010860 */
[----:B-1----:R-:W-:Y:S01]  /*3800*/  FSEL R120, R120, -INF , P2 ;  /* 0xff80000078787808 */ /* 0x002fe20001000000 */
[----:B------:R-:W-:Y:S01]  /*3810*/  MUFU.EX2 R28, R28 ;  /* 0x0000001c001c7308 */ /* 0x000fe20000000800 */
[----:B------:R-:W-:Y:S01]  /*3820*/  FMNMX.FTZ R25, R40, R21, !PT ;  /* 0x0000001528197209 */ /* 0x000fe20007810000 */
[-CC-:B------:R-:W-:Y:S01]  /*3830*/  FFMA.FTZ R104, R67, R11.reuse, -R96.reuse ;  /* 0x0000000b43687223 */ /* 0x180fe20000010860 */
[----:B------:R-:W-:-:S01]  /*3840*/  FFMA.FTZ R9, R75, R11, -R96 ;  /* 0x0000000b4b097223 */ /* 0x000fc20000010860 */
[--C-:B------:R-:W-:Y:S01]  /*3850*/  FFMA.FTZ R55, R55, R11, -R96.reuse ;  /* 0x0000000b37377223 */ /* 0x100fe20000010860 */
[----:B------:R-:W-:Y:S01]  /*3860*/  FMNMX.FTZ R25, R72, R25, !PT ;  /* 0x0000001948197209 */ /* 0x000fe20007810000 */
[-CC-:B------:R-:W-:Y:S01]  /*3870*/  FFMA.FTZ R69, R69, R11.reuse, -R96.reuse ;  /* 0x0000000b45457223 */ /* 0x180fe20000010860 */
[----:B------:R-:W-:-:S01]  /*3880*/  FFMA.FTZ R126, R57, R11, -R96 ;  /* 0x0000000b397e7223 */ /* 0x000fc20000010860 */
        /* <DEDUP_REMOVED lines=8> */
[----:B------:R-:W0:Y:S01]  /*3910*/  MUFU.EX2 R5, R5 ;  /* 0x0000000500057308 */ /* 0x000e220000000800 */
[----:B------:R-:W-:Y:S01]  /*3920*/  FMNMX.FTZ R29, R80, R25, !PT ;  /* 0x00000019501d7209 */ /* 0x000fe20007810000 */
[-CC-:B------:R-:W-:Y:S01]  /*3930*/  FFMA.FTZ R98, R91, R11.reuse, -R96.reuse ;  /* 0x0000000b5b627223 */ /* 0x180fe20000010860 */
[----:B------:R-:W-:-:S01]  /*3940*/  FFMA.FTZ R100, R71, R11, -R96 ;  /* 0x0000000b47647223 */ /* 0x000fc20000010860 */
[--C-:B------:R-:W-:Y:S01]  /*3950*/  FFMA.FTZ R128, R59, R11, -R96.reuse ;  /* 0x0000000b3b807223 */ /* 0x100fe20000010860 */
[----:B------:R-:W-:Y:S01]  /*3960*/  FMNMX.FTZ R29, R44, R29, !PT ;  /* 0x0000001d2c1d7209 */ /* 0x000fe20007810000 */
[-CC-:B------:R-:W-:Y:S01]  /*3970*/  FFMA.FTZ R102, R89, R11.reuse, -R96.reuse ;  /* 0x0000000b59667223 */ /* 0x180fe20000010860 */
[----:B------:R-:W-:-:S01]  /*3980*/  FFMA.FTZ R106, R73, R11, -R96 ;  /* 0x0000000b496a7223 */ /* 0x000fc20000010860 */
[----:B------:R-:W1:Y:S01]  /*3990*/  MUFU.EX2 R7, R7 ;  /* 0x0000000700077308 */ /* 0x000e620000000800 */
        /* <DEDUP_REMOVED lines=15> */
[----:B------:R2:W-:Y:S01]  /*3a90*/  MUFU.EX2 R29, R47 ;  /* 0x0000002f001d7308 */ /* 0x0005e20000000800 */
[----:B------:R-:W-:-:S04]  /*3aa0*/  FMNMX.FTZ R33, R50, R33, !PT ;  /* 0x0000002132217209 */ /* 0x000fc80007810000 */
[----:B------:R-:W-:-:S03]  /*3ab0*/  FMNMX.FTZ R33, R60, R33, !PT ;  /* 0x000000213c217209 */ /* 0x000fc60007810000 */
[----:B------:R-:W-:Y:S01]  /*3ac0*/  MUFU.EX2 R13, R55 ;  /* 0x00000037000d7308 */ /* 0x000fe20000000800 */
        /* <DEDUP_REMOVED lines=8> */
[----:B------:R3:W-:Y:S01]  /*3b50*/  MUFU.EX2 R37, R51 ;  /* 0x0000003300257308 */ /* 0x0007e20000000800 */
[----:B------:R-:W-:-:S04]  /*3b60*/  FMNMX.FTZ R45, R70, R45, !PT ;  /* 0x0000002d462d7209 */ /* 0x000fc80007810000 */
[----:B------:R-:W-:-:S03]  /*3b70*/  FMNMX.FTZ R45, R74, R45, !PT ;  /* 0x0000002d4a2d7209 */ /* 0x000fc60007810000 */
[----:B------:R-:W-:Y:S01]  /*3b80*/  MUFU.EX2 R33, R69 ;  /* 0x0000004500217308 */ /* 0x000fe20000000800 */
[----:B--2---:R-:W-:-:S04]  /*3b90*/  FMNMX.FTZ R47, R78, R45, !PT ;  /* 0x0000002d4e2f7209 */ /* 0x004fc80007810000 */
[----:B------:R-:W-:-:S03]  /*3ba0*/  FMNMX.FTZ R47, R88, R47, !PT ;  /* 0x0000002f582f7209 */ /* 0x000fc60007810000 */
[----:B------:R2:W-:Y:S01]  /*3bb0*/  MUFU.EX2 R45, R65 ;  /* 0x00000041002d7308 */ /* 0x0005e20000000800 */
[----:B------:R-:W-:-:S04]  /*3bc0*/  FMNMX.FTZ R47, R90, R47, !PT ;  /* 0x0000002f5a2f7209 */ /* 0x000fc80007810000 */
[----:B------:R-:W-:-:S03]  /*3bd0*/  FMNMX.FTZ R47, R92, R47, !PT ;  /* 0x0000002f5c2f7209 */ /* 0x000fc60007810000 */
        /* <DEDUP_REMOVED lines=9> */
[----:B------:R-:W-:Y:S02]  /*3c70*/  MUFU.EX2 R86, R86 ;  /* 0x0000005600567308 */ /* 0x000fe40000000800 */
[----:B------:R-:W4:Y:S06]  /*3c80*/  SHFL.BFLY PT, R12, R47, 0x2, 0x1f ;  /* 0x0c401f002f0c7f89 */ /* 0x000f2c00000e0000 */
[----:B------:R-:W-:Y:S08]  /*3c90*/  MUFU.EX2 R98, R98 ;  /* 0x0000006200627308 */ /* 0x000ff00000000800 */
[----:B------:R-:W-:Y:S08]  /*3ca0*/  MUFU.EX2 R100, R100 ;  /* 0x0000006400647308 */ /* 0x000ff00000000800 */
[----:B------:R-:W-:Y:S01]  /*3cb0*/  MUFU.EX2 R102, R102 ;  /* 0x0000006600667308 */ /* 0x000fe20000000800 */
[----:B----4-:R-:W-:Y:S01]  /*3cc0*/  FMNMX.FTZ R49, R47, R12, !PT ;  /* 0x0000000c2f317209 */ /* 0x010fe20007810000 */
[----:B------:R-:W-:-:S04]  /*3cd0*/  FFMA.FTZ R47, R77, R11, -R96 ;  /* 0x0000000b4d2f7223 */ /* 0x000fc80000010860 */
[----:B------:R-:W4:Y:S02]  /*3ce0*/  SHFL.BFLY PT, R12, R49, 0x1, 0x1f ;  /* 0x0c201f00310c7f89 */ /* 0x000f2400000e0000 */
[----:B------:R-:W-:Y:S08]  /*3cf0*/  MUFU.EX2 R104, R104 ;  /* 0x0000006800687308 */ /* 0x000ff00000000800 */
[----:B------:R-:W-:Y:S08]  /*3d00*/  MUFU.EX2 R106, R106 ;  /* 0x0000006a006a7308 */ /* 0x000ff00000000800 */
[----:B------:R-:W-:Y:S01]  /*3d10*/  MUFU.EX2 R108, R108 ;  /* 0x0000006c006c7308 */ /* 0x000fe20000000800 */
[----:B----4-:R-:W-:-:S07]  /*3d20*/  FMNMX.FTZ R12, R49, R12, !PT ;  /* 0x0000000c310c7209 */ /* 0x010fce0007810000 */
[----:B------:R-:W-:Y:S01]  /*3d30*/  MUFU.EX2 R39, R39 ;  /* 0x0000002700277308 */ /* 0x000fe20000000800 */
[----:B------:R-:W-:-:S01]  /*3d40*/  FFMA.FTZ R49, R95, R11, -R96 ;  /* 0x0000000b5f317223 */ /* 0x000fc20000010860 */
[C---:B------:R-:W-:Y:S01]  /*3d50*/  FSETP.NEU.FTZ.AND P1, PT, R12.reuse, -INF , PT ;  /* 0xff8000000c00780b */ /* 0x040fe20003f3d000 */
[----:B---3--:R-:W-:-:S05]  /*3d60*/  FFMA.FTZ R51, R12, R11, -8 ;  /* 0xc10000000c337423 */ /* 0x008fca000001000b */
[----:B------:R-:W-:Y:S01]  /*3d70*/  MUFU.EX2 R112, R112 ;  /* 0x0000007000707308 */ /* 0x000fe20000000800 */
[----:B--2---:R-:W-:Y:S01]  /*3d80*/  FSEL R65, R51, RZ, P1 ;  /* 0x000000ff33417208 */ /* 0x004fe20000800000 */
[----:B------:R-:W-:Y:S01]  /*3d90*/  FFMA.FTZ R51, R99, R11, -R96 ;  /* 0x0000000b63337223 */ /* 0x000fe20000010860 */
[----:B------:R-:W-:-:S03]  /*3da0*/  PLOP3.LUT P1, PT, PT, PT, UP0, 0x80, 0x0 ;  /* 0x000000000000781c */ /* 0x000fc60003f2f008 */
[-CC-:B------:R-:W-:Y:S01]  /*3db0*/  FFMA.FTZ R14, R14, R11.reuse, -R65.reuse ;  /* 0x0000000b0e0e7223 */ /* 0x180fe20000010841 */
[----:B------:R-:W-:-:S01]  /*3dc0*/  FFMA.FTZ R53, R4, R11, -R65 ;  /* 0x0000000b04357223 */ /* 0x000fc20000010841 */
[-CC-:B------:R-:W-:Y:S01]  /*3dd0*/  FFMA.FTZ R6, R6, R11.reuse, -R65.reuse ;  /* 0x0000000b06067223 */ /* 0x180fe20000010841 */
[----:B------:R-:W-:-:S01]  /*3de0*/  FFMA.FTZ R24, R24, R11, -R65 ;  /* 0x0000000b18187223 */ /* 0x000fc20000010841 */
[-CC-:B------:R-:W-:Y:S01]  /*3df0*/  FFMA.FTZ R4, R26, R11.reuse, -R65.reuse ;  /* 0x0000000b1a047223 */ /* 0x180fe20000010841 */
[----:B------:R-:W-:-:S01]  /*3e00*/  FFMA.FTZ R55, R8, R11, -R65 ;  /* 0x0000000b08377223 */ /* 0x000fc20000010841 */
[----:B------:R-:W-:Y:S01]  /*3e10*/  MUFU.EX2 R14, R14 ;  /* 0x0000000e000e7308 */ /* 0x000fe20000000800 */
[----:B------:R-:W-:-:S01]  /*3e20*/  FFMA.FTZ R34, R34, R11, -R65 ;  /* 0x0000000b22227223 */ /* 0x000fc20000010841 */
[-CC-:B------:R-:W-:Y:S01]  /*3e30*/  FFMA.FTZ R30, R30, R11.reuse, -R65.reuse ;  /* 0x0000000b1e1e7223 */ /* 0x180fe20000010841 */
[----:B------:R-:W-:-:S01]  /*3e40*/  FFMA.FTZ R57, R38, R11, -R65 ;  /* 0x0000000b26397223 */ /* 0x000fc20000010841 */
[----:B0-----:R-:W-:Y:S01]  /*3e50*/  FADD.FTZ R38, R5, R28 ;  /* 0x0000001c05267221 */ /* 0x001fe20000010000 */
[----:B------:R-:W-:-:S01]  /*3e60*/  FFMA.FTZ R40, R40, R11, -R65 ;  /* 0x0000000b28287223 */ /* 0x000fc20000010841 */
[-CC-:B------:R-:W-:Y:S01]  /*3e70*/  FFMA.FTZ R72, R72, R11.reuse, -R65.reuse ;  /* 0x0000000b48487223 */ /* 0x180fe20000010841 */
[----:B------:R-:W-:-:S01]  /*3e80*/  FFMA.FTZ R8, R42, R11, -R65 ;  /* 0x0000000b2a087223 */ /* 0x000fc20000010841 */
[----:B------:R-:W0:Y:S01]  /*3e90*/  MUFU.EX2 R53, R53 ;  /* 0x0000003500357308 */ /* 0x000e220000000800 */
[----:B-1----:R-:W-:-:S01]  /*3ea0*/  FADD.FTZ R81, R7, R38 ;  /* 0x0000002607517221 */ /* 0x002fc20000010000 */
[-CC-:B------:R-:W-:Y:S01]  /*3eb0*/  FFMA.FTZ R59, R76, R11.reuse, -R65.reuse ;  /* 0x0000000b4c3b7223 */ /* 0x180fe20000010841 */
[----:B------:R-:W-:-:S01]  /*3ec0*/  FFMA.FTZ R80, R80, R11, -R65 ;  /* 0x0000000b50507223 */ /* 0x000fc20000010841 */
[-CC-:B------:R-:W-:Y:S01]  /*3ed0*/  FFMA.FTZ R44, R44, R11.reuse, -R65.reuse ;  /* 0x0000000b2c2c7223 */ /* 0x180fe20000010841 */
[----:B------:R-:W-:-:S01]  /*3ee0*/  FFMA.FTZ R61, R46, R11, -R65 ;  /* 0x0000000b2e3d7223 */ /* 0x000fc20000010841 */
[-CC-:B------:R-:W-:Y:S01]  /*3ef0*/  FFMA.FTZ R58, R58, R11.reuse, -R65.reuse ;  /* 0x0000000b3a3a7223 */ /* 0x180fe20000010841 */
[----:B------:R-:W-:-:S01]  /*3f00*/  FFMA.FTZ R48, R48, R11, -R65 ;  /* 0x0000000b30307223 */ /* 0x000fc20000010841 */
[----:B------:R1:W2:Y:S01]  /*3f10*/  MUFU.EX2 R67, R6 ;  /* 0x0000000600437308 */ /* 0x0002a20000000800 */
[----:B------:R-:W-:-:S01]  /*3f20*/  FFMA.FTZ R63, R60, R11, -R65 ;  /* 0x0000000b3c3f7223 */ /* 0x000fc20000010841 */
[-CC-:B------:R-:W-:Y:S01]  /*3f30*/  FFMA.FTZ R62, R62, R11.reuse, -R65.reuse ;  /* 0x0000000b3e3e7223 */ /* 0x180fe20000010841 */
[----:B------:R-:W-:-:S01]  /*3f40*/  FFMA.FTZ R52, R52, R11, -R65 ;  /* 0x0000000b34347223 */ /* 0x000fc20000010841 */
[-CC-:B------:R-:W-:Y:S01]  /*3f50*/  FFMA.FTZ R26, R54, R11.reuse, -R65.reuse ;  /* 0x0000000b361a7223 */ /* 0x180fe20000010841 */
[----:B------:R-:W-:-:S01]  /*3f60*/  FFMA.FTZ R64, R64, R11, -R65 ;  /* 0x0000000b40407223 */ /* 0x000fc20000010841 */
[-CC-:B------:R-:W-:Y:S01]  /*3f70*/  FFMA.FTZ R66, R66, R11.reuse, -R65.reuse ;  /* 0x0000000b42427223 */ /* 0x180fe20000010841 */
[----:B------:R-:W-:-:S01]  /*3f80*/  FFMA.FTZ R68, R68, R11, -R65 ;  /* 0x0000000b44447223 */ /* 0x000fc20000010841 */
[----:B------:R3:W4:Y:S01]  /*3f90*/  MUFU.EX2 R136, R24 ;  /* 0x0000001800887308 */ /* 0x0007220000000800 */
[----:B-1----:R-:W-:-:S01]  /*3fa0*/  FFMA.FTZ R6, R20, R11, -R65 ;  /* 0x0000000b14067223 */ /* 0x002fc20000010841 */
[-CC-:B------:R-:W-:Y:S01]  /*3fb0*/  FFMA.FTZ R20, R56, R11.reuse, -R65.reuse ;  /* 0x0000000b38147223 */ /* 0x180fe20000010841 */
[----:B------:R-:W-:-:S01]  /*3fc0*/  FFMA.FTZ R70, R70, R11, -R65 ;  /* 0x0000000b46467223 */ /* 0x000fc20000010841 */
[-CC-:B------:R-:W-:Y:S01]  /*3fd0*/  FFMA.FTZ R74, R74, R11.reuse, -R65.reuse ;  /* 0x0000000b4a4a7223 */ /* 0x180fe20000010841 */
[----:B------:R-:W-:-:S01]  /*3fe0*/  FFMA.FTZ R78, R78, R11, -R65 ;  /* 0x0000000b4e4e7223 */ /* 0x000fc20000010841 */
[-CC-:B------:R-:W-:Y:S01]  /*3ff0*/  FFMA.FTZ R88, R88, R11.reuse, -R65.reuse ;  /* 0x0000000b58587223 */ /* 0x180fe20000010841 */
[----:B------:R-:W-:-:S01]  /*4000*/  FFMA.FTZ R90, R90, R11, -R65 ;  /* 0x0000000b5a5a7223 */ /* 0x000fc20000010841 */
[----:B------:R-:W1:Y:S01]  /*4010*/  MUFU.EX2 R4, R4 ;  /* 0x0000000400047308 */ /* 0x000e620000000800 */
[----:B---3--:R-:W-:-:S01]  /*4020*/  FFMA.FTZ R24, R50, R11, -R65 ;  /* 0x0000000b32187223 */ /* 0x008fc20000010841 */
[-CC-:B------:R-:W-:Y:S01]  /*4030*/  FFMA.FTZ R92, R92, R11.reuse, -R65.reuse ;  /* 0x0000000b5c5c7223 */ /* 0x180fe20000010841 */
[----:B------:R-:W-:-:S01]  /*4040*/  FFMA.FTZ R110, R110, R11, -R65 ;  /* 0x0000000b6e6e7223 */ /* 0x000fc20000010841 */
[-CC-:B------:R-:W-:Y:S01]  /*4050*/  FFMA.FTZ R114, R114, R11.reuse, -R65.reuse ;  /* 0x0000000b72727223 */ /* 0x180fe20000010841 */
[----:B------:R-:W-:-:S01]  /*4060*/  FFMA.FTZ R116, R116, R11, -R65 ;  /* 0x0000000b74747223 */ /* 0x000fc20000010841 */
[-CC-:B------:R-:W-:Y:S01]  /*4070*/  FFMA.FTZ R118, R118, R11.reuse, -R65.reuse ;  /* 0x0000000b76767223 */ /* 0x180fe20000010841 */
[----:B------:R-:W-:-:S01]  /*4080*/  FFMA.FTZ R120, R120, R11, -R65 ;  /* 0x0000000b78787223 */ /* 0x000fc20000010841 */
[----:B------:R-:W3:Y:S01]  /*4090*/  MUFU.EX2 R55, R55 ;  /* 0x0000003700377308 */ /* 0x000ee20000000800 */
[----:B------:R-:W-:-:S01]  /*40a0*/  FFMA.FTZ R65, R122, R11, -R65 ;  /* 0x0000000b7a417223 */ /* 0x000fc20000010841 */
[--C-:B------:R-:W-:Y:S01]  /*40b0*/  IMAD.MOV.U32 R76, RZ, RZ, R87.reuse ;  /* 0x000000ffff4c7224 */ /* 0x100fe200078e0057 */
[-C--:B------:R-:W-:Y:S01]  /*40c0*/  MOV R60, R87.reuse ;  /* 0x00000057003c7202 */ /* 0x080fe20000000f00 */
[--C-:B------:R-:W-:Y:S01]  /*40d0*/  IMAD.MOV.U32 R56, RZ, RZ, R87.reuse ;  /* 0x000000ffff387224 */ /* 0x100fe200078e0057 */
[----:B------:R-:W-:Y:S01]  /*40e0*/  MOV R46, R87 ;  /* 0x00000057002e7202 */ /* 0x000fe20000000f00 */
[----:B------:R-:W-:-:S02]  /*40f0*/  IMAD.MOV.U32 R54, RZ, RZ, R87 ;  /* 0x000000ffff367224 */ /* 0x000fc400078e0057 */
[----:B------:R0:W-:Y:S01]  /*4100*/  MUFU.EX2 R69, R34 ;  /* 0x0000002200457308 */ /* 0x0001e20000000800 */
[--C-:B------:R-:W-:Y:S02]  /*4110*/  IMAD.MOV.U32 R50, RZ, RZ, R87.reuse ;  /* 0x000000ffff327224 */ /* 0x100fe400078e0057 */
[----:B------:R-:W-:-:S05]  /*4120*/  IMAD.MOV.U32 R42, RZ, RZ, R87 ;  /* 0x000000ffff2a7224 */ /* 0x000fca00078e0057 */
[----:B------:R-:W5:Y:S01]  /*4130*/  MUFU.EX2 R30, R30 ;  /* 0x0000001e001e7308 */ /* 0x000f620000000800 */
[----:B0-----:R-:W-:-:S04]  /*4140*/  FADD.FTZ R34, R14, R53 ;  /* 0x000000350e227221 */ /* 0x001fc80000010000 */
[----:B--2---:R-:W-:Y:S01]  /*4150*/  FADD.FTZ R79, R67, R34 ;  /* 0x00000022434f7221 */ /* 0x004fe20000010000 */
[----:B------:R-:W-:-:S01]  /*4160*/  FADD.FTZ R34, R32, R81 ;  /* 0x0000005120227221 */ /* 0x000fc20000010000 */
[C---:B----4-:R-:W-:Y:S01]  /*4170*/  F2FP.SATFINITE.E4M3.F32.PACK_AB_MERGE_C R67, R136.reuse, R67, RZ ;  /* 0x000000438843723e */ /* 0x050fe200048070ff */
[----:B------:R-:W0:Y:S01]  /*4180*/  MUFU.EX2 R6, R6 ;  /* 0x0000000600067308 */ /* 0x000e220000000800 */
[----:B------:R-:W-:-:S01]  /*4190*/  FADD.FTZ R81, R136, R79 ;  /* 0x0000004f88517221 */ /* 0x000fc20000010000 */
[----:B------:R-:W-:Y:S01]  /*41a0*/  FADD.FTZ R83, R9, R34 ;  /* 0x0000002209537221 */ /* 0x000fe20000010000 */
[----:B------:R-:W-:Y:S02]  /*41b0*/  F2FP.SATFINITE.E4M3.F32.PACK_AB_MERGE_C R172, R53, R14, R67 ;  /* 0x0000000e35ac723e */ /* 0x000fe40004807043 */
[----:B-1----:R-:W-:Y:S01]  /*41c0*/  FADD.FTZ R34, R4, R81 ;  /* 0x0000005104227221 */ /* 0x002fe20000010000 */
[----:B------:R-:W-:-:S01]  /*41d0*/  FADD.FTZ R38, R36, R83 ;  /* 0x0000005324267221 */ /* 0x000fc20000010000 */
[----:B------:R-:W-:Y:S01]  /*41e0*/  MOV R67, R87 ;  /* 0x0000005700437202 */ /* 0x000fe20000000f00 */
[----:B------:R-:W1:Y:S01]  /*41f0*/  MUFU.EX2 R57, R57 ;  /* 0x0000003900397308 */ /* 0x000e620000000800 */
[----:B---3--:R-:W-:-:S01]  /*4200*/  FADD.FTZ R3, R55, R34 ;  /* 0x0000002237037221 */ /* 0x008fc20000010000 */
[----:B------:R-:W-:Y:S01]  /*4210*/  FADD.FTZ R81, R13, R38 ;  /* 0x000000260d517221 */ /* 0x000fe20000010000 */
[----:B------:R-:W-:-:S02]  /*4220*/  MOV R53, R87 ;  /* 0x0000005700357202 */ /* 0x000fc40000000f00 */
[----:B-----5:R-:W-:Y:S01]  /*4230*/  FADD.FTZ R34, R30, R3 ;  /* 0x000000031e227221 */ /* 0x020fe20000010000 */
[----:B------:R-:W-:-:S01]  /*4240*/  FADD.FTZ R38, R82, R81 ;  /* 0x0000005152267221 */ /* 0x000fc20000010000 */
[----:B------:R-:W-:Y:S01]  /*4250*/  F2FP.SATFINITE.E4M3.F32.PACK_AB_MERGE_C R82, R82, R13, RZ ;  /* 0x0000000d5252723e */ /* 0x000fe200048070ff */
[----:B------:R-:W2:Y:S01]  /*4260*/  MUFU.EX2 R40, R40 ;  /* 0x0000002800287308 */ /* 0x000ea20000000800 */
[----:B------:R-:W-:-:S01]  /*4270*/  FADD.FTZ R81, R69, R34 ;  /* 0x0000002245517221 */ /* 0x000fc20000010000 */
[----:B------:R-:W-:Y:S01]  /*4280*/  FADD.FTZ R83, R15, R38 ;  /* 0x000000260f537221 */ /* 0x000fe20000010000 */
[----:B------:R-:W-:Y:S02]  /*4290*/  F2FP.SATFINITE.E4M3.F32.PACK_AB_MERGE_C R69, R69, R30, RZ ;  /* 0x0000001e4545723e */ /* 0x000fe400048070ff */
[----:B0-----:R-:W-:Y:S01]  /*42a0*/  FADD.FTZ R34, R6, R81 ;  /* 0x0000005106227221 */ /* 0x001fe20000010000 */
[----:B------:R-:W-:-:S01]  /*42b0*/  FADD.FTZ R38, R86, R83 ;  /* 0x0000005356267221 */ /* 0x000fc20000010000 */
[----:B------:R-:W-:Y:S01]  /*42c0*/  F2FP.SATFINITE.E4M3.F32.PACK_AB_MERGE_C R175, R36, R9, R82 ;  /* 0x0000000924af723e */ /* 0x000fe20004807052 */
[----:B------:R0:W3:Y:S01]  /*42d0*/  MUFU.EX2 R71, R72 ;  /* 0x0000004800477308 */ /* 0x0000e20000000800 */
[----:B-1----:R-:W-:-:S01]  /*42e0*/  FADD.FTZ R81, R57, R34 ;  /* 0x0000002239517221 */ /* 0x002fc20000010000 */
[----:B------:R-:W-:Y:S01]  /*42f0*/  FADD.FTZ R83, R21, R38 ;  /* 0x0000002615537221 */ /* 0x000fe20000010000 */
[----:B------:R-:W-:Y:S01]  /*4300*/  F2FP.SATFINITE.E4M3.F32.PACK_AB_MERGE_C R174, R55, R4, R69 ;  /* 0x0000000437ae723e */ /* 0x000fe20004807045 */
[----:B------:R-:W-:-:S02]  /*4310*/  IMAD.MOV.U32 R82, RZ, RZ, R87 ;  /* 0x000000ffff527224 */ /* 0x000fc400078e0057 */
[----:B------:R-:W-:-:S01]  /*4320*/  FADD.FTZ R38, R98, R83 ;  /* 0x0000005362267221 */ /* 0x000fc20000010000 */
[----:B------:R-:W-:Y:S01]  /*4330*/  F2FP.SATFINITE.E4M3.F32.PACK_AB_MERGE_C R98, R98, R21, RZ ;  /* 0x000000156262723e */ /* 0x000fe200048070ff */
[----:B------:R-:W1:Y:S01]  /*4340*/  MUFU.EX2 R8, R8 ;  /* 0x0000000800087308 */ /* 0x000e620000000800 */
[----:B--2---:R-:W-:-:S01]  /*4350*/  FADD.FTZ R34, R40, R81 ;  /* 0x0000005128227221 */ /* 0x004fc20000010000 */
[----:B------:R-:W-:Y:S01]  /*4360*/  FADD.FTZ R85, R25, R38 ;  /* 0x0000002619557221 */ /* 0x000fe20000010000 */
[----:B------:R-:W-:Y:S01]  /*4370*/  F2FP.SATFINITE.E4M3.F32.PACK_AB_MERGE_C R177, R86, R15, R98 ;  /* 0x0000000f56b1723e */ /* 0x000fe20004807062 */
[----:B------:R-:W-:Y:S02]  /*4380*/  IMAD.MOV.U32 R86, RZ, RZ, R87 ;  /* 0x000000ffff567224 */ /* 0x000fe400078e0057 */
[----:B------:R-:W-:-:S01]  /*4390*/  FADD.FTZ R38, R100, R85 ;  /* 0x0000005564267221 */ /* 0x000fc20000010000 */
[----:B0-----:R-:W-:Y:S01]  /*43a0*/  IMAD.MOV.U32 R72, RZ, RZ, R87 ;  /* 0x000000ffff487224 */ /* 0x001fe200078e0057 */
[----:B------:R-:W0:Y:S01]  /*43b0*/  MUFU.EX2 R59, R59 ;  /* 0x0000003b003b7308 */ /* 0x000e220000000800 */
[----:B---3--:R-:W-:-:S01]  /*43c0*/  FADD.FTZ R83, R71, R34 ;  /* 0x0000002247537221 */ /* 0x008fc20000010000 */
[----:B------:R-:W-:Y:S01]  /*43d0*/  FADD.FTZ R85, R29, R38 ;  /* 0x000000261d557221 */ /* 0x000fe20000010000 */
[----:B------:R-:W-:Y:S01]  /*43e0*/  F2FP.SATFINITE.E4M3.F32.PACK_AB_MERGE_C R38, R32, R7, RZ ;  /* 0x000000072026723e */ /* 0x000fe200048070ff */
[----:B------:R-:W-:Y:S01]  /*43f0*/  IMAD.MOV.U32 R69, RZ, RZ, R87 ;  /* 0x000000ffff457224 */ /* 0x000fe200078e0057 */
[----:B------:R-:W-:Y:S01]  /*4400*/  F2FP.SATFINITE.E4M3.F32.PACK_AB_MERGE_C R40, R71, R40, RZ ;  /* 0x000000284728723e */ /* 0x000fe200048070ff */
[C---:B------:R-:W-:Y:S01]  /*4410*/  FADD.FTZ R32, R102.reuse, R85 ;  /* 0x0000005566207221 */ /* 0x040fe20000010000 */
[----:B------:R-:W-:Y:S01]  /*4420*/  F2FP.SATFINITE.E4M3.F32.PACK_AB_MERGE_C R102, R102, R29, RZ ;  /* 0x0000001d6666723e */ /* 0x000fe200048070ff */
[----:B------:R-:W2:Y:S01]  /*4430*/  MUFU.EX2 R80, R80 ;  /* 0x0000005000507308 */ /* 0x000ea20000000800 */
[----:B-1----:R-:W-:-:S01]  /*4440*/  FADD.FTZ R34, R8, R83 ;  /* 0x0000005308227221 */ /* 0x002fc20000010000 */
[----:B------:R-:W-:Y:S01]  /*4450*/  F2FP.SATFINITE.E4M3.F32.PACK_AB_MERGE_C R173, R28, R5, R38 ;  /* 0x000000051cad723e */ /* 0x000fe20004807026 */
[--C-:B------:R-:W-:Y:S01]  /*4460*/  IMAD.MOV.U32 R85, RZ, RZ, R87.reuse ;  /* 0x000000ffff557224 */ /* 0x100fe200078e0057 */
[----:B------:R-:W-:Y:S01]  /*4470*/  F2FP.SATFINITE.E4M3.F32.PACK_AB_MERGE_C R176, R57, R6, R40 ;  /* 0x0000000639b0723e */ /* 0x000fe20004807028 */
[--C-:B------:R-:W-:Y:S01]  /*4480*/  IMAD.MOV.U32 R71, RZ, RZ, R87.reuse ;  /* 0x000000ffff477224 */ /* 0x100fe200078e0057 */
[----:B------:R-:W-:Y:S01]  /*4490*/  F2FP.SATFINITE.E4M3.F32.PACK_AB_MERGE_C R179, R100, R25, R102 ;  /* 0x0000001964b3723e */ /* 0x000fe20004807066 */
[----:B------:R-:W-:Y:S01]  /*44a0*/  IMAD.MOV.U32 R57, RZ, RZ, R87 ;  /* 0x000000ffff397224 */ /* 0x000fe200078e0057 */
[----:B------:R1:W3:Y:S01]  /*44b0*/  MUFU.EX2 R73, R44 ;  /* 0x0000002c00497308 */ /* 0x0002e20000000800 */
[----:B0-----:R-:W-:-:S01]  /*44c0*/  FADD.FTZ R83, R59, R34 ;  /* 0x000000223b537221 */ /* 0x001fc20000010000 */
[--C-:B------:R-:W-:Y:S01]  /*44d0*/  IMAD.MOV.U32 R55, RZ, RZ, R87.reuse ;  /* 0x000000ffff377224 */ /* 0x100fe200078e0057 */
[----:B------:R-:W-:Y:S01]  /*44e0*/  MOV R25, R87 ;  /* 0x0000005700197202 */ /* 0x000fe20000000f00 */
[----:B------:R-:W-:-:S02]  /*44f0*/  IMAD.MOV.U32 R40, RZ, RZ, R87 ;  /* 0x000000ffff287224 */ /* 0x000fc400078e0057 */
[----:B------:R-:W-:Y:S02]  /*4500*/  IMAD.MOV.U32 R38, RZ, RZ, R87 ;  /* 0x000000ffff267224 */ /* 0x000fe400078e0057 */
[----:B------:R-:W0:Y:S01]  /*4510*/  MUFU.EX2 R20, R20 ;  /* 0x0000001400147308 */ /* 0x000e220000000800 */
[----:B--2---:R-:W-:-:S01]  /*4520*/  FADD.FTZ R34, R80, R83 ;  /* 0x0000005350227221 */ /* 0x004fc20000010000 */
[----:B------:R-:W-:Y:S01]  /*4530*/  FADD.FTZ R83, R33, R32 ;  /* 0x0000002021537221 */ /* 0x000fe20000010000 */
[--C-:B-1----:R-:W-:Y:S02]  /*4540*/  IMAD.MOV.U32 R44, RZ, RZ, R87.reuse ;  /* 0x000000ffff2c7224 */ /* 0x102fe400078e0057 */
[----:B------:R-:W-:-:S03]  /*4550*/  IMAD.MOV.U32 R36, RZ, RZ, R87 ;  /* 0x000000ffff247224 */ /* 0x000fc600078e0057 */
[----:B------:R-:W1:Y:S01]  /*4560*/  MUFU.EX2 R61, R61 ;  /* 0x0000003d003d7308 */ /* 0x000e620000000800 */
[----:B---3--:R-:W-:-:S01]  /*4570*/  FADD.FTZ R13, R73, R34 ;  /* 0x00000022490d7221 */ /* 0x008fc20000010000 */
[----:B------:R-:W-:Y:S01]  /*4580*/  FADD.FTZ R34, R104, R83 ;  /* 0x0000005368227221 */ /* 0x000fe20000010000 */
[----:B------:R-:W-:Y:S01]  /*4590*/  F2FP.SATFINITE.E4M3.F32.PACK_AB_MERGE_C R73, R73, R80, RZ ;  /* 0x000000504949723e */ /* 0x000fe200048070ff */
[----:B------:R-:W-:Y:S02]  /*45a0*/  IMAD.MOV.U32 R83, RZ, RZ, R87 ;  /* 0x000000ffff537224 */ /* 0x000fe400078e0057 */
[----:B------:R-:W-:-:S01]  /*45b0*/  FADD.FTZ R21, R37, R34 ;  /* 0x0000002225157221 */ /* 0x000fc20000010000 */
[----:B------:R-:W-:Y:S01]  /*45c0*/  F2FP.SATFINITE.E4M3.F32.PACK_AB_MERGE_C R37, R106, R37, RZ ;  /* 0x000000256a25723e */ /* 0x000fe200048070ff */
[----:B------:R-:W2:Y:S01]  /*45d0*/  MUFU.EX2 R58, R58 ;  /* 0x0000003a003a7308 */ /* 0x000ea20000000800 */
[----:B0-----:R-:W-:-:S01]  /*45e0*/  FADD.FTZ R32, R20, R13 ;  /* 0x0000000d14207221 */ /* 0x001fc20000010000 */
[----:B------:R-:W-:Y:S01]  /*45f0*/  FADD.FTZ R106, R106, R21 ;  /* 0x000000156a6a7221 */ /* 0x000fe20000010000 */
[----:B------:R-:W-:Y:S01]  /*4600*/  F2FP.SATFINITE.E4M3.F32.PACK_AB_MERGE_C R178, R59, R8, R73 ;  /* 0x000000083bb2723e */ /* 0x000fe20004807049 */
[----:B------:R-:W-:Y:S01]  /*4610*/  IMAD.MOV.U32 R80, RZ, RZ, R87 ;  /* 0x000000ffff507224 */ /* 0x000fe200078e0057 */
[----:B------:R-:W-:Y:S01]  /*4620*/  F2FP.SATFINITE.E4M3.F32.PACK_AB_MERGE_C R181, R104, R33, R37 ;  /* 0x0000002168b5723e */ /* 0x000fe20004807025 */
[----:B------:R-:W-:Y:S01]  /*4630*/  FADD.FTZ R29, R45, R106 ;  /* 0x0000006a2d1d7221 */ /* 0x000fe20000010000 */
[----:B------:R-:W-:Y:S01]  /*4640*/  IMAD.MOV.U32 R73, RZ, RZ, R87 ;  /* 0x000000ffff497224 */ /* 0x000fe200078e0057 */
[----:B------:R0:W3:Y:S01]  /*4650*/  MUFU.EX2 R75, R48 ;  /* 0x00000030004b7308 */ /* 0x0000e20000000800 */
[----:B-1----:R-:W-:-:S01]  /*4660*/  FADD.FTZ R13, R61, R32 ;  /* 0x000000203d0d7221 */ /* 0x002fc20000010000 */
[----:B------:R-:W-:Y:S01]  /*4670*/  FADD.FTZ R32, R108, R29 ;  /* 0x0000001d6c207221 */ /* 0x000fe20000010000 */
[----:B------:R-:W-:-:S02]  /*4680*/  IMAD.MOV.U32 R59, RZ, RZ, R87 ;  /* 0x000000ffff3b7224 */ /* 0x000fc400078e0057 */
[--C-:B------:R-:W-:Y:S02]  /*4690*/  IMAD.MOV.U32 R37, RZ, RZ, R87.reuse ;  /* 0x000000ffff257224 */ /* 0x100fe400078e0057 */
[----:B------:R-:W-:Y:S01]  /*46a0*/  IMAD.MOV.U32 R34, RZ, RZ, R87 ;  /* 0x000000ffff227224 */ /* 0x000fe200078e0057 */
[----:B------:R-:W1:Y:S01]  /*46b0*/  MUFU.EX2 R24, R24 ;  /* 0x0000001800187308 */ /* 0x000e620000000800 */
[----:B--2---:R-:W-:-:S01]  /*46c0*/  FADD.FTZ R30, R58, R13 ;  /* 0x0000000d3a1e7221 */ /* 0x004fc20000010000 */
[--C-:B0-----:R-:W-:Y:S02]  /*46d0*/  IMAD.MOV.U32 R48, RZ, RZ, R87.reuse ;  /* 0x000000ffff307224 */ /* 0x101fe400078e0057 */
[--C-:B------:R-:W-:Y:S02]  /*46e0*/  IMAD.MOV.U32 R33, RZ, RZ, R87.reuse ;  /* 0x000000ffff217224 */ /* 0x100fe400078e0057 */
[----:B------:R-:W-:Y:S02]  /*46f0*/  IMAD.MOV.U32 R29, RZ, RZ, R87 ;  /* 0x000000ffff1d7224 */ /* 0x000fe400078e0057 */
[----:B------:R-:W0:Y:S01]  /*4700*/  MUFU.EX2 R63, R63 ;  /* 0x0000003f003f7308 */ /* 0x000e220000000800 */
[----:B---3--:R-:W-:-:S01]  /*4710*/  FADD.FTZ R21, R75, R30 ;  /* 0x0000001e4b157221 */ /* 0x008fc20000010000 */
[----:B------:R-:W-:Y:S01]  /*4720*/  F2FP.SATFINITE.E4M3.F32.PACK_AB_MERGE_C R58, R75, R58, RZ ;  /* 0x0000003a4b3a723e */ /* 0x000fe200048070ff */
[----:B------:R-:W-:-:S03]  /*4730*/  IMAD.MOV.U32 R75, RZ, RZ, R87 ;  /* 0x000000ffff4b7224 */ /* 0x000fc600078e0057 */
[----:B------:R-:W-:Y:S01]  /*4740*/  F2FP.SATFINITE.E4M3.F32.PACK_AB_MERGE_C R180, R61, R20, R58 ;  /* 0x000000143db4723e */ /* 0x000fe2000480703a */
[----:B------:R-:W-:Y:S01]  /*4750*/  IMAD.MOV.U32 R61, RZ, RZ, R87 ;  /* 0x000000ffff3d7224 */ /* 0x000fe200078e0057 */
[----:B------:R-:W2:Y:S01]  /*4760*/  MUFU.EX2 R62, R62 ;  /* 0x0000003e003e7308 */ /* 0x000ea20000000800 */
[----:B-1----:R-:W-:-:S01]  /*4770*/  FADD.FTZ R30, R24, R21 ;  /* 0x00000015181e7221 */ /* 0x002fc20000010000 */
[----:B------:R-:W-:Y:S01]  /*4780*/  FADD.FTZ R21, R39, R32 ;  /* 0x0000002027157221 */ /* 0x000fe20000010000 */
[C---:B------:R-:W-:Y:S01]  /*4790*/  F2FP.SATFINITE.E4M3.F32.PACK_AB_MERGE_C R39, R112.reuse, R39, RZ ;  /* 0x000000277027723e */ /* 0x040fe200048070ff */
[----:B------:R-:W-:Y:S01]  /*47a0*/  IMAD.MOV.U32 R58, RZ, RZ, R87 ;  /* 0x000000ffff3a7224 */ /* 0x000fe200078e0057 */
[----:B------:R-:W-:Y:S01]  /*47b0*/  MOV R32, R87 ;  /* 0x0000005700207202 */ /* 0x000fe20000000f00 */
[----:B------:R-:W-:Y:S01]  /*47c0*/  FADD.FTZ R112, R112, R21 ;  /* 0x0000001570707221 */ /* 0x000fe20000010000 */
[----:B------:R-:W-:Y:S01]  /*47d0*/  F2FP.SATFINITE.E4M3.F32.PACK_AB_MERGE_C R183, R108, R45, R39 ;  /* 0x0000002d6cb7723e */ /* 0x000fe20004807027 */
[----:B------:R1:W3:Y:S01]  /*47e0*/  MUFU.EX2 R77, R52 ;  /* 0x00000034004d7308 */ /* 0x0002e20000000800 */
[----:B0-----:R-:W-:-:S01]  /*47f0*/  FADD.FTZ R5, R63, R30 ;  /* 0x0000001e3f057221 */ /* 0x001fc20000010000 */
[----:B------:R-:W-:Y:S01]  /*4800*/  IMAD.MOV.U32 R45, RZ, RZ, R87 ;  /* 0x000000ffff2d7224 */ /* 0x000fe200078e0057 */
[----:B------:R-:W-:-:S05]  /*4810*/  MOV R39, R87 ;  /* 0x0000005700277202 */ /* 0x000fca0000000f00 */
[----:B------:R-:W0:Y:S01]  /*4820*/  MUFU.EX2 R31, R31 ;  /* 0x0000001f001f7308 */ /* 0x000e220000000800 */
[----:B--2---:R-:W-:-:S01]  /*4830*/  FADD.FTZ R28, R62, R5 ;  /* 0x000000053e1c7221 */ /* 0x004fc20000010000 */
[----:B-1----:R-:W-:-:S06]  /*4840*/  IMAD.MOV.U32 R52, RZ, RZ, R87 ;  /* 0x000000ffff347224 */ /* 0x002fcc00078e0057 */
[----:B------:R-:W1:Y:S01]  /*4850*/  MUFU.EX2 R26, R26 ;  /* 0x0000001a001a7308 */ /* 0x000e620000000800 */
[C---:B---3--:R-:W-:Y:S01]  /*4860*/  F2FP.SATFINITE.E4M3.F32.PACK_AB_MERGE_C R62, R77.reuse, R62, RZ ;  /* 0x0000003e4d3e723e */ /* 0x048fe200048070ff */
[----:B------:R-:W-:-:S03]  /*4870*/  FADD.FTZ R77, R77, R28 ;  /* 0x0000001c4d4d7221 */ /* 0x000fc60000010000 */
[----:B------:R-:W-:Y:S01]  /*4880*/  F2FP.SATFINITE.E4M3.F32.PACK_AB_MERGE_C R182, R63, R24, R62 ;  /* 0x000000183fb6723e */ /* 0x000fe2000480703e */
[----:B------:R-:W-:Y:S02]  /*4890*/  IMAD.MOV.U32 R63, RZ, RZ, R87 ;  /* 0x000000ffff3f7224 */ /* 0x000fe400078e0057 */
[----:B------:R-:W2:Y:S01]  /*48a0*/  MUFU.EX2 R84, R84 ;  /* 0x0000005400547308 */ /* 0x000ea20000000800 */
[----:B0-----:R-:W-:-:S01]  /*48b0*/  FADD.FTZ R9, R31, R112 ;  /* 0x000000701f097221 */ /* 0x001fc20000010000 */
[--C-:B------:R-:W-:Y:S02]  /*48c0*/  IMAD.MOV.U32 R62, RZ, RZ, R87.reuse ;  /* 0x000000ffff3e7224 */ /* 0x100fe400078e0057 */
[----:B------:R-:W-:-:S04]  /*48d0*/  IMAD.MOV.U32 R24, RZ, RZ, R87 ;  /* 0x000000ffff187224 */ /* 0x000fc800078e0057 */
[----:B------:R0:W3:Y:S01]  /*48e0*/  MUFU.EX2 R79, R64 ;  /* 0x00000040004f7308 */ /* 0x0000e20000000800 */
[----:B-1----:R-:W-:-:S01]  /*48f0*/  FADD.FTZ R28, R26, R77 ;  /* 0x0000004d1a1c7221 */ /* 0x002fc20000010000 */
[----:B------:R-:W-:-:S06]  /*4900*/  IMAD.MOV.U32 R77, RZ, RZ, R87 ;  /* 0x000000ffff4d7224 */ /* 0x000fcc00078e0057 */
[----:B------:R-:W1:Y:S01]  /*4910*/  MUFU.EX2 R27, R27 ;  /* 0x0000001b001b7308 */ /* 0x000e620000000800 */
[----:B--2---:R-:W-:-:S01]  /*4920*/  FADD.FTZ R30, R84, R9 ;  /* 0x00000009541e7221 */ /* 0x004fc20000010000 */
[----:B0-----:R-:W-:-:S06]  /*4930*/  IMAD.MOV.U32 R64, RZ, RZ, R87 ;  /* 0x000000ffff407224 */ /* 0x001fcc00078e0057 */
[----:B------:R-:W0:Y:S01]  /*4940*/  MUFU.EX2 R66, R66 ;  /* 0x0000004200427308 */ /* 0x000e220000000800 */
[----:B---3--:R-:W-:-:S07]  /*4950*/  FADD.FTZ R9, R79, R28 ;  /* 0x0000001c4f097221 */ /* 0x008fce0000010000 */
[----:B------:R-:W2:Y:S01]  /*4960*/  MUFU.EX2 R124, R124 ;  /* 0x0000007c007c7308 */ /* 0x000ea20000000800 */
[----:B-1----:R-:W-:-:S07]  /*4970*/  FADD.FTZ R15, R27, R30 ;  /* 0x0000001e1b0f7221 */ /* 0x002fce0000010000 */
[----:B------:R1:W3:Y:S01]  /*4980*/  MUFU.EX2 R3, R68 ;  /* 0x0000004400037308 */ /* 0x0002e20000000800 */
[----:B0-----:R-:W-:-:S07]  /*4990*/  FADD.FTZ R28, R66, R9 ;  /* 0x00000009421c7221 */ /* 0x001fce0000010000 */
[----:B------:R-:W0:Y:S01]  /*49a0*/  MUFU.EX2 R35, R35 ;  /* 0x0000002300237308 */ /* 0x000e220000000800 */
[C---:B--2---:R-:W-:Y:S01]  /*49b0*/  F2FP.SATFINITE.E4M3.F32.PACK_AB_MERGE_C R27, R124.reuse, R27, RZ ;  /* 0x0000001b7c1b723e */ /* 0x044fe200048070ff */
[----:B------:R-:W-:Y:S01]  /*49c0*/  FADD.FTZ R124, R124, R15 ;  /* 0x0000000f7c7c7221 */ /* 0x000fe20000010000 */
[----:B-1----:R-:W-:Y:S02]  /*49d0*/  IMAD.MOV.U32 R68, RZ, RZ, R87 ;  /* 0x000000ffff447224 */ /* 0x002fe400078e0057 */
[----:B------:R-:W-:Y:S01]  /*49e0*/  F2FP.SATFINITE.E4M3.F32.PACK_AB_MERGE_C R185, R84, R31, R27 ;  /* 0x0000001f54b9723e */ /* 0x000fe2000480701b */
[----:B------:R-:W-:Y:S02]  /*49f0*/  IMAD.MOV.U32 R84, RZ, RZ, R87 ;  /* 0x000000ffff547224 */ /* 0x000fe400078e0057 */
[----:B------:R-:W1:Y:S01]  /*4a00*/  MUFU.EX2 R70, R70 ;  /* 0x0000004600467308 */ /* 0x000e620000000800 */
[----:B---3--:R-:W-:-:S01]  /*4a10*/  FADD.FTZ R9, R3, R28 ;  /* 0x0000001c03097221 */ /* 0x008fc20000010000 */
[----:B------:R-:W-:Y:S01]  /*4a20*/  F2FP.SATFINITE.E4M3.F32.PACK_AB_MERGE_C R66, R3, R66, RZ ;  /* 0x000000420342723e */ /* 0x000fe200048070ff */
[----:B------:R-:W-:-:S02]  /*4a30*/  IMAD.MOV.U32 R31, RZ, RZ, R87 ;  /* 0x000000ffff1f7224 */ /* 0x000fc400078e0057 */
[--C-:B------:R-:W-:Y:S01]  /*4a40*/  IMAD.MOV.U32 R27, RZ, RZ, R87.reuse ;  /* 0x000000ffff1b7224 */ /* 0x100fe200078e0057 */
[----:B------:R-:W-:Y:S01]  /*4a50*/  F2FP.SATFINITE.E4M3.F32.PACK_AB_MERGE_C R184, R79, R26, R66 ;  /* 0x0000001a4fb8723e */ /* 0x000fe20004807042 */
[----:B------:R-:W-:Y:S01]  /*4a60*/  IMAD.MOV.U32 R79, RZ, RZ, R87 ;  /* 0x000000ffff4f7224 */ /* 0x000fe200078e0057 */
[----:B------:R-:W2:Y:S01]  /*4a70*/  MUFU.EX2 R126, R126 ;  /* 0x0000007e007e7308 */ /* 0x000ea20000000800 */
[----:B0-----:R-:W-:-:S01]  /*4a80*/  FADD.FTZ R15, R35, R124 ;  /* 0x0000007c230f7221 */ /* 0x001fc20000010000 */
[--C-:B------:R-:W-:Y:S02]  /*4a90*/  IMAD.MOV.U32 R66, RZ, RZ, R87.reuse ;  /* 0x000000ffff427224 */ /* 0x100fe400078e0057 */
[----:B------:R-:W-:-:S04]  /*4aa0*/  IMAD.MOV.U32 R26, RZ, RZ, R87 ;  /* 0x000000ffff1a7224 */ /* 0x000fc800078e0057 */
[----:B------:R0:W3:Y:S01]  /*4ab0*/  MUFU.EX2 R81, R74 ;  /* 0x0000004a00517308 */ /* 0x0000e20000000800 */
[----:B-1----:R-:W-:-:S07]  /*4ac0*/  FADD.FTZ R28, R70, R9 ;  /* 0x00000009461c7221 */ /* 0x002fce0000010000 */
[----:B------:R-:W-:Y:S01]  /*4ad0*/  MUFU.EX2 R41, R41 ;  /* 0x0000002900297308 */ /* 0x000fe20000000800 */
[----:B--2---:R-:W-:-:S01]  /*4ae0*/  FADD.FTZ R30, R126, R15 ;  /* 0x0000000f7e1e7221 */ /* 0x004fc20000010000 */
[----:B0-----:R-:W-:-:S06]  /*4af0*/  MOV R74, R87 ;  /* 0x00000057004a7202 */ /* 0x001fcc0000000f00 */
[----:B------:R-:W0:Y:S01]  /*4b00*/  MUFU.EX2 R128, R128 ;  /* 0x0000008000807308 */ /* 0x000e220000000800 */
[----:B---3--:R-:W-:-:S01]  /*4b10*/  FADD.FTZ R9, R81, R28 ;  /* 0x0000001c51097221 */ /* 0x008fc20000010000 */
[----:B------:R-:W-:-:S06]  /*4b20*/  IMAD.MOV.U32 R28, RZ, RZ, R87 ;  /* 0x000000ffff1c7224 */ /* 0x000fcc00078e0057 */
[----:B------:R-:W1:Y:S08]  /*4b30*/  MUFU.EX2 R78, R78 ;  /* 0x0000004e004e7308 */ /* 0x000e700000000800 */
[----:B------:R-:W2:Y:S01]  /*4b40*/  MUFU.EX2 R7, R88 ;  /* 0x0000005800077308 */ /* 0x000ea20000000800 */
[----:B0-----:R-:W-:Y:S01]  /*4b50*/  F2FP.SATFINITE.E4M3.F32.PACK_AB_MERGE_C R21, R128, R41, RZ ;  /* 0x000000298015723e */ /* 0x001fe200048070ff */
[----:B------:R-:W-:Y:S01]  /*4b60*/  FADD.FTZ R41, R41, R30 ;  /* 0x0000001e29297221 */ /* 0x000fe20000010000 */
[----:B------:R-:W-:-:S02]  /*4b70*/  IMAD.MOV.U32 R30, RZ, RZ, R87 ;  /* 0x000000ffff1e7224 */ /* 0x000fc400078e0057 */
[----:B------:R-:W-:Y:S01]  /*4b80*/  F2FP.SATFINITE.E4M3.F32.PACK_AB_MERGE_C R187, R126, R35, R21 ;  /* 0x000000237ebb723e */ /* 0x000fe20004807015 */
[----:B------:R-:W-:-:S01]  /*4b90*/  FADD.FTZ R128, R128, R41 ;  /* 0x0000002980807221 */ /* 0x000fc20000010000 */
[----:B------:R-:W-:Y:S01]  /*4ba0*/  IMAD.MOV.U32 R41, RZ, RZ, R87 ;  /* 0x000000ffff297224 */ /* 0x000fe200078e0057 */
[----:B------:R-:W0:Y:S01]  /*4bb0*/  MUFU.EX2 R43, R43 ;  /* 0x0000002b002b7308 */ /* 0x000e220000000800 */
[----:B-1----:R-:W-:-:S01]  /*4bc0*/  FADD.FTZ R14, R78, R9 ;  /* 0x000000094e0e7221 */ /* 0x002fc20000010000 */
[----:B------:R-:W-:-:S06]  /*4bd0*/  IMAD.MOV.U32 R35, RZ, RZ, R87 ;  /* 0x000000ffff237224 */ /* 0x000fcc00078e0057 */
[----:B------:R-:W1:Y:S01]  /*4be0*/  MUFU.EX2 R90, R90 ;  /* 0x0000005a005a7308 */ /* 0x000e620000000800 */
[C---:B--2---:R-:W-:Y:S01]  /*4bf0*/  F2FP.SATFINITE.E4M3.F32.PACK_AB_MERGE_C R78, R7.reuse, R78, RZ ;  /* 0x0000004e074e723e */ /* 0x044fe200048070ff */
[----:B------:R-:W-:-:S03]  /*4c00*/  FADD.FTZ R7, R7, R14 ;  /* 0x0000000e07077221 */ /* 0x000fc60000010000 */
[----:B------:R-:W-:Y:S01]  /*4c10*/  F2FP.SATFINITE.E4M3.F32.PACK_AB_MERGE_C R186, R81, R70, R78 ;  /* 0x0000004651ba723e */ /* 0x000fe2000480704e */
[----:B------:R-:W-:Y:S01]  /*4c20*/  IMAD.MOV.U32 R78, RZ, RZ, R87 ;  /* 0x000000ffff4e7224 */ /* 0x000fe200078e0057 */
[----:B------:R-:W-:Y:S01]  /*4c30*/  MOV R81, R87 ;  /* 0x0000005700517202 */ /* 0x000fe20000000f00 */
[----:B------:R-:W2:Y:S01]  /*4c40*/  MUFU.EX2 R130, R130 ;  /* 0x0000008200827308 */ /* 0x000ea20000000800 */
[----:B0-----:R-:W-:-:S01]  /*4c50*/  FADD.FTZ R9, R43, R128 ;  /* 0x000000802b097221 */ /* 0x001fc20000010000 */
[----:B------:R-:W-:-:S06]  /*4c60*/  IMAD.MOV.U32 R70, RZ, RZ, R87 ;  /* 0x000000ffff467224 */ /* 0x000fcc00078e0057 */
[----:B------:R-:W0:Y:S01]  /*4c70*/  MUFU.EX2 R13, R92 ;  /* 0x0000005c000d7308 */ /* 0x000e220000000800 */
[----:B-1----:R-:W-:-:S07]  /*4c80*/  FADD.FTZ R4, R90, R7 ;  /* 0x000000075a047221 */ /* 0x002fce0000010000 */
[----:B------:R-:W1:Y:S01]  /*4c90*/  MUFU.EX2 R47, R47 ;  /* 0x0000002f002f7308 */ /* 0x000e620000000800 */
[----:B--2---:R-:W-:-:S07]  /*4ca0*/  FADD.FTZ R6, R130, R9 ;  /* 0x0000000982067221 */ /* 0x004fce0000010000 */
[----:B------:R-:W2:Y:S01]  /*4cb0*/  MUFU.EX2 R110, R110 ;  /* 0x0000006e006e7308 */ /* 0x000ea20000000800 */
[----:B0-----:R-:W-:-:S07]  /*4cc0*/  FADD.FTZ R7, R13, R4 ;  /* 0x000000040d077221 */ /* 0x001fce0000010000 */
[----:B------:R-:W0:Y:S01]  /*4cd0*/  MUFU.EX2 R132, R132 ;  /* 0x0000008400847308 */ /* 0x000e220000000800 */
[----:B-1----:R-:W-:-:S07]  /*4ce0*/  FADD.FTZ R9, R47, R6 ;  /* 0x000000062f097221 */ /* 0x002fce0000010000 */
[----:B------:R-:W1:Y:S01]  /*4cf0*/  MUFU.EX2 R5, R114 ;  /* 0x0000007200057308 */ /* 0x000e620000000800 */
[----:B--2---:R-:W-:-:S07]  /*4d00*/  FADD.FTZ R4, R110, R7 ;  /* 0x000000076e047221 */ /* 0x004fce0000010000 */
[----:B------:R-:W2:Y:S01]  /*4d10*/  MUFU.EX2 R49, R49 ;  /* 0x0000003100317308 */ /* 0x000ea20000000800 */
[C---:B0-----:R-:W-:Y:S01]  /*4d20*/  F2FP.SATFINITE.E4M3.F32.PACK_AB_MERGE_C R47, R132.reuse, R47, RZ ;  /* 0x0000002f842f723e */ /* 0x041fe200048070ff */
[----:B------:R-:W-:-:S03]  /*4d30*/  FADD.FTZ R132, R132, R9 ;  /* 0x0000000984847221 */ /* 0x000fc60000010000 */
[----:B------:R-:W-:Y:S01]  /*4d40*/  F2FP.SATFINITE.E4M3.F32.PACK_AB_MERGE_C R189, R130, R43, R47 ;  /* 0x0000002b82bd723e */ /* 0x000fe2000480702f */
[--C-:B------:R-:W-:Y:S02]  /*4d50*/  IMAD.MOV.U32 R47, RZ, RZ, R87.reuse ;  /* 0x000000ffff2f7224 */ /* 0x100fe400078e0057 */
[----:B------:R-:W0:Y:S01]  /*4d60*/  MUFU.EX2 R116, R116 ;  /* 0x0000007400747308 */ /* 0x000e220000000800 */
[C---:B-1----:R-:W-:Y:S01]  /*4d70*/  F2FP.SATFINITE.E4M3.F32.PACK_AB_MERGE_C R110, R5.reuse, R110, RZ ;  /* 0x0000006e056e723e */ /* 0x042fe200048070ff */
[----:B------:R-:W-:Y:S01]  /*4d80*/  FADD.FTZ R5, R5, R4 ;  /* 0x0000000405057221 */ /* 0x000fe20000010000 */
[----:B------:R-:W-:Y:S02]  /*4d90*/  IMAD.MOV.U32 R43, RZ, RZ, R87 ;  /* 0x000000ffff2b7224 */ /* 0x000fe400078e0057 */
[----:B------:R-:W-:-:S03]  /*4da0*/  F2FP.SATFINITE.E4M3.F32.PACK_AB_MERGE_C R188, R13, R90, R110 ;  /* 0x0000005a0dbc723e */ /* 0x000fc6000480706e */
[----:B------:R-:W1:Y:S01]  /*4db0*/  MUFU.EX2 R134, R134 ;  /* 0x0000008600867308 */ /* 0x000e620000000800 */
[----:B--2---:R-:W-:-:S07]  /*4dc0*/  FADD.FTZ R7, R49, R132 ;  /* 0x0000008431077221 */ /* 0x004fce0000010000 */
[----:B------:R-:W2:Y:S01]  /*4dd0*/  MUFU.EX2 R3, R118 ;  /* 0x0000007600037308 */ /* 0x000ea20000000800 */
[----:B0-----:R-:W-:-:S07]  /*4de0*/  FADD.FTZ R4, R116, R5 ;  /* 0x0000000574047221 */ /* 0x001fce0000010000 */
[----:B------:R-:W-:Y:S01]  /*4df0*/  MUFU.EX2 R51, R51 ;  /* 0x0000003300337308 */ /* 0x000fe20000000800 */
[----:B-1----:R-:W-:-:S07]  /*4e00*/  FADD.FTZ R6, R134, R7 ;  /* 0x0000000786067221 */ /* 0x002fce0000010000 */
[----:B------:R-:W0:Y:S01]  /*4e10*/  MUFU.EX2 R94, R94 ;  /* 0x0000005e005e7308 */ /* 0x000e220000000800 */
[----:B--2---:R-:W-:-:S07]  /*4e20*/  FADD.FTZ R5, R3, R4 ;  /* 0x0000000403057221 */ /* 0x004fce0000010000 */
[----:B------:R-:W1:Y:S08]  /*4e30*/  MUFU.EX2 R120, R120 ;  /* 0x0000007800787308 */ /* 0x000e700000000800 */
[----:B------:R-:W2:Y:S01]  /*4e40*/  MUFU.EX2 R65, R65 ;  /* 0x0000004100417308 */ /* 0x000ea20000000800 */
[----:B0-----:R-:W-:Y:S01]  /*4e50*/  F2FP.SATFINITE.E4M3.F32.PACK_AB_MERGE_C R8, R94, R51, RZ ;  /* 0x000000335e08723e */ /* 0x001fe200048070ff */
[----:B------:R-:W-:-:S03]  /*4e60*/  FADD.FTZ R51, R51, R6 ;  /* 0x0000000633337221 */ /* 0x000fc60000010000 */
[----:B------:R-:W-:Y:S01]  /*4e70*/  F2FP.SATFINITE.E4M3.F32.PACK_AB_MERGE_C R191, R134, R49, R8 ;  /* 0x0000003186bf723e */ /* 0x000fe20004807008 */
[----:B------:R-:W-:-:S01]  /*4e80*/  FADD.FTZ R6, R94, R51 ;  /* 0x000000335e067221 */ /* 0x000fc20000010000 */
[----:B------:R-:W-:Y:S02]  /*4e90*/  IMAD.MOV.U32 R51, RZ, RZ, R87 ;  /* 0x000000ffff337224 */ /* 0x000fe400078e0057 */
[----:B-1----:R-:W-:-:S01]  /*4ea0*/  FADD.FTZ R4, R120, R5 ;  /* 0x0000000578047221 */ /* 0x002fc20000010000 */
[--C-:B------:R-:W-:Y:S01]  /*4eb0*/  IMAD.MOV.U32 R49, RZ, RZ, R87.reuse ;  /* 0x000000ffff317224 */ /* 0x100fe200078e0057 */
[C---:B--2---:R-:W-:Y:S02]  /*4ec0*/  F2FP.SATFINITE.E4M3.F32.PACK_AB_MERGE_C R7, R65.reuse, R120, RZ ;  /* 0x000000784107723e */ /* 0x044fe400048070ff */
[----:B------:R-:W-:Y:S01]  /*4ed0*/  FADD.FTZ R4, R65, R4 ;  /* 0x0000000441047221 */ /* 0x000fe20000010000 */
[----:B------:R-:W-:Y:S01]  /*4ee0*/  IMAD.MOV.U32 R65, RZ, RZ, R87 ;  /* 0x000000ffff417224 */ /* 0x000fe200078e0057 */
[----:B------:R-:W-:Y:S01]  /*4ef0*/  F2FP.SATFINITE.E4M3.F32.PACK_AB_MERGE_C R190, R3, R116, R7 ;  /* 0x0000007403be723e */ /* 0x000fe20004807007 */
[----:B------:R-:W-:Y:S06]  /*4f00*/  @!P1 BRA `(.L_x_14) ;  /* 0x0000003800389947 */ /* 0x000fec0003800000 */
[----:B------:R-:W-:Y:S01]  /*4f10*/  IMAD.MOV.U32 R5, RZ, RZ, R10 ;  /* 0x000000ffff057224 */ /* 0x000fe200078e000a */
[----:B------:R-:W-:Y:S01]  /*4f20*/  CS2R R86, SRZ ;  /* 0x0000000000567805 */ /* 0x000fe2000001ff00 */
[----:B------:R-:W-:Y:S01]  /*4f30*/  IMAD.MOV.U32 R3, RZ, RZ, R12 ;  /* 0x000000ffff037224 */ /* 0x000fe200078e000c */
[----:B------:R-:W-:Y:S02]  /*4f40*/  CS2R R84, SRZ ;  /* 0x0000000000547805 */ /* 0x000fe4000001ff00 */
[----:B------:R-:W-:Y:S02]  /*4f50*/  CS2R R82, SRZ ;  /* 0x0000000000527805 */ /* 0x000fe4000001ff00 */
[----:B------:R-:W-:Y:S02]  /*4f60*/  CS2R R80, SRZ ;  /* 0x0000000000507805 */ /* 0x000fe4000001ff00 */
[----:B------:R-:W-:Y:S02]  /*4f70*/  CS2R R78, SRZ ;  /* 0x00000000004e7805 */ /* 0x000fe4000001ff00 */
[----:B------:R-:W-:-:S02]  /*4f80*/  CS2R R76, SRZ ;  /* 0x00000000004c7805 */ /* 0x000fc4000001ff00 */
[----:B------:R-:W-:Y:S02]  /*4f90*/  CS2R R74, SRZ ;  /* 0x00000000004a7805 */ /* 0x000fe4000001ff00 */
        /* <DEDUP_REMOVED lines=24> */
[----:B------:R-:W-:Y:S01]  /*5120*/  CS2R R24, SRZ ;  /* 0x0000000000187805 */ /* 0x000fe2000001ff00 */
[----:B------:R-:W-:Y:S01]  /*5130*/  UIADD3 UR51, UR50, -0x2, URZ ;  /* 0xfffffffe32337890 */ /* 0x000fe2000fffe03f */
[----:B------:R-:W-:Y:S02]  /*5140*/  UMOV UR52, UR44 ;  /* 0x0000002c00347c82 */ /* 0x000fe40008000000 */
[----:B------:R-:W-:-:S09]  /*5150*/  UMOV UR50, UR43 ;  /* 0x0000002b00327c82 */ /* 0x000fd20008000000 */
.L_x_25:
[----:B------:R-:W-:Y:S01]  /*5160*/  ISETP.NE.AND P2, PT, RZ, UR38, PT ;  /* 0x00000026ff007c0c */ /* 0x000fe2000bf45270 */
[----:B------:R-:W-:-:S04]  /*5170*/  UISETP.NE.AND UP0, UPT, UR50, 0x1, UPT ;  /* 0x000000013200788c */ /* 0x000fc8000bf05270 */
[----:B------:R-:W-:-:S04]  /*5180*/  USEL UR44, URZ, 0x1, UP0 ;  /* 0x000000013f2c7887 */ /* 0x000fc80008000000 */
[----:B------:R-:W-:-:S04]  /*5190*/  ULOP3.LUT UR44, UR52, UR44, URZ, 0x3c, !UPT ;  /* 0x0000002c342c7292 */ /* 0x000fc8000f8e3c3f */
[----:B------:R-:W-:Y:S08]  /*51a0*/  @P2 BRA `(.L_x_15) ;  /* 0x0000000000382947 */ /* 0x000ff00003800000 */
[----:B------:R-:W-:Y:S05]  /*51b0*/  @!P0 BRA `(.L_x_16) ;  /* 0x0000000000048947 */ /* 0x000fea0003800000 */
[----:B------:R-:W-:Y:S01]  /*51c0*/  BPT.TRAP 0x1 ;  /* 0x000000040000795c */ /* 0x000fe20000300000 */
.L_x_16:
[----:B------:R-:W-:Y:S01]  /*51d0*/  UIADD3 UR6, UR50, 0x1, URZ ;  /* 0x0000000132067890 */ /* 0x000fe2000fffe03f */
[----:B------:R-:W-:-:S03]  /*51e0*/  IMAD.U32 R7, RZ, RZ, UR44 ;  /* 0x0000002cff077e24 */ /* 0x000fc6000f8e00ff */
[----:B------:R-:W-:Y:S02]  /*51f0*/  UISETP.NE.AND UP0, UPT, UR6, 0x2, UPT ;  /* 0x000000020600788c */ /* 0x000fe4000bf05270 */
[----:B------:R-:W-:Y:S02]  /*5200*/  SHF.L.U32 R7, R7, 0x1f, RZ ;  /* 0x0000001f07077819 */ /* 0x000fe400000006ff */
[----:B------:R-:W-:-:S04]  /*5210*/  USEL UR6, UR6, URZ, UP0 ;  /* 0x0000003f06067287 */ /* 0x000fc80008000000 */
[----:B------:R-:W-:-:S09]  /*5220*/  ULEA UR6, UR6, UR39, 0x3 ;  /* 0x0000002706067291 */ /* 0x000fd2000f8e183f */
[----:B------:R0:W1:Y:S01]  /*5230*/  SYNCS.PHASECHK.TRANS64.TRYWAIT P1, [UR6+0x29830], R7 ;  /* 0x02983007ff0075a7 */ /* 0x0000620008020146 */
[----:B------:R-:W-:Y:S05]  /*5240*/  @!P0 BRA `(.L_x_17) ;  /* 0x0000000000048947 */ /* 0x000fea0003800000 */
[----:B------:R-:W-:Y:S01]  /*5250*/  BPT.TRAP 0x1 ;  /* 0x000000040000795c */ /* 0x000fe20000300000 */
.L_x_17:
[----:B-1----:R-:W-:Y:S05]  /*5260*/  @P1 BRA `(.L_x_15) ;  /* 0x0000000000081947 */ /* 0x002fea0003800000 */
[----:B------:R-:W1:Y:S02]  /*5270*/  SYNCS.PHASECHK.TRANS64.TRYWAIT P1, [UR6+0x29830], R7 ;  /* 0x02983007ff0075a7 */ /* 0x000e640008020146 */
[----:B-1----:R-:W-:Y:S05]  /*5280*/  @!P1 BRA `(.L_x_18) ;  /* 0x000000a400f49947 */ /* 0x002fea0003800000 */
.L_x_15:
[----:B01----:R-:W-:Y:S01]  /*5290*/  VIADD R7, R22, 0x8 ;  /* 0x0000000816077836 */ /* 0x003fe20000000000 */
[----:B------:R-:W-:Y:S01]  /*52a0*/  UIADD3 UR43, UR50, 0x1, URZ ;  /* 0x00000001322b7890 */ /* 0x000fe2000fffe03f */
[----:B------:R-:W-:Y:S01]  /*52b0*/  UMOV UR27, 0x80000020 ;  /* 0x80000020001b7882 */ /* 0x000fe20000000000 */
[----:B------:R-:W-:Y:S02]  /*52c0*/  UMOV UR28, UR24 ;  /* 0x00000018001c7c82 */ /* 0x000fe40008000000 */
[----:B------:R0:W-:Y:S01]  /*52d0*/  BAR.SYNC.DEFER_BLOCKING R7, 0x100 ;  /* 0x000400070000751d */ /* 0x0001e20000010000 */
[----:B------:R-:W-:-:S04]  /*52e0*/  UISETP.NE.AND UP0, UPT, UR43, 0x2, UPT ;  /* 0x000000022b00788c */ /* 0x000fc8000bf05270 */
[----:B------:R-:W-:Y:S01]  /*52f0*/  USEL UR43, UR43, URZ, UP0 ;  /* 0x0000003f2b2b7287 */ /* 0x000fe20008000000 */
[----:B------:R-:W-:Y:S01]  /*5300*/  UMOV UR29, UR25 ;  /* 0x00000019001d7c82 */ /* 0x000fe20008000000 */
[----:B------:R-:W-:Y:S02]  /*5310*/  UMOV UR31, 0x80000020 ;  /* 0x80000020001f7882 */ /* 0x000fe40000000000 */
[----:B------:R-:W-:Y:S01]  /*5320*/  UIMAD UR53, UR43, 0x780, UR47 ;  /* 0x000007802b3578a4 */ /* 0x000fe2000f8e022f */
[----:B------:R-:W-:Y:S01]  /*5330*/  UMOV UR32, UR24 ;  /* 0x0000001800207c82 */ /* 0x000fe20008000000 */
[----:B------:R-:W-:Y:S02]  /*5340*/  UMOV UR33, UR25 ;  /* 0x0000001900217c82 */ /* 0x000fe40008000000 */
[----:B------:R-:W-:Y:S02]  /*5350*/  UIADD3 UR30, UR53, 0x80, URZ ;  /* 0x00000080351e7890 */ /* 0x000fe4000fffe03f */
[----:B------:R-:W-:-:S02]  /*5360*/  UIADD3 UR34, UR53, 0x100, URZ ;  /* 0x0000010035227890 */ /* 0x000fc4000fffe03f */
[----:B------:R-:W-:Y:S01]  /*5370*/  UMOV UR26, UR53 ;  /* 0x00000035001a7c82 */ /* 0x000fe20008000000 */
[----:B------:R-:W-:Y:S01]  /*5380*/  UMOV UR35, 0x80000020 ;  /* 0x8000002000237882 */ /* 0x000fe20000000000 */
[----:B------:R-:W-:Y:S01]  /*5390*/  UIADD3 UR6, UR53, 0x200, URZ ;  /* 0x0000020035067890 */ /* 0x000fe2000fffe03f */
[----:B------:R-:W-:Y:S01]  /*53a0*/  UMOV UR7, 0x80000020 ;  /* 0x8000002000077882 */ /* 0x000fe20000000000 */
[----:B------:R-:W-:Y:S01]  /*53b0*/  UIADD3 UR10, UR53, 0x202, URZ ;  /* 0x00000202350a7890 */ /* 0x000fe2000fffe03f */
[----:B------:R-:W-:Y:S01]  /*53c0*/  WARPGROUP.ARRIVE ;  /* 0x00000000000079c5 */ /* 0x000fe20000000000 */
[----:B------:R-:W-:Y:S01]  /*53d0*/  UMOV UR11, 0x80000020 ;  /* 0x80000020000b7882 */ /* 0x000fe20000000000 */
[----:B------:R-:W-:Y:S01]  /*53e0*/  UIADD3 UR14, UR53, 0x282, URZ ;  /* 0x00000282350e7890 */ /* 0x000fe2000fffe03f */
[----:B------:R-:W-:Y:S01]  /*53f0*/  UMOV UR15, 0x80000020 ;  /* 0x80000020000f7882 */ /* 0x000fe20000000000 */
[----:B------:R-:W-:Y:S02]  /*5400*/  UIADD3 UR18, UR53, 0x500, URZ ;  /* 0x0000050035127890 */ /* 0x000fe4000fffe03f */
[----:B------:R-:W-:Y:S01]  /*5410*/  QGMMA.64x32x32.F32.E4M3.E4M3 R152, gdesc[UR24], RZ, !UPT, gsb0 ;  /* 0x00600000189879f3 */ /* 0x000fe2000c0008ff */
[----:B------:R-:W-:Y:S01]  /*5420*/  UIADD3 UR26, UR53, 0x180, URZ ;  /* 0x00000180351a7890 */ /* 0x000fe2000fffe03f */
[----:B------:R-:W-:Y:S01]  /*5430*/  UMOV UR27, 0x80000020 ;  /* 0x80000020001b7882 */ /* 0x000fe20000000000 */
[----:B------:R-:W-:Y:S01]  /*5440*/  UMOV UR19, 0x80000020 ;  /* 0x8000002000137882 */ /* 0x000fe20000000000 */
[----:B------:R-:W-:Y:S01]  /*5450*/  UIADD3 UR22, UR53, 0x502, URZ ;  /* 0x0000050235167890 */ /* 0x000fe2000fffe03f */
[----:B------:R-:W-:Y:S01]  /*5460*/  UMOV UR23, 0x80000020 ;  /* 0x8000002000177882 */ /* 0x000fe20000000000 */
[----:B------:R-:W-:-:S02]  /*5470*/  WARPGROUP.DEPBAR.LE gsb0, 0x0 ;  /* 0x00008000000079c5 */ /* 0x000fc40000010000 */
[----:B------:R-:W-:-:S06]  /*5480*/  WARPGROUP.ARRIVE ;  /* 0x00000000000079c5 */ /* 0x000fcc0000000000 */
[----:B------:R-:W-:Y:S01]  /*5490*/  QGMMA.64x32x32.F32.E4M3.E4M3 R136, gdesc[UR28], RZ, !UPT, gsb0 ;  /* 0x006000001c8879f3 */ /* 0x000fe2000c0008ff */
[----:B------:R-:W-:Y:S01]  /*54a0*/  UIADD3 UR30, UR53, 0x82, URZ ;  /* 0x00000082351e7890 */ /* 0x000fe2000fffe03f */
[----:B------:R-:W-:Y:S01]  /*54b0*/  UMOV UR28, UR4 ;  /* 0x00000004001c7c82 */ /* 0x000fe20008000000 */
[----:B------:R-:W-:Y:S01]  /*54c0*/  UMOV UR29, UR5 ;  /* 0x00000005001d7c82 */ /* 0x000fe20008000000 */
[----:B------:R-:W-:Y:S01]  /*54d0*/  UMOV UR31, 0x80000020 ;  /* 0x80000020001f7882 */ /* 0x000fe20000000000 */
[----:B------:R-:W-:Y:S02]  /*54e0*/  WARPGROUP.DEPBAR.LE gsb0, 0x0 ;  /* 0x00008000000079c5 */ /* 0x000fe40000010000 */
        /* <DEDUP_REMOVED lines=18> */
[----:B------:R-:W-:Y:S01]  /*5610*/  UIADD3 UR6, UR53, 0x182, URZ ;  /* 0x0000018235067890 */ /* 0x000fe2000fffe03f */
[----:B------:R-:W-:Y:S01]  /*5620*/  UMOV UR7, 0x80000020 ;  /* 0x8000002000077882 */ /* 0x000fe20000000000 */
[----:B------:R-:W-:Y:S02]  /*5630*/  WARPGROUP.DEPBAR.LE gsb0, 0x0 ;  /* 0x00008000000079c5 */ /* 0x000fe40000010000 */
[----:B------:R-:W-:-:S06]  /*5640*/  WARPGROUP.ARRIVE ;  /* 0x00000000000079c5 */ /* 0x000fcc0000000000 */
[----:B------:R-:W-:Y:S01]  /*5650*/  QGMMA.64x32x32.F32.E4M3.E4M3 R136, gdesc[UR28], R136, gsb0 ;  /* 0x006000001c8879f3 */ /* 0x000fe20008000888 */
[----:B------:R-:W-:Y:S01]  /*5660*/  UIADD3 UR30, UR53, 0x300, URZ ;  /* 0x00000300351e7890 */ /* 0x000fe2000fffe03f */
[----:B------:R-:W-:Y:S01]  /*5670*/  UMOV UR28, UR8 ;  /* 0x00000008001c7c82 */ /* 0x000fe20008000000 */
[----:B------:R-:W-:Y:S01]  /*5680*/  UMOV UR29, UR9 ;  /* 0x00000009001d7c82 */ /* 0x000fe20008000000 */
        /* <DEDUP_REMOVED lines=106> */
[----:B------:R-:W-:Y:S01]  /*5d30*/  UIADD3 UR53, UR53, 0x702, URZ ;  /* 0x0000070235357890 */ /* 0x000fe2000fffe03f */
[----:B------:R-:W-:Y:S02]  /*5d40*/  WARPGROUP.DEPBAR.LE gsb0, 0x0 ;  /* 0x00008000000079c5 */ /* 0x000fe40000010000 */
[----:B------:R-:W-:-:S06]  /*5d50*/  WARPGROUP.ARRIVE ;  /* 0x00000000000079c5 */ /* 0x000fcc0000000000 */
[----:B------:R-:W-:Y:S03]  /*5d60*/  QGMMA.64x32x32.F32.E4M3.E4M3 R136, gdesc[UR28], R136, gsb0 ;  /* 0x006000001c8879f3 */ /* 0x000fe60008000888 */
        /* <DEDUP_REMOVED lines=12> */
[----:B0-----:R-:W-:Y:S05]  /*5e30*/  @P2 BRA `(.L_x_19) ;  /* 0x00000000002c2947 */ /* 0x001fea0003800000 */
[----:B------:R-:W-:Y:S05]  /*5e40*/  @!P0 BRA `(.L_x_20) ;  /* 0x0000000000048947 */ /* 0x000fea0003800000 */
[----:B------:R-:W-:Y:S01]  /*5e50*/  BPT.TRAP 0x1 ;  /* 0x000000040000795c */ /* 0x000fe20000300000 */
.L_x_20:
[----:B------:R-:W-:Y:S01]  /*5e60*/  ULEA UR6, UR50, UR39, 0x3 ;  /* 0x0000002732067291 */ /* 0x000fe2000f8e183f */
[----:B------:R-:W-:-:S05]  /*5e70*/  IMAD.U32 R7, RZ, RZ, UR52 ;  /* 0x00000034ff077e24 */ /* 0x000fca000f8e00ff */
[----:B------:R-:W-:-:S04]  /*5e80*/  SHF.L.U32 R7, R7, 0x1f, RZ ;  /* 0x0000001f07077819 */ /* 0x000fc800000006ff */
[----:B------:R0:W1:Y:S01]  /*5e90*/  SYNCS.PHASECHK.TRANS64.TRYWAIT P1, [UR6+0x29850], R7 ;  /* 0x02985007ff0075a7 */ /* 0x0000620008020146 */
[----:B------:R-:W-:Y:S05]  /*5ea0*/  @!P0 BRA `(.L_x_21) ;  /* 0x0000000000048947 */ /* 0x000fea0003800000 */
[----:B------:R-:W-:Y:S01]  /*5eb0*/  BPT.TRAP 0x1 ;  /* 0x000000040000795c */ /* 0x000fe20000300000 */
.L_x_21:
[----:B-1----:R-:W-:Y:S05]  /*5ec0*/  @P1 BRA `(.L_x_19) ;  /* 0x0000000000081947 */ /* 0x002fea0003800000 */
[----:B------:R-:W1:Y:S02]  /*5ed0*/  SYNCS.PHASECHK.TRANS64.TRYWAIT P1, [UR6+0x29850], R7 ;  /* 0x02985007ff0075a7 */ /* 0x000e640008020146 */
[----:B-1----:R-:W-:Y:S05]  /*5ee0*/  @!P1 BRA `(.L_x_22) ;  /* 0x0000009800f49947 */ /* 0x002fea0003800000 */
.L_x_19:
[----:B------:R-:W-:Y:S01]  /*5ef0*/  UIADD3 UR6, UR39, 0x400, URZ ;  /* 0x0000040027067890 */ /* 0x000fe2000fffe03f */
[----:B------:R-:W-:Y:S01]  /*5f00*/  WARPGROUP.ARRIVE ;  /* 0x00000000000079c5 */ /* 0x000fe20000000000 */
[----:B------:R-:W-:Y:S01]  /*5f10*/  UMOV UR7, 0xc0000010 ;  /* 0xc000001000077882 */ /* 0x000fe20000000000 */
[----:B01----:R-:W-:Y:S01]  /*5f20*/  IADD3 R7, -R22, 0xb, RZ ;  /* 0x0000000b16077810 */ /* 0x003fe20007ffe1ff */
[----:B------:R-:W-:-:S04]  /*5f30*/  USHF.R.U32.HI UR6, URZ, 0x4, UR6 ;  /* 0x000000043f067899 */ /* 0x000fc80008011606 */
[----:B------:R-:W-:-:S04]  /*5f40*/  ULOP3.LUT UR6, UR6, 0x3fff, URZ, 0xc0, !UPT ;  /* 0x00003fff06067892 */ /* 0x000fc8000f8ec03f */
[----:B------:R-:W-:-:S04]  /*5f50*/  ULOP3.LUT UR6, UR6, 0x10000, URZ, 0xfc, !UPT ;  /* 0x0001000006067892 */ /* 0x000fc8000f8efc3f */
[----:B------:R-:W-:-:S07]  /*5f60*/  UIMAD UR10, UR50, 0x500, UR6 ;  /* 0x00000500320a78a4 */ /* 0x000fce000f8e0206 */
[----:B------:R-:W-:Y:S02]  /*5f70*/  UMOV UR6, UR10 ;  /* 0x0000000a00067c82 */ /* 0x000fe40008000000 */
[----:B------:R-:W-:Y:S01]  /*5f80*/  QGMMA.64x128x32.F32.E4M3.E4M3 R24, R172, gdesc[UR4], R24, gsb0 ;  /* 0x01e00004ac187df3 */ /* 0x000fe20008000818 */
[----:B------:R-:W-:Y:S01]  /*5f90*/  UIADD3 UR6, UR10, 0x100, URZ ;  /* 0x000001000a067890 */ /* 0x000fe2000fffe03f */
[----:B------:R-:W-:Y:S01]  /*5fa0*/  UMOV UR7, 0xc0000010 ;  /* 0xc000001000077882 */ /* 0x000fe20000000000 */
[----:B------:R-:W-:Y:S02]  /*5fb0*/  WARPGROUP.DEPBAR.LE gsb0, 0x0 ;  /* 0x00008000000079c5 */ /* 0x000fe40000010000 */
[----:B------:R-:W-:-:S07]  /*5fc0*/  WARPGROUP.ARRIVE ;  /* 0x00000000000079c5 */ /* 0x000fce0000000000 */
        /* <DEDUP_REMOVED lines=15> */
[----:B------:R-:W-:Y:S03]  /*60c0*/  QGMMA.64x128x32.F32.E4M3.E4M3 R24, R188, gdesc[UR4], R24, gsb0 ;  /* 0x01e00004bc187df3 */ /* 0x000fe60008000818 */
[----:B------:R-:W-:Y:S02]  /*60d0*/  WARPGROUP.DEPBAR.LE gsb0, 0x0 ;  /* 0x00008000000079c5 */ /* 0x000fe40000010000 */
[----:B------:R0:W-:Y:S06]  /*60e0*/  BAR.ARV R7, 0x100 ;  /* 0x000400070000751d */ /* 0x0001ec0000002000 */
[----:B------:R-:W-:Y:S05]  /*60f0*/  @!P0 BRA `(.L_x_23) ;  /* 0x0000000000048947 */ /* 0x000fea0003800000 */
[----:B------:R-:W-:Y:S01]  /*6100*/  BPT.TRAP 0x1 ;  /* 0x000000040000795c */ /* 0x000fe20000300000 */
.L_x_23:
[C---:B------:R-:W-:Y:S01]  /*6110*/  FMUL.FTZ R172, R0.reuse, R152 ;  /* 0x0000009800ac7220 */ /* 0x040fe20000410000 */
[C---:B------:R-:W-:Y:S01]  /*6120*/  FMUL.FTZ R174, R0.reuse, R153 ;  /* 0x0000009900ae7220 */ /* 0x040fe20000410000 */
[C---:B------:R-:W-:Y:S01]  /*6130*/  FMUL.FTZ R8, R0.reuse, R154 ;  /* 0x0000009a00087220 */ /* 0x040fe20000410000 */
[C---:B0-----:R-:W-:Y:S01]  /*6140*/  FMUL.FTZ R7, R0.reuse, R155 ;  /* 0x0000009b00077220 */ /* 0x041fe20000410000 */
[C---:B------:R-:W-:Y:S01]  /*6150*/  FMUL.FTZ R154, R0.reuse, R156 ;  /* 0x0000009c009a7220 */ /* 0x040fe20000410000 */
[C---:B------:R-:W-:Y:S01]  /*6160*/  FMUL.FTZ R156, R0.reuse, R157 ;  /* 0x0000009d009c7220 */ /* 0x040fe20000410000 */
[----:B------:R-:W0:Y:S01]  /*6170*/  MUFU.TANH R172, R172 ;  /* 0x000000ac00ac7308 */ /* 0x000e220000002400 */
[C---:B------:R-:W-:Y:S01]  /*6180*/  FMUL.FTZ R9, R0.reuse, R158 ;  /* 0x0000009e00097220 */ /* 0x040fe20000410000 */
[C---:B------:R-:W-:Y:S01]  /*6190*/  FMUL.FTZ R14, R0.reuse, R159 ;  /* 0x0000009f000e7220 */ /* 0x040fe20000410000 */
[C---:B------:R-:W-:Y:S01]  /*61a0*/  FMUL.FTZ R176, R0.reuse, R160 ;  /* 0x000000a000b07220 */ /* 0x040fe20000410000 */
[C---:B------:R-:W-:Y:S01]  /*61b0*/  FMUL.FTZ R178, R0.reuse, R161 ;  /* 0x000000a100b27220 */ /* 0x040fe20000410000 */
[C---:B------:R-:W-:Y:S01]  /*61c0*/  FMUL.FTZ R20, R0.reuse, R162 ;  /* 0x000000a200147220 */ /* 0x040fe20000410000 */
[C---:B------:R-:W-:Y:S01]  /*61d0*/  FMUL.FTZ R152, R0.reuse, R163 ;  /* 0x000000a300987220 */ /* 0x040fe20000410000 */
[C---:B------:R-:W-:Y:S01]  /*61e0*/  FMUL.FTZ R162, R0.reuse, R164 ;  /* 0x000000a400a27220 */ /* 0x040fe20000410000 */
[----:B------:R-:W1:Y:S01]  /*61f0*/  MUFU.TANH R174, R174 ;  /* 0x000000ae00ae7308 */ /* 0x000e620000002400 */
[C---:B------:R-:W-:Y:S01]  /*6200*/  FMUL.FTZ R164, R0.reuse, R165 ;  /* 0x000000a500a47220 */ /* 0x040fe20000410000 */
[C---:B------:R-:W-:Y:S01]  /*6210*/  FMUL.FTZ R158, R0.reuse, R166 ;  /* 0x000000a6009e7220 */ /* 0x040fe20000410000 */
[C---:B------:R-:W-:Y:S01]  /*6220*/  FMUL.FTZ R160, R0.reuse, R167 ;  /* 0x000000a700a07220 */ /* 0x040fe20000410000 */
[C---:B------:R-:W-:Y:S01]  /*6230*/  FMUL.FTZ R166, R0.reuse, R136 ;  /* 0x0000008800a67220 */ /* 0x040fe20000410000 */
[C---:B------:R-:W-:Y:S01]  /*6240*/  FMUL.FTZ R180, R0.reuse, R137 ;  /* 0x0000008900b47220 */ /* 0x040fe20000410000 */
[C---:B------:R-:W-:Y:S01]  /*6250*/  FMUL.FTZ R136, R0.reuse, R138 ;  /* 0x0000008a00887220 */ /* 0x040fe20000410000 */
[----:B------:R-:W-:Y:S01]  /*6260*/  FMUL.FTZ R138, R0, R139 ;  /* 0x0000008b008a7220 */ /* 0x000fe20000410000 */
[----:B------:R-:W2:Y:S01]  /*6270*/  MUFU.TANH R8, R8 ;  /* 0x0000000800087308 */ /* 0x000ea20000002400 */
[----:B0-----:R-:W-:Y:S01]  /*6280*/  FMNMX.FTZ R11, R172, R3, !PT ;  /* 0x00000003ac0b7209 */ /* 0x001fe20007810000 */
[C---:B------:R-:W-:Y:S01]  /*6290*/  FMUL.FTZ R140, R0.reuse, R140 ;  /* 0x0000008c008c7220 */ /* 0x040fe20000410000 */
[C---:B------:R-:W-:Y:S01]  /*62a0*/  FMUL.FTZ R182, R0.reuse, R141 ;  /* 0x0000008d00b67220 */ /* 0x040fe20000410000 */
[C---:B------:R-:W-:Y:S01]  /*62b0*/  FMUL.FTZ R142, R0.reuse, R142 ;  /* 0x0000008e008e7220 */ /* 0x040fe20000410000 */
[C---:B------:R-:W-:Y:S01]  /*62c0*/  FMUL.FTZ R184, R0.reuse, R143 ;  /* 0x0000008f00b87220 */ /* 0x040fe20000410000 */
[C---:B------:R-:W-:Y:S01]  /*62d0*/  FMUL.FTZ R144, R0.reuse, R144 ;  /* 0x0000009000907220 */ /* 0x040fe20000410000 */
[----:B------:R-:W-:Y:S01]  /*62e0*/  FMUL.FTZ R186, R0, R145 ;  /* 0x0000009100ba7220 */ /* 0x000fe20000410000 */
[----:B------:R-:W0:Y:S01]  /*62f0*/  MUFU.TANH R7, R7 ;  /* 0x0000000700077308 */ /* 0x000e220000002400 */
[----:B-1----:R-:W-:Y:S01]  /*6300*/  FMNMX.FTZ R11, R174, R11, !PT ;  /* 0x0000000bae0b7209 */ /* 0x002fe20007810000 */
[C---:B------:R-:W-:Y:S01]  /*6310*/  FMUL.FTZ R146, R0.reuse, R146 ;  /* 0x0000009200927220 */ /* 0x040fe20000410000 */
[C---:B------:R-:W-:Y:S01]  /*6320*/  FMUL.FTZ R188, R0.reuse, R147 ;  /* 0x0000009300bc7220 */ /* 0x040fe20000410000 */
[C---:B------:R-:W-:Y:S01]  /*6330*/  FMUL.FTZ R148, R0.reuse, R148 ;  /* 0x0000009400947220 */ /* 0x040fe20000410000 */
[C---:B------:R-:W-:Y:S01]  /*6340*/  FMUL.FTZ R190, R0.reuse, R149 ;  /* 0x0000009500be7220 */ /* 0x040fe20000410000 */
[C---:B------:R-:W-:Y:S01]  /*6350*/  FMUL.FTZ R150, R0.reuse, R150 ;  /* 0x0000009600967220 */ /* 0x040fe20000410000 */
[----:B------:R-:W-:Y:S01]  /*6360*/  FMUL.FTZ R194, R0, R151 ;  /* 0x0000009700c27220 */ /* 0x000fe20000410000 */
[----:B------:R-:W1:Y:S01]  /*6370*/  MUFU.TANH R154, R154 ;  /* 0x0000009a009a7308 */ /* 0x000e620000002400 */
[----:B--2---:R-:W-:Y:S01]  /*6380*/  FMNMX.FTZ R10, R8, R5, !PT ;  /* 0x00000005080a7209 */ /* 0x004fe20007810000 */
[C---:B------:R-:W-:Y:S01]  /*6390*/  FMUL.FTZ R120, R0.reuse, R120 ;  /* 0x0000007800787220 */ /* 0x040fe20000410000 */
[C---:B------:R-:W-:Y:S01]  /*63a0*/  FMUL.FTZ R196, R0.reuse, R121 ;  /* 0x0000007900c47220 */ /* 0x040fe20000410000 */
[C---:B------:R-:W-:Y:S01]  /*63b0*/  FMUL.FTZ R122, R0.reuse, R122 ;  /* 0x0000007a007a7220 */ /* 0x040fe20000410000 */
[C---:B------:R-:W-:Y:S01]  /*63c0*/  FMUL.FTZ R198, R0.reuse, R123 ;  /* 0x0000007b00c67220 */ /* 0x040fe20000410000 */
[C---:B------:R-:W-:Y:S01]  /*63d0*/  FMUL.FTZ R200, R0.reuse, R124 ;  /* 0x0000007c00c87220 */ /* 0x040fe20000410000 */
[C---:B------:R-:W-:Y:S01]  /*63e0*/  FMUL.FTZ R202, R0.reuse, R125 ;  /* 0x0000007d00ca7220 */ /* 0x040fe20000410000 */
        /* <DEDUP_REMOVED lines=58> */
[----:B------:R-:W-:-:S04]  /*6790*/  ULEA UR6, UR43, UR39, 0x3 ;  /* 0x000000272b067291 */ /* 0x000fc8000f8e183f */
[----:B------:R-:W-:Y:S02]  /*67a0*/  UIADD3 UR6, UR6, 0x29840, URZ ;  /* 0x0002984006067890 */ /* 0x000fe4000fffe03f */
[----:B------:R-:W1:Y:S01]  /*67b0*/  MUFU.TANH R164, R164 ;  /* 0x000000a400a47308 */ /* 0x000e620000002400 */
[----:B--2---:R-:W-:Y:S01]  /*67c0*/  FMNMX.FTZ R13, R152, R13, !PT ;  /* 0x0000000d980d7209 */ /* 0x004fe20007810000 */
[----:B------:R-:W-:-:S06]  /*67d0*/  UPRMT UR6, UR37, 0x654, UR6 ;  /* 0x0000065425067896 */ /* 0x000fcc0008000006 */
[----:B------:R-:W2:Y:S01]  /*67e0*/  MUFU.TANH R158, R158 ;  /* 0x0000009e009e7308 */ /* 0x000ea20000002400 */
[----:B0-----:R-:W-:Y:S02]  /*67f0*/  FMNMX.FTZ R11, R162, R11, !PT ;  /* 0x0000000ba20b7209 */ /* 0x001fe40007810000 */
[----:B------:R-:W-:Y:S05]  /*6800*/  SYNCS.ARRIVE.TRANS64.RED.A1T0 RZ, [UR6], RZ ;  /* 0x000000ffffff79a7 */ /* 0x000fea0008100406 */
[----:B------:R-:W0:Y:S01]  /*6810*/  MUFU.TANH R160, R160 ;  /* 0x000000a000a07308 */ /* 0x000e220000002400 */
[----:B-1----:R-:W-:-:S07]  /*6820*/  FMNMX.FTZ R11, R164, R11, !PT ;  /* 0x0000000ba40b7209 */ /* 0x002fce0007810000 */
[----:B------:R-:W1:Y:S01]  /*6830*/  MUFU.TANH R166, R166 ;  /* 0x000000a600a67308 */ /* 0x000e620000002400 */
[----:B--2---:R-:W-:-:S07]  /*6840*/  FMNMX.FTZ R13, R158, R13, !PT ;  /* 0x0000000d9e0d7209 */ /* 0x004fce0007810000 */
[----:B------:R-:W2:Y:S01]  /*6850*/  MUFU.TANH R180, R180 ;  /* 0x000000b400b47308 */ /* 0x000ea20000002400 */
[----:B0-----:R-:W-:-:S07]  /*6860*/  FMNMX.FTZ R13, R160, R13, !PT ;  /* 0x0000000da00d7209 */ /* 0x001fce0007810000 */
        /* <DEDUP_REMOVED lines=97> */
[----:B-1----:R-:W-:Y:S02]  /*6e80*/  FMNMX.FTZ R10, R228, R11, !PT ;  /* 0x0000000be40a7209 */ /* 0x002fe40007810000 */
[----:B------:R-:W1:Y:S05]  /*6e90*/  LDC R11, c[0x0][0x988] ;  /* 0x00026200ff0b7b82 */ /* 0x000e6a0000000800 */
[----:B------:R-:W3:Y:S01]  /*6ea0*/  MUFU.TANH R90, R90 ;  /* 0x0000005a005a7308 */ /* 0x000ee20000002400 */
[----:B--2---:R-:W-:-:S07]  /*6eb0*/  FMNMX.FTZ R10, R105, R10, !PT ;  /* 0x0000000a690a7209 */ /* 0x004fce0007810000 */
[----:B------:R-:W2:Y:S01]  /*6ec0*/  MUFU.TANH R107, R107 ;  /* 0x0000006b006b7308 */ /* 0x000ea20000002400 */
[----:B0-----:R-:W-:-:S07]  /*6ed0*/  FMNMX.FTZ R13, R88, R13, !PT ;  /* 0x0000000d580d7209 */ /* 0x001fce0007810000 */
[----:B------:R-:W0:Y:S01]  /*6ee0*/  MUFU.TANH R109, R109 ;  /* 0x0000006d006d7308 */ /* 0x000e220000002400 */
[----:B---3--:R-:W-:-:S07]  /*6ef0*/  FMNMX.FTZ R13, R90, R13, !PT ;  /* 0x0000000d5a0d7209 */ /* 0x008fce0007810000 */
        /* <DEDUP_REMOVED lines=19> */
[----:B--2---:R-:W-:-:S05]  /*7030*/  FMNMX.FTZ R15, R101, R10, !PT ;  /* 0x0000000a650f7209 */ /* 0x004fca0007810000 */
[----:B------:R-:W2:Y:S01]  /*7040*/  SHFL.BFLY PT, R10, R15, 0x2, 0x1f ;  /* 0x0c401f000f0a7f89 */ /* 0x000ea200000e0000 */
[----:B0-----:R-:W-:-:S04]  /*7050*/  FMNMX.FTZ R13, R100, R13, !PT ;  /* 0x0000000d640d7209 */ /* 0x001fc80007810000 */
[----:B---3--:R-:W-:-:S05]  /*7060*/  FMNMX.FTZ R13, R102, R13, !PT ;  /* 0x0000000d660d7209 */ /* 0x008fca0007810000 */
[----:B------:R-:W0:Y:S01]  /*7070*/  SHFL.BFLY PT, R12, R13, 0x2, 0x1f ;  /* 0x0c401f000d0c7f89 */ /* 0x000e2200000e0000 */
[----:B--2---:R-:W-:Y:S02]  /*7080*/  FMNMX.FTZ R21, R15, R10, !PT ;  /* 0x0000000a0f157209 */ /* 0x004fe40007810000 */
[----:B0-----:R-:W-:-:S03]  /*7090*/  FMNMX.FTZ R89, R13, R12, !PT ;  /* 0x0000000c0d597209 */ /* 0x001fc60007810000 */
[----:B------:R-:W0:Y:S04]  /*70a0*/  SHFL.BFLY PT, R12, R21, 0x1, 0x1f ;  /* 0x0c201f00150c7f89 */ /* 0x000e2800000e0000 */
[----:B------:R-:W2:Y:S01]  /*70b0*/  SHFL.BFLY PT, R10, R89, 0x1, 0x1f ;  /* 0x0c201f00590a7f89 */ /* 0x000ea200000e0000 */
[----:B0-----:R-:W-:Y:S02]  /*70c0*/  FMNMX.FTZ R12, R21, R12, !PT ;  /* 0x0000000c150c7209 */ /* 0x001fe40007810000 */
[----:B--2---:R-:W-:-:S03]  /*70d0*/  FMNMX.FTZ R10, R89, R10, !PT ;  /* 0x0000000a590a7209 */ /* 0x004fc60007810000 */
[C---:B-1----:R-:W-:Y:S01]  /*70e0*/  FFMA.FTZ R115, R12.reuse, R11, -8 ;  /* 0xc10000000c737423 */ /* 0x042fe2000001000b */
[----:B------:R-:W-:-:S03]  /*70f0*/  FADD.FTZ R3, -R12, R3 ;  /* 0x000000030c037221 */ /* 0x000fc60000010100 */
[-CC-:B------:R-:W-:Y:S01]  /*7100*/  FFMA.FTZ R117, R200, R11.reuse, -R115.reuse ;  /* 0x0000000bc8757223 */ /* 0x180fe20000010873 */
[----:B------:R-:W-:-:S01]  /*7110*/  FFMA.FTZ R200, R97, R11, -R115 ;  /* 0x0000000b61c87223 */ /* 0x000fc20000010873 */
[-C--:B------:R-:W-:Y:S01]  /*7120*/  FMUL.FTZ R91, R3, R11.reuse ;  /* 0x0000000b035b7220 */ /* 0x080fe20000410000 */
[----:B------:R-:W-:-:S01]  /*7130*/  FFMA.FTZ R97, R99, R11, -R115 ;  /* 0x0000000b63617223 */ /* 0x000fc20000010873 */
[C---:B------:R-:W-:Y:S01]  /*7140*/  FADD.FTZ R3, -R10.reuse, R5 ;  /* 0x000000050a037221 */ /* 0x040fe20000010100 */
[----:B------:R-:W-:-:S01]  /*7150*/  FFMA.FTZ R99, R10, R11, -8 ;  /* 0xc10000000a637423 */ /* 0x000fc2000001000b */
[-CC-:B------:R-:W-:Y:S01]  /*7160*/  FFMA.FTZ R172, R172, R11.reuse, -R115.reuse ;  /* 0x0000000bacac7223 */ /* 0x180fe20000010873 */
[----:B------:R-:W-:-:S01]  /*7170*/  FFMA.FTZ R13, R174, R11, -R115 ;  /* 0x0000000bae0d7223 */ /* 0x000fc20000010873 */
[-C--:B------:R-:W-:Y:S01]  /*7180*/  FMUL.FTZ R3, R3, R11.reuse ;  /* 0x0000000b03037220 */ /* 0x080fe20000410000 */
[----:B------:R-:W-:-:S01]  /*7190*/  FFMA.FTZ R8, R8, R11, -R99 ;  /* 0x0000000b08087223 */ /* 0x000fc20000010863 */
[-C--:B------:R-:W-:Y:S01]  /*71a0*/  FFMA.FTZ R7, R7, R11.reuse, -R99 ;  /* 0x0000000b07077223 */ /* 0x080fe20000010863 */
[----:B------:R0:W-:Y:S01]  /*71b0*/  MUFU.EX2 R5, R91 ;  /* 0x0000005b00057308 */ /* 0x0001e20000000800 */
[----:B------:R-:W-:-:S01]  /*71c0*/  FFMA.FTZ R15, R154, R11, -R115 ;  /* 0x0000000b9a0f7223 */ /* 0x000fc20000010873 */
[-C--:B------:R-:W-:Y:S01]  /*71d0*/  FFMA.FTZ R9, R9, R11.reuse, -R99 ;  /* 0x0000000b09097223 */ /* 0x080fe20000010863 */
[----:B------:R-:W-:-:S01]  /*71e0*/  FFMA.FTZ R154, R156, R11, -R115 ;  /* 0x0000000b9c9a7223 */ /* 0x000fc20000010873 */
[-C--:B------:R-:W-:Y:S01]  /*71f0*/  FFMA.FTZ R14, R14, R11.reuse, -R99 ;  /* 0x0000000b0e0e7223 */ /* 0x080fe20000010863 */
[----:B------:R-:W-:-:S01]  /*7200*/  FFMA.FTZ R21, R176, R11, -R115 ;  /* 0x0000000bb0157223 */ /* 0x000fc20000010873 */
[-C--:B------:R-:W-:Y:S01]  /*7210*/  FFMA.FTZ R20, R20, R11.reuse, -R99 ;  /* 0x0000000b14147223 */ /* 0x080fe20000010863 */
[----:B------:R-:W-:-:S01]  /*7220*/  FFMA.FTZ R156, R178, R11, -R115 ;  /* 0x0000000bb29c7223 */ /* 0x000fc20000010873 */
[----:B------:R-:W1:Y:S01]  /*7230*/  MUFU.EX2 R172, R172 ;  /* 0x000000ac00ac7308 */ /* 0x000e620000000800 */
[----:B0-----:R-:W-:-:S01]  /*7240*/  FFMA.FTZ R91, R166, R11, -R115 ;  /* 0x0000000ba65b7223 */ /* 0x001fc20000010873 */
[-CC-:B------:R-:W-:Y:S01]  /*7250*/  FFMA.FTZ R166, R202, R11.reuse, -R115.reuse ;  /* 0x0000000bcaa67223 */ /* 0x180fe20000010873 */
[----:B------:R-:W-:-:S01]  /*7260*/  FFMA.FTZ R202, R101, R11, -R115 ;  /* 0x0000000b65ca7223 */ /* 0x000fc20000010873 */
[-C--:B------:R-:W-:Y:S01]  /*7270*/  FFMA.FTZ R111, R148, R11.reuse, -R115 ;  /* 0x0000000b946f7223 */ /* 0x080fe20000010873 */
[----:B------:R-:W-:-:S01]  /*7280*/  FFMA.FTZ R101, R152, R11, -R99 ;  /* 0x0000000b98657223 */ /* 0x000fc20000010863 */
[-CC-:B------:R-:W-:Y:S01]  /*7290*/  FFMA.FTZ R148, R190, R11.reuse, -R115.reuse ;  /* 0x0000000bbe947223 */ /* 0x180fe20000010873 */
[----:B------:R-:W-:-:S01]  /*72a0*/  FFMA.FTZ R190, R105, R11, -R115 ;  /* 0x0000000b69be7223 */ /* 0x000fc20000010873 */
[----:B------:R-:W-:Y:S01]  /*72b0*/  MUFU.EX2 R3, R3 ;  /* 0x0000000300037308 */ /* 0x000fe20000000800 */
[----:B------:R-:W-:-:S01]  /*72c0*/  FFMA.FTZ R89, R162, R11, -R115 ;  /* 0x0000000ba2597223 */ /* 0x000fc20000010873 */
[-C--:B------:R-:W-:Y:S01]  /*72d0*/  FFMA.FTZ R105, R107, R11.reuse, -R115 ;  /* 0x0000000b6b697223 */ /* 0x080fe20000010873 */
[----:B------:R-:W-:-:S01]  /*72e0*/  FFMA.FTZ R107, R158, R11, -R99 ;  /* 0x0000000b9e6b7223 */ /* 0x000fc20000010863 */
[-C--:B------:R-:W-:Y:S01]  /*72f0*/  FFMA.FTZ R162, R164, R11.reuse, -R115 ;  /* 0x0000000ba4a27223 */ /* 0x080fe20000010873 */
[----:B------:R-:W-:-:S01]  /*7300*/  FFMA.FTZ R152, R160, R11, -R99 ;  /* 0x0000000ba0987223 */ /* 0x000fc20000010863 */
[-CC-:B------:R-:W-:Y:S01]  /*7310*/  FFMA.FTZ R113, R120, R11.reuse, -R115.reuse ;  /* 0x0000000b78717223 */ /* 0x180fe20000010873 */
[----:B------:R-:W-:-:S01]  /*7320*/  FFMA.FTZ R120, R196, R11, -R115 ;  /* 0x0000000bc4787223 */ /* 0x000fc20000010873 */
[----:B------:R-:W0:Y:S01]  /*7330*/  MUFU.EX2 R8, R8 ;  /* 0x0000000800087308 */ /* 0x000e220000000800 */
[----:B-1----:R-:W-:-:S01]  /*7340*/  FFMA.FTZ R4, R5, R4, R172 ;  /* 0x0000000405047223 */ /* 0x002fc200000100ac */
[-C--:B------:R-:W-:Y:S01]  /*7350*/  FFMA.FTZ R196, R109, R11.reuse, -R115 ;  /* 0x0000000b6dc47223 */ /* 0x080fe20000010873 */
[----:B------:R-:W-:-:S01]  /*7360*/  FFMA.FTZ R109, R136, R11, -R99 ;  /* 0x0000000b886d7223 */ /* 0x000fc20000010863 */
[-C--:B------:R-:W-:Y:S01]  /*7370*/  FFMA.FTZ R164, R180, R11.reuse, -R115 ;  /* 0x0000000bb4a47223 */ /* 0x080fe20000010873 */
[----:B------:R-:W-:-:S01]  /*7380*/  FFMA.FTZ R136, R138, R11, -R99 ;  /* 0x0000000b8a887223 */ /* 0x000fc20000010863 */
[-CC-:B------:R-:W-:Y:S01]  /*7390*/  FFMA.FTZ R93, R140, R11.reuse, -R115.reuse ;  /* 0x0000000b8c5d7223 */ /* 0x180fe20000010873 */
[----:B------:R-:W-:-:S01]  /*73a0*/  FFMA.FTZ R103, R144, R11, -R115 ;  /* 0x0000000b90677223 */ /* 0x000fc20000010873 */
[----:B------:R-:W1:Y:S01]  /*73b0*/  MUFU.EX2 R13, R13 ;  /* 0x0000000d000d7308 */ /* 0x000e620000000800 */
[----:B------:R-:W-:-:S01]  /*73c0*/  FFMA.FTZ R140, R182, R11, -R115 ;  /* 0x0000000bb68c7223 */ /* 0x000fc20000010873 */
[-CC-:B------:R-:W-:Y:S01]  /*73d0*/  FFMA.FTZ R144, R186, R11.reuse, -R115.reuse ;  /* 0x0000000bba907223 */ /* 0x180fe20000010873 */
[----:B------:R-:W-:-:S01]  /*73e0*/  FFMA.FTZ R119, R204, R11, -R115 ;  /* 0x0000000bcc777223 */ /* 0x000fc20000010873 */
[-CC-:B------:R-:W-:Y:S01]  /*73f0*/  FFMA.FTZ R174, R206, R11.reuse, -R115.reuse ;  /* 0x0000000bceae7223 */ /* 0x180fe20000010873 */
[----:B------:R-:W-:-:S01]  /*7400*/  FFMA.FTZ R121, R208, R11, -R115 ;  /* 0x0000000bd0797223 */ /* 0x000fc20000010873 */
[-CC-:B------:R-:W-:Y:S01]  /*7410*/  FFMA.FTZ R176, R210, R11.reuse, -R115.reuse ;  /* 0x0000000bd2b07223 */ /* 0x180fe20000010873 */
[----:B------:R-:W-:-:S01]  /*7420*/  FFMA.FTZ R123, R212, R11, -R115 ;  /* 0x0000000bd47b7223 */ /* 0x000fc20000010873 */
[----:B------:R-:W2:Y:S01]  /*7430*/  MUFU.EX2 R7, R7 ;  /* 0x0000000700077308 */ /* 0x000ea20000000800 */
[----:B0-----:R-:W-:-:S01]  /*7440*/  FFMA.FTZ R6, R3, R6, R8 ;  /* 0x0000000603067223 */ /* 0x001fc20000010008 */
[-CC-:B------:R-:W-:Y:S01]  /*7450*/  FFMA.FTZ R178, R214, R11.reuse, -R115.reuse ;  /* 0x0000000bd6b27223 */ /* 0x180fe20000010873 */
[----:B------:R-:W-:-:S01]  /*7460*/  FFMA.FTZ R125, R216, R11, -R115 ;  /* 0x0000000bd87d7223 */ /* 0x000fc20000010873 */
[-CC-:B------:R-:W-:Y:S01]  /*7470*/  FFMA.FTZ R180, R218, R11.reuse, -R115.reuse ;  /* 0x0000000bdab47223 */ /* 0x180fe20000010873 */
[----:B------:R-:W-:-:S01]  /*7480*/  FFMA.FTZ R127, R220, R11, -R115 ;  /* 0x0000000bdc7f7223 */ /* 0x000fc20000010873 */
[-CC-:B------:R-:W-:Y:S01]  /*7490*/  FFMA.FTZ R182, R222, R11.reuse, -R115.reuse ;  /* 0x0000000bdeb67223 */ /* 0x180fe20000010873 */
[----:B------:R-:W-:-:S01]  /*74a0*/  FFMA.FTZ R129, R224, R11, -R115 ;  /* 0x0000000be0817223 */ /* 0x000fc20000010873 */
[----:B------:R-:W0:Y:S01]  /*74b0*/  MUFU.EX2 R15, R15 ;  /* 0x0000000f000f7308 */ /* 0x000e220000000800 */
[----:B-1----:R-:W-:-:S01]  /*74c0*/  FADD.FTZ R4, R13, R4 ;  /* 0x000000040d047221 */ /* 0x002fc20000010000 */
[-CC-:B------:R-:W-:Y:S01]  /*74d0*/  FFMA.FTZ R186, R226, R11.reuse, -R115.reuse ;  /* 0x0000000be2ba7223 */ /* 0x180fe20000010873 */
[----:B------:R-:W-:-:S01]  /*74e0*/  FFMA.FTZ R131, R228, R11, -R115 ;  /* 0x0000000be4837223 */ /* 0x000fc20000010873 */
[-C--:B------:R-:W-:Y:S01]  /*74f0*/  FFMA.FTZ R95, R95, R11.reuse, -R115 ;  /* 0x0000000b5f5f7223 */ /* 0x080fe20000010873 */
[----:B------:R-:W-:-:S01]  /*7500*/  FFMA.FTZ R115, R142, R11, -R99 ;  /* 0x0000000b8e737223 */ /* 0x000fc20000010863 */
[-CC-:B------:R-:W-:Y:S01]  /*7510*/  FFMA.FTZ R138, R184, R11.reuse, -R99.reuse ;  /* 0x0000000bb88a7223 */ /* 0x180fe20000010863 */
[----:B------:R-:W-:-:S01]  /*7520*/  FFMA.FTZ R133, R146, R11, -R99 ;  /* 0x0000000b92857223 */ /* 0x000fc20000010863 */
[----:B------:R-:W1:Y:S01]  /*7530*/  MUFU.EX2 R9, R9 ;  /* 0x0000000900097308 */ /* 0x000e620000000800 */
[----:B--2---:R-:W-:-:S01]  /*7540*/  FADD.FTZ R6, R7, R6 ;  /* 0x0000000607067221 */ /* 0x004fc20000010000 */
[-CC-:B------:R-:W-:Y:S01]  /*7550*/  FFMA.FTZ R142, R188, R11.reuse, -R99.reuse ;  /* 0x0000000bbc8e7223 */ /* 0x180fe20000010863 */
[----:B------:R-:W-:-:S01]  /*7560*/  FFMA.FTZ R135, R150, R11, -R99 ;  /* 0x0000000b96877223 */ /* 0x000fc20000010863 */
[-CC-:B------:R-:W-:Y:S01]  /*7570*/  FFMA.FTZ R146, R194, R11.reuse, -R99.reuse ;  /* 0x0000000bc2927223 */ /* 0x180fe20000010863 */
[----:B------:R-:W-:-:S01]  /*7580*/  FFMA.FTZ R122, R122, R11, -R99 ;  /* 0x0000000b7a7a7223 */ /* 0x000fc20000010863 */
[-CC-:B------:R-:W-:Y:S01]  /*7590*/  FFMA.FTZ R137, R198, R11.reuse, -R99.reuse ;  /* 0x0000000bc6897223 */ /* 0x180fe20000010863 */
[----:B------:R-:W-:-:S01]  /*75a0*/  FFMA.FTZ R124, R124, R11, -R99 ;  /* 0x0000000b7c7c7223 */ /* 0x000fc20000010863 */
[----:B------:R-:W2:Y:S01]  /*75b0*/  MUFU.EX2 R154, R154 ;  /* 0x0000009a009a7308 */ /* 0x000ea20000000800 */
[----:B0-----:R-:W-:-:S01]  /*75c0*/  FADD.FTZ R145, R15, R4 ;  /* 0x000000040f917221 */ /* 0x001fc20000010000 */
        /* <DEDUP_REMOVED lines=12> */
[----:B------:R-:W-:-:S02]  /*7690*/  FFMA.FTZ R100, R100, R11, -R99 ;  /* 0x0000000b64647223 */ /* 0x000fc40000010863 */
        /* <DEDUP_REMOVED lines=9> */
[----:B0-----:R-:W-:-:S01]  /*7730*/  FADD.FTZ R6, R156, R145 ;  /* 0x000000919c067221 */ /* 0x001fc20000010000 */
[-CC-:B------:R-:W-:Y:S01]  /*7740*/  FFMA.FTZ R145, R106, R11.reuse, -R99.reuse ;  /* 0x0000000b6a917223 */ /* 0x180fe20000010863 */
[----:B------:R-:W-:-:S01]  /*7750*/  FFMA.FTZ R106, R108, R11, -R99 ;  /* 0x0000000b6c6a7223 */ /* 0x000fc20000010863 */
[----:B------:R-:W-:-:S04]  /*7760*/  FFMA.FTZ R108, R112, R11, -R99 ;  /* 0x0000000b706c7223 */ /* 0x000fc80000010863 */
        /* <DEDUP_REMOVED lines=15> */
[----:B--2---:R-:W-:-:S01]  /*7860*/  FADD.FTZ R4, R164, R147 ;  /* 0x00000093a4047221 */ /* 0x004fc20000010000 */
[-CC-:B------:R-:W-:Y:S01]  /*7870*/  FFMA.FTZ R147, R110, R11.reuse, -R99.reuse ;  /* 0x0000000b6e937223 */ /* 0x180fe20000010863 */
[----:B------:R-:W-:-:S05]  /*7880*/  FFMA.FTZ R110, R116, R11, -R99 ;  /* 0x0000000b746e7223 */ /* 0x000fca0000010863 */
        /* <DEDUP_REMOVED lines=15> */
[----:B-1----:R-:W-:-:S01]  /*7980*/  FADD.FTZ R4, R144, R149 ;  /* 0x0000009590047221 */ /* 0x002fc20000010000 */
[----:B------:R-:W-:-:S06]  /*7990*/  FFMA.FTZ R149, R114, R11, -R99 ;  /* 0x0000000b72957223 */ /* 0x000fcc0000010863 */
        /* <DEDUP_REMOVED lines=16> */
[----:B------:R-:W-:-:S06]  /*7aa0*/  FFMA.FTZ R151, R118, R11, -R99 ;  /* 0x0000000b76977223 */ /* 0x000fcc0000010863 */
        /* <DEDUP_REMOVED lines=14> */
[-CC-:B------:R-:W-:Y:S01]  /*7b90*/  FFMA.FTZ R153, R90, R11.reuse, -R99.reuse ;  /* 0x0000000b5a997223 */ /* 0x180fe20000010863 */
[----:B------:R-:W-:-:S01]  /*7ba0*/  FFMA.FTZ R90, R96, R11, -R99 ;  /* 0x0000000b605a7223 */ /* 0x000fc20000010863 */
[----:B------:R-:W-:-:S04]  /*7bb0*/  FFMA.FTZ R99, R102, R11, -R99 ;  /* 0x0000000b66637223 */ /* 0x000fc80000010863 */
        /* <DEDUP_REMOVED lines=72> */
[----:B--2---:R-:W-:-:S03]  /*8040*/  FADD.FTZ R4, R202, R157 ;  /* 0x0000009dca047221 */ /* 0x004fc60000010000 */
[----:B0-----:R-:W-:Y:S01]  /*8050*/  FADD.FTZ R6, R99, R155 ;  /* 0x0000009b63067221 */ /* 0x001fe20000010000 */
[----:B------:R-:W-:Y:S06]  /*8060*/  @!P0 BRA `(.L_x_24) ;  /* 0x0000000000048947 */ /* 0x000fec0003800000 */
[----:B------:R-:W-:Y:S01]  /*8070*/  BPT.TRAP 0x1 ;  /* 0x000000040000795c */ /* 0x000fe20000300000 */
.L_x_24:
[----:B------:R-:W-:Y:S01]  /*8080*/  ULEA UR6, UR50, UR39, 0x3 ;  /* 0x0000002732067291 */ /* 0x000fe2000f8e183f */
[----:B------:R-:W-:Y:S01]  /*8090*/  ISETP.LT.AND P1, PT, RZ, UR51, PT ;  /* 0x00000033ff007c0c */ /* 0x000fe2000bf21270 */
[----:B------:R-:W-:Y:S01]  /*80a0*/  UIADD3 UR7, UR51, -0x1, URZ ;  /* 0xffffffff33077890 */ /* 0x000fe2000fffe03f */
[----:B------:R-:W-:Y:S01]  /*80b0*/  F2FP.SATFINITE.E4M3.F32.PACK_AB_MERGE_C R89, R162, R89, RZ ;  /* 0x00000059a259723e */ /* 0x000fe200048070ff */
[----:B------:R-:W-:Y:S01]  /*80c0*/  UIADD3 UR6, UR6, 0x29860, URZ ;  /* 0x0002986006067890 */ /* 0x000fe2000fffe03f */
[----:B------:R-:W-:Y:S01]  /*80d0*/  F2FP.SATFINITE.E4M3.F32.PACK_AB_MERGE_C R111, R148, R111, RZ ;  /* 0x0000006f946f723e */ /* 0x000fe200048070ff */
[----:B------:R-:W-:Y:S01]  /*80e0*/  UMOV UR52, UR44 ;  /* 0x0000002c00347c82 */ /* 0x000fe20008000000 */
[----:B------:R-:W-:Y:S01]  /*80f0*/  F2FP.SATFINITE.E4M3.F32.PACK_AB_MERGE_C R121, R176, R121, RZ ;  /* 0x00000079b079723e */ /* 0x000fe200048070ff */
[----:B------:R-:W-:Y:S01]  /*8100*/  UPRMT UR6, UR37, 0x654, UR6 ;  /* 0x0000065425067896 */ /* 0x000fe20008000006 */
[----:B------:R-:W-:Y:S01]  /*8110*/  F2FP.SATFINITE.E4M3.F32.PACK_AB_MERGE_C R9, R14, R9, RZ ;  /* 0x000000090e09723e */ /* 0x000fe200048070ff */
[----:B------:R-:W-:Y:S01]  /*8120*/  UMOV UR51, UR7 ;  /* 0x0000000700337c82 */ /* 0x000fe20008000000 */
[----:B------:R-:W-:Y:S01]  /*8130*/  F2FP.SATFINITE.E4M3.F32.PACK_AB_MERGE_C R125, R180, R125, RZ ;  /* 0x0000007db47d723e */ /* 0x000fe200048070ff */
[----:B------:R-:W-:Y:S01]  /*8140*/  UMOV UR50, UR43 ;  /* 0x0000002b00327c82 */ /* 0x000fe20008000000 */
[----:B------:R-:W-:Y:S01]  /*8150*/  F2FP.SATFINITE.E4M3.F32.PACK_AB_MERGE_C R129, R186, R129, RZ ;  /* 0x00000081ba81723e */ /* 0x000fe200048070ff */
[----:B------:R-:W-:Y:S01]  /*8160*/  FMUL.FTZ R24, R24, R5 ;  /* 0x0000000518187220 */ /* 0x000fe20000410000 */
[----:B------:R-:W-:Y:S01]  /*8170*/  F2FP.SATFINITE.E4M3.F32.PACK_AB_MERGE_C R105, R196, R105, RZ ;  /* 0x00000069c469723e */ /* 0x000fe200048070ff */
[----:B------:R-:W-:Y:S01]  /*8180*/  FMUL.FTZ R25, R25, R5 ;  /* 0x0000000519197220 */ /* 0x000fe20000410000 */
[----:B------:R-:W-:Y:S01]  /*8190*/  F2FP.SATFINITE.E4M3.F32.PACK_AB_MERGE_C R89, R156, R21, R89 ;  /* 0x000000159c59723e */ /* 0x000fe20004807059 */
[----:B------:R-:W-:Y:S01]  /*81a0*/  SYNCS.ARRIVE.TRANS64.RED.A1T0 RZ, [UR6], RZ ;  /* 0x000000ffffff79a7 */ /* 0x000fe20008100406 */
[----:B------:R-:W-:Y:S01]  /*81b0*/  F2FP.SATFINITE.E4M3.F32.PACK_AB_MERGE_C R111, R144, R103, R111 ;  /* 0x00000067906f723e */ /* 0x000fe2000480706f */
[----:B------:R-:W-:Y:S01]  /*81c0*/  FMUL.FTZ R28, R28, R5 ;  /* 0x000000051c1c7220 */ /* 0x000fe20000410000 */
[----:B------:R-:W-:Y:S01]  /*81d0*/  F2FP.SATFINITE.E4M3.F32.PACK_AB_MERGE_C R121, R174, R119, R121 ;  /* 0x00000077ae79723e */ /* 0x000fe20004807079 */
[----:B------:R-:W-:Y:S01]  /*81e0*/  FMUL.FTZ R29, R29, R5 ;  /* 0x000000051d1d7220 */ /* 0x000fe20000410000 */
[----:B------:R-:W-:Y:S01]  /*81f0*/  F2FP.SATFINITE.E4M3.F32.PACK_AB_MERGE_C R15, R154, R15, RZ ;  /* 0x0000000f9a0f723e */ /* 0x000fe200048070ff */
        /* <DEDUP_REMOVED lines=10> */
[-C--:B------:R-:W-:Y:S01]  /*82a0*/  FMUL.FTZ R41, R41, R5.reuse ;  /* 0x0000000529297220 */ /* 0x080fe20000410000 */
[----:B------:R-:W-:Y:S01]  /*82b0*/  F2FP.SATFINITE.E4M3.F32.PACK_AB_MERGE_C R124, R139, R124, RZ ;  /* 0x0000007c8b7c723e */ /* 0x000fe200048070ff */
[-C--:B------:R-:W-:Y:S01]  /*82c0*/  FMUL.FTZ R44, R44, R5.reuse ;  /* 0x000000052c2c7220 */ /* 0x080fe20000410000 */
[----:B------:R-:W-:Y:S01]  /*82d0*/  F2FP.SATFINITE.E4M3.F32.PACK_AB_MERGE_C R128, R143, R128, RZ ;  /* 0x000000808f80723e */ /* 0x000fe200048070ff */
[-C--:B------:R-:W-:Y:S01]  /*82e0*/  FMUL.FTZ R45, R45, R5.reuse ;  /* 0x000000052d2d7220 */ /* 0x080fe20000410000 */
[----:B------:R-:W-:Y:S01]  /*82f0*/  F2FP.SATFINITE.E4M3.F32.PACK_AB_MERGE_C R106, R147, R106, RZ ;  /* 0x0000006a936a723e */ /* 0x000fe200048070ff */
[-C--:B------:R-:W-:Y:S01]  /*8300*/  FMUL.FTZ R48, R48, R5.reuse ;  /* 0x0000000530307220 */ /* 0x080fe20000410000 */
[----:B------:R-:W-:Y:S01]  /*8310*/  F2FP.SATFINITE.E4M3.F32.PACK_AB_MERGE_C R110, R151, R110, RZ ;  /* 0x0000006e976e723e */ /* 0x000fe200048070ff */
[----:B------:R-:W-:Y:S01]  /*8320*/  FMUL.FTZ R49, R49, R5 ;  /* 0x0000000531317220 */ /* 0x000fe20000410000 */
[----:B------:R-:W-:Y:S01]  /*8330*/  F2FP.SATFINITE.E4M3.F32.PACK_AB_MERGE_C R14, R94, R159, RZ ;  /* 0x0000009f5e0e723e */ /* 0x000fe200048070ff */
[----:B------:R-:W-:Y:S01]  /*8340*/  FMUL.FTZ R52, R52, R5 ;  /* 0x0000000534347220 */ /* 0x000fe20000410000 */
[----:B------:R-:W-:Y:S01]  /*8350*/  F2FP.SATFINITE.E4M3.F32.PACK_AB_MERGE_C R97, R202, R97, RZ ;  /* 0x00000061ca61723e */ /* 0x000fe200048070ff */
[-C--:B------:R-:W-:Y:S01]  /*8360*/  FMUL.FTZ R53, R53, R5.reuse ;  /* 0x0000000535357220 */ /* 0x080fe20000410000 */
[----:B------:R-:W-:Y:S01]  /*8370*/  F2FP.SATFINITE.E4M3.F32.PACK_AB_MERGE_C R99, R99, R100, RZ ;  /* 0x000000646363723e */ /* 0x000fe200048070ff */
[----:B------:R-:W-:Y:S01]  /*8380*/  FMUL.FTZ R56, R56, R5 ;  /* 0x0000000538387220 */ /* 0x000fe20000410000 */
[----:B------:R-:W-:Y:S01]  /*8390*/  F2FP.SATFINITE.E4M3.F32.PACK_AB_MERGE_C R184, R178, R123, R125 ;  /* 0x0000007bb2b8723e */ /* 0x000fe2000480707d */
[----:B------:R-:W-:Y:S01]  /*83a0*/  FMUL.FTZ R57, R57, R5 ;  /* 0x0000000539397220 */ /* 0x000fe20000410000 */
[----:B------:R-:W-:Y:S01]  /*83b0*/  F2FP.SATFINITE.E4M3.F32.PACK_AB_MERGE_C R186, R182, R127, R129 ;  /* 0x0000007fb6ba723e */ /* 0x000fe20004807081 */
[----:B------:R-:W-:Y:S01]  /*83c0*/  FMUL.FTZ R60, R60, R5 ;  /* 0x000000053c3c7220 */ /* 0x000fe20000410000 */
[----:B------:R-:W-:Y:S01]  /*83d0*/  F2FP.SATFINITE.E4M3.F32.PACK_AB_MERGE_C R188, R190, R131, R105 ;  /* 0x00000083bebc723e */ /* 0x000fe20004807069 */
[-C--:B------:R-:W-:Y:S01]  /*83e0*/  FMUL.FTZ R61, R61, R5.reuse ;  /* 0x000000053d3d7220 */ /* 0x080fe20000410000 */
        /* <DEDUP_REMOVED lines=11> */
[----:B------:R-:W-:Y:S01]  /*84a0*/  FMUL.FTZ R85, R85, R5 ;  /* 0x0000000555557220 */ /* 0x000fe20000410000 */
        /* <DEDUP_REMOVED lines=32> */
[----:B------:R-:W-:Y:S01]  /*86b0*/  F2FP.SATFINITE.E4M3.F32.PACK_AB_MERGE_C R172, R13, R172, R15 ;  /* 0x000000ac0dac723e */ /* 0x000fe2000480700f */
[----:B------:R-:W-:Y:S01]  /*86c0*/  IMAD.MOV.U32 R3, RZ, RZ, R12 ;  /* 0x000000ffff037224 */ /* 0x000fe200078e000c */
[----:B------:R-:W-:Y:S01]  /*86d0*/  F2FP.SATFINITE.E4M3.F32.PACK_AB_MERGE_C R173, R7, R8, R9 ;  /* 0x0000000807ad723e */ /* 0x000fe20004807009 */
[----:B------:R-:W-:Y:S01]  /*86e0*/  IMAD.MOV.U32 R174, RZ, RZ, R89 ;  /* 0x000000ffffae7224 */ /* 0x000fe200078e0059 */
[----:B------:R-:W-:Y:S01]  /*86f0*/  F2FP.SATFINITE.E4M3.F32.PACK_AB_MERGE_C R175, R101, R20, R107 ;  /* 0x0000001465af723e */ /* 0x000fe2000480706b */
[----:B------:R-:W-:Y:S01]  /*8700*/  IMAD.MOV.U32 R178, RZ, RZ, R111 ;  /* 0x000000ffffb27224 */ /* 0x000fe200078e006f */
[----:B------:R-:W-:Y:S01]  /*8710*/  F2FP.SATFINITE.E4M3.F32.PACK_AB_MERGE_C R176, R164, R91, R93 ;  /* 0x0000005ba4b0723e */ /* 0x000fe2000480705d */
[----:B------:R-:W-:Y:S01]  /*8720*/  IMAD.MOV.U32 R182, RZ, RZ, R121 ;  /* 0x000000ffffb67224 */ /* 0x000fe200078e0079 */
[----:B------:R-:W-:-:S02]  /*8730*/  F2FP.SATFINITE.E4M3.F32.PACK_AB_MERGE_C R177, R136, R109, R115 ;  /* 0x0000006d88b1723e */ /* 0x000fc40004807073 */
[----:B------:R-:W-:Y:S02]  /*8740*/  F2FP.SATFINITE.E4M3.F32.PACK_AB_MERGE_C R179, R142, R133, R135 ;  /* 0x000000858eb3723e */ /* 0x000fe40004807087 */
[----:B------:R-:W-:Y:S02]  /*8750*/  F2FP.SATFINITE.E4M3.F32.PACK_AB_MERGE_C R180, R120, R113, R117 ;  /* 0x0000007178b4723e */ /* 0x000fe40004807075 */
[----:B------:R-:W-:Y:S02]  /*8760*/  F2FP.SATFINITE.E4M3.F32.PACK_AB_MERGE_C R181, R137, R122, R124 ;  /* 0x0000007a89b5723e */ /* 0x000fe4000480707c */
[----:B------:R-:W-:Y:S02]  /*8770*/  F2FP.SATFINITE.E4M3.F32.PACK_AB_MERGE_C R183, R141, R126, R128 ;  /* 0x0000007e8db7723e */ /* 0x000fe40004807080 */
[----:B------:R-:W-:Y:S02]  /*8780*/  F2FP.SATFINITE.E4M3.F32.PACK_AB_MERGE_C R185, R145, R104, R106 ;  /* 0x0000006891b9723e */ /* 0x000fe4000480706a */
[----:B------:R-:W-:-:S02]  /*8790*/  F2FP.SATFINITE.E4M3.F32.PACK_AB_MERGE_C R187, R149, R108, R110 ;  /* 0x0000006c95bb723e */ /* 0x000fc4000480706e */
[----:B------:R-:W-:Y:S02]  /*87a0*/  F2FP.SATFINITE.E4M3.F32.PACK_AB_MERGE_C R189, R153, R88, R14 ;  /* 0x0000005899bd723e */ /* 0x000fe4000480700e */
[----:B------:R-:W-:Y:S02]  /*87b0*/  F2FP.SATFINITE.E4M3.F32.PACK_AB_MERGE_C R190, R200, R95, R97 ;  /* 0x0000005fc8be723e */ /* 0x000fe40004807061 */
[----:B------:R-:W-:Y:S02]  /*87c0*/  F2FP.SATFINITE.E4M3.F32.PACK_AB_MERGE_C R191, R98, R90, R99 ;  /* 0x0000005a62bf723e */ /* 0x000fe40004807063 */
[----:B------:R-:W-:Y:S01]  /*87d0*/  MOV R5, R10 ;  /* 0x0000000a00057202 */ /* 0x000fe20000000f00 */
[----:B------:R-:W-:Y:S06]  /*87e0*/  @P1 BRA `(.L_x_25) ;  /* 0xffffffc8005c1947 */ /* 0x000fec000383ffff */
.L_x_14:
[----:B------:R-:W-:Y:S06]  /*87f0*/  BAR.ARV 0x8, 0x180 ;  /* 0x0206000000007b1d */ /* 0x000fec0000002000 */
[----:B------:R-:W-:Y:S05]  /*8800*/  @!P0 BRA `(.L_x_26) ;  /* 0x0000000000048947 */ /* 0x000fea0003800000 */
[----:B------:R-:W-:Y:S01]  /*8810*/  BPT.TRAP 0x1 ;  /* 0x000000040000795c */ /* 0x000fe20000300000 */
.L_x_26:
[----:B------:R-:W-:Y:S01]  /*8820*/  ULEA UR4, UR43, UR39, 0x3 ;  /* 0x000000272b047291 */ /* 0x000fe2000f8e183f */
[----:B------:R-:W-:-:S05]  /*8830*/  IMAD.U32 R0, RZ, RZ, UR44 ;  /* 0x0000002cff007e24 */ /* 0x000fca000f8e00ff */
[----:B------:R-:W-:-:S04]  /*8840*/  SHF.L.U32 R0, R0, 0x1f, RZ ;  /* 0x0000001f00007819 */ /* 0x000fc800000006ff */
[----:B------:R0:W1:Y:S01]  /*8850*/  SYNCS.PHASECHK.TRANS64.TRYWAIT P1, [UR4+0x29850], R0 ;  /* 0x02985000ff0075a7 */ /* 0x0000620008020144 */
[----:B------:R-:W-:Y:S05]  /*8860*/  @!P0 BRA `(.L_x_27) ;  /* 0x0000000000048947 */ /* 0x000fea0003800000 */
[----:B------:R-:W-:Y:S01]  /*8870*/  BPT.TRAP 0x1 ;  /* 0x000000040000795c */ /* 0x000fe20000300000 */
.L_x_27:
[----:B-1----:R-:W-:Y:S05]  /*8880*/  @P1 BRA `(.L_x_28) ;  /* 0x0000000000081947 */ /* 0x002fea0003800000 */
[----:B------:R-:W1:Y:S02]  /*8890*/  SYNCS.PHASECHK.TRANS64.TRYWAIT P1, [UR4+0x29850], R0 ;  /* 0x02985000ff0075a7 */ /* 0x000e640008020144 */
[----:B-1----:R-:W-:Y:S05]  /*88a0*/  @!P1 BRA `(.L_x_29) ;  /* 0x00000070009c9947 */ /* 0x002fea0003800000 */
.L_x_28:
[----:B------:R-:W-:Y:S01]  /*88b0*/  UIADD3 UR5, UR39, 0x400, URZ ;  /* 0x0000040027057890 */ /* 0x000fe2000fffe03f */
[----:B------:R-:W-:Y:S01]  /*88c0*/  WARPGROUP.ARRIVE ;  /* 0x00000000000079c5 */ /* 0x000fe20000000000 */
[----:B------:R-:W-:Y:S01]  /*88d0*/  UMOV UR7, 0xc0000010 ;  /* 0xc000001000077882 */ /* 0x000fe20000000000 */
[----:B------:R-:W-:Y:S01]  /*88e0*/  IMAD.MOV.U32 R5, RZ, RZ, 0x3f800000 ;  /* 0x3f800000ff057424 */ /* 0x000fe200078e00ff */
        /* <DEDUP_REMOVED lines=11> */
[----:B------:R-:W-:Y:S02]  /*89a0*/  ULDC.64 UR6, c[0x0][0x9a0] ;  /* 0x0002680000067ab9 */ /* 0x000fe40000000a00 */
[----:B------:R-:W-:-:S04]  /*89b0*/  UISETP.NE.U32.AND UP0, UPT, UR6, URZ, UPT ;  /* 0x0000003f0600728c */ /* 0x000fc8000bf05070 */
[----:B------:R-:W-:-:S06]  /*89c0*/  UISETP.NE.AND.EX UP0, UPT, UR7, URZ, UPT, UP0 ;  /* 0x0000003f0700728c */ /* 0x000fcc000bf05300 */
[----:B------:R-:W-:-:S05]  /*89d0*/  PLOP3.LUT P1, PT, PT, PT, UP0, 0x80, 0x0 ;  /* 0x000000000000781c */ /* 0x000fca0003f2f008 */
[----:B------:R-:W-:Y:S01]  /*89e0*/  @UP0 USHF.R.S32.HI UR10, URZ, 0x1f, UR40 ;  /* 0x0000001f3f0a0899 */ /* 0x000fe20008011428 */
[----:B------:R-:W-:Y:S01]  /*89f0*/  @UP0 ULDC.64 UR12, c[0x0][0x9c8] ;  /* 0x00027200000c0ab9 */ /* 0x000fe20000000a00 */
[----:B------:R-:W-:Y:S02]  /*8a00*/  @UP0 UIADD3 UR8, -UR40, URZ, URZ ;  /* 0x0000003f28080290 */ /* 0x000fe4000fffe13f */
[----:B------:R-:W-:Y:S01]  /*8a10*/  @UP0 UIMAD UR10, UR10, UR12, URZ ;  /* 0x0000000c0a0a02a4 */ /* 0x000fe2000f8e023f */
[----:B------:R-:W-:Y:S02]  /*8a20*/  @UP0 ULDC UR9, c[0x0][0xc44] ;  /* 0x0003110000090ab9 */ /* 0x000fe40000000800 */
[----:B------:R-:W-:Y:S02]  /*8a30*/  @UP0 UIMAD UR11, UR9, UR8, UR42 ;  /* 0x00000008090b02a4 */ /* 0x000fe4000f8e022a */
[----:B------:R-:W-:Y:S02]  /*8a40*/  @UP0 UIMAD.WIDE.U32 UR8, UR40, UR12, URZ ;  /* 0x0000000c280802a5 */ /* 0x000fe4000f8e003f */
[----:B------:R-:W-:-:S02]  /*8a50*/  @UP0 UIMAD UR10, UR40, UR13, UR10 ;  /* 0x0000000d280a02a4 */ /* 0x000fc4000f8e020a */
[----:B------:R-:W-:Y:S02]  /*8a60*/  @UP0 USHF.R.S32.HI UR14, URZ, 0x1f, UR11 ;  /* 0x0000001f3f0e0899 */ /* 0x000fe4000801140b */
[----:B------:R-:W-:Y:S01]  /*8a70*/  @UP0 UIADD3 UR9, UR9, UR10, URZ ;  /* 0x0000000a09090290 */ /* 0x000fe2000fffe03f */
[----:B------:R-:W-:Y:S02]  /*8a80*/  @UP0 ULDC.64 UR12, c[0x0][0x9d0] ;  /* 0x00027400000c0ab9 */ /* 0x000fe40000000a00 */
[----:B------:R-:W-:Y:S02]  /*8a90*/  @UP0 UIMAD UR10, UR14, UR12, URZ ;  /* 0x0000000c0e0a02a4 */ /* 0x000fe4000f8e023f */
[----:B------:R-:W-:Y:S02]  /*8aa0*/  @UP0 UIMAD.WIDE.U32 UR8, UR11, UR12, UR8 ;  /* 0x0000000c0b0802a5 */ /* 0x000fe4000f8e0008 */
[----:B------:R-:W-:Y:S02]  /*8ab0*/  @UP0 UIMAD UR10, UR11, UR13, UR10 ;  /* 0x0000000d0b0a02a4 */ /* 0x000fe4000f8e020a */
[----:B------:R-:W-:-:S02]  /*8ac0*/  @UP0 ULEA UR6, UP1, UR8, UR6, 0x2 ;  /* 0x0000000608060291 */ /* 0x000fc4000f82103f */
[----:B------:R-:W-:-:S04]  /*8ad0*/  @UP0 UIADD3 UR9, UR9, UR10, URZ ;  /* 0x0000000a09090290 */ /* 0x000fc8000fffe03f */
[----:B------:R-:W-:Y:S01]  /*8ae0*/  MOV R8, UR6 ;  /* 0x0000000600087c02 */ /* 0x000fe20008000f00 */
[----:B------:R-:W-:Y:S02]  /*8af0*/  @UP0 ULEA.HI.X UR7, UR8, UR7, UR9, 0x2, UP1 ;  /* 0x0000000708070291 */ /* 0x000fe400088f1409 */
[----:B------:R-:W-:-:S04]  /*8b00*/  UIADD3 UR6, UR5, 0x200, URZ ;  /* 0x0000020005067890 */ /* 0x000fc8000fffe03f */
[----:B------:R-:W-:Y:S01]  /*8b10*/  IMAD.U32 R9, RZ, RZ, UR7 ;  /* 0x00000007ff097e24 */ /* 0x000fe2000f8e00ff */
[----:B------:R-:W-:-:S04]  /*8b20*/  UMOV UR7, 0xc0000010 ;  /* 0xc000001000077882 */ /* 0x000fc80000000000 */
[----:B------:R2:W3:Y:S01]  /*8b30*/  @P1 LDG.E R5, desc[UR48][R8.64] ;  /* 0x0000003008051981 */ /* 0x0004e2000c1e1900 */
[----:B------:R-:W-:Y:S02]  /*8b40*/  WARPGROUP.DEPBAR.LE gsb0, 0x0 ;  /* 0x00008000000079c5 */ /* 0x000fe40000010000 */
[----:B------:R-:W-:-:S06]  /*8b50*/  WARPGROUP.ARRIVE ;  /* 0x00000000000079c5 */ /* 0x000fcc0000000000 */
[----:B------:R-:W-:Y:S01]  /*8b60*/  QGMMA.64x128x32.F32.E4M3.E4M3 R24, R180, gdesc[UR4], R24, gsb0 ;  /* 0x01e00004b4187df3 */ /* 0x000fe20008000818 */
[----:B------:R-:W-:Y:S01]  /*8b70*/  UIADD3 UR6, UR5, 0x300, URZ ;  /* 0x0000030005067890 */ /* 0x000fe2000fffe03f */
[----:B------:R-:W-:Y:S01]  /*8b80*/  UMOV UR7, 0xc0000010 ;  /* 0xc000001000077882 */ /* 0x000fe20000000000 */
[----:B-1----:R-:W1:Y:S04]  /*8b90*/  SHFL.BFLY PT, R3, R4, 0x2, 0x1f ;  /* 0x0c401f0004037f89 */ /* 0x002e6800000e0000 */
[----:B------:R-:W4:Y:S01]  /*8ba0*/  SHFL.BFLY PT, R7, R6, 0x2, 0x1f ;  /* 0x0c401f0006077f89 */ /* 0x000f2200000e0000 */
[----:B------:R-:W-:Y:S02]  /*8bb0*/  WARPGROUP.DEPBAR.LE gsb0, 0x0 ;  /* 0x00008000000079c5 */ /* 0x000fe40000010000 */
[----:B------:R-:W-:-:S06]  /*8bc0*/  WARPGROUP.ARRIVE ;  /* 0x00000000000079c5 */ /* 0x000fcc0000000000 */
[----:B------:R-:W-:Y:S01]  /*8bd0*/  QGMMA.64x128x32.F32.E4M3.E4M3 R24, R184, gdesc[UR4], R24, gsb0 ;  /* 0x01e00004b8187df3 */ /* 0x000fe20008000818 */
[----:B------:R-:W-:Y:S01]  /*8be0*/  UIADD3 UR6, UR5, 0x400, URZ ;  /* 0x0000040005067890 */ /* 0x000fe2000fffe03f */
[----:B------:R-:W-:Y:S01]  /*8bf0*/  UMOV UR7, 0xc0000010 ;  /* 0xc000001000077882 */ /* 0x000fe20000000000 */
[----:B-1----:R-:W-:-:S01]  /*8c00*/  FADD.FTZ R3, R3, R4 ;  /* 0x0000000403037221 */ /* 0x002fc20000010000 */
[----:B----4-:R-:W-:-:S04]  /*8c10*/  FADD.FTZ R7, R7, R6 ;  /* 0x0000000607077221 */ /* 0x010fc80000010000 */
[----:B0-----:R-:W0:Y:S04]  /*8c20*/  SHFL.BFLY PT, R0, R3, 0x1, 0x1f ;  /* 0x0c201f0003007f89 */ /* 0x001e2800000e0000 */
[----:B--2---:R-:W1:Y:S01]  /*8c30*/  SHFL.BFLY PT, R8, R7, 0x1, 0x1f ;  /* 0x0c201f0007087f89 */ /* 0x004e6200000e0000 */
[----:B------:R-:W-:Y:S02]  /*8c40*/  IMAD.MOV.U32 R4, RZ, RZ, RZ ;  /* 0x000000ffff047224 */ /* 0x000fe400078e00ff */
[----:B0-----:R-:W-:Y:S01]  /*8c50*/  FADD.FTZ R13, R3, R0 ;  /* 0x00000000030d7221 */ /* 0x001fe20000010000 */
[----:B-1----:R-:W-:-:S04]  /*8c60*/  FADD.FTZ R14, R7, R8 ;  /* 0x00000008070e7221 */ /* 0x002fc80000010000 */
[C---:B------:R-:W-:Y:S01]  /*8c70*/  FSETP.NE.FTZ.AND P1, PT, R13.reuse, RZ, PT ;  /* 0x000000ff0d00720b */ /* 0x040fe20003f35000 */
[----:B------:R-:W-:Y:S01]  /*8c80*/  FMUL.FTZ R15, R13, 0.00390625 ;  /* 0x3b8000000d0f7820 */ /* 0x000fe20000410000 */
[----:B------:R-:W-:-:S04]  /*8c90*/  FMUL.FTZ R20, R14, 0.00390625 ;  /* 0x3b8000000e147820 */ /* 0x000fc80000410000 */
[----:B------:R-:W-:Y:S02]  /*8ca0*/  FSETP.NE.FTZ.AND P2, PT, R15, RZ, PT ;  /* 0x000000ff0f00720b */ /* 0x000fe40003f55000 */
[----:B------:R-:W-:-:S05]  /*8cb0*/  FSETP.NE.FTZ.AND P3, PT, R20, RZ, PT ;  /* 0x000000ff1400720b */ /* 0x000fca0003f75000 */
[----:B------:R-:W-:Y:S01]  /*8cc0*/  @P1 MUFU.RCP R4, R13 ;  /* 0x0000000d00041308 */ /* 0x000fe20000001000 */
[----:B------:R-:W-:Y:S01]  /*8cd0*/  FSETP.NE.FTZ.AND P1, PT, R14, RZ, PT ;  /* 0x000000ff0e00720b */ /* 0x000fe20003f35000 */
[----:B------:R-:W-:Y:S01]  /*8ce0*/  IMAD.MOV.U32 R8, RZ, RZ, RZ ;  /* 0x000000ffff087224 */ /* 0x000fe200078e00ff */
[----:B------:R-:W-:Y:S02]  /*8cf0*/  WARPGROUP.DEPBAR.LE gsb0, 0x0 ;  /* 0x00008000000079c5 */ /* 0x000fe40000010000 */
[----:B------:R-:W-:-:S06]  /*8d00*/  WARPGROUP.ARRIVE ;  /* 0x00000000000079c5 */ /* 0x000fcc0000000000 */
[----:B------:R-:W-:Y:S01]  /*8d10*/  QGMMA.64x128x32.F32.E4M3.E4M3 R24, R188, gdesc[UR4], R24, gsb0 ;  /* 0x01e00004bc187df3 */ /* 0x000fe20008000818 */
[----:B------:R-:W0:Y:S08]  /*8d20*/  @P3 MUFU.LG2 R9, R20 ;  /* 0x0000001400093308 */ /* 0x000e300000000c00 */
[----:B------:R-:W1:Y:S08]  /*8d30*/  @P2 MUFU.LG2 R6, R15 ;  /* 0x0000000f00062308 */ /* 0x000e700000000c00 */
[----:B------:R-:W2:Y:S01]  /*8d40*/  @P1 MUFU.RCP R8, R14 ;  /* 0x0000000e00081308 */ /* 0x000ea20000001000 */
[----:B------:R-:W-:Y:S01]  /*8d50*/  @P3 FMUL.FTZ R88, R11, 0.69314718246459960938 ;  /* 0x3f3172180b583820 */ /* 0x000fe20000410000 */
[----:B0-----:R-:W-:Y:S01]  /*8d60*/  @P3 FMUL.FTZ R9, R9, 0.69314718246459960938 ;  /* 0x3f31721809093820 */ /* 0x001fe20000410000 */
[----:B------:R-:W-:Y:S01]  /*8d70*/  @P2 FMUL.FTZ R7, R11, 0.69314718246459960938 ;  /* 0x3f3172180b072820 */ /* 0x000fe20000410000 */
[----:B------:R-:W-:-:S02]  /*8d80*/  IMAD.MOV.U32 R0, RZ, RZ, -0x800000 ;  /* 0xff800000ff007424 */ /* 0x000fc400078e00ff */
[----:B---3--:R-:W-:Y:S01]  /*8d90*/  FMUL.FTZ R11, R4, R5 ;  /* 0x00000005040b7220 */ /* 0x008fe20000410000 */
[----:B------:R-:W-:Y:S02]  /*8da0*/  IMAD.MOV.U32 R3, RZ, RZ, -0x800000 ;  /* 0xff800000ff037424 */ /* 0x000fe400078e00ff */
[----:B-1----:R-:W-:Y:S01]  /*8db0*/  @P2 FMUL.FTZ R6, R6, 0.69314718246459960938 ;  /* 0x3f31721806062820 */ /* 0x002fe20000410000 */
[----:B------:R-:W-:-:S03]  /*8dc0*/  @P3 FFMA.FTZ R0, R88, R10, R9 ;  /* 0x0000000a58003223 */ /* 0x000fc60000010009 */
[----:B------:R-:W-:Y:S01]  /*8dd0*/  @P2 FFMA.FTZ R3, R7, R12, R6 ;  /* 0x0000000c07032223 */ /* 0x000fe20000010006 */
[----:B--2---:R-:W-:Y:S01]  /*8de0*/  FMUL.FTZ R88, R8, R5 ;  /* 0x0000000508587220 */ /* 0x004fe20000410000 */
[----:B------:R-:W-:Y:S02]  /*8df0*/  WARPGROUP.DEPBAR.LE gsb0, 0x0 ;  /* 0x00008000000079c5 */ /* 0x000fe40000010000 */
[----:B------:R-:W-:Y:S05]  /*8e00*/  @!P0 BRA `(.L_x_30) ;  /* 0x0000000000048947 */ /* 0x000fea0003800000 */
[----:B------:R-:W-:Y:S01]  /*8e10*/  BPT.TRAP 0x1 ;  /* 0x000000040000795c */ /* 0x000fe20000300000 */
.L_x_30:
[----:B------:R-:W0:Y:S01]  /*8e20*/  S2R R89, SR_TID.X ;  /* 0x0000000000597919 */ /* 0x000e220000002100 */
[----:B------:R-:W-:Y:S01]  /*8e30*/  ULDC.64 UR6, c[0x4][0x40] ;  /* 0x0100100000067ab9 */ /* 0x000fe20000000a00 */
[----:B------:R-:W1:Y:S01]  /*8e40*/  S2UR UR5, SR_SWINHI ;  /* 0x00000000000579c3 */ /* 0x000e620000002f00 */
        /* <DEDUP_REMOVED lines=10> */
[----:B------:R-:W-:Y:S01]  /*8ef0*/  FMUL.FTZ R15, R38, R88 ;  /* 0x00000058260f7220 */ /* 0x000fe20000410000 */
[----:B------:R-:W-:Y:S01]  /*8f00*/  ULDC.64 UR8, c[0x0][0xb90] ;  /* 0x0002e40000087ab9 */ /* 0x000fe20000000a00 */
[----:B------:R-:W-:Y:S01]  /*8f10*/  USHF.R.S32.HI UR14, URZ, 0x1f, UR40 ;  /* 0x0000001f3f0e7899 */ /* 0x000fe20008011428 */
[----:B------:R-:W-:Y:S01]  /*8f20*/  ULDC.64 UR10, c[0x0][0xb98] ;  /* 0x0002e600000a7ab9 */ /* 0x000fe20000000a00 */
[----:B0-----:R-:W-:-:S05]  /*8f30*/  IMAD.SHL.U32 R4, R89, 0x4, RZ ;  /* 0x0000000459047824 */ /* 0x001fca00078e00ff */
[----:B------:R-:W-:-:S04]  /*8f40*/  LOP3.LUT R4, R4, 0xc, RZ, 0xc0, !PT ;  /* 0x0000000c04047812 */ /* 0x000fc800078ec0ff */
[----:B------:R-:W-:-:S04]  /*8f50*/  IADD3 R4, P0, R4, UR6, RZ ;  /* 0x0000000604047c10 */ /* 0x000fc8000ff1e0ff */
[----:B------:R-:W-:-:S05]  /*8f60*/  IADD3.X R5, RZ, UR7, RZ, P0, !PT ;  /* 0x00000007ff057c10 */ /* 0x000fca00087fe4ff */
[----:B------:R0:W2:Y:S01]  /*8f70*/  LDG.E.CONSTANT R4, desc[UR48][R4.64] ;  /* 0x0000003004047981 */ /* 0x0000a2000c1e9900 */
        /* <DEDUP_REMOVED lines=9> */
[-C--:B0-----:R-:W-:Y:S01]  /*9010*/  FMUL.FTZ R5, R30, R88.reuse ;  /* 0x000000581e057220 */ /* 0x081fe20000410000 */
        /* <DEDUP_REMOVED lines=8> */
[----:B------:R-:W-:Y:S01]  /*90a0*/  F2FP.BF16.F32.PACK_AB R6, R6, R7 ;  /* 0x000000070606723e */ /* 0x000fe200000010ff */
[-C--:B------:R-:W-:Y:S01]  /*90b0*/  FMUL.FTZ R44, R60, R11.reuse ;  /* 0x0000000b3c2c7220 */ /* 0x080fe20000410000 */
[-C--:B------:R-:W-:Y:S01]  /*90c0*/  FMUL.FTZ R52, R68, R11.reuse ;  /* 0x0000000b44347220 */ /* 0x080fe20000410000 */
[-C--:B------:R-:W-:Y:S01]  /*90d0*/  FMUL.FTZ R53, R64, R11.reuse ;  /* 0x0000000b40357220 */ /* 0x080fe20000410000 */
[-C--:B------:R-:W-:Y:S01]  /*90e0*/  FMUL.FTZ R56, R69, R11.reuse ;  /* 0x0000000b45387220 */ /* 0x080fe20000410000 */
[-C--:B------:R-:W-:Y:S01]  /*90f0*/  FMUL.FTZ R61, R72, R11.reuse ;  /* 0x0000000b483d7220 */ /* 0x080fe20000410000 */
[-C--:B------:R-:W-:Y:S01]  /*9100*/  FMUL.FTZ R65, R73, R11.reuse ;  /* 0x0000000b49417220 */ /* 0x080fe20000410000 */
[----:B------:R-:W-:Y:S01]  /*9110*/  LOP3.LUT P0, R7, R89, 0x3, RZ, 0xc0, !PT ;  /* 0x0000000359077812 */ /* 0x000fe2000780c0ff */
        /* <DEDUP_REMOVED lines=11> */
[----:B------:R-:W-:Y:S01]  /*91d0*/  FMUL.FTZ R35, R54, R88 ;  /* 0x0000005836237220 */ /* 0x000fe20000410000 */
[----:B------:R-:W-:Y:S01]  /*91e0*/  F2FP.BF16.F32.PACK_AB R5, R5, R8 ;  /* 0x000000080505723e */ /* 0x000fe200000010ff */
[----:B------:R-:W-:Y:S01]  /*91f0*/  UMOV UR6, UR39 ;  /* 0x0000002700067c82 */ /* 0x000fe20008000000 */
[----:B-1----:R-:W-:Y:S01]  /*9200*/  UMOV UR7, UR5 ;  /* 0x0000000500077c82 */ /* 0x002fe20008000000 */
[-C--:B------:R-:W-:Y:S01]  /*9210*/  FMUL.FTZ R38, R50, R88.reuse ;  /* 0x0000005832267220 */ /* 0x080fe20000410000 */
[-C--:B------:R-:W-:Y:S01]  /*9220*/  FMUL.FTZ R39, R55, R88.reuse ;  /* 0x0000005837277220 */ /* 0x080fe20000410000 */
[-C--:B------:R-:W-:Y:S01]  /*9230*/  FMUL.FTZ R42, R51, R88.reuse ;  /* 0x00000058332a7220 */ /* 0x080fe20000410000 */
[-C--:B------:R-:W-:Y:S01]  /*9240*/  FMUL.FTZ R47, R63, R88.reuse ;  /* 0x000000583f2f7220 */ /* 0x080fe20000410000 */
[----:B------:R-:W-:Y:S01]  /*9250*/  FMUL.FTZ R54, R66, R88 ;  /* 0x0000005842367220 */ /* 0x000fe20000410000 */
[----:B------:R-:W-:Y:S01]  /*9260*/  F2FP.BF16.F32.PACK_AB R9, R9, R10 ;  /* 0x0000000a0909723e */ /* 0x000fe200000010ff */
[----:B------:R-:W-:Y:S01]  /*9270*/  FMUL.FTZ R63, R79, R88 ;  /* 0x000000584f3f7220 */ /* 0x000fe20000410000 */
[----:B------:R-:W-:Y:S01]  /*9280*/  F2FP.BF16.F32.PACK_AB R8, R25, R26 ;  /* 0x0000001a1908723e */ /* 0x000fe200000010ff */
[----:B------:R-:W-:Y:S01]  /*9290*/  FMUL.FTZ R66, R75, R88 ;  /* 0x000000584b427220 */ /* 0x000fe20000410000 */
[----:B------:R-:W-:Y:S01]  /*92a0*/  F2FP.BF16.F32.PACK_AB R30, R27, R30 ;  /* 0x0000001e1b1e723e */ /* 0x000fe200000010ff */
[----:B------:R-:W-:Y:S01]  /*92b0*/  IMAD.U32 R26, RZ, RZ, UR6 ;  /* 0x00000006ff1a7e24 */ /* 0x000fe2000f8e00ff */
[----:B------:R-:W-:Y:S01]  /*92c0*/  ISETP.EQ.OR P0, PT, R7, 0x3, !P0 ;  /* 0x000000030700780c */ /* 0x000fe20004702670 */
[----:B------:R-:W-:Y:S01]  /*92d0*/  IMAD.U32 R27, RZ, RZ, UR7 ;  /* 0x00000007ff1b7e24 */ /* 0x000fe2000f8e00ff */
[----:B------:R-:W-:Y:S01]  /*92e0*/  F2FP.BF16.F32.PACK_AB R44, R44, R45 ;  /* 0x0000002d2c2c723e */ /* 0x000fe200000010ff */
[----:B------:R-:W-:Y:S01]  /*92f0*/  FMUL.FTZ R50, R59, R88 ;  /* 0x000000583b327220 */ /* 0x000fe20000410000 */
[----:B------:R-:W-:Y:S01]  /*9300*/  F2FP.BF16.F32.PACK_AB R43, R43, R46 ;  /* 0x0000002e2b2b723e */ /* 0x000fe200000010ff */
[-C--:B------:R-:W-:Y:S01]  /*9310*/  FMUL.FTZ R59, R78, R88.reuse ;  /* 0x000000584e3b7220 */ /* 0x080fe20000410000 */
[----:B------:R-:W-:Y:S01]  /*9320*/  F2FP.BF16.F32.PACK_AB R49, R48, R49 ;  /* 0x000000313031723e */ /* 0x000fe200000010ff */
[-C--:B------:R-:W-:Y:S01]  /*9330*/  FMUL.FTZ R62, R74, R88.reuse ;  /* 0x000000584a3e7220 */ /* 0x080fe20000410000 */
[----:B------:R-:W-:Y:S01]  /*9340*/  F2FP.BF16.F32.PACK_AB R68, R68, R69 ;  /* 0x000000454444723e */ /* 0x000fe200000010ff */
[-C--:B------:R-:W-:Y:S01]  /*9350*/  FMUL.FTZ R51, R70, R88.reuse ;  /* 0x0000005846337220 */ /* 0x080fe20000410000 */
[----:B------:R-:W-:Y:S01]  /*9360*/  F2FP.BF16.F32.PACK_AB R73, R72, R73 ;  /* 0x000000494849723e */ /* 0x000fe200000010ff */
[-C--:B------:R-:W-:Y:S01]  /*9370*/  FMUL.FTZ R55, R71, R88.reuse ;  /* 0x0000005847377220 */ /* 0x080fe20000410000 */
[----:B------:R-:W-:Y:S01]  /*9380*/  SEL R45, R6, R9, P0 ;  /* 0x00000009062d7207 */ /* 0x000fe20000000000 */
[----:B------:R-:W-:Y:S01]  /*9390*/  FMUL.FTZ R58, R67, R88 ;  /* 0x00000058433a7220 */ /* 0x000fe20000410000 */
[----:B------:R-:W-:Y:S01]  /*93a0*/  SEL R46, R9, R6, P0 ;  /* 0x00000006092e7207 */ /* 0x000fe20000000000 */
[----:B------:R-:W-:Y:S01]  /*93b0*/  IMAD.WIDE R6, R170, 0x2, R26 ;  /* 0x00000002aa067825 */ /* 0x000fe200078e021a */
[----:B------:R-:W-:-:S03]  /*93c0*/  F2FP.BF16.F32.PACK_AB R35, R35, R38 ;  /* 0x000000262323723e */ /* 0x000fc600000010ff */
[----:B------:R-:W-:Y:S01]  /*93d0*/  FMUL.FTZ R71, R87, R88 ;  /* 0x0000005857477220 */ /* 0x000fe20000410000 */
[----:B------:R-:W-:Y:S01]  /*93e0*/  F2FP.BF16.F32.PACK_AB R42, R39, R42 ;  /* 0x0000002a272a723e */ /* 0x000fe200000010ff */
[-C--:B------:R-:W-:Y:S01]  /*93f0*/  FMUL.FTZ R67, R86, R88.reuse ;  /* 0x0000005856437220 */ /* 0x080fe20000410000 */
[----:B------:R-:W-:Y:S01]  /*9400*/  F2FP.BF16.F32.PACK_AB R52, R52, R53 ;  /* 0x000000353434723e */ /* 0x000fe200000010ff */
[-C--:B------:R-:W-:Y:S01]  /*9410*/  FMUL.FTZ R70, R82, R88.reuse ;  /* 0x0000005852467220 */ /* 0x080fe20000410000 */
[----:B------:R-:W-:Y:S01]  /*9420*/  F2FP.BF16.F32.PACK_AB R57, R56, R57 ;  /* 0x000000393839723e */ /* 0x000fe200000010ff */
[----:B------:R-:W-:Y:S01]  /*9430*/  FMUL.FTZ R74, R83, R88 ;  /* 0x00000058534a7220 */ /* 0x000fe20000410000 */
[----:B------:R-:W-:Y:S01]  /*9440*/  F2FP.BF16.F32.PACK_AB R60, R60, R61 ;  /* 0x0000003d3c3c723e */ /* 0x000fe200000010ff */
[----:B------:R-:W0:Y:S01]  /*9450*/  LDC R87, c[0x0][0xc38] ;  /* 0x00030e00ff577b82 */ /* 0x000e220000000800 */
[----:B------:R-:W-:Y:S01]  /*9460*/  F2FP.BF16.F32.PACK_AB R66, R63, R66 ;  /* 0x000000423f42723e */ /* 0x000fe200000010ff */
[----:B------:R-:W-:Y:S01]  /*9470*/  UIADD3 UR5, -UR40, URZ, URZ ;  /* 0x0000003f28057290 */ /* 0x000fe2000fffe13f */
[----:B------:R-:W-:Y:S01]  /*9480*/  F2FP.BF16.F32.PACK_AB R65, R64, R65 ;  /* 0x000000414041723e */ /* 0x000fe200000010ff */
[----:B------:R-:W-:Y:S01]  /*9490*/  ULDC UR6, c[0x0][0xc44] ;  /* 0x0003110000067ab9 */ /* 0x000fe20000000800 */
[----:B------:R-:W-:Y:S01]  /*94a0*/  SEL R61, R44, R49, P0 ;  /* 0x000000312c3d7207 */ /* 0x000fe20000000000 */
[----:B------:R-:W-:Y:S01]  /*94b0*/  UIMAD UR13, UR6, UR5, UR42 ;  /* 0x00000005060d72a4 */ /* 0x000fe2000f8e022a */
[----:B------:R-:W-:Y:S01]  /*94c0*/  SEL R63, R68, R73, P0 ;  /* 0x00000049443f7207 */ /* 0x000fe20000000000 */
[----:B------:R-:W-:Y:S01]  /*94d0*/  UIADD3 UR4, UR4, 0x29860, URZ ;  /* 0x0002986004047890 */ /* 0x000fe2000fffe03f */
[----:B------:R-:W-:Y:S01]  /*94e0*/  SEL R44, R49, R44, P0 ;  /* 0x0000002c312c7207 */ /* 0x000fe20000000000 */
[----:B------:R-:W-:Y:S01]  /*94f0*/  USHF.R.S32.HI UR12, URZ, 0x1f, UR13 ;  /* 0x0000001f3f0c7899 */ /* 0x000fe2000801140d */
[----:B------:R-:W-:Y:S01]  /*9500*/  SEL R68, R73, R68, P0 ;  /* 0x0000004449447207 */ /* 0x000fe20000000000 */
[----:B------:R-:W-:Y:S01]  /*9510*/  UPRMT UR4, UR37, 0x654, UR4 ;  /* 0x0000065425047896 */ /* 0x000fe20008000004 */
[----:B------:R-:W-:Y:S01]  /*9520*/  F2FP.BF16.F32.PACK_AB R12, R11, R12 ;  /* 0x0000000c0b0c723e */ /* 0x000fe200000010ff */
[----:B------:R-:W-:Y:S01]  /*9530*/  UIMAD UR5, UR12, UR8, URZ ;  /* 0x000000080c0572a4 */ /* 0x000fe2000f8e023f */
[----:B------:R-:W-:Y:S01]  /*9540*/  SEL R49, R52, R57, P0 ;  /* 0x0000003934317207 */ /* 0x000fe20000000000 */
[----:B------:R-:W-:Y:S01]  /*9550*/  UIMAD.WIDE.U32 UR6, UR13, UR8, URZ ;  /* 0x000000080d0672a5 */ /* 0x000fe2000f8e003f */
[----:B------:R-:W-:Y:S01]  /*9560*/  SEL R73, R35, R42, P0 ;  /* 0x0000002a23497207 */ /* 0x000fe20000000000 */
[----:B------:R-:W-:Y:S01]  /*9570*/  UIMAD UR5, UR13, UR9, UR5 ;  /* 0x000000090d0572a4 */ /* 0x000fe2000f8e0205 */
[----:B------:R-:W-:Y:S01]  /*9580*/  SEL R72, R42, R35, P0 ;  /* 0x000000232a487207 */ /* 0x000fe20000000000 */
[----:B------:R-:W-:Y:S01]  /*9590*/  UIMAD UR8, UR14, UR10, URZ ;  /* 0x0000000a0e0872a4 */ /* 0x000fe2000f8e023f */
[----:B------:R-:W-:Y:S01]  /*95a0*/  F2FP.BF16.F32.PACK_AB R15, R15, R20 ;  /* 0x000000140f0f723e */ /* 0x000fe200000010ff */
[----:B------:R-:W-:Y:S01]  /*95b0*/  SYNCS.ARRIVE.TRANS64.RED.A1T0 RZ, [UR4], RZ ;  /* 0x000000ffffff79a7 */ /* 0x000fe20008100404 */
[----:B------:R-:W-:Y:S01]  /*95c0*/  SEL R52, R57, R52, P0 ;  /* 0x0000003439347207 */ /* 0x000fe20000000000 */
[----:B------:R-:W-:Y:S01]  /*95d0*/  UIADD3 UR7, UR7, UR5, URZ ;  /* 0x0000000507077290 */ /* 0x000fe2000fffe03f */
[----:B------:R-:W-:Y:S01]  /*95e0*/  IADD3 R35, P6, R6, 0x4060, RZ ;  /* 0x0000406006237810 */ /* 0x000fe20007fde0ff */
[----:B------:R-:W-:Y:S01]  /*95f0*/  UIMAD UR8, UR40, UR11, UR8 ;  /* 0x0000000b280872a4 */ /* 0x000fe2000f8e0208 */
[----:B------:R-:W-:Y:S01]  /*9600*/  SEL R57, R60, R65, P0 ;  /* 0x000000413c397207 */ /* 0x000fe20000000000 */
[----:B------:R-:W-:Y:S01]  /*9610*/  UIMAD.WIDE.U32 UR6, UR40, UR10, UR6 ;  /* 0x0000000a280672a5 */ /* 0x000fe2000f8e0006 */
[----:B------:R-:W-:Y:S01]  /*9620*/  F2FP.BF16.F32.PACK_AB R59, R59, R62 ;  /* 0x0000003e3b3b723e */ /* 0x000fe200000010ff */
[----:B------:R-:W-:Y:S01]  /*9630*/  ULDC.64 UR4, c[0x0][0xb50] ;  /* 0x0002d40000047ab9 */ /* 0x000fe20000000a00 */
[----:B------:R-:W-:-:S02]  /*9640*/  SEL R60, R65, R60, P0 ;  /* 0x0000003c413c7207 */ /* 0x000fc40000000000 */
[----:B------:R-:W-:Y:S02]  /*9650*/  F2FP.BF16.F32.PACK_AB R31, R31, R34 ;  /* 0x000000221f1f723e */ /* 0x000fe400000010ff */
[----:B------:R-:W-:Y:S02]  /*9660*/  SEL R65, R5, R12, P0 ;  /* 0x0000000c05417207 */ /* 0x000fe40000000000 */
[----:B------:R-:W-:Y:S01]  /*9670*/  SEL R62, R12, R5, P0 ;  /* 0x000000050c3e7207 */ /* 0x000fe20000000000 */
[----:B------:R-:W-:Y:S01]  /*9680*/  IMAD R5, R18, 0x40, R2 ;  /* 0x0000004012057824 */ /* 0x000fe200078e0202 */
[----:B------:R-:W-:Y:S02]  /*9690*/  SEL R69, R15, R8, P0 ;  /* 0x000000080f457207 */ /* 0x000fe40000000000 */
[----:B------:R-:W-:Y:S01]  /*96a0*/  SEL R64, R8, R15, P0 ;  /* 0x0000000f08407207 */ /* 0x000fe20000000000 */
[----:B------:R-:W-:Y:S01]  /*96b0*/  IMAD.WIDE R26, R5, 0x2, R26 ;  /* 0x00000002051a7825 */ /* 0x000fe200078e021a */
[----:B------:R-:W-:-:S02]  /*96c0*/  LOP3.LUT R34, R35, 0x380, RZ, 0xc0, !PT ;  /* 0x0000038023227812 */ /* 0x000fc400078ec0ff */
[----:B------:R-:W-:Y:S02]  /*96d0*/  IADD3 R8, P2, R6, 0x20, RZ ;  /* 0x0000002006087810 */ /* 0x000fe40007f5e0ff */
[----:B------:R-:W-:Y:S02]  /*96e0*/  SHF.R.U64 R34, R34, 0x3, RZ ;  /* 0x0000000322227819 */ /* 0x000fe400000012ff */
[----:B------:R-:W-:Y:S02]  /*96f0*/  LOP3.LUT R5, R8, 0x380, RZ, 0xc0, !PT ;  /* 0x0000038008057812 */ /* 0x000fe400078ec0ff */
[----:B------:R-:W-:Y:S01]  /*9700*/  LOP3.LUT R34, R34, R35, RZ, 0x3c, !PT ;  /* 0x0000002322227212 */ /* 0x000fe200078e3cff */
[----:B------:R-:W-:Y:S01]  /*9710*/  IMAD.X R35, RZ, RZ, R7, P6 ;  /* 0x000000ffff237224 */ /* 0x000fe200030e0607 */
[----:B------:R-:W-:Y:S02]  /*9720*/  SHF.R.U64 R5, R5, 0x3, RZ ;  /* 0x0000000305057819 */ /* 0x000fe400000012ff */
[----:B------:R-:W-:-:S02]  /*9730*/  IADD3 R10, P6, R6, 0x40, RZ ;  /* 0x00000040060a7810 */ /* 0x000fc40007fde0ff */
[----:B------:R-:W-:Y:S02]  /*9740*/  F2FP.BF16.F32.PACK_AB R33, R32, R33 ;  /* 0x000000212021723e */ /* 0x000fe400000010ff */
[----:B------:R-:W-:Y:S02]  /*9750*/  LOP3.LUT R32, R5, R8, RZ, 0x3c, !PT ;  /* 0x0000000805207212 */ /* 0x000fe400078e3cff */
[----:B------:R-:W-:Y:S02]  /*9760*/  LOP3.LUT R5, R10, 0x380, RZ, 0xc0, !PT ;  /* 0x000003800a057812 */ /* 0x000fe400078ec0ff */
[----:B------:R-:W-:Y:S01]  /*9770*/  F2FP.BF16.F32.PACK_AB R28, R28, R29 ;  /* 0x0000001d1c1c723e */ /* 0x000fe200000010ff */
[----:B------:R-:W-:Y:S01]  /*9780*/  IMAD.X R29, RZ, RZ, R7, P6 ;  /* 0x000000ffff1d7224 */ /* 0x000fe200030e0607 */
[----:B------:R-:W-:Y:S02]  /*9790*/  SHF.R.U64 R5, R5, 0x3, RZ ;  /* 0x0000000305057819 */ /* 0x000fe400000012ff */
[----:B------:R-:W-:-:S02]  /*97a0*/  F2FP.BF16.F32.PACK_AB R51, R51, R54 ;  /* 0x000000363333723e */ /* 0x000fc400000010ff */
[----:B------:R-:W-:Y:S02]  /*97b0*/  SEL R53, R28, R33, P0 ;  /* 0x000000211c357207 */ /* 0x000fe40000000000 */
[----:B------:R-:W-:Y:S01]  /*97c0*/  SEL R54, R33, R28, P0 ;  /* 0x0000001c21367207 */ /* 0x000fe20000000000 */
[----:B------:R-:W-:Y:S01]  /*97d0*/  IMAD.X R33, RZ, RZ, R7, P2 ;  /* 0x000000ffff217224 */ /* 0x000fe200010e0607 */
[----:B------:R-:W-:Y:S02]  /*97e0*/  LOP3.LUT R28, R5, R10, RZ, 0x3c, !PT ;  /* 0x0000000a051c7212 */ /* 0x000fe400078e3cff */
[----:B------:R-:W1:Y:S01]  /*97f0*/  LDC R5, c[0x0][0xbe8] ;  /* 0x0002fa00ff057b82 */ /* 0x000e620000000800 */
[----:B------:R-:W-:Y:S02]  /*9800*/  F2FP.BF16.F32.PACK_AB R50, R47, R50 ;  /* 0x000000322f32723e */ /* 0x000fe400000010ff */
[----:B------:R-:W-:Y:S02]  /*9810*/  F2FP.BF16.F32.PACK_AB R24, R21, R24 ;  /* 0x000000181518723e */ /* 0x000fe400000010ff */
[----:B------:R-:W-:-:S02]  /*9820*/  SEL R75, R43, R50, P0 ;  /* 0x000000322b4b7207 */ /* 0x000fc40000000000 */
[----:B------:R-:W-:Y:S02]  /*9830*/  SEL R76, R50, R43, P0 ;  /* 0x0000002b324c7207 */ /* 0x000fe40000000000 */
[----:B------:R-:W-:Y:S02]  /*9840*/  LOP3.LUT R43, R6, 0x380, RZ, 0xc0, !PT ;  /* 0x00000380062b7812 */ /* 0x000fe400078ec0ff */
[----:B------:R-:W-:Y:S02]  /*9850*/  IADD3 R21, P2, R26, 0x2000, RZ ;  /* 0x000020001a157810 */ /* 0x000fe40007f5e0ff */
[----:B------:R-:W-:Y:S02]  /*9860*/  SHF.R.U64 R43, R43, 0x3, RZ ;  /* 0x000000032b2b7819 */ /* 0x000fe400000012ff */
[----:B------:R-:W-:Y:S02]  /*9870*/  LOP3.LUT R20, R21, 0x380, RZ, 0xc0, !PT ;  /* 0x0000038015147812 */ /* 0x000fe400078ec0ff */
[----:B------:R-:W-:-:S02]  /*9880*/  IADD3 R11, P3, R6, 0x4000, RZ ;  /* 0x00004000060b7810 */ /* 0x000fc40007f7e0ff */
[----:B------:R-:W-:Y:S02]  /*9890*/  F2FP.BF16.F32.PACK_AB R13, R13, R14 ;  /* 0x0000000e0d0d723e */ /* 0x000fe400000010ff */
[C---:B------:R-:W-:Y:S02]  /*98a0*/  IADD3 R14, P5, R6.reuse, 0x4040, RZ ;  /* 0x00004040060e7810 */ /* 0x040fe40007fbe0ff */
[C---:B------:R-:W-:Y:S02]  /*98b0*/  IADD3 R12, P4, R6.reuse, 0x4020, RZ ;  /* 0x00004020060c7810 */ /* 0x040fe40007f9e0ff */
[----:B------:R-:W-:Y:S02]  /*98c0*/  IADD3 R9, P1, R6, 0x60, RZ ;  /* 0x0000006006097810 */ /* 0x000fe40007f3e0ff */
[----:B------:R-:W-:Y:S01]  /*98d0*/  LOP3.LUT R42, R43, R6, RZ, 0x3c, !PT ;  /* 0x000000062b2a7212 */ /* 0x000fe200078e3cff */
[--C-:B------:R-:W-:Y:S01]  /*98e0*/  IMAD.MOV.U32 R43, RZ, RZ, R7.reuse ;  /* 0x000000ffff2b7224 */ /* 0x100fe200078e0007 */
[----:B------:R-:W-:Y:S01]  /*98f0*/  SHF.R.U64 R20, R20, 0x3, RZ ;  /* 0x0000000314147819 */ /* 0x000fe200000012ff */
[----:B------:R-:W-:Y:S01]  /*9900*/  IMAD.X R39, RZ, RZ, R7, P4 ;  /* 0x000000ffff277224 */ /* 0x000fe200020e0607 */
[----:B------:R-:W-:-:S02]  /*9910*/  LOP3.LUT R6, R11, 0x380, RZ, 0xc0, !PT ;  /* 0x000003800b067812 */ /* 0x000fc400078ec0ff */
[----:B------:R-:W-:Y:S01]  /*9920*/  LOP3.LUT R20, R20, R21, RZ, 0x3c, !PT ;  /* 0x0000001514147212 */ /* 0x000fe200078e3cff */
[----:B------:R-:W-:Y:S01]  /*9930*/  IMAD.X R21, RZ, RZ, R27, P2 ;  /* 0x000000ffff157224 */ /* 0x000fe200010e061b */
[----:B------:R-:W-:Y:S02]  /*9940*/  SHF.R.U64 R6, R6, 0x3, RZ ;  /* 0x0000000306067819 */ /* 0x000fe400000012ff */
[----:B-1----:R-:W-:Y:S02]  /*9950*/  ISETP.NE.AND P2, PT, R5, 0x1, PT ;  /* 0x000000010500780c */ /* 0x002fe40003f45270 */
[----:B------:R-:W-:Y:S02]  /*9960*/  F2FP.BF16.F32.PACK_AB R41, R40, R41 ;  /* 0x000000292829723e */ /* 0x000fe400000010ff */
[----:B------:R-:W-:Y:S02]  /*9970*/  LOP3.LUT R40, R6, R11, RZ, 0x3c, !PT ;  /* 0x0000000b06287212 */ /* 0x000fe400078e3cff */
[----:B------:R-:W-:-:S02]  /*9980*/  LOP3.LUT R6, R9, 0x380, RZ, 0xc0, !PT ;  /* 0x0000038009067812 */ /* 0x000fc400078ec0ff */
[----:B------:R-:W-:Y:S02]  /*9990*/  IADD3 R25, P6, R26, 0x1000, RZ ;  /* 0x000010001a197810 */ /* 0x000fe40007fde0ff */
[----:B------:R-:W-:Y:S02]  /*99a0*/  SHF.R.U64 R6, R6, 0x3, RZ ;  /* 0x0000000306067819 */ /* 0x000fe400000012ff */
[----:B------:R-:W-:Y:S02]  /*99b0*/  F2FP.BF16.F32.PACK_AB R67, R67, R70 ;  /* 0x000000464343723e */ /* 0x000fe400000010ff */
[----:B------:R-:W-:Y:S02]  /*99c0*/  F2FP.BF16.F32.PACK_AB R74, R71, R74 ;  /* 0x0000004a474a723e */ /* 0x000fe400000010ff */
[----:B------:R-:W-:Y:S02]  /*99d0*/  SEL R71, R30, R31, P0 ;  /* 0x0000001f1e477207 */ /* 0x000fe40000000000 */
[----:B------:R-:W-:Y:S01]  /*99e0*/  SEL R70, R31, R30, P0 ;  /* 0x0000001e1f467207 */ /* 0x000fe20000000000 */
[----:B------:R-:W-:Y:S01]  /*99f0*/  IMAD.X R31, RZ, RZ, R7, P1 ;  /* 0x000000ffff1f7224 */ /* 0x000fe200008e0607 */
[----:B------:R-:W-:-:S02]  /*9a00*/  SEL R47, R13, R24, P0 ;  /* 0x000000180d2f7207 */ /* 0x000fc40000000000 */
[----:B------:R-:W-:Y:S02]  /*9a10*/  SEL R48, R24, R13, P0 ;  /* 0x0000000d18307207 */ /* 0x000fe40000000000 */
[----:B------:R-:W-:Y:S02]  /*9a20*/  LOP3.LUT R30, R6, R9, RZ, 0x3c, !PT ;  /* 0x00000009061e7212 */ /* 0x000fe400078e3cff */
[----:B------:R-:W-:Y:S01]  /*9a30*/  MOV R79, R34 ;  /* 0x00000022004f7202 */ /* 0x000fe20000000f00 */
[----:B------:R-:W-:Y:S01]  /*9a40*/  IMAD R34, RZ, RZ, -UR42 ;  /* 0x8000002aff227e24 */ /* 0x000fe2000f8e02ff */
[----:B------:R-:W-:Y:S01]  /*9a50*/  F2FP.BF16.F32.PACK_AB R58, R55, R58 ;  /* 0x0000003a373a723e */ /* 0x000fe200000010ff */
[----:B------:R-:W1:Y:S01]  /*9a60*/  @P2 LDC R35, c[0x0][0xbec] ;  /* 0x0002fb00ff232b82 */ /* 0x000e620000000800 */
[----:B------:R-:W-:Y:S01]  /*9a70*/  LOP3.LUT R24, R25, 0x380, RZ, 0xc0, !PT ;  /* 0x0000038019187812 */ /* 0x000fe200078ec0ff */
[----:B0-----:R-:W-:Y:S01]  /*9a80*/  IMAD R87, R87, R34, UR41 ;  /* 0x0000002957577e24 */ /* 0x001fe2000f8e0222 */
[----:B------:R-:W-:Y:S01]  /*9a90*/  SEL R77, R51, R58, P0 ;  /* 0x0000003a334d7207 */ /* 0x000fe20000000000 */
[----:B------:R-:W-:Y:S01]  /*9aa0*/  IMAD.U32 R34, RZ, RZ, UR8 ;  /* 0x00000008ff227e24 */ /* 0x000fe2000f8e00ff */
[----:B------:R-:W-:Y:S01]  /*9ab0*/  SHF.R.U64 R24, R24, 0x3, RZ ;  /* 0x0000000318187819 */ /* 0x000fe200000012ff */
[----:B------:R-:W-:Y:S01]  /*9ac0*/  ULDC.64 UR8, c[0x0][0xae8] ;  /* 0x0002ba0000087ab9 */ /* 0x000fe20000000a00 */
[----:B------:R-:W-:-:S02]  /*9ad0*/  MOV R84, R30 ;  /* 0x0000001e00547202 */ /* 0x000fc40000000f00 */
[----:B------:R-:W-:Y:S01]  /*9ae0*/  SEL R58, R58, R51, P0 ;  /* 0x000000333a3a7207 */ /* 0x000fe20000000000 */
[----:B------:R-:W0:Y:S01]  /*9af0*/  @P2 LDC R30, c[0x0][0xbf0] ;  /* 0x0002fc00ff1e2b82 */ /* 0x000e220000000800 */
[----:B------:R-:W-:Y:S02]  /*9b00*/  SEL R51, R59, R66, P0 ;  /* 0x000000423b337207 */ /* 0x000fe40000000000 */
[----:B------:R-:W-:Y:S02]  /*9b10*/  SEL R66, R66, R59, P0 ;  /* 0x0000003b42427207 */ /* 0x000fe40000000000 */
[----:B------:R-:W-:Y:S02]  /*9b20*/  SEL R59, R67, R74, P0 ;  /* 0x0000004a433b7207 */ /* 0x000fe40000000000 */
[----:B------:R-:W-:Y:S01]  /*9b30*/  LOP3.LUT R24, R24, R25, RZ, 0x3c, !PT ;  /* 0x0000001918187212 */ /* 0x000fe200078e3cff */
[----:B------:R-:W-:Y:S01]  /*9b40*/  IMAD.X R25, RZ, RZ, R27, P6 ;  /* 0x000000ffff197224 */ /* 0x000fe200030e061b */
[----:B------:R-:W-:-:S02]  /*9b50*/  SEL R74, R74, R67, P0 ;  /* 0x000000434a4a7207 */ /* 0x000fc40000000000 */
[----:B------:R-:W-:Y:S02]  /*9b60*/  IADD3 R67, P6, R26, 0x7000, RZ ;  /* 0x000070001a437810 */ /* 0x000fe40007fde0ff */
[----:B------:R-:W-:Y:S02]  /*9b70*/  MOV R85, R42 ;  /* 0x0000002a00557202 */ /* 0x000fe40000000f00 */
[----:B------:R-:W-:Y:S02]  /*9b80*/  LOP3.LUT R6, R67, 0x380, RZ, 0xc0, !PT ;  /* 0x0000038043067812 */ /* 0x000fe400078ec0ff */
[----:B------:R-:W-:Y:S01]  /*9b90*/  MOV R42, R32 ;  /* 0x00000020002a7202 */ /* 0x000fe20000000f00 */
[----:B------:R-:W-:Y:S01]  /*9ba0*/  IMAD R32, R87, 0x80, R169 ;  /* 0x0000008057207824 */ /* 0x000fe200078e02a9 */
[----:B------:R-:W-:Y:S02]  /*9bb0*/  SHF.R.U64 R6, R6, 0x3, RZ ;  /* 0x0000000306067819 */ /* 0x000fe400000012ff */
[----:B------:R-:W-:-:S02]  /*9bc0*/  LOP3.LUT R13, R14, 0x380, RZ, 0xc0, !PT ;  /* 0x000003800e0d7812 */ /* 0x000fc400078ec0ff */
[----:B------:R-:W-:Y:S02]  /*9bd0*/  LOP3.LUT R6, R6, R67, RZ, 0x3c, !PT ;  /* 0x0000004306067212 */ /* 0x000fe400078e3cff */
[----:B------:R-:W-:Y:S01]  /*9be0*/  MOV R67, R28 ;  /* 0x0000001c00437202 */ /* 0x000fe20000000f00 */
[----:B-1----:R-:W-:Y:S01]  /*9bf0*/  @P2 IMAD.HI.U32 R29, R32, R35, RZ ;  /* 0x00000023201d2227 */ /* 0x002fe200078e00ff */
[----:B------:R-:W-:Y:S02]  /*9c00*/  F2FP.BF16.F32.PACK_AB R36, R36, R37 ;  /* 0x000000252424723e */ /* 0x000fe400000010ff */
[----:B------:R-:W-:Y:S01]  /*9c10*/  SHF.R.U64 R13, R13, 0x3, RZ ;  /* 0x000000030d0d7819 */ /* 0x000fe200000012ff */
[----:B------:R-:W-:Y:S01]  /*9c20*/  IMAD.X R37, RZ, RZ, R7, P5 ;  /* 0x000000ffff257224 */ /* 0x000fe200028e0607 */
[----:B------:R-:W-:Y:S02]  /*9c30*/  IADD3 R15, P1, R26, 0x3000, RZ ;  /* 0x000030001a0f7810 */ /* 0x000fe40007f3e0ff */
[----:B------:R-:W-:-:S02]  /*9c40*/  MOV R28, R32 ;  /* 0x00000020001c7202 */ /* 0x000fc40000000f00 */
[----:B------:R-:W-:Y:S02]  /*9c50*/  SEL R55, R36, R41, P0 ;  /* 0x0000002924377207 */ /* 0x000fe40000000000 */
[----:B------:R-:W-:Y:S02]  /*9c60*/  SEL R56, R41, R36, P0 ;  /* 0x0000002429387207 */ /* 0x000fe40000000000 */
[----:B0-----:R-:W-:Y:S02]  /*9c70*/  @P2 SHF.R.U32.HI R28, RZ, R30, R29 ;  /* 0x0000001eff1c2219 */ /* 0x001fe4000001161d */
[----:B------:R-:W-:Y:S02]  /*9c80*/  LOP3.LUT R36, R13, R14, RZ, 0x3c, !PT ;  /* 0x0000000e0d247212 */ /* 0x000fe400078e3cff */
[----:B------:R-:W-:Y:S01]  /*9c90*/  LOP3.LUT R14, R15, 0x380, RZ, 0xc0, !PT ;  /* 0x000003800f0e7812 */ /* 0x000fe200078ec0ff */
[----:B------:R-:W-:Y:S01]  /*9ca0*/  IMAD.MOV R30, RZ, RZ, -R28 ;  /* 0x000000ffff1e7224 */ /* 0x000fe200078e0a1c */
[----:B------:R-:W-:-:S02]  /*9cb0*/  IADD3.X R41, RZ, R7, RZ, P3, !PT ;  /* 0x00000007ff297210 */ /* 0x000fc40001ffe4ff */
[----:B------:R-:W-:Y:S02]  /*9cc0*/  SHF.R.U64 R14, R14, 0x3, RZ ;  /* 0x000000030e0e7819 */ /* 0x000fe400000012ff */
[----:B------:R-:W-:Y:S01]  /*9cd0*/  MOV R81, R36 ;  /* 0x0000002400517202 */ /* 0x000fe20000000f00 */
[----:B------:R-:W-:Y:S01]  /*9ce0*/  IMAD R37, R5, R30, R32 ;  /* 0x0000001e05257224 */ /* 0x000fe200078e0220 */
[----:B------:R-:W-:Y:S02]  /*9cf0*/  LOP3.LUT R14, R14, R15, RZ, 0x3c, !PT ;  /* 0x0000000f0e0e7212 */ /* 0x000fe400078e3cff */
[----:B------:R-:W-:Y:S02]  /*9d00*/  IADD3.X R15, RZ, R27, RZ, P1, !PT ;  /* 0x0000001bff0f7210 */ /* 0x000fe40000ffe4ff */
[----:B------:R-:W-:Y:S02]  /*9d10*/  MOV R83, R40 ;  /* 0x0000002800537202 */ /* 0x000fe40000000f00 */
[----:B------:R-:W-:-:S02]  /*9d20*/  LOP3.LUT R7, R12, 0x380, RZ, 0xc0, !PT ;  /* 0x000003800c077812 */ /* 0x000fc400078ec0ff */
[----:B------:R-:W-:Y:S02]  /*9d30*/  SHF.R.S32.HI R29, RZ, 0x1f, R28 ;  /* 0x0000001fff1d7819 */ /* 0x000fe4000001141c */
[----:B------:R-:W-:Y:S02]  /*9d40*/  IADD3 R40, P1, R28, UR6, RZ ;  /* 0x000000061c287c10 */ /* 0x000fe4000ff3e0ff */
[C---:B------:R-:W-:Y:S02]  /*9d50*/  IADD3 R11, P4, R26.reuse, 0x5000, RZ ;  /* 0x000050001a0b7810 */ /* 0x040fe40007f9e0ff */
[----:B------:R-:W-:Y:S02]  /*9d60*/  SHF.R.S32.HI R36, RZ, 0x1f, R37 ;  /* 0x0000001fff247819 */ /* 0x000fe40000011425 */
[----:B------:R-:W-:Y:S02]  /*9d70*/  SHF.R.U64 R7, R7, 0x3, RZ ;  /* 0x0000000307077819 */ /* 0x000fe400000012ff */
[----:B------:R-:W-:Y:S01]  /*9d80*/  IADD3.X R41, R29, UR7, R34, P1, !PT ;  /* 0x000000071d297c10 */ /* 0x000fe20008ffe422 */
[----:B------:R-:W-:Y:S01]  /*9d90*/  ULDC.64 UR6, c[0x0][0xb88] ;  /* 0x0002e20000067ab9 */ /* 0x000fe20000000a00 */
[----:B------:R-:W-:Y:S01]  /*9da0*/  IADD3 R13, P3, R26, 0x4000, RZ ;  /* 0x000040001a0d7810 */ /* 0x000fe20007f7e0ff */
[----:B--2---:R-:W-:Y:S01]  /*9db0*/  SHFL.IDX PT, R45, R45, R4, 0x1c1f ;  /* 0x001c1f042d2d7589 */ /* 0x004fe200000e0000 */
[----:B------:R-:W-:Y:S01]  /*9dc0*/  LOP3.LUT R33, R4, 0x2, RZ, 0x3c, !PT ;  /* 0x0000000204217812 */ /* 0x000fe200078e3cff */
[----:B------:R-:W-:Y:S01]  /*9dd0*/  IMAD R36, R36, UR6, RZ ;  /* 0x0000000624247c24 */ /* 0x000fe2000f8e02ff */
[----:B------:R-:W-:Y:S01]  /*9de0*/  LOP3.LUT R10, R11, 0x380, RZ, 0xc0, !PT ;  /* 0x000003800b0a7812 */ /* 0x000fe200078ec0ff */
[----:B------:R-:W-:Y:S01]  /*9df0*/  SHFL.IDX PT, R65, R65, R4, 0x1c1f ;  /* 0x001c1f0441417589 */ /* 0x000fe200000e0000 */
[----:B------:R-:W-:Y:S01]  /*9e00*/  LOP3.LUT R38, R7, R12, RZ, 0x3c, !PT ;  /* 0x0000000c07267212 */ /* 0x000fe200078e3cff */
[----:B------:R-:W-:Y:S01]  /*9e10*/  IMAD.WIDE.U32 R40, R37, UR6, R40 ;  /* 0x0000000625287c25 */ /* 0x000fe2000f8e0028 */
[----:B------:R-:W-:Y:S01]  /*9e20*/  LOP3.LUT R12, R13, 0x380, RZ, 0xc0, !PT ;  /* 0x000003800d0c7812 */ /* 0x000fe200078ec0ff */
[----:B------:R-:W0:Y:S01]  /*9e30*/  SHFL.IDX PT, R46, R46, R33, 0x1c1f ;  /* 0x001c1f212e2e7589 */ /* 0x000e2200000e0000 */
[----:B------:R-:W-:Y:S01]  /*9e40*/  SHF.R.U64 R10, R10, 0x3, RZ ;  /* 0x000000030a0a7819 */ /* 0x000fe200000012ff */
[----:B------:R-:W-:Y:S01]  /*9e50*/  ULDC UR6, c[0x0][0xa88] ;  /* 0x0002a20000067ab9 */ /* 0x000fe20000000800 */
[----:B------:R-:W-:Y:S01]  /*9e60*/  SHF.R.U64 R12, R12, 0x3, RZ ;  /* 0x000000030c0c7819 */ /* 0x000fe200000012ff */
[----:B------:R-:W1:Y:S01]  /*9e70*/  SHFL.IDX PT, R62, R62, R33, 0x1c1f ;  /* 0x001c1f213e3e7589 */ /* 0x000e6200000e0000 */
[----:B------:R-:W-:Y:S01]  /*9e80*/  LOP3.LUT R10, R10, R11, RZ, 0x3c, !PT ;  /* 0x0000000b0a0a7212 */ /* 0x000fe200078e3cff */
[----:B------:R-:W-:Y:S01]  /*9e90*/  IMAD.X R11, RZ, RZ, R27, P4 ;  /* 0x000000ffff0b7224 */ /* 0x000fe200020e061b */
[----:B------:R-:W-:Y:S01]  /*9ea0*/  LOP3.LUT P1, RZ, R19, 0x3, RZ, 0xc0, !PT ;  /* 0x0000000313ff7812 */ /* 0x000fe2000782c0ff */
[----:B------:R-:W-:Y:S01]  /*9eb0*/  SHFL.IDX PT, R47, R47, R4, 0x1c1f ;  /* 0x001c1f042f2f7589 */ /* 0x000fe200000e0000 */
[----:B------:R-:W-:-:S02]  /*9ec0*/  MOV R82, R38 ;  /* 0x0000002600527202 */ /* 0x000fc40000000f00 */
[----:B------:R-:W-:Y:S01]  /*9ed0*/  LOP3.LUT R12, R12, R13, RZ, 0x3c, !PT ;  /* 0x0000000d0c0c7212 */ /* 0x000fe200078e3cff */
[----:B------:R-:W-:Y:S01]  /*9ee0*/  SHFL.IDX PT, R69, R69, R4, 0x1c1f ;  /* 0x001c1f0445457589 */ /* 0x000fe200000e0000 */
[----:B------:R-:W-:Y:S01]  /*9ef0*/  IMAD.X R13, RZ, RZ, R27, P3 ;  /* 0x000000ffff0d7224 */ /* 0x000fe200018e061b */
[C---:B------:R-:W-:Y:S02]  /*9f00*/  IADD3 R9, P5, R26.reuse, 0x6000, RZ ;  /* 0x000060001a097810 */ /* 0x040fe40007fbe0ff */
[----:B------:R-:W2:Y:S01]  /*9f10*/  SHFL.IDX PT, R48, R48, R33, 0x1c1f ;  /* 0x001c1f2130307589 */ /* 0x000ea200000e0000 */
[----:B------:R-:W-:Y:S02]  /*9f20*/  LOP3.LUT R7, R26, 0x380, RZ, 0xc0, !PT ;  /* 0x000003801a077812 */ /* 0x000fe400078ec0ff */
[----:B------:R-:W-:Y:S01]  /*9f30*/  LOP3.LUT R8, R9, 0x380, RZ, 0xc0, !PT ;  /* 0x0000038009087812 */ /* 0x000fe200078ec0ff */
[----:B------:R-:W3:Y:S01]  /*9f40*/  SHFL.IDX PT, R64, R64, R33, 0x1c1f ;  /* 0x001c1f2140407589 */ /* 0x000ee200000e0000 */
[----:B------:R-:W-:-:S02]  /*9f50*/  SHF.R.U64 R7, R7, 0x3, RZ ;  /* 0x0000000307077819 */ /* 0x000fc400000012ff */
[----:B------:R-:W-:Y:S01]  /*9f60*/  SHF.R.U64 R8, R8, 0x3, RZ ;  /* 0x0000000308087819 */ /* 0x000fe200000012ff */
[----:B------:R-:W-:Y:S01]  /*9f70*/  SHFL.IDX PT, R53, R53, R4, 0x1c1f ;  /* 0x001c1f0435357589 */ /* 0x000fe200000e0000 */
[----:B0-----:R-:W-:Y:S02]  /*9f80*/  SEL R28, R45, R46, P0 ;  /* 0x0000002e2d1c7207 */ /* 0x001fe40000000000 */
[----:B------:R-:W-:Y:S01]  /*9f90*/  SEL R30, R46, R45, P0 ;  /* 0x0000002d2e1e7207 */ /* 0x000fe20000000000 */
[----:B------:R-:W-:Y:S01]  /*9fa0*/  SHFL.IDX PT, R71, R71, R4, 0x1c1f ;  /* 0x001c1f0447477589 */ /* 0x000fe200000e0000 */
[----:B-1----:R-:W-:Y:S01]  /*9fb0*/  SEL R29, R65, R62, P0 ;  /* 0x0000003e411d7207 */ /* 0x002fe20000000000 */
[----:B------:R-:W-:Y:S01]  /*9fc0*/  IMAD R45, R37, UR7, R36 ;  /* 0x00000007252d7c24 */ /* 0x000fe2000f8e0224 */
[----:B------:R-:W-:Y:S01]  /*9fd0*/  SEL R31, R62, R65, P0 ;  /* 0x000000413e1f7207 */ /* 0x000fe20000000000 */
[----:B------:R-:W-:Y:S01]  /*9fe0*/  BAR.SYNC.DEFER_BLOCKING 0x1, 0x100 ;  /* 0x0044000000007b1d */ /* 0x000fe20000010000 */
[----:B------:R-:W-:Y:S01]  /*9ff0*/  IMAD R46, R87, 0x80, R168 ;  /* 0x00000080572e7824 */ /* 0x000fe200078e02a8 */
[----:B------:R-:W-:Y:S01]  /*a000*/  LOP3.LUT R8, R8, R9, RZ, 0x3c, !PT ;  /* 0x0000000908087212 */ /* 0x000fe200078e3cff */
[--C-:B------:R-:W-:Y:S01]  /*a010*/  IMAD.X R9, RZ, RZ, R27.reuse, P5 ;  /* 0x000000ffff097224 */ /* 0x100fe200028e061b */
[----:B------:R-:W-:Y:S01]  /*a020*/  LOP3.LUT R26, R7, R26, RZ, 0x3c, !PT ;  /* 0x0000001a071a7212 */ /* 0x000fe200078e3cff */
[----:B------:R-:W-:Y:S01]  /*a030*/  IMAD.X R7, RZ, RZ, R27, P6 ;  /* 0x000000ffff077224 */ /* 0x000fe200030e061b */
[----:B------:R-:W0:Y:S01]  /*a040*/  SHFL.IDX PT, R54, R54, R33, 0x1c1f ;  /* 0x001c1f2136367589 */ /* 0x000e2200000e0000 */
[----:B--2---:R-:W-:-:S02]  /*a050*/  SEL R32, R47, R48, P0 ;  /* 0x000000302f207207 */ /* 0x004fc40000000000 */
[----:B------:R-:W-:Y:S01]  /*a060*/  SEL R34, R48, R47, P0 ;  /* 0x0000002f30227207 */ /* 0x000fe20000000000 */
[----:B------:R-:W1:Y:S01]  /*a070*/  SHFL.IDX PT, R70, R70, R33, 0x1c1f ;  /* 0x001c1f2146467589 */ /* 0x000e6200000e0000 */
[----:B---3--:R-:W-:-:S03]  /*a080*/  SEL R35, R64, R69, P0 ;  /* 0x0000004540237207 */ /* 0x008fc60000000000 */
[----:B------:R-:W-:Y:S04]  /*a090*/  SHFL.IDX PT, R55, R55, R4, 0x1c1f ;  /* 0x001c1f0437377589 */ /* 0x000fe800000e0000 */
[----:B------:R-:W-:Y:S04]  /*a0a0*/  SHFL.IDX PT, R43, R63, R4, 0x1c1f ;  /* 0x001c1f043f2b7589 */ /* 0x000fe800000e0000 */
[----:B------:R-:W-:Y:S04]  /*a0b0*/  SHFL.IDX PT, R73, R73, R4, 0x1c1f ;  /* 0x001c1f0449497589 */ /* 0x000fe800000e0000 */
[----:B------:R-:W-:Y:S04]  /*a0c0*/  SHFL.IDX PT, R56, R56, R33, 0x1c1f ;  /* 0x001c1f2138387589 */ /* 0x000fe800000e0000 */
[----:B------:R-:W2:Y:S01]  /*a0d0*/  SHFL.IDX PT, R68, R68, R33, 0x1c1f ;  /* 0x001c1f2144447589 */ /* 0x000ea200000e0000 */
[----:B0-----:R-:W-:-:S02]  /*a0e0*/  SEL R36, R53, R54, P0 ;  /* 0x0000003635247207 */ /* 0x001fc40000000000 */
[----:B------:R-:W-:Y:S01]  /*a0f0*/  SEL R38, R54, R53, P0 ;  /* 0x0000003536267207 */ /* 0x000fe20000000000 */
[----:B------:R2:W-:Y:S01]  /*a100*/  SHFL.IDX PT, R50, R72, R33, 0x1c1f ;  /* 0x001c1f2148327589 */ /* 0x0005e200000e0000 */
[----:B-1----:R-:W-:Y:S02]  /*a110*/  SEL R37, R71, R70, P0 ;  /* 0x0000004647257207 */ /* 0x002fe40000000000 */
[----:B------:R-:W-:Y:S01]  /*a120*/  SEL R39, R70, R71, P0 ;  /* 0x0000004746277207 */ /* 0x000fe20000000000 */
[----:B------:R-:W-:Y:S04]  /*a130*/  SHFL.IDX PT, R61, R61, R4, 0x1c1f ;  /* 0x001c1f043d3d7589 */ /* 0x000fe800000e0000 */
[----:B------:R-:W-:Y:S04]  /*a140*/  SHFL.IDX PT, R75, R75, R4, 0x1c1f ;  /* 0x001c1f044b4b7589 */ /* 0x000fe800000e0000 */
[----:B------:R-:W-:Y:S04]  /*a150*/  SHFL.IDX PT, R44, R44, R33, 0x1c1f ;  /* 0x001c1f212c2c7589 */ /* 0x000fe800000e0000 */
[----:B------:R-:W-:Y:S04]  /*a160*/  SHFL.IDX PT, R76, R76, R33, 0x1c1f ;  /* 0x001c1f214c4c7589 */ /* 0x000fe800000e0000 */
[----:B------:R-:W-:Y:S01]  /*a170*/  SHFL.IDX PT, R49, R49, R4, 0x1c1f ;  /* 0x001c1f0431317589 */ /* 0x000fe200000e0000 */
[----:B--2---:R-:W-:-:S03]  /*a180*/  SEL R72, R43, R68, P0 ;  /* 0x000000442b487207 */ /* 0x004fc60000000000 */
[----:B------:R-:W-:Y:S04]  /*a190*/  SHFL.IDX PT, R57, R57, R4, 0x1c1f ;  /* 0x001c1f0439397589 */ /* 0x000fe800000e0000 */
[----:B------:R-:W-:Y:S04]  /*a1a0*/  SHFL.IDX PT, R77, R77, R4, 0x1c1f ;  /* 0x001c1f044d4d7589 */ /* 0x000fe800000e0000 */
[----:B------:R-:W-:Y:S04]  /*a1b0*/  SHFL.IDX PT, R51, R51, R4, 0x1c1f ;  /* 0x001c1f0433337589 */ /* 0x000fe800000e0000 */
[----:B------:R-:W-:Y:S04]  /*a1c0*/  SHFL.IDX PT, R59, R59, R4, 0x1c1f ;  /* 0x001c1f043b3b7589 */ /* 0x000fe800000e0000 */
[----:B------:R-:W0:Y:S04]  /*a1d0*/  SHFL.IDX PT, R52, R52, R33, 0x1c1f ;  /* 0x001c1f2134347589 */ /* 0x000e2800000e0000 */
[----:B------:R-:W1:Y:S04]  /*a1e0*/  SHFL.IDX PT, R58, R58, R33, 0x1c1f ;  /* 0x001c1f213a3a7589 */ /* 0x000e6800000e0000 */
[----:B------:R-:W2:Y:S04]  /*a1f0*/  SHFL.IDX PT, R4, R60, R33, 0x1c1f ;  /* 0x001c1f213c047589 */ /* 0x000ea800000e0000 */
[----:B------:R0:W3:Y:S04]  /*a200*/  SHFL.IDX PT, R78, R66, R33, 0x1c1f ;  /* 0x001c1f21424e7589 */ /* 0x0000e800000e0000 */
[----:B------:R4:W3:Y:S04]  /*a210*/  SHFL.IDX PT, R80, R74, R33, 0x1c1f ;  /* 0x001c1f214a507589 */ /* 0x0008e800000e0000 */
[----:B------:R1:W-:Y:S01]  /*a220*/  STSM.16.M88.4 [R85], R28 ;  /* 0x0000001c55007844 */ /* 0x0003e20000000200 */
[----:B0-----:R-:W-:-:S02]  /*a230*/  SEL R66, R52, R49, P0 ;  /* 0x0000003134427207 */ /* 0x001fc40000000000 */
[----:B----4-:R-:W-:Y:S01]  /*a240*/  SEL R33, R69, R64, P0 ;  /* 0x0000004045217207 */ /* 0x010fe20000000000 */
[----:B------:R-:W-:Y:S01]  /*a250*/  IMAD R69, R5, UR6, RZ ;  /* 0x0000000605457c24 */ /* 0x000fe2000f8e02ff */
[----:B------:R-:W-:Y:S02]  /*a260*/  SEL R74, R68, R43, P0 ;  /* 0x0000002b444a7207 */ /* 0x000fe40000000000 */
[----:B------:R-:W-:Y:S01]  /*a270*/  SEL R43, R76, R75, P0 ;  /* 0x0000004b4c2b7207 */ /* 0x000fe20000000000 */
[----:B------:R0:W-:Y:S01]  /*a280*/  STSM.16.M88.4 [R42], R32 ;  /* 0x000000202a007844 */ /* 0x0001e20000000200 */
[C---:B------:R-:W-:Y:S02]  /*a290*/  ISETP.GE.OR P3, PT, R46.reuse, R69, P1 ;  /* 0x000000452e00720c */ /* 0x040fe40000f66670 */
[----:B------:R-:W-:Y:S01]  /*a2a0*/  SEL R64, R49, R52, P0 ;  /* 0x0000003431407207 */ /* 0x000fe20000000000 */
[----:B------:R4:W-:Y:S01]  /*a2b0*/  STSM.16.M88.4 [R67], R36 ;  /* 0x0000002443007844 */ /* 0x0009e20000000200 */
[----:B-1----:R-:W-:Y:S01]  /*a2c0*/  VIADD R28, R46, 0x8 ;  /* 0x000000082e1c7836 */ /* 0x002fe20000000000 */
[----:B------:R-:W-:Y:S01]  /*a2d0*/  SEL R30, R56, R55, P0 ;  /* 0x00000037381e7207 */ /* 0x000fe20000000000 */
[----:B------:R-:W-:Y:S01]  /*a2e0*/  IMAD.IADD R29, R41, 0x1, R45 ;  /* 0x00000001291d7824 */ /* 0x000fe200078e022d */
[----:B------:R-:W-:-:S02]  /*a2f0*/  SEL R31, R50, R73, P0 ;  /* 0x00000049321f7207 */ /* 0x000fc40000000000 */
[----:B------:R-:W-:Y:S02]  /*a300*/  ISETP.GE.OR P1, PT, R28, R69, P1 ;  /* 0x000000451c00720c */ /* 0x000fe40000f26670 */
[----:B------:R-:W-:Y:S02]  /*a310*/  SEL R28, R55, R56, P0 ;  /* 0x00000038371c7207 */ /* 0x000fe40000000000 */
[----:B------:R-:W-:Y:S02]  /*a320*/  SEL R41, R75, R76, P0 ;  /* 0x0000004c4b297207 */ /* 0x000fe40000000000 */
[----:B0-----:R-:W-:Y:S02]  /*a330*/  LEA R32, P4, R40, UR4, 0x2 ;  /* 0x0000000428207c11 */ /* 0x001fe4000f8810ff */
[----:B------:R-:W-:Y:S02]  /*a340*/  SEL R42, R44, R61, P0 ;  /* 0x0000003d2c2a7207 */ /* 0x000fe40000000000 */
[----:B------:R-:W-:Y:S01]  /*a350*/  LEA.HI.X R33, R40, UR5, R29, 0x2, P4 ;  /* 0x0000000528217c11 */ /* 0x000fe2000a0f141d */
[----:B------:R-:W-:Y:S01]  /*a360*/  SHFL.IDX PT, R60, R32, RZ, 0x1c1f ;  /* 0x001c1fff203c7589 */ /* 0x000fe200000e0000 */
[----:B------:R-:W-:-:S02]  /*a370*/  SEL R29, R73, R50, P0 ;  /* 0x00000032491d7207 */ /* 0x000fc40000000000 */
[----:B------:R-:W-:Y:S01]  /*a380*/  SEL R40, R61, R44, P0 ;  /* 0x0000002c3d287207 */ /* 0x000fe20000000000 */
[----:B------:R-:W-:Y:S01]  /*a390*/  SHFL.IDX PT, R62, R32, 0x1, 0x1c1f ;  /* 0x003c1f00203e7f89 */ /* 0x000fe200000e0000 */
[----:B------:R-:W-:Y:S02]  /*a3a0*/  SEL R65, R77, R58, P0 ;  /* 0x0000003a4d417207 */ /* 0x000fe40000000000 */
[----:B----4-:R-:W-:Y:S01]  /*a3b0*/  SEL R67, R58, R77, P0 ;  /* 0x0000004d3a437207 */ /* 0x010fe20000000000 */
[----:B------:R-:W-:Y:S01]  /*a3c0*/  STSM.16.M88.4 [R84], R28 ;  /* 0x0000001c54007844 */ /* 0x000fe20000000200 */
[----:B--2---:R-:W-:Y:S02]  /*a3d0*/  SEL R36, R57, R4, P0 ;  /* 0x0000000439247207 */ /* 0x004fe40000000000 */
[----:B------:R-:W-:Y:S01]  /*a3e0*/  SEL R38, R4, R57, P0 ;  /* 0x0000003904267207 */ /* 0x000fe20000000000 */
[----:B------:R-:W-:Y:S01]  /*a3f0*/  STSM.16.M88.4 [R83], R40 ;  /* 0x0000002853007844 */ /* 0x000fe20000000200 */
[----:B---3--:R-:W-:-:S02]  /*a400*/  SEL R37, R51, R78, P0 ;  /* 0x0000004e33257207 */ /* 0x008fc40000000000 */
[----:B------:R-:W-:Y:S01]  /*a410*/  SEL R39, R78, R51, P0 ;  /* 0x000000334e277207 */ /* 0x000fe20000000000 */
[----:B------:R0:W-:Y:S01]  /*a420*/  STSM.16.M88.4 [R82], R64 ;  /* 0x0000004052007844 */ /* 0x0001e20000000200 */
[----:B------:R-:W-:Y:S02]  /*a430*/  SEL R73, R59, R80, P0 ;  /* 0x000000503b497207 */ /* 0x000fe40000000000 */
[----:B------:R-:W-:Y:S01]  /*a440*/  SEL R75, R80, R59, P0 ;  /* 0x0000003b504b7207 */ /* 0x000fe20000000000 */
[----:B------:R-:W-:Y:S04]  /*a450*/  STSM.16.M88.4 [R81], R36 ;  /* 0x0000002451007844 */ /* 0x000fe80000000200 */
[----:B------:R-:W-:Y:S04]  /*a460*/  STSM.16.M88.4 [R79], R72 ;  /* 0x000000484f007844 */ /* 0x000fe80000000200 */
[----:B------:R-:W1:Y:S01]  /*a470*/  SHFL.IDX PT, R61, R33, RZ, 0x1c1f ;  /* 0x001c1fff213d7589 */ /* 0x000e6200000e0000 */
[----:B------:R-:W-:Y:S08]  /*a480*/  BAR.SYNC.DEFER_BLOCKING 0x1, 0x100 ;  /* 0x0044000000007b1d */ /* 0x000ff00000010000 */
[----:B0-----:R-:W0:Y:S01]  /*a490*/  @P2 LDC R65, c[0x0][0xbec] ;  /* 0x0002fb00ff412b82 */ /* 0x001e220000000800 */
[----:B------:R-:W2:Y:S01]  /*a4a0*/  SHFL.IDX PT, R63, R33, 0x1, 0x1c1f ;  /* 0x003c1f00213f7f89 */ /* 0x000ea200000e0000 */
[----:B------:R-:W-:-:S03]  /*a4b0*/  UIMAD UR6, UR12, UR8, URZ ;  /* 0x000000080c0672a4 */ /* 0x000fc6000f8e023f */
[----:B-1----:R1:W-:Y:S04]  /*a4c0*/  @!P3 ST.E desc[UR48][R60.64], R3 ;  /* 0x000000033c00b985 */ /* 0x0023e8000c101930 */
[----:B--2---:R2:W-:Y:S01]  /*a4d0*/  @!P1 ST.E desc[UR48][R62.64], R0 ;  /* 0x000000003e009985 */ /* 0x0045e2000c101930 */
[----:B-1----:R-:W1:Y:S03]  /*a4e0*/  @P2 LDC R61, c[0x0][0xbf0] ;  /* 0x0002fc00ff3d2b82 */ /* 0x002e660000000800 */
[----:B------:R3:W5:Y:S01]  /*a4f0*/  LD.E.128 R40, desc[UR48][R8.64] ;  /* 0x0000003008287980 */ /* 0x000762000c101d00 */
[----:B------:R-:W-:Y:S02]  /*a500*/  UIMAD.WIDE.U32 UR4, UR13, UR8, URZ ;  /* 0x000000080d0472a5 */ /* 0x000fe4000f8e003f */
[----:B------:R-:W-:Y:S01]  /*a510*/  UIMAD UR6, UR13, UR9, UR6 ;  /* 0x000000090d0672a4 */ /* 0x000fe2000f8e0206 */
[----:B------:R4:W5:Y:S02]  /*a520*/  LD.E.128 R36, desc[UR48][R6.64] ;  /* 0x0000003006247980 */ /* 0x000964000c101d00 */
[----:B------:R-:W-:Y:S01]  /*a530*/  ULDC.64 UR8, c[0x0][0xaf0] ;  /* 0x0002bc0000087ab9 */ /* 0x000fe20000000a00 */
[----:B--2---:R-:W-:Y:S01]  /*a540*/  IMAD R0, R17, 0x20, R18 ;  /* 0x0000002011007824 */ /* 0x004fe200078e0212 */
[----:B------:R-:W5:Y:S04]  /*a550*/  LD.E.128 R48, desc[UR48][R26.64] ;  /* 0x000000301a307980 */ /* 0x000f68000c101d00 */
[----:B---3--:R-:W-:Y:S01]  /*a560*/  LEA R8, R87, R0, 0x7 ;  /* 0x0000000057087211 */ /* 0x008fe200078e38ff */
[----:B------:R-:W-:Y:S01]  /*a570*/  UIMAD UR7, UR14, UR8, URZ ;  /* 0x000000080e0772a4 */ /* 0x000fe2000f8e023f */
[----:B------:R-:W5:Y:S01]  /*a580*/  LD.E.128 R44, desc[UR48][R24.64] ;  /* 0x00000030182c7980 */ /* 0x000f62000c101d00 */
[----:B------:R-:W-:-:S02]  /*a590*/  UIADD3 UR5, UR5, UR6, URZ ;  /* 0x0000000605057290 */ /* 0x000fc4000fffe03f */
[----:B0-----:R-:W-:Y:S01]  /*a5a0*/  @P2 IMAD.HI.U32 R0, R8, R65, RZ ;  /* 0x0000004108002227 */ /* 0x001fe200078e00ff */
[----:B------:R-:W-:Y:S01]  /*a5b0*/  UIMAD UR6, UR40, UR9, UR7 ;  /* 0x00000009280672a4 */ /* 0x000fe2000f8e0207 */
[----:B------:R-:W5:Y:S02]  /*a5c0*/  LD.E.128 R32, desc[UR48][R20.64] ;  /* 0x0000003014207980 */ /* 0x000f64000c101d00 */
[----:B------:R-:W-:Y:S01]  /*a5d0*/  IMAD.MOV.U32 R3, RZ, RZ, R8 ;  /* 0x000000ffff037224 */ /* 0x000fe200078e0008 */
[----:B------:R-:W-:Y:S01]  /*a5e0*/  UIMAD.WIDE.U32 UR4, UR40, UR8, UR4 ;  /* 0x00000008280472a5 */ /* 0x000fe2000f8e0004 */
[----:B-1----:R-:W-:Y:S01]  /*a5f0*/  @P2 SHF.R.U32.HI R3, RZ, R61, R0 ;  /* 0x0000003dff032219 */ /* 0x002fe20000011600 */
[----:B------:R-:W5:Y:S01]  /*a600*/  LD.E.128 R28, desc[UR48][R14.64] ;  /* 0x000000300e1c7980 */ /* 0x000f62000c101d00 */
[----:B------:R-:W-:Y:S01]  /*a610*/  ULDC.64 UR8, c[0x0][0xae0] ;  /* 0x0002b80000087ab9 */ /* 0x000fe20000000a00 */
[----:B------:R-:W-:Y:S01]  /*a620*/  UIADD3 UR6, UR5, UR6, URZ ;  /* 0x0000000605067290 */ /* 0x000fe2000fffe03f */
[--C-:B------:R-:W-:Y:S01]  /*a630*/  SHF.R.S32.HI R0, RZ, 0x1f, R3.reuse ;  /* 0x0000001fff007819 */ /* 0x100fe20000011403 */
[----:B------:R-:W-:Y:S01]  /*a640*/  IMAD.MOV R4, RZ, RZ, -R3 ;  /* 0x000000ffff047224 */ /* 0x000fe200078e0a03 */
[----:B------:R-:W5:Y:S01]  /*a650*/  LD.E.128 R56, desc[UR48][R12.64] ;  /* 0x000000300c387980 */ /* 0x000f62000c101d00 */
[----:B----4-:R-:W-:-:S02]  /*a660*/  IMAD.U32 R7, RZ, RZ, UR5 ;  /* 0x00000005ff077e24 */ /* 0x010fc4000f8e00ff */
[----:B------:R-:W-:Y:S01]  /*a670*/  IMAD R0, R0, UR8, RZ ;  /* 0x0000000800007c24 */ /* 0x000fe2000f8e02ff */
[----:B------:R0:W5:Y:S01]  /*a680*/  LD.E.128 R52, desc[UR48][R10.64] ;  /* 0x000000300a347980 */ /* 0x000162000c101d00 */
[----:B------:R-:W-:Y:S02]  /*a690*/  IMAD R9, R5, R4, R8 ;  /* 0x0000000405097224 */ /* 0x000fe400078e0208 */
[----:B------:R-:W-:Y:S01]  /*a6a0*/  IMAD.U32 R6, RZ, RZ, UR4 ;  /* 0x00000004ff067e24 */ /* 0x000fe2000f8e00ff */
[----:B------:R-:W-:Y:S01]  /*a6b0*/  @!PT LDS RZ, [RZ] ;  /* 0x00000000fffff984 */ /* 0x000fe20000000800 */
[----:B------:R-:W-:Y:S01]  /*a6c0*/  @!PT LDS RZ, [RZ] ;  /* 0x00000000fffff984 */ /* 0x000fe20000000800 */
[----:B------:R-:W-:Y:S01]  /*a6d0*/  @!PT LDS RZ, [RZ] ;  /* 0x00000000fffff984 */ /* 0x000fe20000000800 */
[----:B------:R-:W-:Y:S01]  /*a6e0*/  @!PT LDS RZ, [RZ] ;  /* 0x00000000fffff984 */ /* 0x000fe20000000800 */
[----:B------:R1:W-:Y:S06]  /*a6f0*/  MEMBAR.ALL.CTA ;  /* 0x0000000000007992 */ /* 0x0003ec0000008000 */
[----:B-1----:R-:W1:Y:S01]  /*a700*/  FENCE.VIEW.ASYNC.S ;  /* 0x00000000000073c6 */ /* 0x002e620000000000 */
[----:B------:R-:W-:Y:S01]  /*a710*/  IMAD.U32 R7, RZ, RZ, UR6 ;  /* 0x00000006ff077e24 */ /* 0x000fe2000f8e00ff */
[----:B------:R-:W-:Y:S01]  /*a720*/  ULDC.64 UR6, c[0x0][0xad8] ;  /* 0x0002b60000067ab9 */ /* 0x000fe20000000a00 */
[C---:B0-----:R-:W-:Y:S01]  /*a730*/  IMAD R11, R3.reuse, UR9, R0 ;  /* 0x00000009030b7c24 */ /* 0x041fe2000f8e0200 */
[----:B------:R-:W-:Y:S01]  /*a740*/  SHF.R.S32.HI R0, RZ, 0x1f, R9 ;  /* 0x0000001fff007819 */ /* 0x000fe20000011409 */
[----:B------:R-:W-:Y:S01]  /*a750*/  IMAD.WIDE.U32 R4, R3, UR8, R6 ;  /* 0x0000000803047c25 */ /* 0x000fe2000f8e0006 */
[----:B------:R-:W-:-:S03]  /*a760*/  LEA R12, R87, R18, 0x7 ;  /* 0x00000012570c7211 */ /* 0x000fc600078e38ff */
[----:B------:R-:W-:Y:S02]  /*a770*/  IMAD.IADD R5, R5, 0x1, R11 ;  /* 0x0000000105057824 */ /* 0x000fe400078e020b */
[----:B------:R-:W-:Y:S01]  /*a780*/  IMAD R6, R0, UR6, RZ ;  /* 0x0000000600067c24 */ /* 0x000fe2000f8e02ff */
[----:B------:R-:W-:Y:S01]  /*a790*/  UIADD3 UR39, UR39, 0x29820, URZ ;  /* 0x0002982027277890 */ /* 0x000fe2000fffe03f */
[C---:B------:R-:W-:Y:S01]  /*a7a0*/  IMAD.WIDE.U32 R4, R9.reuse, UR6, R4 ;  /* 0x0000000609047c25 */ /* 0x040fe2000f8e0004 */
[----:B------:R-:W-:Y:S01]  /*a7b0*/  UIADD3 UR43, UR43, 0x1, URZ ;  /* 0x000000012b2b7890 */ /* 0x000fe2000fffe03f */
[----:B------:R-:W-:Y:S02]  /*a7c0*/  ISETP.GE.AND P1, PT, R12, R69, PT ;  /* 0x000000450c00720c */ /* 0x000fe40003f26270 */
[----:B------:R-:W-:Y:S01]  /*a7d0*/  IMAD R3, R9, UR7, R6 ;  /* 0x0000000709037c24 */ /* 0x000fe2000f8e0206 */
[----:B------:R-:W-:Y:S01]  /*a7e0*/  ULDC.64 UR6, c[0x0][0xa80] ;  /* 0x0002a00000067ab9 */ /* 0x000fe20000000a00 */
[----:B------:R-:W-:Y:S01]  /*a7f0*/  UPRMT UR39, URZ, 0x654, UR39 ;  /* 0x000006543f277896 */ /* 0x000fe20008000027 */
[----:B------:R-:W-:Y:S01]  /*a800*/  LEA R10, P2, R4, UR6, 0x1 ;  /* 0x00000006040a7c11 */ /* 0x000fe2000f8408ff */
[----:B------:R-:W-:Y:S01]  /*a810*/  IMAD.IADD R3, R5, 0x1, R3 ;  /* 0x0000000105037824 */ /* 0x000fe200078e0203 */
[----:B------:R-:W-:Y:S01]  /*a820*/  UISETP.NE.AND UP0, UPT, UR43, 0x2, UPT ;  /* 0x000000022b00788c */ /* 0x000fe2000bf05270 */
[----:B------:R-:W-:-:S03]  /*a830*/  VIADD R0, R12, 0x20 ;  /* 0x000000200c007836 */ /* 0x000fc60000000000 */
[----:B------:R-:W-:Y:S01]  /*a840*/  LEA.HI.X R3, R4, UR7, R3, 0x1, P2 ;  /* 0x0000000704037c11 */ /* 0x000fe200090f0c03 */
[----:B------:R-:W-:Y:S01]  /*a850*/  USEL UR5, URZ, 0x1, UP0 ;  /* 0x000000013f057887 */ /* 0x000fe20008000000 */
[-C--:B------:R-:W-:Y:S01]  /*a860*/  ISETP.GE.AND P3, PT, R0, R69.reuse, PT ;  /* 0x000000450000720c */ /* 0x080fe20003f66270 */
[----:B------:R-:W-:Y:S01]  /*a870*/  ULDC UR4, c[0x0][0xc] ;  /* 0x0000030000047ab9 */ /* 0x000fe20000000800 */
[----:B------:R-:W-:Y:S01]  /*a880*/  VIADD R0, R12, 0x40 ;  /* 0x000000400c007836 */ /* 0x000fe20000000000 */
[----:B------:R-:W-:Y:S01]  /*a890*/  UIADD3 UR41, UR4, UR41, URZ ;  /* 0x0000002904297290 */ /* 0x000fe2000fffe03f */
[----:B-1----:R0:W1:Y:S01]  /*a8a0*/  SHFL.IDX PT, R8, R10, RZ, 0x181f ;  /* 0x00181fff0a087589 */ /* 0x00206200000e0000 */
[----:B------:R-:W-:Y:S01]  /*a8b0*/  USEL UR43, UR43, URZ, UP0 ;  /* 0x0000003f2b2b7287 */ /* 0x000fe20008000000 */
[----:B------:R-:W-:Y:S01]  /*a8c0*/  SYNCS.ARRIVE.TRANS64.RED.A1T0 RZ, [UR39], RZ ;  /* 0x000000ffffff79a7 */ /* 0x000fe20008100427 */
[----:B------:R-:W-:Y:S01]  /*a8d0*/  ULOP3.LUT UR44, UR44, UR5, URZ, 0x3c, !UPT ;  /* 0x000000052c2c7292 */ /* 0x000fe2000f8e3c3f */
[----:B------:R0:W2:Y:S01]  /*a8e0*/  SHFL.IDX PT, R9, R3, RZ, 0x181f ;  /* 0x00181fff03097589 */ /* 0x0000a200000e0000 */
[----:B------:R-:W-:Y:S01]  /*a8f0*/  BSSY B0, `(.L_x_31) ;  /* 0x000000b000007945 */ /* 0x000fe20003800000 */
[----:B------:R-:W-:-:S03]  /*a900*/  ISETP.GE.AND P0, PT, R0, R69, PT ;  /* 0x000000450000720c */ /* 0x000fc60003f06270 */
[----:B------:R-:W-:Y:S10]  /*a910*/  @P1 BRA `(.L_x_32) ;  /* 0x0000000000201947 */ /* 0x000ff40003800000 */
[----:B------:R-:W-:Y:S02]  /*a920*/  ULDC UR4, c[0x0][0xac8] ;  /* 0x0002b20000047ab9 */ /* 0x000fe40000000800 */
[----:B------:R-:W-:Y:S02]  /*a930*/  ISETP.GE.AND P2, PT, R16, UR4, PT ;  /* 0x0000000410007c0c */ /* 0x000fe4000bf46270 */
[----:B------:R-:W-:-:S11]  /*a940*/  ISETP.GE.AND P1, PT, R2, UR4, PT ;  /* 0x0000000402007c0c */ /* 0x000fd6000bf26270 */
[----:B-1----:R-:W-:Y:S02]  /*a950*/  @!P2 LEA R6, P4, R16, R8, 0x1 ;  /* 0x000000081006a211 */ /* 0x002fe400078808ff */
[----:B--2---:R-:W-:Y:S02]  /*a960*/  @!P1 IMAD.WIDE R4, R2, 0x2, R8 ;  /* 0x0000000202049825 */ /* 0x004fe400078e0208 */
[----:B------:R-:W-:-:S03]  /*a970*/  @!P2 LEA.HI.X R7, R16, R9, R192, 0x1, P4 ;  /* 0x000000091007a211 */ /* 0x000fc600020f0cc0 */
[----:B-----5:R3:W-:Y:S04]  /*a980*/  @!P1 ST.E.128 desc[UR48][R4.64], R48 ;  /* 0x0000003004009985 */ /* 0x0207e8000c101d30 */
[----:B------:R3:W-:Y:S02]  /*a990*/  @!P2 ST.E.128 desc[UR48][R6.64], R56 ;  /* 0x000000380600a985 */ /* 0x0007e4000c101d30 */
.L_x_32:
[----:B------:R-:W-:Y:S05]  /*a9a0*/  BSYNC B0 ;  /* 0x0000000000007941 */ /* 0x000fea0003800000 */
.L_x_31:
[----:B--2---:R2:W4:Y:S01]  /*a9b0*/  SHFL.IDX PT, R9, R3, 0x1, 0x181f ;  /* 0x00381f0003097f89 */ /* 0x00452200000e0000 */
[----:B------:R-:W-:Y:S03]  /*a9c0*/  BSSY B0, `(.L_x_33) ;  /* 0x000000b000007945 */ /* 0x000fe60003800000 */
[----:B-1----:R2:W1:Y:S01]  /*a9d0*/  SHFL.IDX PT, R8, R10, 0x1, 0x181f ;  /* 0x00381f000a087f89 */ /* 0x00246200000e0000 */
[----:B------:R-:W-:Y:S05]  /*a9e0*/  @P3 BRA `(.L_x_34) ;  /* 0x0000000000203947 */ /* 0x000fea0003800000 */
[----:B------:R-:W-:Y:S02]  /*a9f0*/  ULDC UR4, c[0x0][0xac8] ;  /* 0x0002b20000047ab9 */ /* 0x000fe40000000800 */
[----:B------:R-:W-:Y:S02]  /*aa00*/  ISETP.GE.AND P3, PT, R16, UR4, PT ;  /* 0x0000000410007c0c */ /* 0x000fe4000bf66270 */
[----:B------:R-:W-:-:S11]  /*aa10*/  ISETP.GE.AND P2, PT, R2, UR4, PT ;  /* 0x0000000402007c0c */ /* 0x000fd6000bf46270 */
[----:B-1-3--:R-:W-:Y:S02]  /*aa20*/  @!P3 LEA R6, P1, R16, R8, 0x1 ;  /* 0x000000081006b211 */ /* 0x00afe400078208ff */
[----:B----4-:R-:W-:Y:S02]  /*aa30*/  @!P2 IMAD.WIDE R4, R2, 0x2, R8 ;  /* 0x000000020204a825 */ /* 0x010fe400078e0208 */
[----:B------:R-:W-:-:S03]  /*aa40*/  @!P3 LEA.HI.X R7, R16, R9, R192, 0x1, P1 ;  /* 0x000000091007b211 */ /* 0x000fc600008f0cc0 */
[----:B-----5:R1:W-:Y:S04]  /*aa50*/  @!P2 ST.E.128 desc[UR48][R4.64], R44 ;  /* 0x0000002c0400a985 */ /* 0x0203e8000c101d30 */
[----:B------:R1:W-:Y:S02]  /*aa60*/  @!P3 ST.E.128 desc[UR48][R6.64], R52 ;  /* 0x000000340600b985 */ /* 0x0003e4000c101d30 */
.L_x_34:
[----:B------:R-:W-:Y:S05]  /*aa70*/  BSYNC B0 ;  /* 0x0000000000007941 */ /* 0x000fea0003800000 */
.L_x_33:
[----:B----4-:R4:W0:Y:S01]  /*aa80*/  SHFL.IDX PT, R9, R3, 0x2, 0x181f ;  /* 0x00581f0003097f89 */ /* 0x01082200000e0000 */
[----:B------:R-:W-:Y:S03]  /*aa90*/  BSSY B0, `(.L_x_35) ;  /* 0x000000b000007945 */ /* 0x000fe60003800000 */
[----:B-1----:R4:W1:Y:S01]  /*aaa0*/  SHFL.IDX PT, R8, R10, 0x2, 0x181f ;  /* 0x00581f000a087f89 */ /* 0x00286200000e0000 */
[----:B------:R-:W-:Y:S05]  /*aab0*/  @P0 BRA `(.L_x_36) ;  /* 0x0000000000200947 */ /* 0x000fea0003800000 */
[----:B------:R-:W-:Y:S02]  /*aac0*/  ULDC UR4, c[0x0][0xac8] ;  /* 0x0002b20000047ab9 */ /* 0x000fe40000000800 */
[----:B------:R-:W-:Y:S02]  /*aad0*/  ISETP.GE.AND P2, PT, R16, UR4, PT ;  /* 0x0000000410007c0c */ /* 0x000fe4000bf46270 */
[----:B------:R-:W-:-:S11]  /*aae0*/  ISETP.GE.AND P1, PT, R2, UR4, PT ;  /* 0x0000000402007c0c */ /* 0x000fd6000bf26270 */
[----:B-1-3--:R-:W-:Y:S02]  /*aaf0*/  @!P2 LEA R6, P0, R16, R8, 0x1 ;  /* 0x000000081006a211 */ /* 0x00afe400078008ff */
[----:B0-----:R-:W-:Y:S02]  /*ab00*/  @!P1 IMAD.WIDE R4, R2, 0x2, R8 ;  /* 0x0000000202049825 */ /* 0x001fe400078e0208 */
[----:B------:R-:W-:-:S03]  /*ab10*/  @!P2 LEA.HI.X R7, R16, R9, R192, 0x1, P0 ;  /* 0x000000091007a211 */ /* 0x000fc600000f0cc0 */
[----:B-----5:R0:W-:Y:S04]  /*ab20*/  @!P1 ST.E.128 desc[UR48][R4.64], R32 ;  /* 0x0000002004009985 */ /* 0x0201e8000c101d30 */
[----:B------:R0:W-:Y:S02]  /*ab30*/  @!P2 ST.E.128 desc[UR48][R6.64], R40 ;  /* 0x000000280600a985 */ /* 0x0001e4000c101d30 */
.L_x_36:
[----:B------:R-:W-:Y:S05]  /*ab40*/  BSYNC B0 ;  /* 0x0000000000007941 */ /* 0x000fea0003800000 */
.L_x_35:
[----:B------:R-:W-:Y:S01]  /*ab50*/  VIADD R0, R12, 0x60 ;  /* 0x000000600c007836 */ /* 0x000fe20000000000 */
[----:B0-----:R0:W0:Y:S01]  /*ab60*/  SHFL.IDX PT, R9, R3, 0x3, 0x181f ;  /* 0x00781f0003097f89 */ /* 0x00102200000e0000 */
[----:B------:R-:W-:Y:S01]  /*ab70*/  UIADD3 UR45, UR45, 0x1, URZ ;  /* 0x000000012d2d7890 */ /* 0x000fe2000fffe03f */
[----:B------:R-:W-:Y:S02]  /*ab80*/  BSSY B0, `(.L_x_37) ;  /* 0x000000c000007945 */ /* 0x000fe40003800000 */
[----:B------:R-:W-:Y:S01]  /*ab90*/  ISETP.GE.AND P0, PT, R0, R69, PT ;  /* 0x000000450000720c */ /* 0x000fe20003f06270 */
[----:B-1----:R1:W0:-:S12]  /*aba0*/  SHFL.IDX PT, R8, R10, 0x3, 0x181f ;  /* 0x00781f000a087f89 */ /* 0x00221800000e0000 */
[----:B-1----:R-:W-:Y:S05]  /*abb0*/  @P0 BRA `(.L_x_38) ;  /* 0x0000000000200947 */ /* 0x002fea0003800000 */
[----:B------:R-:W-:Y:S02]  /*abc0*/  ULDC UR4, c[0x0][0xac8] ;  /* 0x0002b20000047ab9 */ /* 0x000fe40000000800 */
[----:B------:R-:W-:Y:S02]  /*abd0*/  ISETP.GE.AND P2, PT, R16, UR4, PT ;  /* 0x0000000410007c0c */ /* 0x000fe4000bf46270 */
[----:B------:R-:W-:-:S11]  /*abe0*/  ISETP.GE.AND P1, PT, R2, UR4, PT ;  /* 0x0000000402007c0c */ /* 0x000fd6000bf26270 */
[----:B0--3--:R-:W-:Y:S02]  /*abf0*/  @!P2 LEA R6, P0, R16, R8, 0x1 ;  /* 0x000000081006a211 */ /* 0x009fe400078008ff */
[----:B------:R-:W-:Y:S02]  /*ac00*/  @!P1 IMAD.WIDE R4, R2, 0x2, R8 ;  /* 0x0000000202049825 */ /* 0x000fe400078e0208 */
[----:B------:R-:W-:-:S03]  /*ac10*/  @!P2 LEA.HI.X R7, R16, R9, R192, 0x1, P0 ;  /* 0x000000091007a211 */ /* 0x000fc600000f0cc0 */
[----:B-----5:R1:W-:Y:S04]  /*ac20*/  @!P1 ST.E.128 desc[UR48][R4.64], R28 ;  /* 0x0000001c04009985 */ /* 0x0203e8000c101d30 */
[----:B------:R1:W-:Y:S02]  /*ac30*/  @!P2 ST.E.128 desc[UR48][R6.64], R36 ;  /* 0x000000240600a985 */ /* 0x0003e4000c101d30 */
.L_x_38:
[----:B------:R-:W-:Y:S05]  /*ac40*/  BSYNC B0 ;  /* 0x0000000000007941 */ /* 0x000fea0003800000 */
.L_x_37:
[----:B------:R-:W2:Y:S02]  /*ac50*/  LDC R0, c[0x0][0xc34] ;  /* 0x00030d00ff007b82 */ /* 0x000ea40000000800 */
[----:B--2---:R-:W-:-:S13]  /*ac60*/  ISETP.LE.AND P0, PT, R0, UR41, PT ;  /* 0x0000002900007c0c */ /* 0x004fda000bf03270 */
[----:B------:R-:W-:Y:S05]  /*ac70*/  @!P0 BRA `(.L_x_39) ;  /* 0xffffff6000188947 */ /* 0x000fea000383ffff */
[----:B------:R-:W-:Y:S05]  /*ac80*/  EXIT ;  /* 0x000000000000794d */ /* 0x000fea0003800000 */
.L_x_5:
[----:B------:R-:W-:-:S08]  /*ac90*/  NOP ;  /* 0x0000000000007918 */ /* 0x000fd00000000000 */
[----:B------:R-:W0:-:S00]  /*aca0*/  USETMAXREG.DEALLOC.CTAPOOL 0x28 ;  /* 0x00000028000079c8 */ /* 0x000e0000080e0500 */
[----:B------:R-:W1:Y:S01]  /*acb0*/  S2UR UR38, SR_CTAID.X ;  /* 0x00000000002679c3 */ /* 0x000e620000002500 */
[----:B------:R-:W-:Y:S01]  /*acc0*/  UMOV UR37, 0x1 ;  /* 0x0000000100257882 */ /* 0x000fe20000000000 */
[----:B0-----:R-:W-:Y:S02]  /*acd0*/  IMAD.MOV.U32 R19, RZ, RZ, RZ ;  /* 0x000000ffff137224 */ /* 0x001fe400078e00ff */
[----:B------:R-:W-:-:S04]  /*ace0*/  IMAD.MOV.U32 R31, RZ, RZ, 0x1 ;  /* 0x00000001ff1f7424 */ /* 0x000fc800078e00ff */
[----:B------:R-:W1:Y:S02]  /*acf0*/  LDC R2, c[0x0][0xc34] ;  /* 0x00030d00ff027b82 */ /* 0x000e640000000800 */
[----:B-1----:R-:W-:-:S13]  /*ad00*/  ISETP.LE.AND P0, PT, R2, UR38, PT ;  /* 0x0000002602007c0c */ /* 0x002fda000bf03270 */
[----:B------:R-:W-:Y:S05]  /*ad10*/  @P0 BRA `(.L_x_40) ;  /* 0x0000004800440947 */ /* 0x000fea0003800000 */
[----:B------:R-:W0:Y:S01]  /*ad20*/  S2R R8, SR_TID.X ;  /* 0x0000000000087919 */ /* 0x000e220000002100 */
[----:B------:R-:W-:Y:S01]  /*ad30*/  ULDC.64 UR4, c[0x0][0x418] ;  /* 0x0001060000047ab9 */ /* 0x000fe20000000a00 */
[----:B------:R-:W-:Y:S01]  /*ad40*/  ULDC.64 UR8, c[0x0][0x2f0] ;  /* 0x0000bc0000087ab9 */ /* 0x000fe20000000a00 */
[----:B------:R-:W-:Y:S01]  /*ad50*/  UISETP.NE.U32.AND UP0, UPT, UR4, URZ, UPT ;  /* 0x0000003f0400728c */ /* 0x000fe2000bf05070 */
[----:B------:R-:W-:Y:S01]  /*ad60*/  MOV R34, 0x40 ;  /* 0x0000004000227802 */ /* 0x000fe20000000f00 */
[----:B------:R-:W-:Y:S01]  /*ad70*/  UMOV UR6, 0xa0 ;  /* 0x000000a000067882 */ /* 0x000fe20000000000 */
[----:B------:R-:W-:Y:S01]  /*ad80*/  ULDC UR4, c[0x0][0x424] ;  /* 0x0001090000047ab9 */ /* 0x000fe20000000800 */
[----:B------:R-:W-:Y:S01]  /*ad90*/  UISETP.NE.AND.EX UP0, UPT, UR5, URZ, UPT, UP0 ;  /* 0x0000003f0500728c */ /* 0x000fe2000bf05300 */
[----:B------:R-:W-:Y:S01]  /*ada0*/  LOP3.LUT R16, R16, 0xfffffffd, RZ, 0xc0, !PT ;  /* 0xfffffffd10107812 */ /* 0x000fe200078ec0ff */
[----:B------:R-:W-:Y:S01]  /*adb0*/  ULDC UR10, c[0x0][0x320] ;  /* 0x0000c800000a7ab9 */ /* 0x000fe20000000800 */
[----:B------:R-:W-:Y:S01]  /*adc0*/  UMOV UR41, 0x400 ;  /* 0x0000040000297882 */ /* 0x000fe20000000000 */
[----:B------:R-:W-:Y:S01]  /*add0*/  USEL UR4, UR4, 0x1, UP0 ;  /* 0x0000000104047887 */ /* 0x000fe20008000000 */
[----:B------:R-:W-:Y:S01]  /*ade0*/  IMAD.MOV.U32 R31, RZ, RZ, 0x1 ;  /* 0x00000001ff1f7424 */ /* 0x000fe200078e00ff */
[----:B------:R-:W-:Y:S01]  /*adf0*/  ULEA UR41, UR45, UR41, 0x18 ;  /* 0x000000292d297291 */ /* 0x000fe2000f8ec03f */
[----:B------:R-:W-:Y:S01]  /*ae00*/  IMAD.MOV.U32 R19, RZ, RZ, RZ ;  /* 0x000000ffff137224 */ /* 0x000fe200078e00ff */
[----:B------:R-:W-:Y:S01]  /*ae10*/  UIMAD UR39, UR4, UR8, URZ ;  /* 0x00000008042772a4 */ /* 0x000fe2000f8e023f */
[----:B------:R-:W-:-:S02]  /*ae20*/  ULDC UR40, c[0x0][0x448] ;  /* 0x0001120000287ab9 */ /* 0x000fc40000000800 */
[----:B------:R-:W-:Y:S01]  /*ae30*/  ULDC UR8, c[0x0][0x2b8] ;  /* 0x0000ae0000087ab9 */ /* 0x000fe20000000800 */
[----:B------:R-:W-:Y:S01]  /*ae40*/  UIADD3 UR4, UR39, 0x9f, URZ ;  /* 0x0000009f27047890 */ /* 0x000fe2000fffe03f */
[----:B------:R-:W-:Y:S01]  /*ae50*/  ULDC UR7, c[0x0][0x288] ;  /* 0x0000a20000077ab9 */ /* 0x000fe20000000800 */
[----:B------:R-:W-:Y:S02]  /*ae60*/  ULOP3.LUT UR46, UR36, 0x2, URZ, 0xfc, !UPT ;  /* 0x00000002242e7892 */ /* 0x000fe4000f8efc3f */
[----:B------:R-:W-:Y:S02]  /*ae70*/  UIMAD.WIDE UR4, UR4, 0x66666667, URZ ;  /* 0x66666667040478a5 */ /* 0x000fe4000f8e023f */
[----:B------:R-:W-:Y:S02]  /*ae80*/  ULOP3.LUT UR47, UR36, 0x1, URZ, 0xfc, !UPT ;  /* 0x00000001242f7892 */ /* 0x000fe4000f8efc3f */
[----:B------:R-:W-:Y:S01]  /*ae90*/  USHF.R.U32.HI UR4, URZ, 0x1f, UR5 ;  /* 0x0000001f3f047899 */ /* 0x000fe20008011605 */
[----:B------:R-:W-:Y:S01]  /*aea0*/  ULDC UR50, c[0x0][0xc] ;  /* 0x0000030000327ab9 */ /* 0x000fe20000000800 */
[----:B------:R-:W-:Y:S01]  /*aeb0*/  UMOV UR37, URZ ;  /* 0x0000003f00257c82 */ /* 0x000fe20008000000 */
[C---:B0-----:R-:W-:Y:S01]  /*aec0*/  SHF.L.U32 R4, R8.reuse, 0x4, RZ ;  /* 0x0000000408047819 */ /* 0x041fe200000006ff */
[C---:B------:R-:W-:Y:S01]  /*aed0*/  IMAD.SHL.U32 R3, R8.reuse, 0x2, RZ ;  /* 0x0000000208037824 */ /* 0x040fe200078e00ff */
[C---:B------:R-:W-:Y:S01]  /*aee0*/  LOP3.LUT P0, RZ, R8.reuse, 0x4, RZ, 0xc0, !PT ;  /* 0x0000000408ff7812 */ /* 0x040fe2000780c0ff */
[----:B------:R-:W-:Y:S01]  /*aef0*/  IMAD.SHL.U32 R7, R8, 0x20, RZ ;  /* 0x0000002008077824 */ /* 0x000fe200078e00ff */
[----:B------:R-:W-:Y:S01]  /*af00*/  LOP3.LUT R0, R4, 0x1b0, RZ, 0xc0, !PT ;  /* 0x000001b004007812 */ /* 0x000fe200078ec0ff */
[C---:B------:R-:W-:Y:S01]  /*af10*/  IMAD.SHL.U32 R33, R8.reuse, 0x4, RZ ;  /* 0x0000000408217824 */ /* 0x040fe200078e00ff */
[----:B------:R-:W-:Y:S01]  /*af20*/  LOP3.LUT P1, RZ, R8, 0x10, RZ, 0xc0, !PT ;  /* 0x0000001008ff7812 */ /* 0x000fe2000782c0ff */
[----:B------:R-:W-:Y:S01]  /*af30*/  ULEA.HI.SX32 UR42, UR5, UR4, 0x1a ;  /* 0x00000004052a7291 */ /* 0x000fe2000f8fd23f */
[----:B------:R-:W-:Y:S01]  /*af40*/  LOP3.LUT R9, R0, 0x30, R3, 0x78, !PT ;  /* 0x0000003000097812 */ /* 0x000fe200078e7803 */
[C---:B------:R-:W-:Y:S01]  /*af50*/  IMAD.SHL.U32 R3, R8.reuse, 0x80, RZ ;  /* 0x0000008008037824 */ /* 0x040fe200078e00ff */
[----:B------:R-:W-:Y:S01]  /*af60*/  LOP3.LUT R0, R8, 0x7f, RZ, 0xc0, !PT ;  /* 0x0000007f08007812 */ /* 0x000fe200078ec0ff */
[----:B------:R-:W-:Y:S01]  /*af70*/  UIMAD UR5, UR42, UR6, -0xa0 ;  /* 0xffffff602a0574a4 */ /* 0x000fe2000f8e0206 */
[----:B------:R-:W-:Y:S01]  /*af80*/  LOP3.LUT R6, R7, 0x80, RZ, 0xc0, !PT ;  /* 0x0000008007067812 */ /* 0x000fe200078ec0ff */
[----:B------:R-:W-:Y:S01]  /*af90*/  UIADD3 UR4, UR42, -0x1, URZ ;  /* 0xffffffff2a047890 */ /* 0x000fe2000fffe03f */
[----:B------:R-:W-:Y:S01]  /*afa0*/  SHF.R.U32.HI R2, RZ, 0x5, R0 ;  /* 0x00000005ff027819 */ /* 0x000fe20000011600 */
[----:B------:R-:W-:Y:S01]  /*afb0*/  UIMAD UR40, UR40, UR7, URZ ;  /* 0x00000007282872a4 */ /* 0x000fe2000f8e023f */
[----:B------:R-:W-:Y:S01]  /*afc0*/  LOP3.LUT R5, R3, 0x380, RZ, 0xc0, !PT ;  /* 0x0000038003057812 */ /* 0x000fe200078ec0ff */
[----:B------:R-:W-:Y:S01]  /*afd0*/  UIMAD UR4, UR4, -0xa0, UR39 ;  /* 0xffffff60040478a4 */ /* 0x000fe2000f8e0227 */
[----:B------:R-:W-:Y:S01]  /*afe0*/  LOP3.LUT R6, R6, 0x10, R8, 0xf8, !PT ;  /* 0x0000001006067812 */ /* 0x000fe200078ef808 */
[----:B------:R-:W-:Y:S01]  /*aff0*/  UIADD3 UR42, UR42, -0x2, URZ ;  /* 0xfffffffe2a2a7890 */ /* 0x000fe2000fffe03f */
[----:B------:R-:W-:Y:S01]  /*b000*/  LOP3.LUT R11, R7, 0x380, RZ, 0xc0, !PT ;  /* 0x00000380070b7812 */ /* 0x000fe200078ec0ff */
[----:B------:R-:W-:Y:S01]  /*b010*/  IMAD R5, R2, 0x10, R5 ;  /* 0x0000001002057824 */ /* 0x000fe200078e0205 */
[----:B------:R-:W-:-:S02]  /*b020*/  LOP3.LUT R8, R6, 0x10, R33, 0x78, !PT ;  /* 0x0000001006087812 */ /* 0x000fc400078e7821 */
[----:B------:R-:W-:Y:S02]  /*b030*/  LOP3.LUT R35, R4, 0x30, RZ, 0xc0, !PT ;  /* 0x0000003004237812 */ /* 0x000fe400078ec0ff */
[--C-:B------:R-:W-:Y:S01]  /*b040*/  LOP3.LUT R6, R5, 0x70, R4.reuse, 0x78, !PT ;  /* 0x0000007005067812 */ /* 0x100fe200078e7804 */
[C---:B------:R-:W-:Y:S01]  /*b050*/  IMAD.SHL.U32 R5, R2.reuse, 0x200, RZ ;  /* 0x0000020002057824 */ /* 0x040fe200078e00ff */
[--C-:B------:R-:W-:Y:S01]  /*b060*/  LOP3.LUT R11, R11, 0x30, R4.reuse, 0xf8, !PT ;  /* 0x000000300b0b7812 */ /* 0x100fe200078ef804 */
[----:B------:R-:W-:Y:S01]  /*b070*/  IMAD.SHL.U32 R2, R2, 0x400, RZ ;  /* 0x0000040002027824 */ /* 0x000fe200078e00ff */
[----:B------:R-:W-:Y:S02]  /*b080*/  LOP3.LUT R3, R6, 0xc00, R3, 0xf8, !PT ;  /* 0x00000c0006037812 */ /* 0x000fe400078ef803 */
[----:B------:R-:W-:Y:S02]  /*b090*/  LOP3.LUT R6, R5, 0x40, R4, 0xf8, !PT ;  /* 0x0000004005067812 */ /* 0x000fe400078ef804 */
[----:B------:R-:W-:Y:S01]  /*b0a0*/  LOP3.LUT R2, R35, 0x80, RZ, 0xfc, !PT ;  /* 0x0000008023027812 */ /* 0x000fe200078efcff */
[----:B------:R0:W-:Y:S01]  /*b0b0*/  STL [R1+0xc], R3 ;  /* 0x00000c0301007387 */ /* 0x0001e20000100800 */
[----:B------:R-:W-:-:S02]  /*b0c0*/  LOP3.LUT R9, R6, R9, RZ, 0xfc, !PT ;  /* 0x0000000906097212 */ /* 0x000fc400078efcff */
[--C-:B------:R-:W-:Y:S02]  /*b0d0*/  LOP3.LUT R6, R5, 0x60, R7.reuse, 0xf8, !PT ;  /* 0x0000006005067812 */ /* 0x100fe400078ef807 */
[----:B------:R-:W-:Y:S01]  /*b0e0*/  SHF.R.U32.HI R5, RZ, 0x2, R0 ;  /* 0x00000002ff057819 */ /* 0x000fe20000011600 */
[----:B------:R-:W-:Y:S01]  /*b0f0*/  STL [R1+0x4], R9 ;  /* 0x0000040901007387 */ /* 0x000fe20000100800 */
[----:B------:R-:W-:Y:S02]  /*b100*/  SEL R0, R34, 0xffffffc0, !P0 ;  /* 0xffffffc022007807 */ /* 0x000fe40004000000 */
[--C-:B------:R-:W-:Y:S02]  /*b110*/  LOP3.LUT R4, R5, 0x60, R7.reuse, 0xf8, !PT ;  /* 0x0000006005047812 */ /* 0x100fe400078ef807 */
[----:B0-----:R-:W-:Y:S02]  /*b120*/  LOP3.LUT R3, R6, 0x100, R7, 0xf8, !PT ;  /* 0x0000010006037812 */ /* 0x001fe400078ef807 */
[C---:B------:R-:W-:Y:S01]  /*b130*/  LOP3.LUT R36, R4.reuse, 0x80, RZ, 0xfc, !PT ;  /* 0x0000008004247812 */ /* 0x040fe200078efcff */
[----:B------:R-:W-:Y:S01]  /*b140*/  VIADD R4, R4, UR5 ;  /* 0x0000000504047c36 */ /* 0x000fe20008000000 */
[----:B------:R-:W-:-:S02]  /*b150*/  LOP3.LUT R3, R3, R8, RZ, 0xfc, !PT ;  /* 0x0000000803037212 */ /* 0x000fc400078efcff */
[----:B------:R-:W-:Y:S02]  /*b160*/  SEL R34, R34, 0xffffffc0, !P1 ;  /* 0xffffffc022227807 */ /* 0x000fe40004800000 */
[----:B------:R-:W-:Y:S01]  /*b170*/  ISETP.GE.AND P0, PT, R35, UR10, PT ;  /* 0x0000000a23007c0c */ /* 0x000fe2000bf06270 */
[----:B------:R0:W-:Y:S01]  /*b180*/  STL [R1+0x8], R3 ;  /* 0x0000080301007387 */ /* 0x0001e20000100800 */
[----:B------:R-:W-:-:S03]  /*b190*/  LOP3.LUT R33, R11, 0x70, R33, 0x78, !PT ;  /* 0x000000700b217812 */ /* 0x000fc600078e7821 */
[----:B------:R1:W-:Y:S01]  /*b1a0*/  STL [R1+0x10], R0 ;  /* 0x0000100001007387 */ /* 0x0003e20000100800 */
[----:B0-----:R-:W-:Y:S01]  /*b1b0*/  VIADD R3, R36, UR5 ;  /* 0x0000000524037c36 */ /* 0x001fe20008000000 */
[----:B-1----:R-:W-:-:S04]  /*b1c0*/  LOP3.LUT R0, R35, 0x40, RZ, 0xfc, !PT ;  /* 0x0000004023007812 */ /* 0x002fc800078efcff */
[----:B------:R0:W-:Y:S01]  /*b1d0*/  STL [R1+0x20], R3 ;  /* 0x0000200301007387 */ /* 0x0001e20000100800 */
[----:B------:R-:W-:Y:S02]  /*b1e0*/  ISETP.GE.AND P1, PT, R3, UR39, PT ;  /* 0x0000002703007c0c */ /* 0x000fe4000bf26270 */
[----:B------:R-:W-:Y:S02]  /*b1f0*/  ISETP.GE.AND P2, PT, R0, UR9, PT ;  /* 0x0000000900007c0c */ /* 0x000fe4000bf46270 */
[----:B0-----:R-:W-:Y:S01]  /*b200*/  IADD3 R3, -R5, UR4, RZ ;  /* 0x0000000405037c10 */ /* 0x001fe2000fffe1ff */
[----:B------:R-:W-:-:S03]  /*b210*/  VIADD R5, R9, UR41 ;  /* 0x0000002909057c36 */ /* 0x000fc60008000000 */
[C---:B------:R-:W-:Y:S01]  /*b220*/  ISETP.LT.OR P3, PT, R3.reuse, 0x21, P0 ;  /* 0x000000210300780c */ /* 0x040fe20000761670 */
[----:B------:R0:W-:Y:S06]  /*b230*/  STL [R1+0x18], R3 ;  /* 0x0000180301007387 */ /* 0x0001ec0000100800 */
[----:B------:R-:W-:Y:S02]  /*b240*/  @P2 LOP3.LUT R16, R16, 0x2, RZ, 0xfc, !PT ;  /* 0x0000000210102812 */ /* 0x000fe400078efcff */
[----:B------:R-:W-:Y:S01]  /*b250*/  ISETP.LT.U32.AND P2, PT, R36, 0xa0, !P1 ;  /* 0x000000a02400780c */ /* 0x000fe20004f41070 */
[----:B------:R0:W-:Y:S01]  /*b260*/  STL [R1+0x14], R5 ;  /* 0x0000140501007387 */ /* 0x0001e20000100800 */
[----:B------:R-:W-:-:S02]  /*b270*/  ISETP.LT.OR P1, PT, R3, 0x1, P0 ;  /* 0x000000010300780c */ /* 0x000fc40000721670 */
[----:B------:R-:W-:Y:S01]  /*b280*/  LOP3.LUT R16, R16, 0xfffff7ff, RZ, 0xc0, !PT ;  /* 0xfffff7ff10107812 */ /* 0x000fe200078ec0ff */
[----:B------:R0:W-:Y:S08]  /*b290*/  STL [R1+0x1c], R4 ;  /* 0x00001c0401007387 */ /* 0x0001f00000100800 */
[----:B------:R-:W-:Y:S02]  /*b2a0*/  @P2 LOP3.LUT R16, R16, 0x800, RZ, 0xfc, !PT ;  /* 0x0000080010102812 */ /* 0x000fe400078efcff */
[----:B------:R-:W-:-:S02]  /*b2b0*/  ISETP.LT.OR P2, PT, R3, 0x41, P0 ;  /* 0x000000410300780c */ /* 0x000fc40000741670 */
[----:B------:R-:W-:-:S04]  /*b2c0*/  LOP3.LUT R16, R16, 0xffbfffff, RZ, 0xc0, !PT ;  /* 0xffbfffff10107812 */ /* 0x000fc800078ec0ff */
[----:B------:R-:W-:Y:S02]  /*b2d0*/  @P1 LOP3.LUT R16, R16, 0x400000, RZ, 0xfc, !PT ;  /* 0x0040000010101812 */ /* 0x000fe400078efcff */
[C---:B------:R-:W-:Y:S02]  /*b2e0*/  ISETP.LT.OR P1, PT, R3.reuse, 0x61, P0 ;  /* 0x000000610300780c */ /* 0x040fe40000721670 */
[----:B------:R-:W-:Y:S02]  /*b2f0*/  LOP3.LUT R16, R16, 0xffefffff, RZ, 0xc0, !PT ;  /* 0xffefffff10107812 */ /* 0x000fe400078ec0ff */
[C---:B------:R-:W-:Y:S02]  /*b300*/  ISETP.LT.OR P0, PT, R3.reuse, 0x81, P0 ;  /* 0x000000810300780c */ /* 0x040fe40000701670 */
[----:B------:R-:W-:Y:S02]  /*b310*/  @P3 LOP3.LUT R16, R16, 0x100000, RZ, 0xfc, !PT ;  /* 0x0010000010103812 */ /* 0x000fe400078efcff */
[----:B------:R-:W-:-:S02]  /*b320*/  ISETP.GE.AND P3, PT, R3, 0x1, PT ;  /* 0x000000010300780c */ /* 0x000fc40003f66270 */
[----:B------:R-:W-:-:S04]  /*b330*/  LOP3.LUT R16, R16, 0xfffbffff, RZ, 0xc0, !PT ;  /* 0xfffbffff10107812 */ /* 0x000fc800078ec0ff */
[----:B------:R-:W-:Y:S02]  /*b340*/  @P2 LOP3.LUT R16, R16, 0x40000, RZ, 0xfc, !PT ;  /* 0x0004000010102812 */ /* 0x000fe400078efcff */
[----:B------:R-:W-:Y:S02]  /*b350*/  ISETP.GE.AND P2, PT, R2, UR9, PT ;  /* 0x0000000902007c0c */ /* 0x000fe4000bf46270 */
[----:B------:R-:W-:-:S04]  /*b360*/  LOP3.LUT R16, R16, 0xfffeffff, RZ, 0xc0, !PT ;  /* 0xfffeffff10107812 */ /* 0x000fc800078ec0ff */
[----:B------:R-:W-:Y:S02]  /*b370*/  @P1 LOP3.LUT R16, R16, 0x10000, RZ, 0xfc, !PT ;  /* 0x0001000010101812 */ /* 0x000fe400078efcff */
[----:B------:R-:W-:Y:S02]  /*b380*/  ISETP.GE.AND P1, PT, R0, UR10, PT ;  /* 0x0000000a00007c0c */ /* 0x000fe4000bf26270 */
[----:B------:R-:W-:-:S04]  /*b390*/  LOP3.LUT R16, R16, 0xfdffffff, RZ, 0xc0, !PT ;  /* 0xfdffffff10107812 */ /* 0x000fc800078ec0ff */
[----:B------:R-:W-:Y:S02]  /*b3a0*/  @P0 LOP3.LUT R16, R16, 0x2000000, RZ, 0xfc, !PT ;  /* 0x0200000010100812 */ /* 0x000fe400078efcff */
[----:B------:R-:W-:Y:S02]  /*b3b0*/  ISETP.GE.AND P0, PT, R0, UR8, PT ;  /* 0x0000000800007c0c */ /* 0x000fe4000bf06270 */
[----:B------:R-:W-:-:S04]  /*b3c0*/  LOP3.LUT R16, R16, 0xfffffffe, RZ, 0xc0, !PT ;  /* 0xfffffffe10107812 */ /* 0x000fc800078ec0ff */
[----:B------:R-:W-:-:S07]  /*b3d0*/  LOP3.LUT R16, R16, 0xffffdfff, RZ, 0xc0, !PT ;  /* 0xffffdfff10107812 */ /* 0x000fce00078ec0ff */
[----:B------:R-:W-:Y:S02]  /*b3e0*/  @P0 LOP3.LUT R16, R16, 0x2000, RZ, 0xfc, !PT ;  /* 0x0000200010100812 */ /* 0x000fe400078efcff */
[----:B------:R-:W-:Y:S02]  /*b3f0*/  ISETP.GE.AND P0, PT, R2, UR8, PT ;  /* 0x0000000802007c0c */ /* 0x000fe4000bf06270 */
[----:B------:R-:W-:Y:S02]  /*b400*/  @P2 LOP3.LUT R16, R16, 0x1, RZ, 0xfc, !PT ;  /* 0x0000000110102812 */ /* 0x000fe400078efcff */
[----:B------:R-:W-:Y:S02]  /*b410*/  ISETP.GE.AND P2, PT, R3, 0x21, PT ;  /* 0x000000210300780c */ /* 0x000fe40003f46270 */
[----:B------:R-:W-:-:S04]  /*b420*/  LOP3.LUT R16, R16, 0xfffffff7, RZ, 0xc0, !PT ;  /* 0xfffffff710107812 */ /* 0x000fc800078ec0ff */
[----:B------:R-:W-:-:S04]  /*b430*/  @P1 LOP3.LUT R16, R16, 0x8, RZ, 0xfc, !PT ;  /* 0x0000000810101812 */ /* 0x000fc800078efcff */
[----:B------:R-:W-:-:S04]  /*b440*/  LOP3.LUT R16, R16, 0xffffefff, RZ, 0xc0, !PT ;  /* 0xffffefff10107812 */ /* 0x000fc800078ec0ff */
[----:B------:R-:W-:Y:S02]  /*b450*/  @P0 LOP3.LUT R16, R16, 0x1000, RZ, 0xfc, !PT ;  /* 0x0000100010100812 */ /* 0x000fe400078efcff */
[----:B------:R-:W-:Y:S02]  /*b460*/  ISETP.LT.OR P0, PT, R3, 0x1, P1 ;  /* 0x000000010300780c */ /* 0x000fe40000f01670 */
[----:B------:R-:W-:-:S04]  /*b470*/  LOP3.LUT R16, R16, 0xfffffbff, RZ, 0xc0, !PT ;  /* 0xfffffbff10107812 */ /* 0x000fc800078ec0ff */
[----:B------:R-:W-:Y:S02]  /*b480*/  @P3 LOP3.LUT R16, R16, 0x400, RZ, 0xfc, !PT ;  /* 0x0000040010103812 */ /* 0x000fe400078efcff */
[----:B------:R-:W-:Y:S02]  /*b490*/  ISETP.LT.OR P3, PT, R3, 0x21, P1 ;  /* 0x000000210300780c */ /* 0x000fe40000f61670 */
[----:B------:R-:W-:-:S04]  /*b4a0*/  LOP3.LUT R16, R16, 0xffdfffff, RZ, 0xc0, !PT ;  /* 0xffdfffff10107812 */ /* 0x000fc800078ec0ff */
[----:B------:R-:W-:Y:S02]  /*b4b0*/  @P0 LOP3.LUT R16, R16, 0x200000, RZ, 0xfc, !PT ;  /* 0x0020000010100812 */ /* 0x000fe400078efcff */
[----:B------:R-:W-:Y:S02]  /*b4c0*/  ISETP.GE.AND P0, PT, R3, 0x41, PT ;  /* 0x000000410300780c */ /* 0x000fe40003f06270 */
        /* <DEDUP_REMOVED lines=14> */
[----:B------:R-:W-:-:S04]  /*b5b0*/  @P3 LOP3.LUT R16, R16, 0x80, RZ, 0xfc, !PT ;  /* 0x0000008010103812 */ /* 0x000fc800078efcff */
[----:B------:R-:W-:-:S04]  /*b5c0*/  LOP3.LUT R16, R16, 0xffff7fff, RZ, 0xc0, !PT ;  /* 0xffff7fff10107812 */ /* 0x000fc800078ec0ff */
[----:B------:R-:W-:Y:S02]  /*b5d0*/  @P0 LOP3.LUT R16, R16, 0x8000, RZ, 0xfc, !PT ;  /* 0x0000800010100812 */ /* 0x000fe400078efcff */
[----:B------:R-:W-:Y:S02]  /*b5e0*/  ISETP.GE.AND P0, PT, R35, UR9, PT ;  /* 0x0000000923007c0c */ /* 0x000fe4000bf06270 */
[----:B------:R-:W-:-:S04]  /*b5f0*/  LOP3.LUT R16, R16, 0xff7fffff, RZ, 0xc0, !PT ;  /* 0xff7fffff10107812 */ /* 0x000fc800078ec0ff */
[----:B------:R-:W-:-:S04]  /*b600*/  @P2 LOP3.LUT R16, R16, 0x800000, RZ, 0xfc, !PT ;  /* 0x0080000010102812 */ /* 0x000fc800078efcff */
[----:B------:R-:W-:-:S04]  /*b610*/  LOP3.LUT R16, R16, 0xfffffffb, RZ, 0xc0, !PT ;  /* 0xfffffffb10107812 */ /* 0x000fc800078ec0ff */
[----:B------:R-:W-:-:S04]  /*b620*/  LOP3.LUT R16, R16, 0xfeffffff, RZ, 0xc0, !PT ;  /* 0xfeffffff10107812 */ /* 0x000fc800078ec0ff */
[----:B------:R-:W-:Y:S02]  /*b630*/  @P1 LOP3.LUT R16, R16, 0x1000000, RZ, 0xfc, !PT ;  /* 0x0100000010101812 */ /* 0x000fe400078efcff */
[C---:B------:R-:W-:Y:S02]  /*b640*/  ISETP.GE.AND P1, PT, R35.reuse, UR10, PT ;  /* 0x0000000a23007c0c */ /* 0x040fe4000bf26270 */
[----:B------:R-:W-:Y:S02]  /*b650*/  @P0 LOP3.LUT R16, R16, 0x4, RZ, 0xfc, !PT ;  /* 0x0000000410100812 */ /* 0x000fe400078efcff */
[----:B------:R-:W-:Y:S02]  /*b660*/  ISETP.GE.AND P0, PT, R35, UR8, PT ;  /* 0x0000000823007c0c */ /* 0x000fe4000bf06270 */
[----:B------:R-:W-:-:S04]  /*b670*/  LOP3.LUT R16, R16, 0xffffbfff, RZ, 0xc0, !PT ;  /* 0xffffbfff10107812 */ /* 0x000fc800078ec0ff */
[----:B------:R-:W-:-:S04]  /*b680*/  LOP3.LUT R16, R16, 0xffffffef, RZ, 0xc0, !PT ;  /* 0xffffffef10107812 */ /* 0x000fc800078ec0ff */
[----:B------:R-:W-:-:S04]  /*b690*/  @P1 LOP3.LUT R16, R16, 0x10, RZ, 0xfc, !PT ;  /* 0x0000001010101812 */ /* 0x000fc800078efcff */
[----:B0-----:R-:W-:-:S07]  /*b6a0*/  @P0 LOP3.LUT R16, R16, 0x4000, RZ, 0xfc, !PT ;  /* 0x0000400010100812 */ /* 0x001fce00078efcff */
.L_x_92:
[----:B------:R-:W-:Y:S01]  /*b6b0*/  ULDC UR4, c[0x0][0xc38] ;  /* 0x00030e0000047ab9 */ /* 0x000fe20000000800 */
[----:B------:R-:W-:Y:S01]  /*b6c0*/  ULDC.64 UR8, c[0x0][0xa28] ;  /* 0x00028a0000087ab9 */ /* 0x000fe20000000a00 */
[----:B------:R-:W-:Y:S01]  /*b6d0*/  UISETP.NE.AND UP0, UPT, UR4, 0x1, UPT ;  /* 0x000000010400788c */ /* 0x000fe2000bf05270 */
[----:B------:R0:W-:Y:S01]  /*b6e0*/  STL [R1], RZ ;  /* 0x000000ff01007387 */ /* 0x0001e20000100800 */
[----:B------:R-:W-:Y:S01]  /*b6f0*/  ISETP.NE.U32.AND P0, PT, RZ, UR8, PT ;  /* 0x00000008ff007c0c */ /* 0x000fe2000bf05070 */
[----:B------:R-:W-:Y:S01]  /*b700*/  ULDC UR4, c[0x0][0xc44] ;  /* 0x0003110000047ab9 */ /* 0x000fe20000000800 */
[----:B------:R-:W-:Y:S01]  /*b710*/  UMOV UR43, UR38 ;  /* 0x00000026002b7c82 */ /* 0x000fe20008000000 */
[----:B------:R-:W-:Y:S01]  /*b720*/  UISETP.NE.AND UP1, UPT, UR4, 0x1, UPT ;  /* 0x000000010400788c */ /* 0x000fe2000bf25270 */
[----:B------:R-:W-:Y:S01]  /*b730*/  ISETP.NE.AND.EX P0, PT, RZ, UR9, PT, P0 ;  /* 0x00000009ff007c0c */ /* 0x000fe2000bf05300 */
[----:B------:R-:W-:-:S04]  /*b740*/  UIADD3 UR11, UR41, 0x1a400, URZ ;  /* 0x0001a400290b7890 */ /* 0x000fc8000fffe03f */
[----:B------:R-:W-:Y:S01]  /*b750*/  @UP0 ULDC UR4, c[0x0][0xc3c] ;  /* 0x00030f0000040ab9 */ /* 0x000fe20000000800 */
[----:B------:R-:W-:Y:S01]  /*b760*/  @UP0 ULDC UR10, c[0x0][0xc40] ;  /* 0x00031000000a0ab9 */ /* 0x000fe20000000800 */
[----:B------:R-:W-:-:S03]  /*b770*/  UIMAD.WIDE.U32 UR4, UR38, UR4, URZ ;  /* 0x00000004260472a5 */ /* 0x000fc6000f8e003f */
[----:B------:R-:W-:Y:S01]  /*b780*/  @UP1 ULDC.64 UR6, c[0x0][0xc48] ;  /* 0x0003120000061ab9 */ /* 0x000fe20000000a00 */
[----:B------:R-:W-:Y:S02]  /*b790*/  @UP0 USHF.R.U32.HI UR43, URZ, UR10, UR5 ;  /* 0x0000000a3f2b0299 */ /* 0x000fe40008011605 */
[----:B------:R-:W-:Y:S02]  /*b7a0*/  ULOP3.LUT UP0, URZ, UR11, 0x1bf, URZ, 0xc0, !UPT ;  /* 0x000001bf0b3f7892 */ /* 0x000fe4000f80c03f */
[----:B------:R-:W-:-:S03]  /*b7b0*/  UIMAD.WIDE.U32 UR4, UR43, UR6, URZ ;  /* 0x000000062b0472a5 */ /* 0x000fc6000f8e003f */
[----:B------:R-:W-:Y:S01]  /*b7c0*/  UMOV UR44, UR43 ;  /* 0x0000002b002c7c82 */ /* 0x000fe20008000000 */
[----:B------:R-:W-:Y:S01]  /*b7d0*/  @UP1 USHF.R.U32.HI UR44, URZ, UR7, UR5 ;  /* 0x000000073f2c1299 */ /* 0x000fe20008011605 */
[----:B0-----:R-:W-:Y:S11]  /*b7e0*/  @!P0 BRA `(.L_x_41) ;  /* 0x0000000000188947 */ /* 0x001ff60003800000 */
[----:B------:R-:W-:Y:S02]  /*b7f0*/  ULDC.64 UR4, c[0x0][0xa28] ;  /* 0x00028a0000047ab9 */ /* 0x000fe40000000a00 */
[----:B------:R-:W-:-:S06]  /*b800*/  UIMAD.WIDE UR4, UR44, 0x4, UR4 ;  /* 0x000000042c0478a5 */ /* 0x000fcc000f8e0204 */
[----:B------:R-:W-:Y:S01]  /*b810*/  MOV R2, UR4 ;  /* 0x0000000400027c02 */ /* 0x000fe20008000f00 */
[----:B------:R-:W-:-:S05]  /*b820*/  IMAD.U32 R3, RZ, RZ, UR5 ;  /* 0x00000005ff037e24 */ /* 0x000fca000f8e00ff */
[----:B------:R-:W2:Y:S04]  /*b830*/  LDG.E R0, desc[UR48][R2.64] ;  /* 0x0000003002007981 */ /* 0x000ea8000c1e1900 */
[----:B--2---:R0:W-:Y:S02]  /*b840*/  STL [R1], R0 ;  /* 0x0000000001007387 */ /* 0x0041e40000100800 */
.L_x_41:
[----:B------:R-:W-:-:S13]  /*b850*/  PLOP3.LUT P0, PT, PT, PT, UP0, 0x80, 0x0 ;  /* 0x000000000000781c */ /* 0x000fda0003f0f008 */
[----:B------:R-:W-:Y:S05]  /*b860*/  @!P0 BRA `(.L_x_42) ;  /* 0x0000000000408947 */ /* 0x000fea0003800000 */
[----:B------:R-:W-:Y:S01]  /*b870*/  MOV R2, 0x0 ;  /* 0x0000000000027802 */ /* 0x000fe20000000f00 */
[----:B------:R-:W-:Y:S01]  /*b880*/  ULDC.64 UR6, c[0x4][0xc8] ;  /* 0x0100320000067ab9 */ /* 0x000fe20000000a00 */
[----:B------:R-:W-:Y:S01]  /*b890*/  ULDC.64 UR8, c[0x4][0xd0] ;  /* 0x0100340000087ab9 */ /* 0x000fe20000000a00 */
[----:B------:R-:W-:Y:S01]  /*b8a0*/  ULDC.64 UR4, c[0x4][0x8] ;  /* 0x0100020000047ab9 */ /* 0x000fe20000000a00 */
[----:B------:R-:W-:Y:S01]  /*b8b0*/  IMAD.U32 R4, RZ, RZ, UR6 ;  /* 0x00000006ff047e24 */ /* 0x000fe2000f8e00ff */
[----:B------:R-:W-:Y:S01]  /*b8c0*/  MOV R11, UR5 ;  /* 0x00000005000b7c02 */ /* 0x000fe20008000f00 */
[----:B------:R-:W1:Y:S01]  /*b8d0*/  LDC.64 R2, c[0x4][R2] ;  /* 0x0100000002027b82 */ /* 0x000e620000000a00 */
[----:B------:R-:W-:Y:S02]  /*b8e0*/  IMAD.U32 R5, RZ, RZ, UR7 ;  /* 0x00000007ff057e24 */ /* 0x000fe4000f8e00ff */
[----:B------:R-:W-:Y:S02]  /*b8f0*/  IMAD.U32 R6, RZ, RZ, UR8 ;  /* 0x00000008ff067e24 */ /* 0x000fe4000f8e00ff */
[----:B------:R-:W-:-:S02]  /*b900*/  IMAD.U32 R7, RZ, RZ, UR9 ;  /* 0x00000009ff077e24 */ /* 0x000fc4000f8e00ff */
[----:B------:R-:W-:Y:S02]  /*b910*/  IMAD.U32 R10, RZ, RZ, UR4 ;  /* 0x00000004ff0a7e24 */ /* 0x000fe4000f8e00ff */
[----:B------:R-:W-:Y:S02]  /*b920*/  IMAD.MOV.U32 R8, RZ, RZ, 0x70 ;  /* 0x00000070ff087424 */ /* 0x000fe400078e00ff */
[----:B------:R-:W-:Y:S02]  /*b930*/  IMAD.MOV.U32 R12, RZ, RZ, 0x1 ;  /* 0x00000001ff0c7424 */ /* 0x000fe400078e00ff */
[----:B------:R-:W-:-:S07]  /*b940*/  IMAD.MOV.U32 R13, RZ, RZ, RZ ;  /* 0x000000ffff0d7224 */ /* 0x000fce00078e00ff */
[----:B------:R-:W-:-:S07]  /*b950*/  LEPC R20, `(.L_x_42) ;  /* 0x000000001014794e */ /* 0x000fce0000000000 */
[----:B01----:R-:W-:Y:S05]  /*b960*/  CALL.ABS.NOINC R2 ;  /* 0x0000000002007343 */ /* 0x003fea0003c00000 */
.L_x_42:
[----:B------:R-:W-:Y:S01]  /*b970*/  UIADD3 UR4, UR41, 0xa400, URZ ;  /* 0x0000a40029047890 */ /* 0x000fe2000fffe03f */
[----:B------:R-:W-:-:S05]  /*b980*/  LOP3.LUT R16, R16, 0xffffffdf, RZ, 0xc0, !PT ;  /* 0xffffffdf10107812 */ /* 0x000fca00078ec0ff */
[----:B------:R-:W-:-:S05]  /*b990*/  IMAD.U32 R17, RZ, RZ, UR4 ;  /* 0x00000004ff117e24 */ /* 0x000fca000f8e00ff */
[----:B------:R-:W-:-:S13]  /*b9a0*/  LOP3.LUT P0, RZ, R17, 0x3ff, RZ, 0xc0, !PT ;  /* 0x000003ff11ff7812 */ /* 0x000fda000780c0ff */
[----:B------:R-:W-:Y:S01]  /*b9b0*/  @P0 LOP3.LUT R16, R16, 0x20, RZ, 0xfc, !PT ;  /* 0x0000002010100812 */ /* 0x000fe200078efcff */
[----:B------:R-:W-:Y:S06]  /*b9c0*/  @!P0 BRA `(.L_x_43) ;  /* 0x0000000000408947 */ /* 0x000fec0003800000 */
        /* <DEDUP_REMOVED lines=16> */
.L_x_43:
[----:B------:R-:W-:-:S04]  /*bad0*/  UIADD3 UR4, UR41, 0x400, URZ ;  /* 0x0000040029047890 */ /* 0x000fc8000fffe03f */
[----:B------:R-:W-:-:S06]  /*bae0*/  ULOP3.LUT UP0, URZ, UR4, 0x9f, URZ, 0xc0, !UPT ;  /* 0x0000009f043f7892 */ /* 0x000fcc000f80c03f */
[----:B------:R-:W-:-:S13]  /*baf0*/  PLOP3.LUT P0, PT, PT, PT, UP0, 0x80, 0x0 ;  /* 0x000000000000781c */ /* 0x000fda0003f0f008 */
[----:B------:R-:W-:Y:S05]  /*bb00*/  @!P0 BRA `(.L_x_44) ;  /* 0x0000000000408947 */ /* 0x000fea0003800000 */
[----:B------:R-:W-:Y:S01]  /*bb10*/  MOV R2, 0x0 ;  /* 0x0000000000027802 */ /* 0x000fe20000000f00 */
[----:B------:R-:W-:Y:S01]  /*bb20*/  ULDC.64 UR6, c[0x4][0xc8] ;  /* 0x0100320000067ab9 */ /* 0x000fe20000000a00 */
[----:B------:R-:W-:Y:S01]  /*bb30*/  ULDC.64 UR8, c[0x4][0xd0] ;  /* 0x0100340000087ab9 */ /* 0x000fe20000000a00 */
[----:B------:R-:W-:Y:S01]  /*bb40*/  ULDC.64 UR4, c[0x4][0x18] ;  /* 0x0100060000047ab9 */ /* 0x000fe20000000a00 */
[----:B------:R-:W-:Y:S01]  /*bb50*/  MOV R4, UR6 ;  /* 0x0000000600047c02 */ /* 0x000fe20008000f00 */
[----:B------:R-:W-:Y:S01]  /*bb60*/  IMAD.U32 R5, RZ, RZ, UR7 ;  /* 0x00000007ff057e24 */ /* 0x000fe2000f8e00ff */
[----:B------:R-:W1:Y:S01]  /*bb70*/  LDC.64 R2, c[0x4][R2] ;  /* 0x0100000002027b82 */ /* 0x000e620000000a00 */
[----:B------:R-:W-:Y:S01]  /*bb80*/  IMAD.U32 R6, RZ, RZ, UR8 ;  /* 0x00000008ff067e24 */ /* 0x000fe2000f8e00ff */
[----:B------:R-:W-:Y:S01]  /*bb90*/  MOV R12, 0x1 ;  /* 0x00000001000c7802 */ /* 0x000fe20000000f00 */
[----:B------:R-:W-:Y:S02]  /*bba0*/  IMAD.U32 R7, RZ, RZ, UR9 ;  /* 0x00000009ff077e24 */ /* 0x000fe4000f8e00ff */
[----:B------:R-:W-:-:S02]  /*bbb0*/  IMAD.U32 R10, RZ, RZ, UR4 ;  /* 0x00000004ff0a7e24 */ /* 0x000fc4000f8e00ff */
[----:B------:R-:W-:Y:S02]  /*bbc0*/  IMAD.U32 R11, RZ, RZ, UR5 ;  /* 0x00000005ff0b7e24 */ /* 0x000fe4000f8e00ff */
[----:B------:R-:W-:Y:S02]  /*bbd0*/  IMAD.MOV.U32 R8, RZ, RZ, 0x70 ;  /* 0x00000070ff087424 */ /* 0x000fe400078e00ff */
[----:B------:R-:W-:-:S07]  /*bbe0*/  IMAD.MOV.U32 R13, RZ, RZ, RZ ;  /* 0x000000ffff0d7224 */ /* 0x000fce00078e00ff */
[----:B------:R-:W-:-:S07]  /*bbf0*/  LEPC R20, `(.L_x_44) ;  /* 0x000000001014794e */ /* 0x000fce0000000000 */
[----:B01----:R-:W-:Y:S05]  /*bc00*/  CALL.ABS.NOINC R2 ;  /* 0x0000000002007343 */ /* 0x003fea0003c00000 */
.L_x_44:
[----:B------:R-:W-:-:S13]  /*bc10*/  LOP3.LUT P6, RZ, R17, 0x3ff, RZ, 0xc0, !PT ;  /* 0x000003ff11ff7812 */ /* 0x000fda00078cc0ff */
        /* <DEDUP_REMOVED lines=17> */
.L_x_45:
[----:B------:R-:W-:Y:S01]  /*bd30*/  ULDC.64 UR4, c[0x0][0x9f8] ;  /* 0x00027e0000047ab9 */ /* 0x000fe20000000a00 */
[----:B------:R-:W-:Y:S01]  /*bd40*/  IMAD.U32 R30, RZ, RZ, UR44 ;  /* 0x0000002cff1e7e24 */ /* 0x000fe2000f8e00ff */
[----:B------:R-:W-:Y:S01]  /*bd50*/  UISETP.NE.U32.AND UP0, UPT, UR4, URZ, UPT ;  /* 0x0000003f0400728c */ /* 0x000fe2000bf05070 */
[----:B------:R-:W1:Y:S03]  /*bd60*/  LDC R17, c[0x0][0x430] ;  /* 0x00010c00ff117b82 */ /* 0x000e660000000800 */
[----:B------:R-:W-:-:S06]  /*bd70*/  UISETP.NE.AND.EX UP0, UPT, UR5, URZ, UPT, UP0 ;  /* 0x0000003f0500728c */ /* 0x000fcc000bf05300 */
[----:B------:R-:W-:-:S05]  /*bd80*/  PLOP3.LUT P0, PT, PT, PT, UP0, 0x80, 0x0 ;  /* 0x000000000000781c */ /* 0x000fca0003f0f008 */
[----:B------:R-:W-:Y:S02]  /*bd90*/  @UP0 ULDC.64 UR4, c[0x0][0x9f8] ;  /* 0x00027e0000040ab9 */ /* 0x000fe40000000a00 */
[----:B------:R-:W-:-:S06]  /*bda0*/  @UP0 UIMAD.WIDE UR4, UR44, 0x4, UR4 ;  /* 0x000000042c0408a5 */ /* 0x000fcc000f8e0204 */
[----:B------:R-:W-:Y:S02]  /*bdb0*/  IMAD.U32 R2, RZ, RZ, UR4 ;  /* 0x00000004ff027e24 */ /* 0x000fe4000f8e00ff */
[----:B------:R-:W-:-:S05]  /*bdc0*/  IMAD.U32 R3, RZ, RZ, UR5 ;  /* 0x00000005ff037e24 */ /* 0x000fca000f8e00ff */
[----:B------:R2:W5:Y:S01]  /*bdd0*/  @P0 LDG.E R30, desc[UR48][R2.64] ;  /* 0x00000030021e0981 */ /* 0x000562000c1e1900 */
[----:B------:R-:W-:-:S03]  /*bde0*/  UMOV UR4, 0xffffffff ;  /* 0xffffffff00047882 */ /* 0x000fc60000000000 */
[----:B------:R-:W-:Y:S05]  /*bdf0*/  BRA.DIV UR4, `(.L_x_46) ;  /* 0x0000003e04607947 */ /* 0x000fea000b800000 */
.L_x_109:
[----:B--2---:R-:W2:Y:S04]  /*be00*/  LDL R2, [R1+0x1c] ;  /* 0x00001c0001027983 */ /* 0x004ea80000100800 */
[----:B0-----:R-:W3:Y:S04]  /*be10*/  LDL R0, [R1] ;  /* 0x0000000001007983 */ /* 0x001ee80000100800 */
[----:B------:R-:W4:Y:S01]  /*be20*/  LDL R10, [R1+0x20] ;  /* 0x00002000010a7983 */ /* 0x000f220000100800 */
[----:B-1----:R-:W-:Y:S01]  /*be30*/  ISETP.NE.AND P3, PT, R17, 0x1, PT ;  /* 0x000000011100780c */ /* 0x002fe20003f65270 */
[----:B------:R-:W0:-:S12]  /*be40*/  LDC R18, c[0x0][0xc44] ;  /* 0x00031100ff127b82 */ /* 0x000e180000000800 */
[----:B------:R-:W1:Y:S08]  /*be50*/  @P3 LDC R5, c[0x0][0x434] ;  /* 0x00010d00ff053b82 */ /* 0x000e700000000800 */
[----:B------:R-:W0:Y:S01]  /*be60*/  @P3 LDC R7, c[0x0][0x438] ;  /* 0x00010e00ff073b82 */ /* 0x000e220000000800 */
[----:B-----5:R-:W-:Y:S02]  /*be70*/  SHF.R.S32.HI R37, RZ, 0x1f, R30 ;  /* 0x0000001fff257819 */ /* 0x020fe4000001141e */
[----:B------:R-:W-:-:S02]  /*be80*/  LOP3.LUT P2, RZ, R16, 0x800, RZ, 0xc0, !PT ;  /* 0x0000080010ff7812 */ /* 0x000fc4000784c0ff */
[----:B--2---:R-:W-:Y:S02]  /*be90*/  ISETP.GE.AND P0, PT, R2, UR39, PT ;  /* 0x0000002702007c0c */ /* 0x004fe4000bf06270 */
[----:B---3--:R-:W-:-:S05]  /*bea0*/  MOV R11, R0 ;  /* 0x00000000000b7202 */ /* 0x008fca0000000f00 */
[----:B------:R-:W-:-:S06]  /*beb0*/  IMAD.IADD R0, R2, 0x1, R11 ;  /* 0x0000000102007824 */ /* 0x000fcc00078e020b */
[----:B------:R-:W2:Y:S01]  /*bec0*/  @!P0 LDC.64 R2, c[0x0][0x428] ;  /* 0x00010a00ff028b82 */ /* 0x000ea20000000a00 */
[----:B-1----:R-:W-:-:S04]  /*bed0*/  @P3 IMAD.HI.U32 R4, R0, R5, RZ ;  /* 0x0000000500043227 */ /* 0x002fc800078e00ff */
[----:B------:R-:W-:Y:S01]  /*bee0*/  IMAD.MOV.U32 R8, RZ, RZ, R0 ;  /* 0x000000ffff087224 */ /* 0x000fe200078e0000 */
[----:B0-----:R-:W-:Y:S02]  /*bef0*/  @P3 SHF.R.U32.HI R8, RZ, R7, R4 ;  /* 0x00000007ff083219 */ /* 0x001fe40000011604 */
[----:B------:R-:W0:Y:S02]  /*bf00*/  @!P0 LDC.64 R4, c[0x0][0x418] ;  /* 0x00010600ff048b82 */ /* 0x000e240000000a00 */
[----:B------:R-:W-:Y:S01]  /*bf10*/  @!P0 SHF.R.S32.HI R7, RZ, 0x1f, R8 ;  /* 0x0000001fff078819 */ /* 0x000fe20000011408 */
[----:B--2---:R-:W-:-:S04]  /*bf20*/  @!P0 IMAD R6, R37, R2, RZ ;  /* 0x0000000225068224 */ /* 0x004fc800078e02ff */
[----:B------:R-:W-:Y:S02]  /*bf30*/  @!P0 IMAD R9, R30, R3, R6 ;  /* 0x000000031e098224 */ /* 0x000fe400078e0206 */
[----:B------:R-:W-:-:S04]  /*bf40*/  @!P0 IMAD.MOV.U32 R6, RZ, RZ, R8 ;  /* 0x000000ffff068224 */ /* 0x000fc800078e0008 */
[----:B------:R-:W-:-:S04]  /*bf50*/  @!P0 IMAD.WIDE.U32 R2, R30, R2, R6 ;  /* 0x000000021e028225 */ /* 0x000fc800078e0006 */
[----:B------:R-:W-:Y:S01]  /*bf60*/  @!P0 IMAD.IADD R3, R3, 0x1, R9 ;  /* 0x0000000103038824 */ /* 0x000fe200078e0209 */
[C---:B0-----:R-:W-:Y:S02]  /*bf70*/  @!P0 LEA R12, P1, R2.reuse, R4, 0x2 ;  /* 0x00000004020c8211 */ /* 0x041fe400078210ff */
[----:B------:R-:W0:Y:S02]  /*bf80*/  @P3 LDC R4, c[0x0][0x434] ;  /* 0x00010d00ff043b82 */ /* 0x000e240000000800 */
[----:B------:R-:W-:-:S06]  /*bf90*/  @!P0 LEA.HI.X R13, R2, R5, R3, 0x2, P1 ;  /* 0x00000005020d8211 */ /* 0x000fcc00008f1403 */
[----:B------:R-:W1:Y:S01]  /*bfa0*/  @P3 LDC R5, c[0x0][0x438] ;  /* 0x00010e00ff053b82 */ /* 0x000e620000000800 */
[----:B----4-:R-:W-:-:S07]  /*bfb0*/  IMAD.IADD R9, R10, 0x1, R11 ;  /* 0x000000010a097824 */ /* 0x010fce00078e020b */
[----:B------:R-:W2:Y:S01]  /*bfc0*/  @P2 LDC.64 R2, c[0x0][0x428] ;  /* 0x00010a00ff022b82 */ /* 0x000ea20000000a00 */
[----:B------:R-:W-:Y:S02]  /*bfd0*/  IMAD.MOV.U32 R14, RZ, RZ, R9 ;  /* 0x000000ffff0e7224 */ /* 0x000fe400078e0009 */
[----:B0-----:R-:W-:-:S05]  /*bfe0*/  @P3 IMAD.HI.U32 R4, R9, R4, RZ ;  /* 0x0000000409043227 */ /* 0x001fca00078e00ff */
[----:B-1----:R-:W-:Y:S02]  /*bff0*/  @P3 SHF.R.U32.HI R14, RZ, R5, R4 ;  /* 0x00000005ff0e3219 */ /* 0x002fe40000011604 */
[----:B------:R-:W0:Y:S01]  /*c000*/  @P2 LDC.64 R4, c[0x0][0x418] ;  /* 0x00010600ff042b82 */ /* 0x000e220000000a00 */
[----:B--2---:R-:W-:Y:S01]  /*c010*/  @P2 IMAD R6, R37, R2, RZ ;  /* 0x0000000225062224 */ /* 0x004fe200078e02ff */
[----:B------:R-:W-:-:S03]  /*c020*/  @P2 SHF.R.S32.HI R7, RZ, 0x1f, R14 ;  /* 0x0000001fff072819 */ /* 0x000fc6000001140e */
[----:B------:R-:W-:Y:S01]  /*c030*/  @P2 IMAD R11, R30, R3, R6 ;  /* 0x000000031e0b2224 */ /* 0x000fe200078e0206 */
[----:B------:R-:W-:-:S05]  /*c040*/  @P2 MOV R6, R14 ;  /* 0x0000000e00062202 */ /* 0x000fca0000000f00 */
[----:B------:R-:W-:-:S04]  /*c050*/  @P2 IMAD.WIDE.U32 R2, R30, R2, R6 ;  /* 0x000000021e022225 */ /* 0x000fc800078e0006 */
[----:B------:R-:W-:Y:S01]  /*c060*/  @P2 IMAD.IADD R3, R11, 0x1, R3 ;  /* 0x000000010b032824 */ /* 0x000fe200078e0203 */
[----:B0-----:R-:W-:Y:S01]  /*c070*/  @P2 LEA R10, P1, R2, R4, 0x2 ;  /* 0x00000004020a2211 */ /* 0x001fe200078210ff */
[----:B------:R-:W-:-:S03]  /*c080*/  IMAD.MOV.U32 R4, RZ, RZ, RZ ;  /* 0x000000ffff047224 */ /* 0x000fc600078e00ff */
[----:B------:R-:W-:-:S05]  /*c090*/  @P2 LEA.HI.X R11, R2, R5, R3, 0x2, P1 ;  /* 0x00000005020b2211 */ /* 0x000fca00008f1403 */
[----:B------:R0:W5:Y:S01]  /*c0a0*/  @P2 LDG.E R4, desc[UR48][R10.64] ;  /* 0x000000300a042981 */ /* 0x000162000c1e1900 */
[----:B------:R-:W-:Y:S02]  /*c0b0*/  IMAD.MOV R7, RZ, RZ, -R8 ;  /* 0x000000ffff077224 */ /* 0x000fe400078e0a08 */
[----:B------:R-:W-:Y:S02]  /*c0c0*/  IMAD.MOV.U32 R6, RZ, RZ, RZ ;  /* 0x000000ffff067224 */ /* 0x000fe400078e00ff */
[----:B------:R-:W-:Y:S01]  /*c0d0*/  IMAD R7, R17, R7, R0 ;  /* 0x0000000711077224 */ /* 0x000fe200078e0200 */
[----:B------:R-:W-:Y:S01]  /*c0e0*/  MOV R0, UR46 ;  /* 0x0000002e00007c02 */ /* 0x000fe20008000f00 */
[----:B------:R-:W-:Y:S02]  /*c0f0*/  IMAD.MOV R2, RZ, RZ, -R14 ;  /* 0x000000ffff027224 */ /* 0x000fe400078e0a0e */
[----:B------:R0:W5:Y:S01]  /*c100*/  @!P0 LDG.E R6, desc[UR48][R12.64] ;  /* 0x000000300c068981 */ /* 0x000162000c1e1900 */
[----:B------:R-:W-:-:S02]  /*c110*/  ISETP.NE.AND P0, PT, R0, 0x3, PT ;  /* 0x000000030000780c */ /* 0x000fc40003f05270 */
[----:B------:R-:W-:Y:S01]  /*c120*/  LOP3.LUT R16, R16, 0xffffffbf, RZ, 0xc0, !PT ;  /* 0xffffffbf10107812 */ /* 0x000fe200078ec0ff */
[----:B------:R-:W-:Y:S02]  /*c130*/  IMAD R5, R17, R2, R9 ;  /* 0x0000000211057224 */ /* 0x000fe400078e0209 */
[----:B------:R-:W-:Y:S01]  /*c140*/  IMAD R17, RZ, RZ, -UR44 ;  /* 0x8000002cff117e24 */ /* 0x000fe2000f8e02ff */
[----:B------:R-:W-:-:S03]  /*c150*/  @P3 LOP3.LUT R16, R16, 0x40, RZ, 0xfc, !PT ;  /* 0x0000004010103812 */ /* 0x000fc600078efcff */
[----:B------:R-:W-:Y:S01]  /*c160*/  IMAD R17, R18, R17, UR43 ;  /* 0x0000002b12117e24 */ /* 0x000fe2000f8e0211 */
[----:B------:R-:W-:-:S04]  /*c170*/  LOP3.LUT R16, R16, 0xffffffdf, RZ, 0xc0, !PT ;  /* 0xffffffdf10107812 */ /* 0x000fc800078ec0ff */
[----:B------:R-:W-:Y:S02]  /*c180*/  SHF.R.S32.HI R32, RZ, 0x1f, R17 ;  /* 0x0000001fff207819 */ /* 0x000fe40000011411 */
[----:B------:R-:W-:Y:S01]  /*c190*/  @P0 LOP3.LUT R16, R16, 0x20, RZ, 0xfc, !PT ;  /* 0x0000002010100812 */ /* 0x000fe200078efcff */
[----:B0-----:R-:W-:Y:S06]  /*c1a0*/  @!P0 BRA `(.L_x_47) ;  /* 0x0000000000048947 */ /* 0x001fec0003800000 */
[----:B------:R-:W-:Y:S01]  /*c1b0*/  BPT.TRAP 0x1 ;  /* 0x000000040000795c */ /* 0x000fe20000300000 */
.L_x_47:
[----:B------:R-:W-:Y:S01]  /*c1c0*/  LEA R0, R19, UR41, 0x3 ;  /* 0x0000002913007c11 */ /* 0x000fe2000f8e18ff */
[----:B------:R-:W-:Y:S01]  /*c1d0*/  BSSY B0, `(.L_x_48) ;  /* 0x0000005000007945 */ /* 0x000fe20003800000 */
[----:B------:R-:W-:Y:S02]  /*c1e0*/  SHF.L.U32 R26, R31, 0x1f, RZ ;  /* 0x0000001f1f1a7819 */ /* 0x000fe400000006ff */
[----:B------:R-:W-:Y:S02]  /*c1f0*/  SHF.R.S32.HI R22, RZ, 0x1f, R7 ;  /* 0x0000001fff167819 */ /* 0x000fe40000011407 */
[----:B------:R-:W0:Y:S02]  /*c200*/  SYNCS.PHASECHK.TRANS64.TRYWAIT P0, [R0+URZ+0x29880], R26 ;  /* 0x0298801a000075a7 */ /* 0x000e24000800017f */
[----:B0-----:R-:W-:Y:S05]  /*c210*/  @!P0 BRA `(.L_x_49) ;  /* 0x0000003800848947 */ /* 0x001fea0003800000 */
.L_x_110:
[----:B------:R-:W-:Y:S05]  /*c220*/  BSYNC B0 ;  /* 0x0000000000007941 */ /* 0x000fea0003800000 */
.L_x_48:
[----:B------:R-:W-:Y:S01]  /*c230*/  ULDC.64 UR4, c[0x0][0x328] ;  /* 0x0000ca0000047ab9 */ /* 0x000fe20000000a00 */
[----:B-----5:R-:W-:Y:S01]  /*c240*/  SHF.R.S32.HI R23, RZ, 0x1f, R6 ;  /* 0x0000001fff177819 */ /* 0x020fe20000011406 */
[----:B------:R-:W-:Y:S01]  /*c250*/  IMAD R2, R22, UR4, RZ ;  /* 0x0000000416027c24 */ /* 0x000fe2000f8e02ff */
[----:B------:R-:W-:Y:S01]  /*c260*/  ULDC.64 UR6, c[0x0][0x338] ;  /* 0x0000ce0000067ab9 */ /* 0x000fe20000000a00 */
[----:B------:R-:W1:Y:S01]  /*c270*/  S2R R11, SR_TID.X ;  /* 0x00000000000b7919 */ /* 0x000e620000002100 */
[----:B------:R-:W-:Y:S01]  /*c280*/  ULDC.64 UR8, c[0x0][0x330] ;  /* 0x0000cc0000087ab9 */ /* 0x000fe20000000a00 */
[C---:B------:R-:W-:Y:S01]  /*c290*/  IMAD R9, R7.reuse, UR5, R2 ;  /* 0x0000000507097c24 */ /* 0x040fe2000f8e0202 */
[----:B------:R-:W-:Y:S01]  /*c2a0*/  SHF.R.S32.HI R24, RZ, 0x1f, R5 ;  /* 0x0000001fff187819 */ /* 0x000fe20000011405 */
[----:B------:R-:W-:Y:S01]  /*c2b0*/  IMAD.WIDE.U32 R2, R7, UR4, RZ ;  /* 0x0000000407027c25 */ /* 0x000fe2000f8e00ff */
[----:B------:R-:W-:Y:S01]  /*c2c0*/  ULDC.64 UR10, c[0x0][0x318] ;  /* 0x0000c600000a7ab9 */ /* 0x000fe20000000a00 */
[----:B------:R-:W-:-:S02]  /*c2d0*/  SHF.R.S32.HI R25, RZ, 0x1f, R4 ;  /* 0x0000001fff197819 */ /* 0x000fc40000011404 */
[----:B------:R-:W-:Y:S02]  /*c2e0*/  IMAD.IADD R3, R3, 0x1, R9 ;  /* 0x0000000103037824 */ /* 0x000fe400078e0209 */
[----:B------:R-:W-:Y:S02]  /*c2f0*/  IMAD R9, R23, UR6, RZ ;  /* 0x0000000617097c24 */ /* 0x000fe4000f8e02ff */
[----:B------:R-:W-:-:S04]  /*c300*/  IMAD.WIDE.U32 R2, R6, UR6, R2 ;  /* 0x0000000606027c25 */ /* 0x000fc8000f8e0002 */
[----:B------:R-:W-:Y:S02]  /*c310*/  IMAD R8, R6, UR7, R9 ;  /* 0x0000000706087c24 */ /* 0x000fe4000f8e0209 */
[----:B------:R-:W-:Y:S02]  /*c320*/  IMAD R9, R24, UR4, RZ ;  /* 0x0000000418097c24 */ /* 0x000fe4000f8e02ff */
[----:B------:R-:W-:Y:S02]  /*c330*/  IMAD.IADD R3, R3, 0x1, R8 ;  /* 0x0000000103037824 */ /* 0x000fe400078e0208 */
[----:B------:R-:W-:Y:S02]  /*c340*/  IMAD R8, R32, UR8, RZ ;  /* 0x0000000820087c24 */ /* 0x000fe4000f8e02ff */
[----:B------:R-:W-:-:S04]  /*c350*/  IMAD.WIDE.U32 R2, R17, UR8, R2 ;  /* 0x0000000811027c25 */ /* 0x000fc8000f8e0002 */
[----:B------:R-:W-:Y:S01]  /*c360*/  IMAD R8, R17, UR9, R8 ;  /* 0x0000000911087c24 */ /* 0x000fe2000f8e0208 */
[----:B------:R-:W-:Y:S01]  /*c370*/  IADD3 R10, P0, R2, UR10, RZ ;  /* 0x0000000a020a7c10 */ /* 0x000fe2000ff1e0ff */
[----:B------:R-:W-:Y:S01]  /*c380*/  IMAD R9, R5, UR5, R9 ;  /* 0x0000000505097c24 */ /* 0x000fe2000f8e0209 */
[----:B-1----:R-:W-:Y:S02]  /*c390*/  LOP3.LUT R11, R11, 0x7f, RZ, 0xc0, !PT ;  /* 0x0000007f0b0b7812 */ /* 0x002fe400078ec0ff */
[----:B------:R-:W-:Y:S01]  /*c3a0*/  IADD3.X R18, R3, UR11, R8, P0, !PT ;  /* 0x0000000b03127c10 */ /* 0x000fe200087fe408 */
[----:B------:R-:W-:Y:S01]  /*c3b0*/  IMAD.WIDE.U32 R2, R5, UR4, RZ ;  /* 0x0000000405027c25 */ /* 0x000fe2000f8e00ff */
[----:B------:R-:W-:Y:S01]  /*c3c0*/  SHF.R.U32.HI R11, RZ, 0x5, R11 ;  /* 0x00000005ff0b7819 */ /* 0x000fe2000001160b */
[----:B------:R-:W-:Y:S02]  /*c3d0*/  UMOV UR4, 0xffffffff ;  /* 0xffffffff00047882 */ /* 0x000fe40000000000 */
[----:B------:R-:W-:-:S02]  /*c3e0*/  IMAD.IADD R3, R3, 0x1, R9 ;  /* 0x0000000103037824 */ /* 0x000fc400078e0209 */
[----:B------:R-:W-:Y:S02]  /*c3f0*/  IMAD R9, R25, UR6, RZ ;  /* 0x0000000619097c24 */ /* 0x000fe4000f8e02ff */
[----:B------:R-:W-:-:S04]  /*c400*/  IMAD.WIDE.U32 R2, R4, UR6, R2 ;  /* 0x0000000604027c25 */ /* 0x000fc8000f8e0002 */
[----:B------:R-:W-:Y:S02]  /*c410*/  IMAD R9, R4, UR7, R9 ;  /* 0x0000000704097c24 */ /* 0x000fe4000f8e0209 */
[----:B------:R-:W-:Y:S02]  /*c420*/  IMAD.SHL.U32 R11, R11, 0x400, RZ ;  /* 0x000004000b0b7824 */ /* 0x000fe400078e00ff */
[----:B------:R-:W-:Y:S02]  /*c430*/  IMAD.IADD R3, R3, 0x1, R9 ;  /* 0x0000000103037824 */ /* 0x000fe400078e0209 */
[----:B------:R-:W-:-:S03]  /*c440*/  IMAD.WIDE.U32 R2, R17, UR8, R2 ;  /* 0x0000000811027c25 */ /* 0x000fc6000f8e0002 */
[----:B------:R-:W-:-:S04]  /*c450*/  IADD3 R21, P0, R2, UR10, RZ ;  /* 0x0000000a02157c10 */ /* 0x000fc8000ff1e0ff */
[----:B------:R-:W-:Y:S01]  /*c460*/  IADD3.X R20, R8, UR11, R3, P0, !PT ;  /* 0x0000000b08147c10 */ /* 0x000fe200087fe403 */
[----:B------:R-:W-:Y:S01]  /*c470*/  IMAD R8, R19, 0x5000, R11 ;  /* 0x0000500013087824 */ /* 0x000fe200078e020b */
[----:B------:R-:W-:Y:S07]  /*c480*/  BRA.DIV UR4, `(.L_x_50) ;  /* 0x0000003604fc7947 */ /* 0x000fee000b800000 */
[----:B------:R-:W1:Y:S01]  /*c490*/  SHFL.IDX PT, R2, R10, RZ, 0x1c1f ;  /* 0x001c1fff0a027589 */ /* 0x000e6200000e0000 */
[C---:B------:R-:W-:Y:S02]  /*c4a0*/  LOP3.LUT P6, RZ, R16.reuse, 0x100000, RZ, 0xc0, !PT ;  /* 0x0010000010ff7812 */ /* 0x040fe400078cc0ff */
[----:B------:R-:W-:Y:S01]  /*c4b0*/  LOP3.LUT R16, R16, 0xfbffffff, RZ, 0xc0, !PT ;  /* 0xfbffffff10107812 */ /* 0x000fe200078ec0ff */
[----:B------:R-:W2:Y:S01]  /*c4c0*/  SHFL.IDX PT, R3, R18, RZ, 0x1c1f ;  /* 0x001c1fff12037589 */ /* 0x000ea200000e0000 */
[----:B------:R-:W-:-:S03]  /*c4d0*/  IADD3 R8, R8, UR41, R33 ;  /* 0x0000002908087c10 */ /* 0x000fc6000fffe021 */
[----:B------:R-:W-:Y:S01]  /*c4e0*/  SHFL.IDX PT, R20, R20, RZ, 0x1c1f ;  /* 0x001c1fff14147589 */ /* 0x000fe200000e0000 */
[----:B------:R-:W-:-:S05]  /*c4f0*/  IADD3 R9, R34, R8, RZ ;  /* 0x0000000822097210 */ /* 0x000fca0007ffe0ff */
[----:B------:R-:W-:-:S04]  /*c500*/  @P6 LOP3.LUT R16, R16, 0x4000000, RZ, 0xfc, !PT ;  /* 0x0400000010106812 */ /* 0x000fc800078efcff */
[C---:B------:R-:W-:Y:S02]  /*c510*/  LOP3.LUT P6, RZ, R16.reuse, 0x400000, RZ, 0xc0, !PT ;  /* 0x0040000010ff7812 */ /* 0x040fe400078cc0ff */
[C---:B------:R-:W-:Y:S02]  /*c520*/  LOP3.LUT P5, RZ, R16.reuse, 0x80000, RZ, 0xc0, !PT ;  /* 0x0008000010ff7812 */ /* 0x040fe400078ac0ff */
[C---:B------:R-:W-:Y:S02]  /*c530*/  LOP3.LUT P4, RZ, R16.reuse, 0x40000, RZ, 0xc0, !PT ;  /* 0x0004000010ff7812 */ /* 0x040fe4000788c0ff */
[----:B-1----:R-:W-:Y:S02]  /*c540*/  IADD3 R2, P0, R35, R2, RZ ;  /* 0x0000000223027210 */ /* 0x002fe40007f1e0ff */
[C---:B------:R-:W-:Y:S02]  /*c550*/  LOP3.LUT P3, RZ, R16.reuse, 0x20000, RZ, 0xc0, !PT ;  /* 0x0002000010ff7812 */ /* 0x040fe4000786c0ff */
[C---:B------:R-:W-:Y:S01]  /*c560*/  LOP3.LUT P2, RZ, R16.reuse, 0x10000, RZ, 0xc0, !PT ;  /* 0x0001000010ff7812 */ /* 0x040fe2000784c0ff */
[----:B--2---:R-:W-:Y:S01]  /*c570*/  IMAD.X R3, RZ, RZ, R3, P0 ;  /* 0x000000ffff037224 */ /* 0x004fe200000e0603 */
[----:B------:R-:W-:-:S02]  /*c580*/  LOP3.LUT P0, RZ, R16, 0x200000, RZ, 0xc0, !PT ;  /* 0x0020000010ff7812 */ /* 0x000fc4000780c0ff */
[C---:B------:R-:W-:Y:S02]  /*c590*/  LOP3.LUT P1, RZ, R16.reuse, 0x8000, RZ, 0xc0, !PT ;  /* 0x0000800010ff7812 */ /* 0x040fe4000782c0ff */
[----:B------:R-:W-:Y:S01]  /*c5a0*/  LDGSTS.E.BYPASS.LTC128B.128 [R8+0xa400], desc[UR48][R2.64], !P6 ;  /* 0x0a40000002087fae */ /* 0x000fe2000f101d70 */
[----:B------:R-:W-:-:S08]  /*c5b0*/  LOP3.LUT P6, RZ, R16, 0x4000000, RZ, 0xc0, !PT ;  /* 0x0400000010ff7812 */ /* 0x000fd000078cc0ff */
[----:B------:R1:W-:Y:S04]  /*c5c0*/  LDGSTS.E.BYPASS.LTC128B.128 [R9+0xa400], desc[UR48][R2.64+0x40], !P0 ;  /* 0x0a40004002097fae */ /* 0x0003e8000c101d70 */
[----:B-1----:R-:W1:Y:S04]  /*c5d0*/  SHFL.IDX PT, R2, R10, 0x1, 0x1c1f ;  /* 0x003c1f000a027f89 */ /* 0x002e6800000e0000 */
[----:B------:R-:W2:Y:S01]  /*c5e0*/  SHFL.IDX PT, R3, R18, 0x1, 0x1c1f ;  /* 0x003c1f0012037f89 */ /* 0x000ea200000e0000 */
[----:B-1----:R-:W-:-:S05]  /*c5f0*/  IADD3 R2, P0, R35, R2, RZ ;  /* 0x0000000223027210 */ /* 0x002fca0007f1e0ff */
[----:B--2---:R-:W-:-:S05]  /*c600*/  IMAD.X R3, RZ, RZ, R3, P0 ;  /* 0x000000ffff037224 */ /* 0x004fca00000e0603 */
[----:B------:R-:W-:Y:S04]  /*c610*/  LDGSTS.E.BYPASS.LTC128B.128 [R8+0xb400], desc[UR48][R2.64], !P6 ;  /* 0x0b40000002087fae */ /* 0x000fe8000f101d70 */
[----:B------:R1:W-:Y:S04]  /*c620*/  LDGSTS.E.BYPASS.LTC128B.128 [R9+0xb400], desc[UR48][R2.64+0x40], !P5 ;  /* 0x0b40004002097fae */ /* 0x0003e8000e901d70 */
[----:B-1----:R-:W1:Y:S04]  /*c630*/  SHFL.IDX PT, R2, R10, 0x2, 0x1c1f ;  /* 0x005c1f000a027f89 */ /* 0x002e6800000e0000 */
[----:B------:R-:W2:Y:S04]  /*c640*/  SHFL.IDX PT, R3, R18, 0x2, 0x1c1f ;  /* 0x005c1f0012037f89 */ /* 0x000ea800000e0000 */
[----:B------:R-:W-:Y:S01]  /*c650*/  SHFL.IDX PT, R18, R18, 0x3, 0x1c1f ;  /* 0x007c1f0012127f89 */ /* 0x000fe200000e0000 */
[----:B-1----:R-:W-:-:S05]  /*c660*/  IADD3 R2, P0, R35, R2, RZ ;  /* 0x0000000223027210 */ /* 0x002fca0007f1e0ff */
[----:B--2---:R-:W-:-:S05]  /*c670*/  IMAD.X R3, RZ, RZ, R3, P0 ;  /* 0x000000ffff037224 */ /* 0x004fca00000e0603 */
[----:B------:R-:W-:Y:S04]  /*c680*/  LDGSTS.E.BYPASS.LTC128B.128 [R8+0xc400], desc[UR48][R2.64], !P4 ;  /* 0x0c40000002087fae */ /* 0x000fe8000e101d70 */
[----:B------:R1:W-:Y:S04]  /*c690*/  LDGSTS.E.BYPASS.LTC128B.128 [R9+0xc400], desc[UR48][R2.64+0x40], !P3 ;  /* 0x0c40004002097fae */ /* 0x0003e8000d901d70 */
[----:B-1----:R-:W1:Y:S02]  /*c6a0*/  SHFL.IDX PT, R2, R10, 0x3, 0x1c1f ;  /* 0x007c1f000a027f89 */ /* 0x002e6400000e0000 */
[----:B-1----:R-:W-:-:S05]  /*c6b0*/  IADD3 R2, P0, R35, R2, RZ ;  /* 0x0000000223027210 */ /* 0x002fca0007f1e0ff */
[----:B------:R-:W-:-:S05]  /*c6c0*/  IMAD.X R3, RZ, RZ, R18, P0 ;  /* 0x000000ffff037224 */ /* 0x000fca00000e0612 */
[----:B------:R-:W-:Y:S04]  /*c6d0*/  LDGSTS.E.BYPASS.LTC128B.128 [R8+0xd400], desc[UR48][R2.64], !P2 ;  /* 0x0d40000002087fae */ /* 0x000fe8000d101d70 */
[----:B------:R1:W-:Y:S04]  /*c6e0*/  LDGSTS.E.BYPASS.LTC128B.128 [R9+0xd400], desc[UR48][R2.64+0x40], !P1 ;  /* 0x0d40004002097fae */ /* 0x0003e8000c901d70 */
[----:B-1----:R1:W2:Y:S02]  /*c6f0*/  SHFL.IDX PT, R2, R21, RZ, 0x1c1f ;  /* 0x001c1fff15027589 */ /* 0x0022a400000e0000 */
.L_x_122:
[C---:B------:R-:W-:Y:S02]  /*c700*/  LOP3.LUT P2, RZ, R16.reuse, 0x2000000, RZ, 0xc0, !PT ;  /* 0x0200000010ff7812 */ /* 0x040fe4000784c0ff */
[----:B------:R-:W-:Y:S02]  /*c710*/  LOP3.LUT P1, RZ, R16, 0x1000000, RZ, 0xc0, !PT ;  /* 0x0100000010ff7812 */ /* 0x000fe4000782c0ff */
[----:B--2---:R-:W-:-:S05]  /*c720*/  IADD3 R2, P0, R35, R2, RZ ;  /* 0x0000000223027210 */ /* 0x004fca0007f1e0ff */
[----:B------:R-:W-:Y:S01]  /*c730*/  IMAD.X R3, RZ, RZ, R20, P0 ;  /* 0x000000ffff037224 */ /* 0x000fe200000e0614 */
[----:B------:R-:W-:-:S04]  /*c740*/  PLOP3.LUT P0, PT, PT, PT, PT, 0x80, 0x0 ;  /* 0x000000000000781c */ /* 0x000fc80003f0f070 */
[----:B------:R-:W-:Y:S01]  /*c750*/  @!PT LDS RZ, [RZ] ;  /* 0x00000000fffff984 */ /* 0x000fe20000000800 */
[----:B------:R-:W-:Y:S01]  /*c760*/  @!PT LDS RZ, [RZ] ;  /* 0x00000000fffff984 */ /* 0x000fe20000000800 */
[----:B------:R-:W-:Y:S01]  /*c770*/  @!PT LDS RZ, [RZ] ;  /* 0x00000000fffff984 */ /* 0x000fe20000000800 */
[----:B------:R2:W-:Y:S04]  /*c780*/  LDGSTS.E.BYPASS.LTC128B.128 [R8+0xe400], desc[UR48][R2.64], !P2 ;  /* 0x0e40000002087fae */ /* 0x0005e8000d101d70 */
[----:B------:R2:W-:Y:S01]  /*c790*/  LDGSTS.E.BYPASS.LTC128B.128 [R9+0xe400], desc[UR48][R2.64+0x40], !P1 ;  /* 0x0e40004002097fae */ /* 0x0005e2000c901d70 */
[----:B------:R-:W-:-:S04]  /*c7a0*/  NOP ;  /* 0x0000000000007918 */ /* 0x000fc80000000000 */
.L_x_51:
[----:B------:R-:W-:Y:S02]  /*c7b0*/  PLOP3.LUT P1, PT, P1, P0, PT, 0xa2, 0x0 ;  /* 0x000000000000781c */ /* 0x000fe40000f21472 */
[----:B------:R-:W-:-:S08]  /*c7c0*/  @P0 R2UR P1, UR4, R0 ;  /* 0x00000000000402ca */ /* 0x000fd00000020000 */
[----:B------:R-:W-:-:S05]  /*c7d0*/  @P0 PLOP3.LUT P0, PT, P1, PT, PT, 0x80, 0x0 ;  /* 0x000000000000081c */ /* 0x000fca0000f0f070 */
[----:B------:R-:W-:Y:S01]  /*c7e0*/  @!P1 SYNCS.ARRIVE.TRANS64.RED.A0T1 RZ, [UR4+0x29870], RZ ;  /* 0x029870ffffff99a7 */ /* 0x000fe20008200404 */
[----:B------:R-:W-:Y:S07]  /*c7f0*/  @!P1 ARRIVES.LDGSTSBAR.64.TRANSCNT [UR4+0x29870] ;  /* 0x02987000ff0099b0 */ /* 0x000fee0008000a84 */
[----:B------:R-:W-:Y:S05]  /*c800*/  @P0 BRA.U.ANY `(.L_x_51) ;  /* 0xfffffffd00e80947 */ /* 0x000fea000393ffff */
[----:B------:R-:W-:Y:S01]  /*c810*/  NOP ;  /* 0x0000000000007918 */ /* 0x000fe20000000000 */
[----:B--2---:R-:W-:-:S05]  /*c820*/  IMAD.U32 R2, RZ, RZ, UR46 ;  /* 0x0000002eff027e24 */ /* 0x004fca000f8e00ff */
[----:B------:R-:W-:-:S13]  /*c830*/  ISETP.NE.AND P2, PT, R2, 0x3, PT ;  /* 0x000000030200780c */ /* 0x000fda0003f45270 */
[----:B------:R-:W-:Y:S05]  /*c840*/  @!P2 BRA `(.L_x_52) ;  /* 0x000000000004a947 */ /* 0x000fea0003800000 */
[----:B------:R-:W-:Y:S01]  /*c850*/  BPT.TRAP 0x1 ;  /* 0x000000040000795c */ /* 0x000fe20000300000 */
.L_x_52:
[----:B------:R2:W-:Y:S01]  /*c860*/  SYNCS.ARRIVE.TRANS64.A1T0 RZ, [R0+URZ+0x29870], RZ ;  /* 0x029870ff00ff79a7 */ /* 0x0005e2000810003f */
[----:B------:R-:W-:Y:S05]  /*c870*/  @!P2 BRA `(.L_x_53) ;  /* 0x000000000004a947 */ /* 0x000fea0003800000 */
[----:B------:R-:W-:Y:S01]  /*c880*/  BPT.TRAP 0x1 ;  /* 0x000000040000795c */ /* 0x000fe20000300000 */
.L_x_53:
[----:B------:R-:W3:Y:S01]  /*c890*/  SYNCS.PHASECHK.TRANS64.TRYWAIT P0, [R0+URZ+0x29840], R26 ;  /* 0x0298401a000075a7 */ /* 0x000ee2000800017f */
[----:B------:R-:W-:Y:S04]  /*c8a0*/  BSSY B0, `(.L_x_54) ;  /* 0x0000002000007945 */ /* 0x000fe80003800000 */
[----:B---3--:R-:W-:Y:S05]  /*c8b0*/  @!P0 BRA `(.L_x_55) ;  /* 0x0000003800848947 */ /* 0x008fea0003800000 */
.L_x_123:
[----:B------:R-:W-:Y:S05]  /*c8c0*/  BSYNC B0 ;  /* 0x0000000000007941 */ /* 0x000fea0003800000 */
.L_x_54:
[----:B------:R-:W4:Y:S01]  /*c8d0*/  LDL R10, [R1+0x4] ;  /* 0x00000400010a7983 */ /* 0x000f220000100800 */
[----:B------:R-:W-:Y:S01]  /*c8e0*/  ULDC.64 UR4, c[0x0][0x300] ;  /* 0x0000c00000047ab9 */ /* 0x000fe20000000a00 */
[----:B------:R-:W-:Y:S02]  /*c8f0*/  ULDC.64 UR6, c[0x0][0x310] ;  /* 0x0000c40000067ab9 */ /* 0x000fe40000000a00 */
[----:B------:R0:W5:Y:S01]  /*c900*/  LDL R18, [R1+0x18] ;  /* 0x0000180001127983 */ /* 0x0001620000100800 */
[----:B------:R-:W-:Y:S01]  /*c910*/  IMAD R22, R22, UR4, RZ ;  /* 0x0000000416167c24 */ /* 0x000fe2000f8e02ff */
[----:B------:R-:W-:Y:S01]  /*c920*/  ULDC.64 UR8, c[0x0][0x308] ;  /* 0x0000c20000087ab9 */ /* 0x000fe20000000a00 */
[----:B------:R-:W-:Y:S01]  /*c930*/  IMAD.WIDE.U32 R2, R7, UR4, RZ ;  /* 0x0000000407027c25 */ /* 0x000fe2000f8e00ff */
[----:B------:R-:W-:-:S03]  /*c940*/  ULDC.64 UR10, c[0x0][0x2e8] ;  /* 0x0000ba00000a7ab9 */ /* 0x000fc60000000a00 */
[----:B------:R-:W-:Y:S02]  /*c950*/  IMAD R9, R7, UR5, R22 ;  /* 0x0000000507097c24 */ /* 0x000fe4000f8e0216 */
[----:B------:R-:W-:Y:S02]  /*c960*/  IMAD R23, R23, UR6, RZ ;  /* 0x0000000617177c24 */ /* 0x000fe4000f8e02ff */
[----:B------:R-:W-:Y:S02]  /*c970*/  IMAD.IADD R3, R3, 0x1, R9 ;  /* 0x0000000103037824 */ /* 0x000fe400078e0209 */
[C---:B------:R-:W-:Y:S02]  /*c980*/  IMAD R23, R6.reuse, UR7, R23 ;  /* 0x0000000706177c24 */ /* 0x040fe4000f8e0217 */
[----:B------:R-:W-:-:S04]  /*c990*/  IMAD.WIDE.U32 R2, R6, UR6, R2 ;  /* 0x0000000606027c25 */ /* 0x000fc8000f8e0002 */
[----:B------:R-:W-:Y:S01]  /*c9a0*/  IMAD R8, R32, UR8, RZ ;  /* 0x0000000820087c24 */ /* 0x000fe2000f8e02ff */
[----:B------:R-:W-:Y:S01]  /*c9b0*/  IADD3 R3, R3, R23, RZ ;  /* 0x0000001703037210 */ /* 0x000fe20007ffe0ff */
[----:B------:R-:W-:Y:S02]  /*c9c0*/  IMAD R24, R24, UR4, RZ ;  /* 0x0000000418187c24 */ /* 0x000fe4000f8e02ff */
[C---:B------:R-:W-:Y:S02]  /*c9d0*/  IMAD R8, R17.reuse, UR9, R8 ;  /* 0x0000000911087c24 */ /* 0x040fe4000f8e0208 */
[----:B------:R-:W-:-:S04]  /*c9e0*/  IMAD.WIDE.U32 R2, R17, UR8, R2 ;  /* 0x0000000811027c25 */ /* 0x000fc8000f8e0002 */
[----:B------:R-:W-:Y:S01]  /*c9f0*/  IMAD R9, R5, UR5, R24 ;  /* 0x0000000505097c24 */ /* 0x000fe2000f8e0218 */
[----:B------:R-:W-:Y:S01]  /*ca00*/  IADD3 R6, P0, R2, UR10, RZ ;  /* 0x0000000a02067c10 */ /* 0x000fe2000ff1e0ff */
[----:B------:R-:W-:-:S03]  /*ca10*/  IMAD R25, R25, UR6, RZ ;  /* 0x0000000619197c24 */ /* 0x000fc6000f8e02ff */
[----:B------:R-:W-:Y:S01]  /*ca20*/  IADD3.X R7, R3, UR11, R8, P0, !PT ;  /* 0x0000000b03077c10 */ /* 0x000fe200087fe408 */
[----:B------:R-:W-:Y:S01]  /*ca30*/  IMAD.WIDE.U32 R2, R5, UR4, RZ ;  /* 0x0000000405027c25 */ /* 0x000fe2000f8e00ff */
[----:B------:R-:W-:-:S03]  /*ca40*/  UMOV UR4, 0xffffffff ;  /* 0xffffffff00047882 */ /* 0x000fc60000000000 */
[----:B------:R-:W-:Y:S02]  /*ca50*/  IMAD.IADD R3, R3, 0x1, R9 ;  /* 0x0000000103037824 */ /* 0x000fe400078e0209 */
[C---:B------:R-:W-:Y:S02]  /*ca60*/  IMAD R25, R4.reuse, UR7, R25 ;  /* 0x0000000704197c24 */ /* 0x040fe4000f8e0219 */
[----:B------:R-:W-:-:S04]  /*ca70*/  IMAD.WIDE.U32 R2, R4, UR6, R2 ;  /* 0x0000000604027c25 */ /* 0x000fc8000f8e0002 */
[----:B------:R-:W-:Y:S02]  /*ca80*/  IMAD.IADD R3, R3, 0x1, R25 ;  /* 0x0000000103037824 */ /* 0x000fe400078e0219 */
[----:B------:R-:W-:-:S03]  /*ca90*/  IMAD.WIDE.U32 R2, R17, UR8, R2 ;  /* 0x0000000811027c25 */ /* 0x000fc6000f8e0002 */
[----:B------:R-:W-:-:S04]  /*caa0*/  IADD3 R9, P0, R2, UR10, RZ ;  /* 0x0000000a02097c10 */ /* 0x000fc8000ff1e0ff */
[----:B------:R-:W-:Y:S01]  /*cab0*/  IADD3.X R5, R8, UR11, R3, P0, !PT ;  /* 0x0000000b08057c10 */ /* 0x000fe200087fe403 */
[----:B----4-:R-:W-:Y:S01]  /*cac0*/  IMAD R4, R19, 0x7800, R10 ;  /* 0x0000780013047824 */ /* 0x010fe200078e020a */
[----:B0-----:R-:W-:Y:S07]  /*cad0*/  BRA.DIV UR4, `(.L_x_56) ;  /* 0x0000003a04107947 */ /* 0x001fee000b800000 */
[----:B------:R-:W0:Y:S01]  /*cae0*/  SHFL.IDX PT, R14, R6, RZ, 0x1c1f ;  /* 0x001c1fff060e7589 */ /* 0x000e2200000e0000 */
[C---:B-----5:R-:W-:Y:S02]  /*caf0*/  ISETP.GE.AND P2, PT, R18.reuse, 0x1, PT ;  /* 0x000000011200780c */ /* 0x060fe40003f46270 */
[----:B------:R-:W-:Y:S01]  /*cb00*/  ISETP.GE.AND P6, PT, R18, 0x21, PT ;  /* 0x000000211200780c */ /* 0x000fe20003fc6270 */
[----:B------:R-:W4:Y:S01]  /*cb10*/  SHFL.IDX PT, R2, R7, RZ, 0x1c1f ;  /* 0x001c1fff07027589 */ /* 0x000f2200000e0000 */
[C---:B------:R-:W-:Y:S02]  /*cb20*/  LOP3.LUT P4, RZ, R16.reuse, 0x4, RZ, 0xc0, !PT ;  /* 0x0000000410ff7812 */ /* 0x040fe4000788c0ff */
[C---:B------:R-:W-:Y:S01]  /*cb30*/  LOP3.LUT P3, RZ, R16.reuse, 0x2, RZ, 0xc0, !PT ;  /* 0x0000000210ff7812 */ /* 0x040fe2000786c0ff */
[----:B------:R-:W-:Y:S01]  /*cb40*/  SHFL.IDX PT, R8, R7, 0x1, 0x1c1f ;  /* 0x003c1f0007087f89 */ /* 0x000fe200000e0000 */
[----:B------:R-:W-:Y:S02]  /*cb50*/  LOP3.LUT P1, RZ, R16, 0x1, RZ, 0xc0, !PT ;  /* 0x0000000110ff7812 */ /* 0x000fe4000782c0ff */
[----:B------:R-:W-:Y:S01]  /*cb60*/  ISETP.GE.AND P5, PT, R18, 0x41, PT ;  /* 0x000000411200780c */ /* 0x000fe20003fa6270 */
[----:B------:R-:W-:Y:S02]  /*cb70*/  SHFL.IDX PT, R5, R5, RZ, 0x1c1f ;  /* 0x001c1fff05057589 */ /* 0x000fe400000e0000 */
[----:B------:R-:W-:-:S02]  /*cb80*/  @P2 VIADD R23, R4, UR41 ;  /* 0x0000002904172c36 */ /* 0x000fc40008000000 */
[----:B-1----:R-:W-:Y:S01]  /*cb90*/  @P6 VIADD R21, R4, UR41 ;  /* 0x0000002904156c36 */ /* 0x002fe20008000000 */
[----:B0-----:R-:W-:Y:S02]  /*cba0*/  @P2 IADD3 R3, P0, R35, R14, RZ ;  /* 0x0000000e23032210 */ /* 0x001fe40007f1e0ff */
[----:B------:R-:W0:Y:S03]  /*cbb0*/  SHFL.IDX PT, R14, R6, 0x1, 0x1c1f ;  /* 0x003c1f00060e7f89 */ /* 0x000e2600000e0000 */
[----:B----4-:R-:W-:-:S05]  /*cbc0*/  @P2 IMAD.X R2, RZ, RZ, R2, P0 ;  /* 0x000000ffff022224 */ /* 0x010fca00000e0602 */
[----:B------:R-:W-:-:S04]  /*cbd0*/  @P2 LOP3.LUT R3, R3, R2, RZ, 0x3c, !PT ;  /* 0x0000000203032212 */ /* 0x000fc800078e3cff */
[----:B------:R-:W-:-:S04]  /*cbe0*/  @P2 LOP3.LUT R2, R3, R2, RZ, 0x3c, !PT ;  /* 0x0000000203022212 */ /* 0x000fc800078e3cff */
[----:B------:R-:W-:-:S05]  /*cbf0*/  @P2 LOP3.LUT R3, R3, R2, RZ, 0x3c, !PT ;  /* 0x0000000203032212 */ /* 0x000fca00078e3cff */
[----:B------:R-:W-:Y:S01]  /*cc00*/  @P2 LDGSTS.E.BYPASS.LTC128B.128 [R23+0x1a400], desc[UR48][R2.64], !P4 ;  /* 0x1a40000002172fae */ /* 0x000fe2000e101d70 */
[----:B0-----:R-:W-:-:S03]  /*cc10*/  @P6 IADD3 R10, P0, R35, R14, RZ ;  /* 0x0000000e230a6210 */ /* 0x001fc60007f1e0ff */
[----:B------:R-:W-:Y:S04]  /*cc20*/  @P2 LDGSTS.E.BYPASS.LTC128B.128 [R23+0x1cc00], desc[UR48][R2.64+0x40], !P3 ;  /* 0x1cc0004002172fae */ /* 0x000fe8000d901d70 */
[----:B------:R-:W0:Y:S01]  /*cc30*/  SHFL.IDX PT, R14, R6, 0x2, 0x1c1f ;  /* 0x005c1f00060e7f89 */ /* 0x000e2200000e0000 */
[----:B------:R-:W-:-:S03]  /*cc40*/  @P6 IMAD.X R8, RZ, RZ, R8, P0 ;  /* 0x000000ffff086224 */ /* 0x000fc600000e0608 */
[----:B------:R1:W-:Y:S01]  /*cc50*/  @P2 LDGSTS.E.BYPASS.LTC128B.128 [R23+0x1f400], desc[UR48][R2.64+0x80], !P1 ;  /* 0x1f40008002172fae */ /* 0x0003e2000c901d70 */
[----:B------:R-:W-:-:S03]  /*cc60*/  ISETP.GE.AND P2, PT, R18, 0x61, PT ;  /* 0x000000611200780c */ /* 0x000fc60003f46270 */
[----:B-1----:R-:W1:Y:S01]  /*cc70*/  SHFL.IDX PT, R2, R7, 0x2, 0x1c1f ;  /* 0x005c1f0007027f89 */ /* 0x002e6200000e0000 */
[----:B------:R-:W-:-:S09]  /*cc80*/  @P6 IMAD.MOV.U32 R3, RZ, RZ, R8 ;  /* 0x000000ffff036224 */ /* 0x000fd200078e0008 */
[C---:B------:R-:W-:Y:S01]  /*cc90*/  @P2 IADD3 R25, R4.reuse, UR41, RZ ;  /* 0x0000002904192c10 */ /* 0x040fe2000fffe0ff */
[----:B------:R-:W-:Y:S01]  /*cca0*/  @P5 VIADD R23, R4, UR41 ;  /* 0x0000002904175c36 */ /* 0x000fe20008000000 */
[----:B------:R-:W-:Y:S01]  /*ccb0*/  SHFL.IDX PT, R7, R7, 0x3, 0x1c1f ;  /* 0x007c1f0007077f89 */ /* 0x000fe200000e0000 */
[----:B0-----:R-:W-:-:S03]  /*ccc0*/  @P5 IADD3 R11, P0, R35, R14, RZ ;  /* 0x0000000e230b5210 */ /* 0x001fc60007f1e0ff */
[----:B------:R-:W0:Y:S02]  /*ccd0*/  SHFL.IDX PT, R14, R6, 0x3, 0x1c1f ;  /* 0x007c1f00060e7f89 */ /* 0x000e2400000e0000 */
[----:B-1----:R-:W-:Y:S02]  /*cce0*/  @P5 IMAD.X R12, RZ, RZ, R2, P0 ;  /* 0x000000ffff0c5224 */ /* 0x002fe400000e0602 */
[----:B------:R-:W-:-:S05]  /*ccf0*/  @P6 IMAD.MOV.U32 R2, RZ, RZ, R10 ;  /* 0x000000ffff026224 */ /* 0x000fca00078e000a */
[----:B------:R-:W-:Y:S01]  /*cd00*/  @P6 LDGSTS.E.BYPASS.LTC128B.128 [R21+0x1ac00], desc[UR48][R2.64], !P4 ;  /* 0x1ac0000002156fae */ /* 0x000fe2000e101d70 */
[----:B0-----:R-:W-:-:S03]  /*cd10*/  @P2 IADD3 R6, P0, R35, R14, RZ ;  /* 0x0000000e23062210 */ /* 0x001fc60007f1e0ff */
[----:B------:R-:W-:Y:S01]  /*cd20*/  @P6 LDGSTS.E.BYPASS.LTC128B.128 [R21+0x1d400], desc[UR48][R2.64+0x40], !P3 ;  /* 0x1d40004002156fae */ /* 0x000fe2000d901d70 */
[----:B------:R-:W-:-:S03]  /*cd30*/  @P2 IADD3.X R7, RZ, R7, RZ, P0, !PT ;  /* 0x00000007ff072210 */ /* 0x000fc600007fe4ff */
[----:B------:R0:W-:Y:S04]  /*cd40*/  @P6 LDGSTS.E.BYPASS.LTC128B.128 [R21+0x1fc00], desc[UR48][R2.64+0x80], !P1 ;  /* 0x1fc0008002156fae */ /* 0x0001e8000c901d70 */
[----:B------:R1:W4:Y:S01]  /*cd50*/  SHFL.IDX PT, R14, R9, RZ, 0x1c1f ;  /* 0x001c1fff090e7589 */ /* 0x00032200000e0000 */
[----:B0-----:R-:W-:Y:S02]  /*cd60*/  @P5 IMAD.MOV.U32 R2, RZ, RZ, R11 ;  /* 0x000000ffff025224 */ /* 0x001fe400078e000b */
[----:B------:R-:W-:-:S05]  /*cd70*/  @P5 IMAD.MOV.U32 R3, RZ, RZ, R12 ;  /* 0x000000ffff035224 */ /* 0x000fca00078e000c */
[----:B------:R-:W-:Y:S04]  /*cd80*/  @P5 LDGSTS.E.BYPASS.LTC128B.128 [R23+0x1b400], desc[UR48][R2.64], !P4 ;  /* 0x1b40000002175fae */ /* 0x000fe8000e101d70 */
[----:B------:R-:W-:Y:S04]  /*cd90*/  @P5 LDGSTS.E.BYPASS.LTC128B.128 [R23+0x1dc00], desc[UR48][R2.64+0x40], !P3 ;  /* 0x1dc0004002175fae */ /* 0x000fe8000d901d70 */
[----:B------:R0:W-:Y:S02]  /*cda0*/  @P5 LDGSTS.E.BYPASS.LTC128B.128 [R23+0x20400], desc[UR48][R2.64+0x80], !P1 ;  /* 0x2040008002175fae */ /* 0x0001e4000c901d70 */
[----:B0-----:R-:W-:-:S02]  /*cdb0*/  @P2 IMAD.MOV.U32 R2, RZ, RZ, R6 ;  /* 0x000000ffff022224 */ /* 0x001fc400078e0006 */
[----:B------:R-:W-:-:S05]  /*cdc0*/  @P2 IMAD.MOV.U32 R3, RZ, RZ, R7 ;  /* 0x000000ffff032224 */ /* 0x000fca00078e0007 */
[----:B------:R1:W-:Y:S04]  /*cdd0*/  @P2 LDGSTS.E.BYPASS.LTC128B.128 [R25+0x1bc00], desc[UR48][R2.64], !P4 ;  /* 0x1bc0000002192fae */ /* 0x0003e8000e101d70 */
[----:B------:R1:W-:Y:S04]  /*cde0*/  @P2 LDGSTS.E.BYPASS.LTC128B.128 [R25+0x1e400], desc[UR48][R2.64+0x40], !P3 ;  /* 0x1e40004002192fae */ /* 0x0003e8000d901d70 */
[----:B----4-:R1:W-:Y:S02]  /*cdf0*/  @P2 LDGSTS.E.BYPASS.LTC128B.128 [R25+0x20c00], desc[UR48][R2.64+0x80], !P1 ;  /* 0x20c0008002192fae */ /* 0x0103e4000c901d70 */
.L_x_135:
[----:B------:R-:W-:Y:S01]  /*ce00*/  ISETP.GE.AND P0, PT, R18, 0x81, PT ;  /* 0x000000811200780c */ /* 0x000fe20003f06270 */
[----:B------:R-:W-:-:S12]  /*ce10*/  BSSY B0, `(.L_x_57) ;  /* 0x000000e000007945 */ /* 0x000fd80003800000 */
[----:B------:R-:W-:Y:S05]  /*ce20*/  @!P0 BRA `(.L_x_58) ;  /* 0x0000000000308947 */ /* 0x000fea0003800000 */
[C---:B------:R-:W-:Y:S02]  /*ce30*/  LOP3.LUT P3, RZ, R16.reuse, 0x4, RZ, 0xc0, !PT ;  /* 0x0000000410ff7812 */ /* 0x040fe4000786c0ff */
[C---:B------:R-:W-:Y:S02]  /*ce40*/  LOP3.LUT P2, RZ, R16.reuse, 0x2, RZ, 0xc0, !PT ;  /* 0x0000000210ff7812 */ /* 0x040fe4000784c0ff */
[----:B------:R-:W-:Y:S02]  /*ce50*/  LOP3.LUT P1, RZ, R16, 0x1, RZ, 0xc0, !PT ;  /* 0x0000000110ff7812 */ /* 0x000fe4000782c0ff */
[----:B-1----:R-:W-:-:S05]  /*ce60*/  IADD3 R2, P0, R35, R14, RZ ;  /* 0x0000000e23027210 */ /* 0x002fca0007f1e0ff */
[----:B------:R-:W-:Y:S02]  /*ce70*/  IMAD.X R3, RZ, RZ, R5, P0 ;  /* 0x000000ffff037224 */ /* 0x000fe400000e0605 */
[----:B------:R-:W-:-:S05]  /*ce80*/  VIADD R5, R4, UR41 ;  /* 0x0000002904057c36 */ /* 0x000fca0008000000 */
[----:B------:R-:W-:Y:S01]  /*ce90*/  @!PT LDS RZ, [RZ] ;  /* 0x00000000fffff984 */ /* 0x000fe20000000800 */
[----:B------:R-:W-:Y:S01]  /*cea0*/  @!PT LDS RZ, [RZ] ;  /* 0x00000000fffff984 */ /* 0x000fe20000000800 */
[----:B------:R-:W-:Y:S01]  /*ceb0*/  @!PT LDS RZ, [RZ] ;  /* 0x00000000fffff984 */ /* 0x000fe20000000800 */
[----:B------:R0:W-:Y:S04]  /*cec0*/  LDGSTS.E.BYPASS.LTC128B.128 [R5+0x1c400], desc[UR48][R2.64], !P3 ;  /* 0x1c40000002057fae */ /* 0x0001e8000d901d70 */
[----:B------:R0:W-:Y:S04]  /*ced0*/  LDGSTS.E.BYPASS.LTC128B.128 [R5+0x1ec00], desc[UR48][R2.64+0x40], !P2 ;  /* 0x1ec0004002057fae */ /* 0x0001e8000d101d70 */
[----:B------:R0:W-:Y:S02]  /*cee0*/  LDGSTS.E.BYPASS.LTC128B.128 [R5+0x21400], desc[UR48][R2.64+0x80], !P1 ;  /* 0x2140008002057fae */ /* 0x0001e4000c901d70 */
.L_x_58:
[----:B------:R-:W-:Y:S05]  /*cef0*/  BSYNC B0 ;  /* 0x0000000000007941 */ /* 0x000fea0003800000 */
.L_x_57:
[----:B------:R-:W-:Y:S01]  /*cf00*/  NOP ;  /* 0x0000000000007918 */ /* 0x000fe20000000000 */
[----:B------:R-:W-:-:S13]  /*cf10*/  PLOP3.LUT P0, PT, PT, PT, PT, 0x80, 0x0 ;  /* 0x000000000000781c */ /* 0x000fda0003f0f070 */
.L_x_59:
[----:B------:R-:W-:Y:S02]  /*cf20*/  PLOP3.LUT P1, PT, P1, P0, PT, 0xa2, 0x0 ;  /* 0x000000000000781c */ /* 0x000fe40000f21472 */
[----:B------:R-:W-:-:S08]  /*cf30*/  @P0 R2UR P1, UR4, R0 ;  /* 0x00000000000402ca */ /* 0x000fd00000020000 */
[----:B------:R-:W-:-:S05]  /*cf40*/  @P0 PLOP3.LUT P0, PT, P1, PT, PT, 0x80, 0x0 ;  /* 0x000000000000081c */ /* 0x000fca0000f0f070 */
[----:B------:R-:W-:Y:S01]  /*cf50*/  @!P1 SYNCS.ARRIVE.TRANS64.RED.A0T1 RZ, [UR4+0x29830], RZ ;  /* 0x029830ffffff99a7 */ /* 0x000fe20008200404 */
[----:B------:R-:W-:Y:S07]  /*cf60*/  @!P1 ARRIVES.LDGSTSBAR.64.TRANSCNT [UR4+0x29830] ;  /* 0x02983000ff0099b0 */ /* 0x000fee0008000a84 */
[----:B------:R-:W-:Y:S05]  /*cf70*/  @P0 BRA.U.ANY `(.L_x_59) ;  /* 0xfffffffd00e80947 */ /* 0x000fea000393ffff */
[----:B------:R-:W-:Y:S01]  /*cf80*/  NOP ;  /* 0x0000000000007918 */ /* 0x000fe20000000000 */
[----:B01----:R-:W-:-:S05]  /*cf90*/  IMAD.U32 R2, RZ, RZ, UR46 ;  /* 0x0000002eff027e24 */ /* 0x003fca000f8e00ff */
[----:B------:R-:W-:-:S13]  /*cfa0*/  ISETP.NE.AND P2, PT, R2, 0x3, PT ;  /* 0x000000030200780c */ /* 0x000fda0003f45270 */
[----:B------:R-:W-:Y:S05]  /*cfb0*/  @!P2 BRA `(.L_x_60) ;  /* 0x000000000004a947 */ /* 0x000fea0003800000 */
[----:B------:R-:W-:Y:S01]  /*cfc0*/  BPT.TRAP 0x1 ;  /* 0x000000040000795c */ /* 0x000fe20000300000 */
.L_x_60:
[----:B------:R0:W-:Y:S02]  /*cfd0*/  SYNCS.ARRIVE.TRANS64.A1T0 RZ, [R0+URZ+0x29830], RZ ;  /* 0x029830ff00ff79a7 */ /* 0x0001e4000810003f */
[----:B------:R-:W-:Y:S05]  /*cfe0*/  WARPSYNC.ALL ;  /* 0x0000000000007948 */ /* 0x000fea0003800000 */
[----:B------:R-:W-:-:S04]  /*cff0*/  UIADD3 UR4, UR41, 0x14400, URZ ;  /* 0x0001440029047890 */ /* 0x000fc8000fffe03f */
[----:B------:R-:W-:Y:S01]  /*d000*/  ULOP3.LUT UP0, URZ, UR4, 0x1bf, URZ, 0xc0, !UPT ;  /* 0x000001bf043f7892 */ /* 0x000fe2000f80c03f */
[----:B------:R-:W-:Y:S05]  /*d010*/  BAR.SYNC.DEFER_BLOCKING 0x8, 0x180 ;  /* 0x0206000000007b1d */ /* 0x000fea0000010000 */
        /* <DEDUP_REMOVED lines=9> */
[----:B------:R-:W-:Y:S01]  /*d0b0*/  IMAD.U32 R6, RZ, RZ, UR8 ;  /* 0x00000008ff067e24 */ /* 0x000fe2000f8e00ff */
[----:B------:R-:W-:Y:S01]  /*d0c0*/  MOV R13, RZ ;  /* 0x000000ff000d7202 */ /* 0x000fe20000000f00 */
[----:B------:R-:W-:Y:S02]  /*d0d0*/  IMAD.U32 R7, RZ, RZ, UR9 ;  /* 0x00000009ff077e24 */ /* 0x000fe4000f8e00ff */
[----:B------:R-:W-:-:S02]  /*d0e0*/  IMAD.U32 R10, RZ, RZ, UR4 ;  /* 0x00000004ff0a7e24 */ /* 0x000fc4000f8e00ff */
[----:B------:R-:W-:Y:S02]  /*d0f0*/  IMAD.U32 R11, RZ, RZ, UR5 ;  /* 0x00000005ff0b7e24 */ /* 0x000fe4000f8e00ff */
[----:B------:R-:W-:Y:S02]  /*d100*/  IMAD.MOV.U32 R8, RZ, RZ, 0x70 ;  /* 0x00000070ff087424 */ /* 0x000fe400078e00ff */
[----:B------:R-:W-:-:S07]  /*d110*/  IMAD.MOV.U32 R12, RZ, RZ, 0x1 ;  /* 0x00000001ff0c7424 */ /* 0x000fce00078e00ff */
[----:B------:R-:W-:-:S07]  /*d120*/  LEPC R20, `(.L_x_61) ;  /* 0x000000001014794e */ /* 0x000fce0000000000 */
[----:B0123--:R-:W-:Y:S05]  /*d130*/  CALL.ABS.NOINC R2 ;  /* 0x0000000002007343 */ /* 0x00ffea0003c00000 */
.L_x_61:
[----:B------:R1:W5:Y:S01]  /*d140*/  LDL R8, [R1+0x14] ;  /* 0x0000140001087983 */ /* 0x0003620000100800 */
[----:B------:R-:W4:Y:S01]  /*d150*/  LDC R6, c[0x0][0x448] ;  /* 0x00011200ff067b82 */ /* 0x000f220000000800 */
[----:B------:R-:W-:Y:S01]  /*d160*/  IMAD R5, RZ, RZ, -UR43 ;  /* 0x8000002bff057e24 */ /* 0x000fe2000f8e02ff */
[C---:B------:R-:W-:Y:S01]  /*d170*/  LOP3.LUT P3, RZ, R16.reuse, 0x4000, RZ, 0xc0, !PT ;  /* 0x0000400010ff7812 */ /* 0x040fe2000786c0ff */
[----:B------:R-:W0:Y:S01]  /*d180*/  S2R R18, SR_TID.X ;  /* 0x0000000000127919 */ /* 0x000e220000002100 */
[C---:B------:R-:W-:Y:S01]  /*d190*/  LOP3.LUT P4, RZ, R16.reuse, 0x2000, RZ, 0xc0, !PT ;  /* 0x0000200010ff7812 */ /* 0x040fe2000788c0ff */
[----:B------:R-:W-:Y:S01]  /*d1a0*/  ULDC.64 UR8, c[0x0][0x2d8] ;  /* 0x0000b60000087ab9 */ /* 0x000fe20000000a00 */
[----:B------:R-:W-:Y:S02]  /*d1b0*/  LOP3.LUT P5, RZ, R16, 0x1000, RZ, 0xc0, !PT ;  /* 0x0000100010ff7812 */ /* 0x000fe400078ac0ff */
[----:B------:R-:W2:Y:S01]  /*d1c0*/  LDC R2, c[0x0][0xc38] ;  /* 0x00030e00ff027b82 */ /* 0x000ea20000000800 */
[----:B----4-:R-:W-:-:S02]  /*d1d0*/  ISETP.NE.AND P0, PT, R6, 0x1, PT ;  /* 0x000000010600780c */ /* 0x010fc40003f05270 */
[----:B------:R-:W-:Y:S02]  /*d1e0*/  R2UR UR6, R32 ;  /* 0x00000000200672ca */ /* 0x000fe400000e0000 */
[C---:B------:R-:W-:Y:S02]  /*d1f0*/  R2UR UR7, R17.reuse ;  /* 0x00000000110772ca */ /* 0x040fe400000e0000 */
[----:B------:R-:W-:Y:S01]  /*d200*/  R2UR UR4, R17 ;  /* 0x00000000110472ca */ /* 0x000fe200000e0000 */
[----:B--2---:R-:W-:Y:S01]  /*d210*/  IMAD R5, R2, R5, UR38 ;  /* 0x0000002602057e24 */ /* 0x004fe2000f8e0205 */
[C---:B0-----:R-:W-:Y:S01]  /*d220*/  LOP3.LUT R20, R18.reuse, 0x7f, RZ, 0xc0, !PT ;  /* 0x0000007f12147812 */ /* 0x041fe200078ec0ff */
[----:B------:R-:W-:-:S04]  /*d230*/  IMAD.SHL.U32 R18, R18, 0x20, RZ ;  /* 0x0000002012127824 */ /* 0x000fc800078e00ff */
[----:B---3--:R-:W0:Y:S01]  /*d240*/  @P0 LDC R0, c[0x0][0x44c] ;  /* 0x00011300ff000b82 */ /* 0x008e220000000800 */
[----:B------:R-:W-:Y:S01]  /*d250*/  IMAD.SHL.U32 R5, R5, 0x80, RZ ;  /* 0x0000008005057824 */ /* 0x000fe200078e00ff */
[----:B------:R-:W-:-:S04]  /*d260*/  SHF.R.U32.HI R20, RZ, 0x2, R20 ;  /* 0x00000002ff147819 */ /* 0x000fc80000011614 */
[----:B------:R-:W-:Y:S02]  /*d270*/  LOP3.LUT R18, R20, 0x60, R18, 0xf8, !PT ;  /* 0x0000006014127812 */ /* 0x000fe400078ef812 */
[----:B------:R-:W2:Y:S01]  /*d280*/  @P0 LDC R3, c[0x0][0x450] ;  /* 0x00011400ff030b82 */ /* 0x000ea20000000800 */
[----:B------:R-:W-:Y:S01]  /*d290*/  UIMAD UR6, UR6, UR8, URZ ;  /* 0x00000008060672a4 */ /* 0x000fe2000f8e023f */
[----:B------:R-:W-:Y:S01]  /*d2a0*/  LOP3.LUT R4, R18, R5, RZ, 0xfc, !PT ;  /* 0x0000000512047212 */ /* 0x000fe200078efcff */
[----:B------:R-:W-:Y:S02]  /*d2b0*/  UIMAD.WIDE.U32 UR4, UR4, UR8, URZ ;  /* 0x00000008040472a5 */ /* 0x000fe4000f8e003f */
[----:B------:R-:W-:Y:S02]  /*d2c0*/  UIMAD UR7, UR7, UR9, UR6 ;  /* 0x00000009070772a4 */ /* 0x000fe4000f8e0206 */
[----:B------:R-:W-:Y:S01]  /*d2d0*/  USHF.R.S32.HI UR6, URZ, 0x1f, UR44 ;  /* 0x0000001f3f067899 */ /* 0x000fe2000801142c */
[----:B------:R-:W-:Y:S01]  /*d2e0*/  IMAD.MOV.U32 R2, RZ, RZ, R4 ;  /* 0x000000ffff027224 */ /* 0x000fe200078e0004 */
[----:B------:R-:W-:Y:S01]  /*d2f0*/  ULDC.64 UR8, c[0x0][0x2e0] ;  /* 0x0000b80000087ab9 */ /* 0x000fe20000000a00 */
[----:B------:R-:W-:Y:S01]  /*d300*/  UIADD3 UR5, UR5, UR7, URZ ;  /* 0x0000000705057290 */ /* 0x000fe2000fffe03f */
[----:B------:R-:W3:Y:S01]  /*d310*/  S2R R18, SR_TID.X ;  /* 0x0000000000127919 */ /* 0x000ee20000002100 */
[----:B0-----:R-:W-:Y:S01]  /*d320*/  @P0 IMAD.HI.U32 R0, R4, R0, RZ ;  /* 0x0000000004000227 */ /* 0x001fe200078e00ff */
[----:B------:R-:W-:-:S02]  /*d330*/  UIMAD UR6, UR6, UR8, URZ ;  /* 0x00000008060672a4 */ /* 0x000fc4000f8e023f */
[----:B------:R-:W-:Y:S02]  /*d340*/  UIMAD.WIDE.U32 UR4, UR44, UR8, UR4 ;  /* 0x000000082c0472a5 */ /* 0x000fe4000f8e0004 */
[----:B--2---:R-:W-:Y:S01]  /*d350*/  @P0 SHF.R.U32.HI R2, RZ, R3, R0 ;  /* 0x00000003ff020219 */ /* 0x004fe20000011600 */
[----:B------:R-:W-:-:S03]  /*d360*/  UIMAD UR6, UR44, UR9, UR6 ;  /* 0x000000092c0672a4 */ /* 0x000fc6000f8e0206 */
[--C-:B------:R-:W-:Y:S01]  /*d370*/  SHF.R.S32.HI R0, RZ, 0x1f, R2.reuse ;  /* 0x0000001fff007819 */ /* 0x100fe20000011402 */
[----:B------:R-:W-:Y:S01]  /*d380*/  ULDC.64 UR8, c[0x0][0x2d0] ;  /* 0x0000b40000087ab9 */ /* 0x000fe20000000a00 */
[----:B------:R-:W-:Y:S01]  /*d390*/  IMAD.MOV R7, RZ, RZ, -R2 ;  /* 0x000000ffff077224 */ /* 0x000fe200078e0a02 */
[----:B------:R-:W-:Y:S01]  /*d3a0*/  UIADD3 UR5, UR5, UR6, URZ ;  /* 0x0000000605057290 */ /* 0x000fe2000fffe03f */
[----:B------:R-:W-:Y:S02]  /*d3b0*/  IMAD.U32 R11, RZ, RZ, UR8 ;  /* 0x00000008ff0b7e24 */ /* 0x000fe4000f8e00ff */
[----:B------:R-:W-:Y:S02]  /*d3c0*/  IMAD R3, R0, UR8, RZ ;  /* 0x0000000800037c24 */ /* 0x000fe4000f8e02ff */
[----:B------:R-:W-:Y:S02]  /*d3d0*/  IMAD R7, R6, R7, R4 ;  /* 0x0000000706077224 */ /* 0x000fe400078e0204 */
[----:B------:R-:W-:-:S02]  /*d3e0*/  IMAD R9, R2, UR9, R3 ;  /* 0x0000000902097c24 */ /* 0x000fc4000f8e0203 */
[----:B------:R-:W-:Y:S01]  /*d3f0*/  IMAD.WIDE.U32 R2, R2, R11, UR4 ;  /* 0x0000000402027e25 */ /* 0x000fe2000f8e000b */
[----:B------:R-:W-:Y:S01]  /*d400*/  SHF.R.S32.HI R0, RZ, 0x1f, R7 ;  /* 0x0000001fff007819 */ /* 0x000fe20000011407 */
[----:B------:R-:W-:-:S03]  /*d410*/  ULDC.64 UR4, c[0x0][0x2c8] ;  /* 0x0000b20000047ab9 */ /* 0x000fc60000000a00 */
[----:B------:R-:W-:Y:S01]  /*d420*/  IADD3 R3, R3, R9, RZ ;  /* 0x0000000903037210 */ /* 0x000fe20007ffe0ff */
[----:B------:R-:W-:Y:S02]  /*d430*/  IMAD R0, R0, UR4, RZ ;  /* 0x0000000400007c24 */ /* 0x000fe4000f8e02ff */
[----:B------:R-:W-:-:S04]  /*d440*/  IMAD.WIDE.U32 R2, R7, UR4, R2 ;  /* 0x0000000407027c25 */ /* 0x000fc8000f8e0002 */
[----:B------:R-:W-:Y:S01]  /*d450*/  IMAD R7, R7, UR5, R0 ;  /* 0x0000000507077c24 */ /* 0x000fe2000f8e0200 */
[----:B------:R-:W-:Y:S02]  /*d460*/  ULDC.64 UR4, c[0x0][0x280] ;  /* 0x0000a00000047ab9 */ /* 0x000fe40000000a00 */
[----:B------:R-:W-:Y:S01]  /*d470*/  IADD3 R0, P0, R2, UR4, RZ ;  /* 0x0000000402007c10 */ /* 0x000fe2000ff1e0ff */
[----:B------:R-:W-:Y:S01]  /*d480*/  UMOV UR4, 0xffffffff ;  /* 0xffffffff00047882 */ /* 0x000fe20000000000 */
[----:B---3--:R-:W-:Y:S02]  /*d490*/  LOP3.LUT R10, R18, 0x7f, RZ, 0xc0, !PT ;  /* 0x0000007f120a7812 */ /* 0x008fe400078ec0ff */
[----:B------:R-:W-:Y:S02]  /*d4a0*/  IADD3.X R4, R3, UR5, R7, P0, !PT ;  /* 0x0000000503047c10 */ /* 0x000fe400087fe407 */
[----:B------:R-:W-:Y:S01]  /*d4b0*/  SHF.R.U32.HI R10, RZ, 0x2, R10 ;  /* 0x00000002ff0a7819 */ /* 0x000fe2000001160a */
[----:B-1----:R-:W-:Y:S06]  /*d4c0*/  BRA.DIV UR4, `(.L_x_62) ;  /* 0x0000003604687947 */ /* 0x002fec000b800000 */
[----:B------:R-:W0:Y:S01]  /*d4d0*/  SHFL.IDX PT, R14, R0, RZ, 0x1c1f ;  /* 0x001c1fff000e7589 */ /* 0x000e2200000e0000 */
[----:B------:R-:W-:-:S03]  /*d4e0*/  IMAD.IADD R5, R10, 0x1, R5 ;  /* 0x000000010a057824 */ /* 0x000fc600078e0205 */
[----:B------:R-:W1:Y:S01]  /*d4f0*/  SHFL.IDX PT, R2, R4, RZ, 0x1c1f ;  /* 0x001c1fff04027589 */ /* 0x000e6200000e0000 */
[C---:B------:R-:W-:Y:S01]  /*d500*/  VIADD R7, R5.reuse, 0x20 ;  /* 0x0000002005077836 */ /* 0x040fe20000000000 */
[----:B------:R-:W-:Y:S02]  /*d510*/  ISETP.GE.AND P0, PT, R5, UR40, PT ;  /* 0x0000002805007c0c */ /* 0x000fe4000bf06270 */
[----:B------:R-:W-:Y:S11]  /*d520*/  SHFL.IDX PT, R6, R4, 0x1, 0x1c1f ;  /* 0x003c1f0004067f89 */ /* 0x000ff600000e0000 */
[----:B0-----:R-:W-:-:S05]  /*d530*/  @!P0 IADD3 R14, P1, R35, R14, RZ ;  /* 0x0000000e230e8210 */ /* 0x001fca0007f3e0ff */
[----:B-1----:R-:W-:Y:S02]  /*d540*/  @!P0 IMAD.X R3, RZ, RZ, R2, P1 ;  /* 0x000000ffff038224 */ /* 0x002fe400008e0602 */
[----:B------:R-:W-:Y:S02]  /*d550*/  @!P0 IMAD.MOV.U32 R2, RZ, RZ, R14 ;  /* 0x000000ffff028224 */ /* 0x000fe400078e000e */
[----:B------:R-:W0:Y:S04]  /*d560*/  SHFL.IDX PT, R14, R0, 0x1, 0x1c1f ;  /* 0x003c1f00000e7f89 */ /* 0x000e2800000e0000 */
[----:B-----5:R-:W-:Y:S04]  /*d570*/  @!P0 LDGSTS.E.BYPASS.LTC128B.128 [R8+0x14400], desc[UR48][R2.64], !P3 ;  /* 0x1440000002088fae */ /* 0x020fe8000d901d70 */
[----:B------:R-:W-:Y:S04]  /*d580*/  @!P0 LDGSTS.E.BYPASS.LTC128B.128 [R8+0x16400], desc[UR48][R2.64+0x40], !P4 ;  /* 0x1640004002088fae */ /* 0x000fe8000e101d70 */
[----:B------:R1:W-:Y:S01]  /*d590*/  @!P0 LDGSTS.E.BYPASS.LTC128B.128 [R8+0x18400], desc[UR48][R2.64+0x80], !P5 ;  /* 0x1840008002088fae */ /* 0x0003e2000e901d70 */
[----:B------:R-:W-:-:S13]  /*d5a0*/  ISETP.GE.AND P0, PT, R7, UR40, PT ;  /* 0x0000002807007c0c */ /* 0x000fda000bf06270 */
[----:B0-----:R-:W-:-:S05]  /*d5b0*/  @!P0 IADD3 R14, P1, R35, R14, RZ ;  /* 0x0000000e230e8210 */ /* 0x001fca0007f3e0ff */
[----:B------:R-:W-:Y:S02]  /*d5c0*/  @!P0 IMAD.X R7, RZ, RZ, R6, P1 ;  /* 0x000000ffff078224 */ /* 0x000fe400008e0606 */
[----:B-1----:R-:W-:Y:S01]  /*d5d0*/  @!P0 IMAD.MOV.U32 R2, RZ, RZ, R14 ;  /* 0x000000ffff028224 */ /* 0x002fe200078e000e */
[----:B------:R-:W-:Y:S02]  /*d5e0*/  SHFL.IDX PT, R6, R4, 0x2, 0x1c1f ;  /* 0x005c1f0004067f89 */ /* 0x000fe400000e0000 */
[----:B------:R-:W-:Y:S01]  /*d5f0*/  @!P0 MOV R3, R7 ;  /* 0x0000000700038202 */ /* 0x000fe20000000f00 */
[----:B------:R-:W-:Y:S01]  /*d600*/  VIADD R7, R5, 0x40 ;  /* 0x0000004005077836 */ /* 0x000fe20000000000 */
[----:B------:R-:W0:Y:S04]  /*d610*/  SHFL.IDX PT, R14, R0, 0x2, 0x1c1f ;  /* 0x005c1f00000e7f89 */ /* 0x000e2800000e0000 */
[----:B------:R-:W-:Y:S04]  /*d620*/  @!P0 LDGSTS.E.BYPASS.LTC128B.128 [R8+0x14c00], desc[UR48][R2.64], !P3 ;  /* 0x14c0000002088fae */ /* 0x000fe8000d901d70 */
[----:B------:R-:W-:Y:S04]  /*d630*/  @!P0 LDGSTS.E.BYPASS.LTC128B.128 [R8+0x16c00], desc[UR48][R2.64+0x40], !P4 ;  /* 0x16c0004002088fae */ /* 0x000fe8000e101d70 */
[----:B------:R1:W-:Y:S01]  /*d640*/  @!P0 LDGSTS.E.BYPASS.LTC128B.128 [R8+0x18c00], desc[UR48][R2.64+0x80], !P5 ;  /* 0x18c0008002088fae */ /* 0x0003e2000e901d70 */
[----:B------:R-:W-:-:S13]  /*d650*/  ISETP.GE.AND P0, PT, R7, UR40, PT ;  /* 0x0000002807007c0c */ /* 0x000fda000bf06270 */
[----:B0-----:R-:W-:-:S05]  /*d660*/  @!P0 IADD3 R14, P1, R35, R14, RZ ;  /* 0x0000000e230e8210 */ /* 0x001fca0007f3e0ff */
[----:B------:R-:W-:Y:S02]  /*d670*/  @!P0 IMAD.X R7, RZ, RZ, R6, P1 ;  /* 0x000000ffff078224 */ /* 0x000fe400008e0606 */
[----:B-1----:R-:W-:Y:S01]  /*d680*/  @!P0 IMAD.MOV.U32 R2, RZ, RZ, R14 ;  /* 0x000000ffff028224 */ /* 0x002fe200078e000e */
[----:B------:R0:W1:Y:S01]  /*d690*/  SHFL.IDX PT, R6, R4, 0x3, 0x1c1f ;  /* 0x007c1f0004067f89 */ /* 0x00006200000e0000 */
[----:B------:R-:W-:-:S03]  /*d6a0*/  @!P0 IMAD.MOV.U32 R3, RZ, RZ, R7 ;  /* 0x000000ffff038224 */ /* 0x000fc600078e0007 */
[----:B------:R0:W2:Y:S04]  /*d6b0*/  SHFL.IDX PT, R14, R0, 0x3, 0x1c1f ;  /* 0x007c1f00000e7f89 */ /* 0x0000a800000e0000 */
[----:B------:R0:W-:Y:S04]  /*d6c0*/  @!P0 LDGSTS.E.BYPASS.LTC128B.128 [R8+0x15400], desc[UR48][R2.64], !P3 ;  /* 0x1540000002088fae */ /* 0x0001e8000d901d70 */
[----:B------:R0:W-:Y:S04]  /*d6d0*/  @!P0 LDGSTS.E.BYPASS.LTC128B.128 [R8+0x17400], desc[UR48][R2.64+0x40], !P4 ;  /* 0x1740004002088fae */ /* 0x0001e8000e101d70 */
[----:B------:R0:W-:Y:S02]  /*d6e0*/  @!P0 LDGSTS.E.BYPASS.LTC128B.128 [R8+0x19400], desc[UR48][R2.64+0x80], !P5 ;  /* 0x1940008002088fae */ /* 0x0001e4000e901d70 */
.L_x_144:
[----:B------:R-:W-:-:S05]  /*d6f0*/  VIADD R5, R5, 0x60 ;  /* 0x0000006005057836 */ /* 0x000fca0000000000 */
[----:B------:R-:W-:-:S13]  /*d700*/  ISETP.GE.AND P0, PT, R5, UR40, PT ;  /* 0x0000002805007c0c */ /* 0x000fda000bf06270 */
[----:B0-2---:R-:W-:-:S05]  /*d710*/  @!P0 IADD3 R2, P1, R35, R14, RZ ;  /* 0x0000000e23028210 */ /* 0x005fca0007f3e0ff */
[----:B-1----:R-:W-:-:S05]  /*d720*/  @!P0 IMAD.X R3, RZ, RZ, R6, P1 ;  /* 0x000000ffff038224 */ /* 0x002fca00008e0606 */
[----:B------:R-:W-:Y:S01]  /*d730*/  @!PT LDS RZ, [RZ] ;  /* 0x00000000fffff984 */ /* 0x000fe20000000800 */
[----:B------:R-:W-:Y:S01]  /*d740*/  @!PT LDS RZ, [RZ] ;  /* 0x00000000fffff984 */ /* 0x000fe20000000800 */
[----:B------:R-:W-:Y:S01]  /*d750*/  @!PT LDS RZ, [RZ] ;  /* 0x00000000fffff984 */ /* 0x000fe20000000800 */
[----:B------:R0:W-:Y:S04]  /*d760*/  @!P0 LDGSTS.E.BYPASS.LTC128B.128 [R8+0x15c00], desc[UR48][R2.64], !P3 ;  /* 0x15c0000002088fae */ /* 0x0001e8000d901d70 */
[----:B------:R0:W-:Y:S04]  /*d770*/  @!P0 LDGSTS.E.BYPASS.LTC128B.128 [R8+0x17c00], desc[UR48][R2.64+0x40], !P4 ;  /* 0x17c0004002088fae */ /* 0x0001e8000e101d70 */
[----:B------:R0:W-:Y:S01]  /*d780*/  @!P0 LDGSTS.E.BYPASS.LTC128B.128 [R8+0x19c00], desc[UR48][R2.64+0x80], !P5 ;  /* 0x19c0008002088fae */ /* 0x0001e2000e901d70 */
[----:B------:R-:W-:Y:S01]  /*d790*/  NOP ;  /* 0x0000000000007918 */ /* 0x000fe20000000000 */
[----:B------:R-:W-:Y:S02]  /*d7a0*/  SYNCS.ARRIVE.TRANS64.RED.A0T1 RZ, [UR41+0x29800], RZ ;  /* 0x029800ffffff79a7 */ /* 0x000fe40008200429 */
[----:B------:R-:W-:Y:S01]  /*d7b0*/  ARRIVES.LDGSTSBAR.64.TRANSCNT [UR41+0x29800] ;  /* 0x02980000ff0079b0 */ /* 0x000fe20008000aa9 */
[----:B------:R-:W-:Y:S01]  /*d7c0*/  NOP ;  /* 0x0000000000007918 */ /* 0x000fe20000000000 */
[----:B------:R-:W-:Y:S01]  /*d7d0*/  ULOP3.LUT UR4, UR37, 0x1, URZ, 0xc, !UPT ;  /* 0x0000000125047892 */ /* 0x000fe2000f8e0c3f */
[----:B------:R-:W-:Y:S05]  /*d7e0*/  SYNCS.ARRIVE.TRANS64.A1T0 RZ, [UR41+0x29800], RZ ;  /* 0x029800ffffff79a7 */ /* 0x000fea0008100029 */
[----:B------:R-:W-:-:S04]  /*d7f0*/  MOV R0, UR4 ;  /* 0x0000000400007c02 */ /* 0x000fc80008000f00 */
[----:B------:R-:W-:-:S04]  /*d800*/  SHF.L.U32 R0, R0, 0x1f, RZ ;  /* 0x0000001f00007819 */ /* 0x000fc800000006ff */
[----:B------:R-:W1:Y:S02]  /*d810*/  SYNCS.PHASECHK.TRANS64.TRYWAIT P0, [UR41+0x29820], R0 ;  /* 0x02982000ff0075a7 */ /* 0x000e640008000169 */
[----:B01----:R-:W-:Y:S05]  /*d820*/  @!P0 BRA `(.L_x_63) ;  /* 0x0000003400c88947 */ /* 0x003fea0003800000 */
.L_x_145:
[----:B0-----:R-:W-:-:S05]  /*d830*/  IMAD.U32 R0, RZ, RZ, UR39 ;  /* 0x00000027ff007e24 */ /* 0x001fca000f8e00ff */
[----:B------:R-:W-:-:S13]  /*d840*/  ISETP.GE.AND P0, PT, R0, 0xa1, PT ;  /* 0x000000a10000780c */ /* 0x000fda0003f06270 */
[----:B------:R-:W-:Y:S05]  /*d850*/  @!P0 BRA `(.L_x_64) ;  /* 0x0000001400a08947 */ /* 0x000fea0003800000 */
[----:B------:R-:W-:Y:S02]  /*d860*/  IMAD.MOV.U32 R18, RZ, RZ, R31 ;  /* 0x000000ffff127224 */ /* 0x000fe400078e001f */
[----:B------:R-:W-:Y:S02]  /*d870*/  IMAD.MOV.U32 R10, RZ, RZ, R19 ;  /* 0x000000ffff0a7224 */ /* 0x000fe400078e0013 */
[----:B------:R-:W-:-:S07]  /*d880*/  IMAD.U32 R29, RZ, RZ, UR42 ;  /* 0x0000002aff1d7e24 */ /* 0x000fce000f8e00ff */
.L_x_84:
[----:B------:R-:W2:Y:S01]  /*d890*/  LDL R2, [R1] ;  /* 0x0000000001027983 */ /* 0x000ea20000100800 */
[----:B0-----:R-:W0:Y:S01]  /*d8a0*/  LDC R4, c[0x0][0x430] ;  /* 0x00010c00ff047b82 */ /* 0x001e220000000800 */
[----:B------:R-:W-:Y:S01]  /*d8b0*/  ULDC.64 UR4, c[0x0][0x428] ;  /* 0x00010a0000047ab9 */ /* 0x000fe20000000a00 */
[----:B------:R-:W-:Y:S01]  /*d8c0*/  ULDC.64 UR6, c[0x0][0x418] ;  /* 0x0001060000067ab9 */ /* 0x000fe20000000a00 */
[----:B------:R-:W1:Y:S01]  /*d8d0*/  S2R R0, SR_TID.X ;  /* 0x0000000000007919 */ /* 0x000e620000002100 */
[----:B0-----:R-:W-:Y:S02]  /*d8e0*/  ISETP.NE.AND P1, PT, R4, 0x1, PT ;  /* 0x000000010400780c */ /* 0x001fe40003f25270 */
[C---:B-1----:R-:W-:Y:S01]  /*d8f0*/  LOP3.LUT R3, R0.reuse, 0x7f, RZ, 0xc0, !PT ;  /* 0x0000007f00037812 */ /* 0x042fe200078ec0ff */
[----:B------:R-:W-:-:S10]  /*d900*/  IMAD.SHL.U32 R0, R0, 0x20, RZ ;  /* 0x0000002000007824 */ /* 0x000fd400078e00ff */
[----:B------:R-:W0:Y:S01]  /*d910*/  @P1 LDC R7, c[0x0][0x438] ;  /* 0x00010e00ff071b82 */ /* 0x000e220000000800 */
[----:B------:R-:W-:-:S04]  /*d920*/  SHF.R.U32.HI R3, RZ, 0x2, R3 ;  /* 0x00000002ff037819 */ /* 0x000fc80000011603 */
[----:B------:R-:W-:-:S03]  /*d930*/  LOP3.LUT R0, R3, 0x60, R0, 0xf8, !PT ;  /* 0x0000006003007812 */ /* 0x000fc600078ef800 */
[----:B------:R-:W1:Y:S08]  /*d940*/  @P1 LDC R3, c[0x0][0x434] ;  /* 0x00010d00ff031b82 */ /* 0x000e700000000800 */
[----:B------:R-:W3:Y:S01]  /*d950*/  @P1 LDC R6, c[0x0][0x434] ;  /* 0x00010d00ff061b82 */ /* 0x000ee20000000800 */
[----:B--2---:R-:W-:-:S04]  /*d960*/  IMAD R11, R29, 0xa0, R2 ;  /* 0x000000a01d0b7824 */ /* 0x004fc800078e0202 */
[----:B------:R-:W-:-:S04]  /*d970*/  IMAD.IADD R0, R0, 0x1, R11 ;  /* 0x0000000100007824 */ /* 0x000fc800078e020b */
[----:B-1----:R-:W-:Y:S01]  /*d980*/  @P1 IMAD.HI.U32 R2, R0, R3, RZ ;  /* 0x0000000300021227 */ /* 0x002fe200078e00ff */
[----:B------:R-:W-:-:S04]  /*d990*/  MOV R5, R0 ;  /* 0x0000000000057202 */ /* 0x000fc80000000f00 */
[----:B0-----:R-:W-:Y:S01]  /*d9a0*/  @P1 SHF.R.U32.HI R5, RZ, R7, R2 ;  /* 0x00000007ff051219 */ /* 0x001fe20000011602 */
[----:B------:R-:W-:-:S03]  /*d9b0*/  IMAD R7, R37, UR4, RZ ;  /* 0x0000000425077c24 */ /* 0x000fc6000f8e02ff */
[--C-:B------:R-:W-:Y:S01]  /*d9c0*/  SHF.R.S32.HI R3, RZ, 0x1f, R5.reuse ;  /* 0x0000001fff037819 */ /* 0x100fe20000011405 */
[----:B------:R-:W-:Y:S02]  /*d9d0*/  IMAD.MOV.U32 R2, RZ, RZ, R5 ;  /* 0x000000ffff027224 */ /* 0x000fe400078e0005 */
[C---:B------:R-:W-:Y:S02]  /*d9e0*/  IMAD R4, R30.reuse, UR5, R7 ;  /* 0x000000051e047c24 */ /* 0x040fe4000f8e0207 */
[----:B------:R-:W-:-:S04]  /*d9f0*/  IMAD.WIDE.U32 R2, R30, UR4, R2 ;  /* 0x000000041e027c25 */ /* 0x000fc8000f8e0002 */
[----:B------:R-:W-:Y:S01]  /*da00*/  IMAD.IADD R3, R4, 0x1, R3 ;  /* 0x0000000104037824 */ /* 0x000fe200078e0203 */
[----:B------:R-:W-:-:S04]  /*da10*/  LEA R8, P0, R2, UR6, 0x2 ;  /* 0x0000000602087c11 */ /* 0x000fc8000f8010ff */
[----:B------:R-:W-:Y:S02]  /*da20*/  LEA.HI.X R9, R2, UR7, R3, 0x2, P0 ;  /* 0x0000000702097c11 */ /* 0x000fe400080f1403 */
[----:B------:R-:W0:Y:S01]  /*da30*/  @P1 LDC R2, c[0x0][0x438] ;  /* 0x00010e00ff021b82 */ /* 0x000e220000000800 */
[C---:B------:R-:W-:Y:S01]  /*da40*/  IMAD.IADD R11, R36.reuse, 0x1, R11 ;  /* 0x00000001240b7824 */ /* 0x040fe200078e020b */
[----:B------:R-:W-:-:S03]  /*da50*/  ISETP.GT.U32.AND P0, PT, R36, 0x9f, PT ;  /* 0x0000009f2400780c */ /* 0x000fc60003f04070 */
[----:B---3--:R-:W-:-:S04]  /*da60*/  @P1 IMAD.HI.U32 R3, R11, R6, RZ ;  /* 0x000000060b031227 */ /* 0x008fc800078e00ff */
[----:B------:R-:W-:Y:S01]  /*da70*/  IMAD.MOV.U32 R12, RZ, RZ, R11 ;  /* 0x000000ffff0c7224 */ /* 0x000fe200078e000b */
[----:B0-----:R-:W-:-:S05]  /*da80*/  @P1 SHF.R.U32.HI R12, RZ, R2, R3 ;  /* 0x00000002ff0c1219 */ /* 0x001fca0000011603 */
[--C-:B------:R-:W-:Y:S01]  /*da90*/  @!P0 SHF.R.S32.HI R3, RZ, 0x1f, R12.reuse ;  /* 0x0000001fff038819 */ /* 0x100fe2000001140c */
[----:B------:R-:W-:-:S04]  /*daa0*/  @!P0 IMAD.MOV.U32 R2, RZ, RZ, R12 ;  /* 0x000000ffff028224 */ /* 0x000fc800078e000c */
[----:B------:R-:W-:Y:S01]  /*dab0*/  @!P0 IMAD.WIDE.U32 R2, R30, UR4, R2 ;  /* 0x000000041e028c25 */ /* 0x000fe2000f8e0002 */
[----:B------:R-:W-:-:S03]  /*dac0*/  ULDC UR4, c[0x0][0x430] ;  /* 0x00010c0000047ab9 */ /* 0x000fc60000000800 */
[----:B------:R-:W-:Y:S01]  /*dad0*/  @!P0 IMAD.IADD R4, R4, 0x1, R3 ;  /* 0x0000000104048824 */ /* 0x000fe200078e0203 */
[----:B------:R-:W-:-:S04]  /*dae0*/  @!P0 LEA R6, P1, R2, UR6, 0x2 ;  /* 0x0000000602068c11 */ /* 0x000fc8000f8210ff */
[----:B------:R-:W-:Y:S02]  /*daf0*/  @!P0 LEA.HI.X R7, R2, UR7, R4, 0x2, P1 ;  /* 0x0000000702078c11 */ /* 0x000fe400088f1404 */
[----:B------:R-:W-:-:S06]  /*db00*/  MOV R4, RZ ;  /* 0x000000ff00047202 */ /* 0x000fcc0000000f00 */
[----:B------:R0:W5:Y:S04]  /*db10*/  @!P0 LDG.E R4, desc[UR48][R6.64] ;  /* 0x0000003006048981 */ /* 0x000168000c1e1900 */
[----:B------:R-:W2:Y:S01]  /*db20*/  LDG.E R6, desc[UR48][R8.64] ;  /* 0x0000003008067981 */ /* 0x000ea2000c1e1900 */
[----:B------:R-:W-:Y:S02]  /*db30*/  IMAD.U32 R13, RZ, RZ, UR46 ;  /* 0x0000002eff0d7e24 */ /* 0x000fe4000f8e00ff */
[----:B------:R-:W-:-:S03]  /*db40*/  VIADD R19, R10, 0x1 ;  /* 0x000000010a137836 */ /* 0x000fc60000000000 */
[----:B------:R-:W-:Y:S01]  /*db50*/  ISETP.NE.AND P3, PT, R13, 0x3, PT ;  /* 0x000000030d00780c */ /* 0x000fe20003f65270 */
[----:B------:R-:W-:Y:S01]  /*db60*/  IMAD.MOV R3, RZ, RZ, -R5 ;  /* 0x000000ffff037224 */ /* 0x000fe200078e0a05 */
[----:B------:R-:W-:Y:S01]  /*db70*/  ISETP.NE.AND P0, PT, R19, 0x2, PT ;  /* 0x000000021300780c */ /* 0x000fe20003f05270 */
[----:B------:R-:W-:Y:S02]  /*db80*/  IMAD.MOV R2, RZ, RZ, -R12 ;  /* 0x000000ffff027224 */ /* 0x000fe400078e0a0c */
[----:B0-----:R-:W-:Y:S01]  /*db90*/  IMAD R7, R3, UR4, R0 ;  /* 0x0000000403077c24 */ /* 0x001fe2000f8e0200 */
[----:B------:R-:W-:Y:S01]  /*dba0*/  SEL R31, RZ, 0x1, P0 ;  /* 0x00000001ff1f7807 */ /* 0x000fe20000000000 */
[----:B------:R-:W-:Y:S02]  /*dbb0*/  IMAD.MOV.U32 R0, RZ, RZ, R29 ;  /* 0x000000ffff007224 */ /* 0x000fe400078e001d */
[----:B------:R-:W-:Y:S01]  /*dbc0*/  IMAD R5, R2, UR4, R11 ;  /* 0x0000000402057c24 */ /* 0x000fe2000f8e020b */
[----:B------:R-:W-:Y:S01]  /*dbd0*/  SEL R19, R19, RZ, P0 ;  /* 0x000000ff13137207 */ /* 0x000fe20000000000 */
[----:B------:R-:W-:Y:S01]  /*dbe0*/  VIADD R29, R29, 0xffffffff ;  /* 0xffffffff1d1d7836 */ /* 0x000fe20000000000 */
[----:B------:R-:W-:-:S02]  /*dbf0*/  LOP3.LUT R31, R18, R31, RZ, 0x3c, !PT ;  /* 0x0000001f121f7212 */ /* 0x000fc400078e3cff */
[----:B------:R-:W-:Y:S02]  /*dc00*/  ISETP.GT.AND P2, PT, R0, RZ, PT ;  /* 0x000000ff0000720c */ /* 0x000fe40003f44270 */
[----:B--2---:R-:W-:Y:S01]  /*dc10*/  SHF.R.S32.HI R27, RZ, 0x1f, R6 ;  /* 0x0000001fff1b7819 */ /* 0x004fe20000011406 */
[----:B------:R-:W-:Y:S10]  /*dc20*/  @!P3 BRA `(.L_x_65) ;  /* 0x000000000004b947 */ /* 0x000ff40003800000 */
[----:B------:R-:W-:Y:S01]  /*dc30*/  BPT.TRAP 0x1 ;  /* 0x000000040000795c */ /* 0x000fe20000300000 */
.L_x_65:
[----:B------:R-:W-:Y:S01]  /*dc40*/  LEA R0, R19, UR41, 0x3 ;  /* 0x0000002913007c11 */ /* 0x000fe2000f8e18ff */
[----:B------:R-:W-:Y:S01]  /*dc50*/  BSSY B0, `(.L_x_66) ;  /* 0x0000005000007945 */ /* 0x000fe20003800000 */
[----:B------:R-:W-:Y:S02]  /*dc60*/  SHF.L.U32 R28, R31, 0x1f, RZ ;  /* 0x0000001f1f1c7819 */ /* 0x000fe400000006ff */
[----:B------:R-:W-:Y:S02]  /*dc70*/  SHF.R.S32.HI R24, RZ, 0x1f, R7 ;  /* 0x0000001fff187819 */ /* 0x000fe40000011407 */
[----:B------:R-:W0:Y:S02]  /*dc80*/  SYNCS.PHASECHK.TRANS64.TRYWAIT P0, [R0+URZ+0x29880], R28 ;  /* 0x0298801c000075a7 */ /* 0x000e24000800017f */
[----:B0-----:R-:W-:Y:S05]  /*dc90*/  @!P0 BRA `(.L_x_67) ;  /* 0x0000003000c48947 */ /* 0x001fea0003800000 */
.L_x_146:
[----:B------:R-:W-:Y:S05]  /*dca0*/  BSYNC B0 ;  /* 0x0000000000007941 */ /* 0x000fea0003800000 */
.L_x_66:
[----:B------:R-:W-:Y:S01]  /*dcb0*/  ULDC.64 UR4, c[0x0][0x328] ;  /* 0x0000ca0000047ab9 */ /* 0x000fe20000000a00 */
[----:B------:R-:W-:Y:S01]  /*dcc0*/  ULDC.64 UR6, c[0x0][0x338] ;  /* 0x0000ce0000067ab9 */ /* 0x000fe20000000a00 */
[----:B------:R-:W-:Y:S01]  /*dcd0*/  IMAD R8, R24, UR4, RZ ;  /* 0x0000000418087c24 */ /* 0x000fe2000f8e02ff */
[----:B------:R-:W1:Y:S01]  /*dce0*/  S2R R12, SR_TID.X ;  /* 0x00000000000c7919 */ /* 0x000e620000002100 */
[C---:B------:R-:W-:Y:S01]  /*dcf0*/  IMAD.WIDE.U32 R2, R7.reuse, UR4, RZ ;  /* 0x0000000407027c25 */ /* 0x040fe2000f8e00ff */
[----:B------:R-:W-:Y:S01]  /*dd00*/  ULDC.64 UR8, c[0x0][0x330] ;  /* 0x0000cc0000087ab9 */ /* 0x000fe20000000a00 */
[----:B------:R-:W-:Y:S01]  /*dd10*/  SHF.R.S32.HI R25, RZ, 0x1f, R5 ;  /* 0x0000001fff197819 */ /* 0x000fe20000011405 */
[----:B------:R-:W-:Y:S01]  /*dd20*/  ULDC.64 UR10, c[0x0][0x318] ;  /* 0x0000c600000a7ab9 */ /* 0x000fe20000000a00 */
[----:B------:R-:W-:Y:S01]  /*dd30*/  IMAD R8, R7, UR5, R8 ;  /* 0x0000000507087c24 */ /* 0x000fe2000f8e0208 */
[----:B-----5:R-:W-:Y:S01]  /*dd40*/  SHF.R.S32.HI R26, RZ, 0x1f, R4 ;  /* 0x0000001fff1a7819 */ /* 0x020fe20000011404 */
[----:B------:R-:W-:Y:S01]  /*dd50*/  IMAD R23, R32, UR8, RZ ;  /* 0x0000000820177c24 */ /* 0x000fe2000f8e02ff */
[C---:B------:R-:W-:Y:S01]  /*dd60*/  LOP3.LUT P3, RZ, R16.reuse, 0x10, RZ, 0xc0, !PT ;  /* 0x0000001010ff7812 */ /* 0x040fe2000786c0ff */
[----:B------:R-:W-:Y:S01]  /*dd70*/  IMAD R11, R25, UR4, RZ ;  /* 0x00000004190b7c24 */ /* 0x000fe2000f8e02ff */
[----:B------:R-:W-:Y:S01]  /*dd80*/  IADD3 R3, R3, R8, RZ ;  /* 0x0000000803037210 */ /* 0x000fe20007ffe0ff */
[----:B------:R-:W-:Y:S01]  /*dd90*/  IMAD R8, R27, UR6, RZ ;  /* 0x000000061b087c24 */ /* 0x000fe2000f8e02ff */
[----:B------:R-:W-:Y:S01]  /*dda0*/  LOP3.LUT P1, RZ, R16, 0x8, RZ, 0xc0, !PT ;  /* 0x0000000810ff7812 */ /* 0x000fe2000782c0ff */
[----:B------:R-:W-:-:S02]  /*ddb0*/  IMAD R23, R17, UR9, R23 ;  /* 0x0000000911177c24 */ /* 0x000fc4000f8e0217 */
[C---:B------:R-:W-:Y:S02]  /*ddc0*/  IMAD R8, R6.reuse, UR7, R8 ;  /* 0x0000000706087c24 */ /* 0x040fe4000f8e0208 */
[----:B------:R-:W-:-:S04]  /*ddd0*/  IMAD.WIDE.U32 R2, R6, UR6, R2 ;  /* 0x0000000606027c25 */ /* 0x000fc8000f8e0002 */
[----:B------:R-:W-:Y:S02]  /*dde0*/  IMAD.IADD R3, R3, 0x1, R8 ;  /* 0x0000000103037824 */ /* 0x000fe400078e0208 */
[----:B------:R-:W-:Y:S02]  /*ddf0*/  IMAD R11, R5, UR5, R11 ;  /* 0x00000005050b7c24 */ /* 0x000fe4000f8e020b */
[----:B------:R-:W-:-:S03]  /*de00*/  IMAD.WIDE.U32 R2, R17, UR8, R2 ;  /* 0x0000000811027c25 */ /* 0x000fc6000f8e0002 */
[----:B------:R-:W-:Y:S02]  /*de10*/  IADD3 R8, P0, R2, UR10, RZ ;  /* 0x0000000a02087c10 */ /* 0x000fe4000ff1e0ff */
[----:B-1----:R-:W-:Y:S02]  /*de20*/  LOP3.LUT R12, R12, 0x7f, RZ, 0xc0, !PT ;  /* 0x0000007f0c0c7812 */ /* 0x002fe400078ec0ff */
[----:B------:R-:W-:Y:S01]  /*de30*/  IADD3.X R9, R23, UR11, R3, P0, !PT ;  /* 0x0000000b17097c10 */ /* 0x000fe200087fe403 */
[----:B------:R-:W-:Y:S01]  /*de40*/  IMAD.WIDE.U32 R2, R5, UR4, RZ ;  /* 0x0000000405027c25 */ /* 0x000fe2000f8e00ff */
[----:B------:R-:W-:Y:S01]  /*de50*/  SHF.R.U32.HI R12, RZ, 0x5, R12 ;  /* 0x00000005ff0c7819 */ /* 0x000fe2000001160c */
[----:B------:R-:W-:Y:S02]  /*de60*/  UMOV UR4, 0xffffffff ;  /* 0xffffffff00047882 */ /* 0x000fe40000000000 */
[----:B------:R-:W-:Y:S02]  /*de70*/  IMAD.IADD R3, R3, 0x1, R11 ;  /* 0x0000000103037824 */ /* 0x000fe400078e020b */
[----:B------:R-:W-:-:S02]  /*de80*/  IMAD R11, R26, UR6, RZ ;  /* 0x000000061a0b7c24 */ /* 0x000fc4000f8e02ff */
[----:B------:R-:W-:-:S04]  /*de90*/  IMAD.WIDE.U32 R2, R4, UR6, R2 ;  /* 0x0000000604027c25 */ /* 0x000fc8000f8e0002 */
[----:B------:R-:W-:Y:S02]  /*dea0*/  IMAD R11, R4, UR7, R11 ;  /* 0x00000007040b7c24 */ /* 0x000fe4000f8e020b */
[----:B------:R-:W-:Y:S02]  /*deb0*/  IMAD.SHL.U32 R12, R12, 0x400, RZ ;  /* 0x000004000c0c7824 */ /* 0x000fe400078e00ff */
[----:B------:R-:W-:Y:S02]  /*dec0*/  IMAD.IADD R3, R3, 0x1, R11 ;  /* 0x0000000103037824 */ /* 0x000fe400078e020b */
[----:B------:R-:W-:Y:S02]  /*ded0*/  IMAD R20, R19, 0x5000, R12 ;  /* 0x0000500013147824 */ /* 0x000fe400078e020c */
[----:B------:R-:W-:-:S03]  /*dee0*/  IMAD.WIDE.U32 R2, R17, UR8, R2 ;  /* 0x0000000811027c25 */ /* 0x000fc6000f8e0002 */
[----:B------:R-:W-:-:S04]  /*def0*/  IADD3 R22, P0, R2, UR10, RZ ;  /* 0x0000000a02167c10 */ /* 0x000fc8000ff1e0ff */
[----:B------:R-:W-:Y:S01]  /*df00*/  IADD3.X R23, R23, UR11, R3, P0, !PT ;  /* 0x0000000b17177c10 */ /* 0x000fe200087fe403 */
[----:B------:R-:W-:Y:S08]  /*df10*/  BRA.DIV UR4, `(.L_x_68) ;  /* 0x0000003204387947 */ /* 0x000ff0000b800000 */
[----:B------:R-:W1:Y:S01]  /*df20*/  SHFL.IDX PT, R2, R8, RZ, 0x1c1f ;  /* 0x001c1fff08027589 */ /* 0x000e6200000e0000 */
[----:B------:R-:W-:-:S03]  /*df30*/  IADD3 R20, R20, UR41, R33 ;  /* 0x0000002914147c10 */ /* 0x000fc6000fffe021 */
[----:B------:R-:W2:Y:S02]  /*df40*/  SHFL.IDX PT, R3, R9, RZ, 0x1c1f ;  /* 0x001c1fff09037589 */ /* 0x000ea400000e0000 */
[----:B------:R-:W-:Y:S02]  /*df50*/  IMAD.IADD R21, R34, 0x1, R20 ;  /* 0x0000000122157824 */ /* 0x000fe400078e0214 */
[----:B------:R-:W-:Y:S01]  /*df60*/  SHFL.IDX PT, R23, R23, RZ, 0x1c1f ;  /* 0x001c1fff17177589 */ /* 0x000fe200000e0000 */
[----:B-1----:R-:W-:-:S05]  /*df70*/  IADD3 R2, P0, R35, R2, RZ ;  /* 0x0000000223027210 */ /* 0x002fca0007f1e0ff */
[----:B--2---:R-:W-:-:S05]  /*df80*/  IMAD.X R3, RZ, RZ, R3, P0 ;  /* 0x000000ffff037224 */ /* 0x004fca00000e0603 */
[----:B------:R-:W-:Y:S04]  /*df90*/  LDGSTS.E.BYPASS.LTC128B.128 [R20+0xa400], desc[UR48][R2.64], !P3 ;  /* 0x0a40000002147fae */ /* 0x000fe8000d901d70 */
[----:B------:R1:W-:Y:S04]  /*dfa0*/  LDGSTS.E.BYPASS.LTC128B.128 [R21+0xa400], desc[UR48][R2.64+0x40], !P1 ;  /* 0x0a40004002157fae */ /* 0x0003e8000c901d70 */
[----:B-1----:R-:W1:Y:S04]  /*dfb0*/  SHFL.IDX PT, R2, R8, 0x1, 0x1c1f ;  /* 0x003c1f0008027f89 */ /* 0x002e6800000e0000 */
[----:B------:R-:W2:Y:S01]  /*dfc0*/  SHFL.IDX PT, R3, R9, 0x1, 0x1c1f ;  /* 0x003c1f0009037f89 */ /* 0x000ea200000e0000 */
[----:B-1----:R-:W-:-:S04]  /*dfd0*/  IADD3 R2, P0, R35, R2, RZ ;  /* 0x0000000223027210 */ /* 0x002fc80007f1e0ff */
[----:B--2---:R-:W-:-:S05]  /*dfe0*/  IADD3.X R3, RZ, R3, RZ, P0, !PT ;  /* 0x00000003ff037210 */ /* 0x004fca00007fe4ff */
        /* <DEDUP_REMOVED lines=15> */
.L_x_158:
        /* <DEDUP_REMOVED lines=9> */
.L_x_69:
        /* <DEDUP_REMOVED lines=11> */
.L_x_70:
[----:B------:R2:W-:Y:S01]  /*e220*/  SYNCS.ARRIVE.TRANS64.A1T0 RZ, [R0+URZ+0x29870], RZ ;  /* 0x029870ff00ff79a7 */ /* 0x0005e2000810003f */
[----:B------:R-:W-:Y:S05]  /*e230*/  @!P3 BRA `(.L_x_71) ;  /* 0x000000000004b947 */ /* 0x000fea0003800000 */
[----:B------:R-:W-:Y:S01]  /*e240*/  BPT.TRAP 0x1 ;  /* 0x000000040000795c */ /* 0x000fe20000300000 */
.L_x_71:
[----:B------:R-:W3:Y:S01]  /*e250*/  SYNCS.PHASECHK.TRANS64.TRYWAIT P0, [R0+URZ+0x29840], R28 ;  /* 0x0298401c000075a7 */ /* 0x000ee2000800017f */
[----:B------:R-:W-:Y:S04]  /*e260*/  BSSY B0, `(.L_x_72) ;  /* 0x0000002000007945 */ /* 0x000fe80003800000 */
[----:B---3--:R-:W-:Y:S05]  /*e270*/  @!P0 BRA `(.L_x_73) ;  /* 0x0000003000d48947 */ /* 0x008fea0003800000 */
.L_x_159:
[----:B------:R-:W-:Y:S05]  /*e280*/  BSYNC B0 ;  /* 0x0000000000007941 */ /* 0x000fea0003800000 */
.L_x_72:
[----:B------:R-:W4:Y:S01]  /*e290*/  LDL R9, [R1+0x4] ;  /* 0x0000040001097983 */ /* 0x000f220000100800 */
[----:B------:R-:W-:Y:S01]  /*e2a0*/  ULDC.64 UR4, c[0x0][0x300] ;  /* 0x0000c00000047ab9 */ /* 0x000fe20000000a00 */
[----:B------:R-:W-:Y:S01]  /*e2b0*/  ULDC.64 UR6, c[0x0][0x310] ;  /* 0x0000c40000067ab9 */ /* 0x000fe20000000a00 */
[----:B------:R-:W-:Y:S01]  /*e2c0*/  IMAD R8, R24, UR4, RZ ;  /* 0x0000000418087c24 */ /* 0x000fe2000f8e02ff */
[----:B------:R-:W-:Y:S01]  /*e2d0*/  ULDC.64 UR8, c[0x0][0x308] ;  /* 0x0000c20000087ab9 */ /* 0x000fe20000000a00 */
[C---:B------:R-:W-:Y:S01]  /*e2e0*/  IMAD.WIDE.U32 R2, R7.reuse, UR4, RZ ;  /* 0x0000000407027c25 */ /* 0x040fe2000f8e00ff */
[----:B------:R-:W-:Y:S01]  /*e2f0*/  ULDC.64 UR10, c[0x0][0x2e8] ;  /* 0x0000ba00000a7ab9 */ /* 0x000fe20000000a00 */
[C---:B------:R-:W-:Y:S02]  /*e300*/  LOP3.LUT P4, RZ, R16.reuse, 0x4, RZ, 0xc0, !PT ;  /* 0x0000000410ff7812 */ /* 0x040fe4000788c0ff */
[----:B------:R-:W-:Y:S01]  /*e310*/  IMAD R8, R7, UR5, R8 ;  /* 0x0000000507087c24 */ /* 0x000fe2000f8e0208 */
[C---:B------:R-:W-:Y:S01]  /*e320*/  LOP3.LUT P3, RZ, R16.reuse, 0x2, RZ, 0xc0, !PT ;  /* 0x0000000210ff7812 */ /* 0x040fe2000786c0ff */
[----:B------:R-:W-:Y:S01]  /*e330*/  IMAD R27, R27, UR6, RZ ;  /* 0x000000061b1b7c24 */ /* 0x000fe2000f8e02ff */
[----:B------:R-:W-:Y:S01]  /*e340*/  LOP3.LUT P1, RZ, R16, 0x1, RZ, 0xc0, !PT ;  /* 0x0000000110ff7812 */ /* 0x000fe2000782c0ff */
[----:B------:R-:W-:-:S02]  /*e350*/  IMAD.IADD R3, R3, 0x1, R8 ;  /* 0x0000000103037824 */ /* 0x000fc400078e0208 */
[C---:B------:R-:W-:Y:S02]  /*e360*/  IMAD R27, R6.reuse, UR7, R27 ;  /* 0x00000007061b7c24 */ /* 0x040fe4000f8e021b */
[----:B------:R-:W-:-:S04]  /*e370*/  IMAD.WIDE.U32 R2, R6, UR6, R2 ;  /* 0x0000000606027c25 */ /* 0x000fc8000f8e0002 */
[----:B------:R-:W-:Y:S02]  /*e380*/  IMAD.IADD R3, R3, 0x1, R27 ;  /* 0x0000000103037824 */ /* 0x000fe400078e021b */
[----:B------:R-:W-:Y:S02]  /*e390*/  IMAD R20, R32, UR8, RZ ;  /* 0x0000000820147c24 */ /* 0x000fe4000f8e02ff */
[----:B------:R-:W-:-:S04]  /*e3a0*/  IMAD.WIDE.U32 R2, R17, UR8, R2 ;  /* 0x0000000811027c25 */ /* 0x000fc8000f8e0002 */
[----:B------:R-:W-:Y:S01]  /*e3b0*/  IMAD R20, R17, UR9, R20 ;  /* 0x0000000911147c24 */ /* 0x000fe2000f8e0214 */
[----:B------:R-:W-:Y:S01]  /*e3c0*/  IADD3 R6, P0, R2, UR10, RZ ;  /* 0x0000000a02067c10 */ /* 0x000fe2000ff1e0ff */
[----:B------:R-:W-:-:S03]  /*e3d0*/  IMAD R8, R25, UR4, RZ ;  /* 0x0000000419087c24 */ /* 0x000fc6000f8e02ff */
[----:B------:R-:W-:Y:S01]  /*e3e0*/  IADD3.X R7, R20, UR11, R3, P0, !PT ;  /* 0x0000000b14077c10 */ /* 0x000fe200087fe403 */
[C---:B------:R-:W-:Y:S02]  /*e3f0*/  IMAD R8, R5.reuse, UR5, R8 ;  /* 0x0000000505087c24 */ /* 0x040fe4000f8e0208 */
[----:B------:R-:W-:Y:S01]  /*e400*/  IMAD.WIDE.U32 R2, R5, UR4, RZ ;  /* 0x0000000405027c25 */ /* 0x000fe2000f8e00ff */
[----:B------:R-:W-:-:S03]  /*e410*/  UMOV UR4, 0xffffffff ;  /* 0xffffffff00047882 */ /* 0x000fc60000000000 */
[----:B------:R-:W-:Y:S01]  /*e420*/  IMAD R5, R26, UR6, RZ ;  /* 0x000000061a057c24 */ /* 0x000fe2000f8e02ff */
[----:B------:R-:W-:-:S03]  /*e430*/  IADD3 R3, R3, R8, RZ ;  /* 0x0000000803037210 */ /* 0x000fc60007ffe0ff */
[C---:B------:R-:W-:Y:S02]  /*e440*/  IMAD R5, R4.reuse, UR7, R5 ;  /* 0x0000000704057c24 */ /* 0x040fe4000f8e0205 */
[----:B------:R-:W-:-:S04]  /*e450*/  IMAD.WIDE.U32 R2, R4, UR6, R2 ;  /* 0x0000000604027c25 */ /* 0x000fc8000f8e0002 */
[----:B------:R-:W-:Y:S02]  /*e460*/  IMAD.IADD R3, R3, 0x1, R5 ;  /* 0x0000000103037824 */ /* 0x000fe400078e0205 */
[----:B------:R-:W-:-:S03]  /*e470*/  IMAD.WIDE.U32 R2, R17, UR8, R2 ;  /* 0x0000000811027c25 */ /* 0x000fc6000f8e0002 */
[----:B------:R-:W-:-:S04]  /*e480*/  IADD3 R8, P0, R2, UR10, RZ ;  /* 0x0000000a02087c10 */ /* 0x000fc8000ff1e0ff */
[----:B------:R-:W-:Y:S01]  /*e490*/  IADD3.X R20, R20, UR11, R3, P0, !PT ;  /* 0x0000000b14147c10 */ /* 0x000fe200087fe403 */
[----:B----4-:R-:W-:Y:S01]  /*e4a0*/  IMAD R9, R19, 0x7800, R9 ;  /* 0x0000780013097824 */ /* 0x010fe200078e0209 */
[----:B------:R-:W-:Y:S07]  /*e4b0*/  BRA.DIV UR4, `(.L_x_74) ;  /* 0x0000003204587947 */ /* 0x000fee000b800000 */
[----:B------:R-:W4:Y:S01]  /*e4c0*/  SHFL.IDX PT, R14, R6, RZ, 0x1c1f ;  /* 0x001c1fff060e7589 */ /* 0x000f2200000e0000 */
[----:B------:R-:W-:-:S03]  /*e4d0*/  VIADD R9, R9, UR41 ;  /* 0x0000002909097c36 */ /* 0x000fc60008000000 */
[----:B------:R-:W5:Y:S04]  /*e4e0*/  SHFL.IDX PT, R3, R7, RZ, 0x1c1f ;  /* 0x001c1fff07037589 */ /* 0x000f6800000e0000 */
[----:B------:R-:W-:Y:S04]  /*e4f0*/  SHFL.IDX PT, R5, R7, 0x2, 0x1c1f ;  /* 0x005c1f0007057f89 */ /* 0x000fe800000e0000 */
[----:B------:R-:W-:Y:S01]  /*e500*/  SHFL.IDX PT, R20, R20, RZ, 0x1c1f ;  /* 0x001c1fff14147589 */ /* 0x000fe200000e0000 */
[----:B----4-:R-:W-:-:S03]  /*e510*/  IADD3 R2, P0, R35, R14, RZ ;  /* 0x0000000e23027210 */ /* 0x010fc60007f1e0ff */
[----:B------:R-:W4:Y:S02]  /*e520*/  SHFL.IDX PT, R14, R6, 0x1, 0x1c1f ;  /* 0x003c1f00060e7f89 */ /* 0x000f2400000e0000 */
[----:B-----5:R-:W-:-:S05]  /*e530*/  IMAD.X R3, RZ, RZ, R3, P0 ;  /* 0x000000ffff037224 */ /* 0x020fca00000e0603 */
[----:B------:R-:W-:Y:S04]  /*e540*/  LDGSTS.E.BYPASS.LTC128B.128 [R9+0x1a400], desc[UR48][R2.64], !P4 ;  /* 0x1a40000002097fae */ /* 0x000fe8000e101d70 */
[----:B------:R-:W-:Y:S04]  /*e550*/  LDGSTS.E.BYPASS.LTC128B.128 [R9+0x1cc00], desc[UR48][R2.64+0x40], !P3 ;  /* 0x1cc0004002097fae */ /* 0x000fe8000d901d70 */
[----:B------:R5:W-:Y:S04]  /*e560*/  LDGSTS.E.BYPASS.LTC128B.128 [R9+0x1f400], desc[UR48][R2.64+0x80], !P1 ;  /* 0x1f40008002097fae */ /* 0x000be8000c901d70 */
[----:B-----5:R-:W5:Y:S01]  /*e570*/  SHFL.IDX PT, R3, R7, 0x1, 0x1c1f ;  /* 0x003c1f0007037f89 */ /* 0x020f6200000e0000 */
[----:B----4-:R-:W-:-:S03]  /*e580*/  IADD3 R2, P0, R35, R14, RZ ;  /* 0x0000000e23027210 */ /* 0x010fc60007f1e0ff */
[----:B------:R-:W4:Y:S04]  /*e590*/  SHFL.IDX PT, R14, R6, 0x2, 0x1c1f ;  /* 0x005c1f00060e7f89 */ /* 0x000f2800000e0000 */
[----:B------:R-:W-:Y:S01]  /*e5a0*/  SHFL.IDX PT, R7, R7, 0x3, 0x1c1f ;  /* 0x007c1f0007077f89 */ /* 0x000fe200000e0000 */
[----:B-----5:R-:W-:Y:S01]  /*e5b0*/  IMAD.X R3, RZ, RZ, R3, P0 ;  /* 0x000000ffff037224 */ /* 0x020fe200000e0603 */
[----:B----4-:R-:W-:-:S04]  /*e5c0*/  IADD3 R4, P0, R35, R14, RZ ;  /* 0x0000000e23047210 */ /* 0x010fc80007f1e0ff */
[----:B------:R-:W-:Y:S04]  /*e5d0*/  LDGSTS.E.BYPASS.LTC128B.128 [R9+0x1ac00], desc[UR48][R2.64], !P4 ;  /* 0x1ac0000002097fae */ /* 0x000fe8000e101d70 */
[----:B------:R-:W-:Y:S01]  /*e5e0*/  LDGSTS.E.BYPASS.LTC128B.128 [R9+0x1d400], desc[UR48][R2.64+0x40], !P3 ;  /* 0x1d40004002097fae */ /* 0x000fe2000d901d70 */
[----:B------:R-:W-:-:S03]  /*e5f0*/  IMAD.X R5, RZ, RZ, R5, P0 ;  /* 0x000000ffff057224 */ /* 0x000fc600000e0605 */
[----:B------:R4:W-:Y:S04]  /*e600*/  LDGSTS.E.BYPASS.LTC128B.128 [R9+0x1fc00], desc[UR48][R2.64+0x80], !P1 ;  /* 0x1fc0008002097fae */ /* 0x0009e8000c901d70 */
[----:B------:R0:W-:Y:S04]  /*e610*/  LDGSTS.E.BYPASS.LTC128B.128 [R9+0x1b400], desc[UR48][R4.64], !P4 ;  /* 0x1b40000004097fae */ /* 0x0001e8000e101d70 */
[----:B------:R0:W-:Y:S04]  /*e620*/  LDGSTS.E.BYPASS.LTC128B.128 [R9+0x1dc00], desc[UR48][R4.64+0x40], !P3 ;  /* 0x1dc0004004097fae */ /* 0x0001e8000d901d70 */
[----:B----4-:R-:W4:Y:S04]  /*e630*/  SHFL.IDX PT, R2, R6, 0x3, 0x1c1f ;  /* 0x007c1f0006027f89 */ /* 0x010f2800000e0000 */
[----:B------:R0:W-:Y:S04]  /*e640*/  LDGSTS.E.BYPASS.LTC128B.128 [R9+0x20400], desc[UR48][R4.64+0x80], !P1 ;  /* 0x2040008004097fae */ /* 0x0001e8000c901d70 */
[----:B------:R0:W0:Y:S01]  /*e650*/  SHFL.IDX PT, R14, R8, RZ, 0x1c1f ;  /* 0x001c1fff080e7589 */ /* 0x00002200000e0000 */
[----:B----4-:R-:W-:-:S05]  /*e660*/  IADD3 R2, P0, R35, R2, RZ ;  /* 0x0000000223027210 */ /* 0x010fca0007f1e0ff */
[----:B------:R-:W-:-:S05]  /*e670*/  IMAD.X R3, RZ, RZ, R7, P0 ;  /* 0x000000ffff037224 */ /* 0x000fca00000e0607 */
[----:B------:R4:W-:Y:S04]  /*e680*/  LDGSTS.E.BYPASS.LTC128B.128 [R9+0x1bc00], desc[UR48][R2.64], !P4 ;  /* 0x1bc0000002097fae */ /* 0x0009e8000e101d70 */
[----:B------:R4:W-:Y:S04]  /*e690*/  LDGSTS.E.BYPASS.LTC128B.128 [R9+0x1e400], desc[UR48][R2.64+0x40], !P3 ;  /* 0x1e40004002097fae */ /* 0x0009e8000d901d70 */
[----:B0-----:R4:W-:Y:S02]  /*e6a0*/  LDGSTS.E.BYPASS.LTC128B.128 [R9+0x20c00], desc[UR48][R2.64+0x80], !P1 ;  /* 0x20c0008002097fae */ /* 0x0019e4000c901d70 */
.L_x_171:
[----:B----4-:R-:W-:-:S04]  /*e6b0*/  IADD3 R2, P0, R35, R14, RZ ;  /* 0x0000000e23027210 */ /* 0x010fc80007f1e0ff */
[----:B------:R-:W-:Y:S02]  /*e6c0*/  IADD3.X R3, RZ, R20, RZ, P0, !PT ;  /* 0x00000014ff037210 */ /* 0x000fe400007fe4ff */
[----:B------:R-:W-:-:S03]  /*e6d0*/  PLOP3.LUT P0, PT, PT, PT, PT, 0x80, 0x0 ;  /* 0x000000000000781c */ /* 0x000fc60003f0f070 */
[----:B------:R-:W-:Y:S01]  /*e6e0*/  @!PT LDS RZ, [RZ] ;  /* 0x00000000fffff984 */ /* 0x000fe20000000800 */
[----:B------:R-:W-:Y:S01]  /*e6f0*/  @!PT LDS RZ, [RZ] ;  /* 0x00000000fffff984 */ /* 0x000fe20000000800 */
[----:B------:R-:W-:Y:S01]  /*e700*/  @!PT LDS RZ, [RZ] ;  /* 0x00000000fffff984 */ /* 0x000fe20000000800 */
[----:B------:R0:W-:Y:S04]  /*e710*/  LDGSTS.E.BYPASS.LTC128B.128 [R9+0x1c400], desc[UR48][R2.64], !P4 ;  /* 0x1c40000002097fae */ /* 0x0001e8000e101d70 */
[----:B------:R0:W-:Y:S04]  /*e720*/  LDGSTS.E.BYPASS.LTC128B.128 [R9+0x1ec00], desc[UR48][R2.64+0x40], !P3 ;  /* 0x1ec0004002097fae */ /* 0x0001e8000d901d70 */
[----:B------:R0:W-:Y:S01]  /*e730*/  LDGSTS.E.BYPASS.LTC128B.128 [R9+0x21400], desc[UR48][R2.64+0x80], !P1 ;  /* 0x2140008002097fae */ /* 0x0001e2000c901d70 */
[----:B------:R-:W-:Y:S01]  /*e740*/  NOP ;  /* 0x0000000000007918 */ /* 0x000fe20000000000 */
.L_x_75:
[----:B------:R-:W-:Y:S02]  /*e750*/  PLOP3.LUT P1, PT, P1, P0, PT, 0xa2, 0x0 ;  /* 0x000000000000781c */ /* 0x000fe40000f21472 */
[----:B------:R-:W-:-:S08]  /*e760*/  @P0 R2UR P1, UR4, R0 ;  /* 0x00000000000402ca */ /* 0x000fd00000020000 */
[----:B------:R-:W-:-:S05]  /*e770*/  @P0 PLOP3.LUT P0, PT, P1, PT, PT, 0x80, 0x0 ;  /* 0x000000000000081c */ /* 0x000fca0000f0f070 */
[----:B------:R-:W-:Y:S01]  /*e780*/  @!P1 SYNCS.ARRIVE.TRANS64.RED.A0T1 RZ, [UR4+0x29830], RZ ;  /* 0x029830ffffff99a7 */ /* 0x000fe20008200404 */
[----:B------:R-:W-:Y:S07]  /*e790*/  @!P1 ARRIVES.LDGSTSBAR.64.TRANSCNT [UR4+0x29830] ;  /* 0x02983000ff0099b0 */ /* 0x000fee0008000a84 */
[----:B------:R-:W-:Y:S05]  /*e7a0*/  @P0 BRA.U.ANY `(.L_x_75) ;  /* 0xfffffffd00e80947 */ /* 0x000fea000393ffff */
[----:B------:R-:W-:Y:S01]  /*e7b0*/  NOP ;  /* 0x0000000000007918 */ /* 0x000fe20000000000 */
[----:B0-----:R-:W-:-:S05]  /*e7c0*/  IMAD.U32 R2, RZ, RZ, UR46 ;  /* 0x0000002eff027e24 */ /* 0x001fca000f8e00ff */
[----:B------:R-:W-:-:S13]  /*e7d0*/  ISETP.NE.AND P3, PT, R2, 0x3, PT ;  /* 0x000000030200780c */ /* 0x000fda0003f65270 */
[----:B------:R-:W-:Y:S05]  /*e7e0*/  @!P3 BRA `(.L_x_76) ;  /* 0x000000000004b947 */ /* 0x000fea0003800000 */
[----:B------:R-:W-:Y:S01]  /*e7f0*/  BPT.TRAP 0x1 ;  /* 0x000000040000795c */ /* 0x000fe20000300000 */
.L_x_76:
[----:B------:R2:W-:Y:S02]  /*e800*/  SYNCS.ARRIVE.TRANS64.A1T0 RZ, [R0+URZ+0x29830], RZ ;  /* 0x029830ff00ff79a7 */ /* 0x0005e4000810003f */
[----:B--23--:R-:W-:-:S05]  /*e810*/  IMAD.U32 R0, RZ, RZ, UR47 ;  /* 0x0000002fff007e24 */ /* 0x00cfca000f8e00ff */
[----:B------:R-:W-:-:S13]  /*e820*/  ISETP.NE.AND P0, PT, R0, 0x3, PT ;  /* 0x000000030000780c */ /* 0x000fda0003f05270 */
[----:B------:R-:W-:Y:S05]  /*e830*/  @!P0 BRA `(.L_x_77) ;  /* 0x0000000000048947 */ /* 0x000fea0003800000 */
[----:B------:R-:W-:Y:S01]  /*e840*/  BPT.TRAP 0x1 ;  /* 0x000000040000795c */ /* 0x000fe20000300000 */
.L_x_77:
[----:B------:R-:W-:Y:S01]  /*e850*/  LOP3.LUT R3, R18, 0x1, RZ, 0x3c, !PT ;  /* 0x0000000112037812 */ /* 0x000fe200078e3cff */
[----:B------:R-:W-:Y:S01]  /*e860*/  BSSY B0, `(.L_x_78) ;  /* 0x0000005000007945 */ /* 0x000fe20003800000 */
[----:B------:R-:W-:Y:S02]  /*e870*/  LEA R0, R10, UR41, 0x3 ;  /* 0x000000290a007c11 */ /* 0x000fe4000f8e18ff */
[----:B------:R-:W-:-:S04]  /*e880*/  SHF.L.U32 R3, R3, 0x1f, RZ ;  /* 0x0000001f03037819 */ /* 0x000fc800000006ff */
[----:B------:R-:W0:Y:S02]  /*e890*/  SYNCS.PHASECHK.TRANS64.TRYWAIT P1, [R0+URZ+0x29870], R3 ;  /* 0x02987003000075a7 */ /* 0x000e24000802017f */
[----:B0-----:R-:W-:Y:S05]  /*e8a0*/  @!P1 BRA `(.L_x_79) ;  /* 0x0000003000cc9947 */ /* 0x001fea0003800000 */
.L_x_172:
[----:B------:R-:W-:Y:S05]  /*e8b0*/  BSYNC B0 ;  /* 0x0000000000007941 */ /* 0x000fea0003800000 */
.L_x_78:
[----:B------:R-:W-:-:S05]  /*e8c0*/  IMAD.U32 R2, RZ, RZ, UR46 ;  /* 0x0000002eff027e24 */ /* 0x000fca000f8e00ff */
[----:B------:R-:W-:-:S13]  /*e8d0*/  ISETP.NE.AND P1, PT, R2, 0x3, PT ;  /* 0x000000030200780c */ /* 0x000fda0003f25270 */
[----:B------:R-:W-:Y:S05]  /*e8e0*/  @!P1 BRA `(.L_x_80) ;  /* 0x0000000000049947 */ /* 0x000fea0003800000 */
[----:B------:R-:W-:Y:S01]  /*e8f0*/  BPT.TRAP 0x1 ;  /* 0x000000040000795c */ /* 0x000fe20000300000 */
.L_x_80:
[----:B0-----:R-:W-:Y:S01]  /*e900*/  SHF.L.U32 R3, R18, 0x1f, RZ ;  /* 0x0000001f12037819 */ /* 0x001fe200000006ff */
[----:B------:R-:W-:-:S03]  /*e910*/  IMAD R12, R10, 0x5000, RZ ;  /* 0x000050000a0c7824 */ /* 0x000fc600078e02ff */
[----:B------:R-:W0:Y:S02]  /*e920*/  SYNCS.PHASECHK.TRANS64.TRYWAIT P1, [R0+URZ+0x29860], R3 ;  /* 0x02986003000075a7 */ /* 0x000e24000802017f */
[----:B0-----:R-:W-:Y:S05]  /*e930*/  @!P1 BRA `(.L_x_81) ;  /* 0x0000003000bc9947 */ /* 0x001fea0003800000 */
.L_x_173:
[----:B------:R-:W0:Y:S04]  /*e940*/  LDL R2, [R1+0xc] ;  /* 0x00000c0001027983 */ /* 0x000e280000100800 */
[----:B------:R-:W2:Y:S04]  /*e950*/  LDL R10, [R1+0x10] ;  /* 0x00001000010a7983 */ /* 0x000ea80000100800 */
[----:B------:R-:W3:Y:S01]  /*e960*/  LDL R13, [R1+0x8] ;  /* 0x00000800010d7983 */ /* 0x000ee20000100800 */
[----:B------:R-:W-:Y:S05]  /*e970*/  WARPSYNC.ALL ;  /* 0x0000000000007948 */ /* 0x000fea0003800000 */
[----:B------:R-:W-:-:S04]  /*e980*/  MOV R24, UR46 ;  /* 0x0000002e00187c02 */ /* 0x000fc80008000f00 */
[----:B------:R-:W-:Y:S02]  /*e990*/  ISETP.NE.AND P1, PT, R24, 0x3, PT ;  /* 0x000000031800780c */ /* 0x000fe40003f25270 */
[----:B0-----:R-:W-:-:S05]  /*e9a0*/  LOP3.LUT R3, R12, R2, RZ, 0xfc, !PT ;  /* 0x000000020c037212 */ /* 0x001fca00078efcff */
[----:B------:R-:W0:Y:S01]  /*e9b0*/  LDSM.16.MT88.4 R4, [R3+UR41+0xa400] ;  /* 0x00a400290304783b */ /* 0x000e220008004200 */
[----:B------:R-:W-:Y:S01]  /*e9c0*/  VIADD R2, R3, UR41 ;  /* 0x0000002903027c36 */ /* 0x000fe20008000000 */
[----:B---3--:R-:W-:-:S03]  /*e9d0*/  LOP3.LUT R18, R12, R13, RZ, 0xfc, !PT ;  /* 0x0000000d0c127212 */ /* 0x008fc600078efcff */
[----:B--2---:R-:W-:Y:S02]  /*e9e0*/  IMAD.IADD R2, R10, 0x1, R2 ;  /* 0x000000010a027824 */ /* 0x004fe400078e0202 */
[----:B------:R-:W-:Y:S01]  /*e9f0*/  VIADD R18, R18, UR41 ;  /* 0x0000002912127c36 */ /* 0x000fe20008000000 */
[C-C-:B0-----:R-:W-:Y:S02]  /*ea00*/  PRMT R8, R4.reuse, 0x6420, R5.reuse ;  /* 0x0000642004087816 */ /* 0x141fe40000000005 */
[----:B------:R-:W-:Y:S02]  /*ea10*/  PRMT R9, R4, 0x7531, R5 ;  /* 0x0000753104097816 */ /* 0x000fe40000000005 */
[C-C-:B------:R-:W-:Y:S02]  /*ea20*/  PRMT R10, R6.reuse, 0x6420, R7.reuse ;  /* 0x00006420060a7816 */ /* 0x140fe40000000007 */
[----:B------:R-:W-:Y:S02]  /*ea30*/  PRMT R11, R6, 0x7531, R7 ;  /* 0x00007531060b7816 */ /* 0x000fe40000000007 */
[----:B------:R-:W0:Y:S04]  /*ea40*/  LDSM.16.MT88.4 R4, [R2+0xa400] ;  /* 0x00a400000204783b */ /* 0x000e280000004200 */
[----:B------:R-:W-:Y:S01]  /*ea50*/  STSM.16.M88.4 [R18+0x400], R8 ;  /* 0x0004000812007844 */ /* 0x000fe20000000200 */
[----:B0-----:R-:W-:-:S02]  /*ea60*/  PRMT R12, R4, 0x6420, R5 ;  /* 0x00006420040c7816 */ /* 0x001fc40000000005 */
[----:B------:R-:W-:Y:S02]  /*ea70*/  PRMT R13, R4, 0x7531, R5 ;  /* 0x00007531040d7816 */ /* 0x000fe40000000005 */
[C-C-:B------:R-:W-:Y:S02]  /*ea80*/  PRMT R14, R6.reuse, 0x6420, R7.reuse ;  /* 0x00006420060e7816 */ /* 0x140fe40000000007 */
[----:B------:R-:W-:-:S05]  /*ea90*/  PRMT R15, R6, 0x7531, R7 ;  /* 0x00007531060f7816 */ /* 0x000fca0000000007 */
[----:B------:R-:W-:Y:S04]  /*eaa0*/  STSM.16.M88.4 [R18+0xc00], R12 ;  /* 0x000c000c12007844 */ /* 0x000fe80000000200 */
[----:B------:R-:W0:Y:S02]  /*eab0*/  LDSM.16.MT88.4 R8, [R3+UR41+0xb400] ;  /* 0x00b400290308783b */ /* 0x000e240008004200 */
[C-C-:B0-----:R-:W-:Y:S02]  /*eac0*/  PRMT R4, R8.reuse, 0x6420, R9.reuse ;  /* 0x0000642008047816 */ /* 0x141fe40000000009 */
[----:B------:R-:W-:Y:S02]  /*ead0*/  PRMT R5, R8, 0x7531, R9 ;  /* 0x0000753108057816 */ /* 0x000fe40000000009 */
[----:B------:R-:W-:-:S02]  /*eae0*/  PRMT R6, R10, 0x6420, R11 ;  /* 0x000064200a067816 */ /* 0x000fc4000000000b */
[----:B------:R-:W-:Y:S02]  /*eaf0*/  PRMT R7, R10, 0x7531, R11 ;  /* 0x000075310a077816 */ /* 0x000fe4000000000b */
[----:B------:R-:W0:Y:S04]  /*eb00*/  LDSM.16.MT88.4 R8, [R2+0xb400] ;  /* 0x00b400000208783b */ /* 0x000e280000004200 */
[----:B------:R-:W-:Y:S01]  /*eb10*/  STSM.16.M88.4 [R18+0x1400], R4 ;  /* 0x0014000412007844 */ /* 0x000fe20000000200 */
[C-C-:B0-----:R-:W-:Y:S02]  /*eb20*/  PRMT R20, R8.reuse, 0x6420, R9.reuse ;  /* 0x0000642008147816 */ /* 0x141fe40000000009 */
[----:B------:R-:W-:Y:S02]  /*eb30*/  PRMT R21, R8, 0x7531, R9 ;  /* 0x0000753108157816 */ /* 0x000fe40000000009 */
[----:B-1----:R-:W-:-:S02]  /*eb40*/  PRMT R22, R10, 0x6420, R11 ;  /* 0x000064200a167816 */ /* 0x002fc4000000000b */
        /* <DEDUP_REMOVED lines=11> */
[----:B------:R-:W-:-:S02]  /*ec00*/  PRMT R14, R10, 0x6420, R11 ;  /* 0x000064200a0e7816 */ /* 0x000fc4000000000b */
        /* <DEDUP_REMOVED lines=8> */
[----:B------:R0:W-:Y:S02]  /*ec90*/  STSM.16.M88.4 [R18+0x3400], R4 ;  /* 0x0034000412007844 */ /* 0x0001e40000000200 */
[C-C-:B0-----:R-:W-:Y:S02]  /*eca0*/  PRMT R4, R8.reuse, 0x6420, R9.reuse ;  /* 0x0000642008047816 */ /* 0x141fe40000000009 */
[----:B------:R-:W-:-:S02]  /*ecb0*/  PRMT R5, R8, 0x7531, R9 ;  /* 0x0000753108057816 */ /* 0x000fc40000000009 */
[C-C-:B------:R-:W-:Y:S02]  /*ecc0*/  PRMT R6, R10.reuse, 0x6420, R11.reuse ;  /* 0x000064200a067816 */ /* 0x140fe4000000000b */
[----:B------:R-:W-:-:S05]  /*ecd0*/  PRMT R7, R10, 0x7531, R11 ;  /* 0x000075310a077816 */ /* 0x000fca000000000b */
[----:B------:R-:W-:Y:S04]  /*ece0*/  STSM.16.M88.4 [R18+0x3c00], R4 ;  /* 0x003c000412007844 */ /* 0x000fe80000000200 */
[----:B------:R-:W0:Y:S04]  /*ecf0*/  LDSM.16.MT88.4 R8, [R3+UR41+0xe400] ;  /* 0x00e400290308783b */ /* 0x000e280008004200 */
[----:B------:R-:W1:Y:S01]  /*ed00*/  LDSM.16.MT88.4 R12, [R2+0xe400] ;  /* 0x00e40000020c783b */ /* 0x000e620000004200 */
[C-C-:B0-----:R-:W-:Y:S02]  /*ed10*/  PRMT R20, R8.reuse, 0x6420, R9.reuse ;  /* 0x0000642008147816 */ /* 0x141fe40000000009 */
[----:B------:R-:W-:-:S02]  /*ed20*/  PRMT R21, R8, 0x7531, R9 ;  /* 0x0000753108157816 */ /* 0x000fc40000000009 */
[C-C-:B------:R-:W-:Y:S02]  /*ed30*/  PRMT R22, R10.reuse, 0x6420, R11.reuse ;  /* 0x000064200a167816 */ /* 0x140fe4000000000b */
[----:B------:R-:W-:Y:S02]  /*ed40*/  PRMT R23, R10, 0x7531, R11 ;  /* 0x000075310a177816 */ /* 0x000fe4000000000b */
[C-C-:B-1----:R-:W-:Y:S02]  /*ed50*/  PRMT R4, R12.reuse, 0x6420, R13.reuse ;  /* 0x000064200c047816 */ /* 0x142fe4000000000d */
[----:B------:R-:W-:Y:S01]  /*ed60*/  PRMT R5, R12, 0x7531, R13 ;  /* 0x000075310c057816 */ /* 0x000fe2000000000d */
[----:B------:R0:W-:Y:S01]  /*ed70*/  STSM.16.M88.4 [R18+0x4400], R20 ;  /* 0x0044001412007844 */ /* 0x0001e20000000200 */
[C-C-:B------:R-:W-:Y:S02]  /*ed80*/  PRMT R6, R14.reuse, 0x6420, R15.reuse ;  /* 0x000064200e067816 */ /* 0x140fe4000000000f */
[----:B------:R-:W-:-:S05]  /*ed90*/  PRMT R7, R14, 0x7531, R15 ;  /* 0x000075310e077816 */ /* 0x000fca000000000f */
[----:B------:R0:W-:Y:S01]  /*eda0*/  STSM.16.M88.4 [R18+0x4c00], R4 ;  /* 0x004c000412007844 */ /* 0x0001e20000000200 */
[----:B------:R-:W-:Y:S01]  /*edb0*/  @!PT LDS RZ, [RZ] ;  /* 0x00000000fffff984 */ /* 0x000fe20000000800 */
[----:B------:R-:W-:Y:S01]  /*edc0*/  @!PT LDS RZ, [RZ] ;  /* 0x00000000fffff984 */ /* 0x000fe20000000800 */
[----:B------:R-:W-:Y:S01]  /*edd0*/  @!PT LDS RZ, [RZ] ;  /* 0x00000000fffff984 */ /* 0x000fe20000000800 */
[----:B------:R-:W-:Y:S01]  /*ede0*/  @!PT LDS RZ, [RZ] ;  /* 0x00000000fffff984 */ /* 0x000fe20000000800 */
[----:B------:R1:W-:Y:S06]  /*edf0*/  MEMBAR.ALL.CTA ;  /* 0x0000000000007992 */ /* 0x0003ec0000008000 */
[----:B-1----:R-:W1:Y:S01]  /*ee00*/  FENCE.VIEW.ASYNC.S ;  /* 0x00000000000073c6 */ /* 0x002e620000000000 */
[----:B------:R-:W-:Y:S05]  /*ee10*/  @!P1 BRA `(.L_x_82) ;  /* 0x0000000000049947 */ /* 0x000fea0003800000 */
[----:B------:R-:W-:Y:S01]  /*ee20*/  BPT.TRAP 0x1 ;  /* 0x000000040000795c */ /* 0x000fe20000300000 */
.L_x_82:
[----:B-1----:R1:W-:Y:S01]  /*ee30*/  SYNCS.ARRIVE.TRANS64.A1T0 RZ, [R0+URZ+0x29850], RZ ;  /* 0x029850ff00ff79a7 */ /* 0x0023e2000810003f */
[----:B------:R-:W-:Y:S06]  /*ee40*/  BAR.SYNC.DEFER_BLOCKING 0x2, 0x80 ;  /* 0x0082000000007b1d */ /* 0x000fec0000010000 */
[----:B------:R-:W-:Y:S05]  /*ee50*/  @!P0 BRA `(.L_x_83) ;  /* 0x0000000000048947 */ /* 0x000fea0003800000 */
[----:B------:R-:W-:Y:S01]  /*ee60*/  BPT.TRAP 0x1 ;  /* 0x000000040000795c */ /* 0x000fe20000300000 */
.L_x_83:
[----:B-1----:R-:W-:Y:S02]  /*ee70*/  VIADD R0, R0, 0x29880 ;  /* 0x0002988000007836 */ /* 0x002fe40000000000 */
[----:B------:R-:W-:Y:S02]  /*ee80*/  IMAD.U32 R3, RZ, RZ, UR45 ;  /* 0x0000002dff037e24 */ /* 0x000fe4000f8e00ff */
[----:B0-----:R-:W-:Y:S02]  /*ee90*/  IMAD.MOV.U32 R18, RZ, RZ, R31 ;  /* 0x000000ffff127224 */ /* 0x001fe400078e001f */
[----:B------:R-:W-:Y:S01]  /*eea0*/  IMAD.MOV.U32 R10, RZ, RZ, R19 ;  /* 0x000000ffff0a7224 */ /* 0x000fe200078e0013 */
[----:B------:R-:W-:-:S04]  /*eeb0*/  PRMT R0, R3, 0x654, R0 ;  /* 0x0000065403007816 */ /* 0x000fc80000000000 */
[----:B------:R0:W-:Y:S01]  /*eec0*/  SYNCS.ARRIVE.TRANS64.RED.A1T0 RZ, [R0+URZ], RZ ;  /* 0x000000ff00ff79a7 */ /* 0x0001e2000810043f */
[----:B------:R-:W-:Y:S05]  /*eed0*/  @P2 BRA `(.L_x_84) ;  /* 0xffffffe8006c2947 */ /* 0x000fea000383ffff */
.L_x_64:
[----:B0-----:R-:W-:-:S05]  /*eee0*/  IMAD.U32 R0, RZ, RZ, UR47 ;  /* 0x0000002fff007e24 */ /* 0x001fca000f8e00ff */
[----:B------:R-:W-:-:S13]  /*eef0*/  ISETP.NE.AND P1, PT, R0, 0x3, PT ;  /* 0x000000030000780c */ /* 0x000fda0003f25270 */
[----:B------:R-:W-:Y:S05]  /*ef00*/  @!P1 BRA `(.L_x_85) ;  /* 0x0000000000049947 */ /* 0x000fea0003800000 */
[----:B------:R-:W-:Y:S01]  /*ef10*/  BPT.TRAP 0x1 ;  /* 0x000000040000795c */ /* 0x000fe20000300000 */
.L_x_85:
[----:B------:R-:W-:Y:S01]  /*ef20*/  LOP3.LUT R0, R31, 0x1, RZ, 0x3c, !PT ;  /* 0x000000011f007812 */ /* 0x000fe200078e3cff */
[----:B------:R-:W-:Y:S01]  /*ef30*/  BSSY B0, `(.L_x_86) ;  /* 0x0000005000007945 */ /* 0x000fe20003800000 */
[----:B------:R-:W-:Y:S02]  /*ef40*/  LEA R3, R19, UR41, 0x3 ;  /* 0x0000002913037c11 */ /* 0x000fe4000f8e18ff */
[----:B------:R-:W-:-:S04]  /*ef50*/  SHF.L.U32 R0, R0, 0x1f, RZ ;  /* 0x0000001f00007819 */ /* 0x000fc800000006ff */
[----:B------:R-:W0:Y:S02]  /*ef60*/  SYNCS.PHASECHK.TRANS64.TRYWAIT P0, [R3+URZ+0x29870], R0 ;  /* 0x02987000030075a7 */ /* 0x000e24000800017f */
[----:B0-----:R-:W-:Y:S05]  /*ef70*/  @!P0 BRA `(.L_x_87) ;  /* 0x0000002c00408947 */ /* 0x001fea0003800000 */
.L_x_174:
[----:B------:R-:W-:Y:S05]  /*ef80*/  BSYNC B0 ;  /* 0x0000000000007941 */ /* 0x000fea0003800000 */
.L_x_86:
[----:B------:R-:W-:-:S05]  /*ef90*/  IMAD.U32 R2, RZ, RZ, UR46 ;  /* 0x0000002eff027e24 */ /* 0x000fca000f8e00ff */
[----:B------:R-:W-:-:S13]  /*efa0*/  ISETP.NE.AND P0, PT, R2, 0x3, PT ;  /* 0x000000030200780c */ /* 0x000fda0003f05270 */
[----:B------:R-:W-:Y:S05]  /*efb0*/  @!P0 BRA `(.L_x_88) ;  /* 0x0000000000048947 */ /* 0x000fea0003800000 */
[----:B------:R-:W-:Y:S01]  /*efc0*/  BPT.TRAP 0x1 ;  /* 0x000000040000795c */ /* 0x000fe20000300000 */
.L_x_88:
[----:B0-----:R-:W-:Y:S01]  /*efd0*/  SHF.L.U32 R0, R31, 0x1f, RZ ;  /* 0x0000001f1f007819 */ /* 0x001fe200000006ff */
[----:B------:R-:W-:-:S03]  /*efe0*/  IMAD R14, R19, 0x5000, RZ ;  /* 0x00005000130e7824 */ /* 0x000fc600078e02ff */
[----:B------:R-:W0:Y:S02]  /*eff0*/  SYNCS.PHASECHK.TRANS64.TRYWAIT P0, [R3+URZ+0x29860], R0 ;  /* 0x02986000030075a7 */ /* 0x000e24000800017f */
[----:B0-----:R-:W-:Y:S05]  /*f000*/  @!P0 BRA `(.L_x_89) ;  /* 0x0000002c00308947 */ /* 0x001fea0003800000 */
.L_x_175:
[----:B------:R-:W0:Y:S04]  /*f010*/  LDL R2, [R1+0xc] ;  /* 0x00000c0001027983 */ /* 0x000e280000100800 */
[----:B------:R-:W2:Y:S04]  /*f020*/  LDL R4, [R1+0x10] ;  /* 0x0000100001047983 */ /* 0x000ea80000100800 */
[----:B------:R-:W3:Y:S01]  /*f030*/  LDL R15, [R1+0x8] ;  /* 0x00000800010f7983 */ /* 0x000ee20000100800 */
[----:B------:R-:W-:Y:S05]  /*f040*/  WARPSYNC.ALL ;  /* 0x0000000000007948 */ /* 0x000fea0003800000 */
[----:B------:R-:W-:-:S05]  /*f050*/  IMAD.U32 R18, RZ, RZ, UR46 ;  /* 0x0000002eff127e24 */ /* 0x000fca000f8e00ff */
[----:B------:R-:W-:Y:S02]  /*f060*/  ISETP.NE.AND P0, PT, R18, 0x3, PT ;  /* 0x000000031200780c */ /* 0x000fe40003f05270 */
[----:B0-----:R-:W-:-:S04]  /*f070*/  LOP3.LUT R0, R14, R2, RZ, 0xfc, !PT ;  /* 0x000000020e007212 */ /* 0x001fc800078efcff */
[----:B------:R-:W-:Y:S02]  /*f080*/  IADD3 R2, R0, UR41, RZ ;  /* 0x0000002900027c10 */ /* 0x000fe4000fffe0ff */
[----:B---3--:R-:W-:-:S03]  /*f090*/  LOP3.LUT R17, R14, R15, RZ, 0xfc, !PT ;  /* 0x0000000f0e117212 */ /* 0x008fc600078efcff */
[----:B--2---:R-:W-:Y:S02]  /*f0a0*/  IMAD.IADD R2, R4, 0x1, R2 ;  /* 0x0000000104027824 */ /* 0x004fe400078e0202 */
[----:B------:R-:W0:Y:S01]  /*f0b0*/  LDSM.16.MT88.4 R4, [R0+UR41+0xa400] ;  /* 0x00a400290004783b */ /* 0x000e220008004200 */
[----:B------:R-:W-:-:S03]  /*f0c0*/  VIADD R17, R17, UR41 ;  /* 0x0000002911117c36 */ /* 0x000fc60008000000 */
[----:B------:R-:W1:Y:S01]  /*f0d0*/  LDSM.16.MT88.4 R8, [R2+0xa400] ;  /* 0x00a400000208783b */ /* 0x000e620000004200 */
[C-C-:B0-----:R-:W-:Y:S02]  /*f0e0*/  PRMT R12, R4.reuse, 0x6420, R5.reuse ;  /* 0x00006420040c7816 */ /* 0x141fe40000000005 */
[----:B------:R-:W-:Y:S02]  /*f0f0*/  PRMT R13, R4, 0x7531, R5 ;  /* 0x00007531040d7816 */ /* 0x000fe40000000005 */
[C-C-:B------:R-:W-:Y:S02]  /*f100*/  PRMT R14, R6.reuse, 0x6420, R7.reuse ;  /* 0x00006420060e7816 */ /* 0x140fe40000000007 */
[----:B------:R-:W-:Y:S02]  /*f110*/  PRMT R15, R6, 0x7531, R7 ;  /* 0x00007531060f7816 */ /* 0x000fe40000000007 */
[C-C-:B-1----:R-:W-:Y:S02]  /*f120*/  PRMT R4, R8.reuse, 0x6420, R9.reuse ;  /* 0x0000642008047816 */ /* 0x142fe40000000009 */
[----:B------:R-:W-:Y:S01]  /*f130*/  PRMT R5, R8, 0x7531, R9 ;  /* 0x0000753108057816 */ /* 0x000fe20000000009 */
[----:B------:R-:W-:Y:S01]  /*f140*/  STSM.16.M88.4 [R17+0x400], R12 ;  /* 0x0004000c11007844 */ /* 0x000fe20000000200 */
[----:B------:R-:W-:-:S02]  /*f150*/  PRMT R6, R10, 0x6420, R11 ;  /* 0x000064200a067816 */ /* 0x000fc4000000000b */
        /* <DEDUP_REMOVED lines=10> */
[----:B------:R-:W-:Y:S01]  /*f200*/  STSM.16.M88.4 [R17+0x1400], R12 ;  /* 0x0014000c11007844 */ /* 0x000fe20000000200 */
        /* <DEDUP_REMOVED lines=47> */
.L_x_90:
[----:B-1----:R1:W-:Y:S01]  /*f500*/  SYNCS.ARRIVE.TRANS64.A1T0 RZ, [R3+URZ+0x29850], RZ ;  /* 0x029850ff03ff79a7 */ /* 0x0023e2000810003f */
[----:B------:R-:W-:Y:S06]  /*f510*/  BAR.SYNC.DEFER_BLOCKING 0x2, 0x80 ;  /* 0x0082000000007b1d */ /* 0x000fec0000010000 */
[----:B------:R-:W-:Y:S05]  /*f520*/  @!P1 BRA `(.L_x_91) ;  /* 0x0000000000049947 */ /* 0x000fea0003800000 */
[----:B------:R-:W-:Y:S01]  /*f530*/  BPT.TRAP 0x1 ;  /* 0x000000040000795c */ /* 0x000fe20000300000 */
.L_x_91:
[----:B0-----:R-:W0:Y:S01]  /*f540*/  LDC R4, c[0x0][0xc34] ;  /* 0x00030d00ff047b82 */ /* 0x001e220000000800 */
[----:B------:R-:W-:Y:S01]  /*f550*/  VIADD R19, R19, 0x1 ;  /* 0x0000000113137836 */ /* 0x000fe20000000000 */
[----:B------:R-:W-:Y:S01]  /*f560*/  UIADD3 UR38, UR50, UR38, URZ ;  /* 0x0000002632267290 */ /* 0x000fe2000fffe03f */
[----:B-1----:R-:W-:Y:S01]  /*f570*/  VIADD R3, R3, 0x29880 ;  /* 0x0002988003037836 */ /* 0x002fe20000000000 */
[----:B------:R-:W-:Y:S01]  /*f580*/  UIADD3 UR37, UR37, 0x1, URZ ;  /* 0x0000000125257890 */ /* 0x000fe2000fffe03f */
[----:B------:R-:W-:Y:S01]  /*f590*/  IMAD.U32 R2, RZ, RZ, UR45 ;  /* 0x0000002dff027e24 */ /* 0x000fe2000f8e00ff */
[----:B------:R-:W-:-:S04]  /*f5a0*/  ISETP.NE.AND P0, PT, R19, 0x2, PT ;  /* 0x000000021300780c */ /* 0x000fc80003f05270 */
[----:B------:R-:W-:Y:S02]  /*f5b0*/  SEL R19, R19, RZ, P0 ;  /* 0x000000ff13137207 */ /* 0x000fe40000000000 */
[----:B------:R-:W-:Y:S02]  /*f5c0*/  SEL R0, RZ, 0x1, P0 ;  /* 0x00000001ff007807 */ /* 0x000fe40000000000 */
[----:B------:R-:W-:Y:S02]  /*f5d0*/  PRMT R3, R2, 0x654, R3 ;  /* 0x0000065402037816 */ /* 0x000fe40000000003 */
[----:B------:R-:W-:Y:S02]  /*f5e0*/  LOP3.LUT R31, R31, R0, RZ, 0x3c, !PT ;  /* 0x000000001f1f7212 */ /* 0x000fe400078e3cff */
[----:B------:R1:W-:Y:S01]  /*f5f0*/  SYNCS.ARRIVE.TRANS64.RED.A1T0 RZ, [R3+URZ], RZ ;  /* 0x000000ff03ff79a7 */ /* 0x0003e2000810043f */
[----:B0-----:R-:W-:-:S13]  /*f600*/  ISETP.LE.AND P0, PT, R4, UR38, PT ;  /* 0x0000002604007c0c */ /* 0x001fda000bf03270 */
[----:B-1----:R-:W-:Y:S05]  /*f610*/  @!P0 BRA `(.L_x_92) ;  /* 0xffffffc000248947 */ /* 0x002fea000383ffff */
[----:B------:R-:W-:-:S12]  /*f620*/  ULOP3.LUT UR37, UR37, 0x1, URZ, 0xc, !UPT ;  /* 0x0000000125257892 */ /* 0x000fd8000f8e0c3f */
.L_x_40:
[----:B------:R-:W0:Y:S01]  /*f630*/  S2R R3, SR_CgaCtaId ;  /* 0x0000000000037919 */ /* 0x000e220000008800 */
[----:B------:R-:W-:Y:S02]  /*f640*/  MOV R0, 0x400 ;  /* 0x0000040000007802 */ /* 0x000fe40000000f00 */
[----:B------:R-:W-:Y:S02]  /*f650*/  MOV R2, UR37 ;  /* 0x0000002500027c02 */ /* 0x000fe40008000f00 */
[----:B0-----:R-:W-:Y:S02]  /*f660*/  LEA R4, R3, R0, 0x18 ;  /* 0x0000000003047211 */ /* 0x001fe400078ec0ff */
[----:B------:R-:W-:-:S04]  /*f670*/  SHF.L.U32 R0, R2, 0x1f, RZ ;  /* 0x0000001f02007819 */ /* 0x000fc800000006ff */
[----:B------:R-:W0:Y:S02]  /*f680*/  SYNCS.PHASECHK.TRANS64.TRYWAIT P0, [R4+URZ+0x29820], R0 ;  /* 0x02982000040075a7 */ /* 0x000e24000800017f */
[----:B0-----:R-:W-:Y:S05]  /*f690*/  @!P0 BRA `(.L_x_93) ;  /* 0x0000002400a08947 */ /* 0x001fea0003800000 */
.L_x_176:
[----:B------:R-:W1:Y:S02]  /*f6a0*/  S2R R2, SR_TID.X ;  /* 0x0000000000027919 */ /* 0x000e640000002100 */
[----:B-1----:R-:W-:-:S04]  /*f6b0*/  SHF.R.U32.HI R2, RZ, 0x5, R2 ;  /* 0x00000005ff027819 */ /* 0x002fc80000011602 */
[----:B------:R-:W-:-:S05]  /*f6c0*/  LOP3.LUT R2, R2, 0x3, RZ, 0xc0, !PT ;  /* 0x0000000302027812 */ /* 0x000fca00078ec0ff */
[----:B0-----:R-:W0:Y:S02]  /*f6d0*/  SHFL.IDX PT, R0, R2, RZ, 0x1f ;  /* 0x00001fff02007589 */ /* 0x001e2400000e0000 */
[----:B0-----:R-:W-:-:S13]  /*f6e0*/  ISETP.NE.AND P0, PT, R0, RZ, PT ;  /* 0x000000ff0000720c */ /* 0x001fda0003f05270 */
[----:B------:R-:W-:Y:S05]  /*f6f0*/  @P0 EXIT ;  /* 0x000000000000094d */ /* 0x000fea0003800000 */
[----:B------:R-:W-:Y:S01]  /*f700*/  ELECT P0, URZ, PT ;  /* 0x00000000003f782f */ /* 0x000fe20003800000 */
[----:B------:R-:W-:-:S12]  /*f710*/  BSSY B0, `(.L_x_94) ;  /* 0x0000028000007945 */ /* 0x000fd80003800000 */
[----:B------:R-:W-:Y:S05]  /*f720*/  @!P0 BRA `(.L_x_95) ;  /* 0x0000000000988947 */ /* 0x000fea0003800000 */
[----:B------:R-:W-:-:S06]  /*f730*/  ULOP3.LUT UR4, UR36, 0x2, URZ, 0xfc, !UPT ;  /* 0x0000000224047892 */ /* 0x000fcc000f8efc3f */
[----:B------:R-:W-:-:S05]  /*f740*/  IMAD.U32 R0, RZ, RZ, UR4 ;  /* 0x00000004ff007e24 */ /* 0x000fca000f8e00ff */
[----:B------:R-:W-:-:S13]  /*f750*/  ISETP.NE.AND P0, PT, R0, 0x3, PT ;  /* 0x000000030000780c */ /* 0x000fda0003f05270 */
[----:B------:R-:W-:Y:S05]  /*f760*/  @!P0 BRA `(.L_x_96) ;  /* 0x0000000000048947 */ /* 0x000fea0003800000 */
[----:B------:R-:W-:Y:S01]  /*f770*/  BPT.TRAP 0x1 ;  /* 0x000000040000795c */ /* 0x000fe20000300000 */
.L_x_96:
[----:B------:R-:W-:Y:S01]  /*f780*/  IMAD R3, R19, 0x8, R4 ;  /* 0x0000000813037824 */ /* 0x000fe200078e0204 */
[----:B------:R-:W-:Y:S01]  /*f790*/  SHF.L.U32 R2, R31, 0x1f, RZ ;  /* 0x0000001f1f027819 */ /* 0x000fe200000006ff */
[----:B------:R-:W-:-:S03]  /*f7a0*/  VIADD R19, R19, 0x1 ;  /* 0x0000000113137836 */ /* 0x000fc60000000000 */
[----:B------:R-:W0:Y:S02]  /*f7b0*/  SYNCS.PHASECHK.TRANS64.TRYWAIT P1, [R3+URZ+0x29840], R2 ;  /* 0x02984002030075a7 */ /* 0x000e24000802017f */
[----:B------:R-:W-:-:S04]  /*f7c0*/  ISETP.NE.AND P2, PT, R19, 0x2, PT ;  /* 0x000000021300780c */ /* 0x000fc80003f45270 */
[----:B------:R-:W-:Y:S01]  /*f7d0*/  SEL R0, RZ, 0x1, P2 ;  /* 0x00000001ff007807 */ /* 0x000fe20001000000 */
[----:B0-----:R-:W-:Y:S08]  /*f7e0*/  @!P1 BRA `(.L_x_97) ;  /* 0x0000002400609947 */ /* 0x001ff00003800000 */
.L_x_177:
[----:B------:R-:W-:Y:S02]  /*f7f0*/  SEL R19, R19, RZ, P2 ;  /* 0x000000ff13137207 */ /* 0x000fe40001000000 */
[----:B------:R-:W-:Y:S01]  /*f800*/  LOP3.LUT R0, R31, R0, RZ, 0x3c, !PT ;  /* 0x000000001f007212 */ /* 0x000fe200078e3cff */
[----:B------:R-:W-:Y:S06]  /*f810*/  @!P0 BRA `(.L_x_98) ;  /* 0x0000000000048947 */ /* 0x000fec0003800000 */
[----:B------:R-:W-:Y:S01]  /*f820*/  BPT.TRAP 0x1 ;  /* 0x000000040000795c */ /* 0x000fe20000300000 */
.L_x_98:
[----:B------:R-:W-:Y:S01]  /*f830*/  IMAD R19, R19, 0x8, R4 ;  /* 0x0000000813137824 */ /* 0x000fe200078e0204 */
[----:B------:R-:W-:-:S04]  /*f840*/  SHF.L.U32 R0, R0, 0x1f, RZ ;  /* 0x0000001f00007819 */ /* 0x000fc800000006ff */
[----:B------:R-:W1:Y:S02]  /*f850*/  SYNCS.PHASECHK.TRANS64.TRYWAIT P1, [R19+URZ+0x29840], R0 ;  /* 0x02984000130075a7 */ /* 0x000e64000802017f */
[----:B-1----:R-:W-:Y:S05]  /*f860*/  @!P1 BRA `(.L_x_99) ;  /* 0x0000002400549947 */ /* 0x002fea0003800000 */
.L_x_178:
[----:B------:R-:W-:Y:S05]  /*f870*/  @!P0 BRA `(.L_x_100) ;  /* 0x0000000000048947 */ /* 0x000fea0003800000 */
[----:B------:R-:W-:Y:S01]  /*f880*/  BPT.TRAP 0x1 ;  /* 0x000000040000795c */ /* 0x000fe20000300000 */
.L_x_100:
[----:B------:R-:W2:Y:S02]  /*f890*/  SYNCS.PHASECHK.TRANS64.TRYWAIT P1, [R3+URZ+0x29860], R2 ;  /* 0x02986002030075a7 */ /* 0x000ea4000802017f */
[----:B--2---:R-:W-:Y:S05]  /*f8a0*/  @!P1 BRA `(.L_x_101) ;  /* 0x0000002400589947 */ /* 0x004fea0003800000 */
.L_x_179:
[----:B------:R-:W-:Y:S05]  /*f8b0*/  @!P0 BRA `(.L_x_102) ;  /* 0x0000000000048947 */ /* 0x000fea0003800000 */
[----:B------:R-:W-:Y:S01]  /*f8c0*/  BPT.TRAP 0x1 ;  /* 0x000000040000795c */ /* 0x000fe20000300000 */
.L_x_102:
[----:B------:R-:W3:Y:S02]  /*f8d0*/  SYNCS.PHASECHK.TRANS64.TRYWAIT P1, [R19+URZ+0x29860], R0 ;  /* 0x02986000130075a7 */ /* 0x000ee4000802017f */
[----:B---3--:R-:W-:Y:S05]  /*f8e0*/  @!P1 BRA `(.L_x_103) ;  /* 0x00000024005c9947 */ /* 0x008fea0003800000 */
.L_x_180:
[----:B------:R-:W-:Y:S05]  /*f8f0*/  @!P0 BRA `(.L_x_104) ;  /* 0x0000000000048947 */ /* 0x000fea0003800000 */
[----:B------:R-:W-:Y:S01]  /*f900*/  BPT.TRAP 0x1 ;  /* 0x000000040000795c */ /* 0x000fe20000300000 */
.L_x_104:
[----:B------:R-:W4:Y:S02]  /*f910*/  SYNCS.PHASECHK.TRANS64.TRYWAIT P1, [R3+URZ+0x29880], R2 ;  /* 0x02988002030075a7 */ /* 0x000f24000802017f */
[----:B----4-:R-:W-:Y:S05]  /*f920*/  @!P1 BRA `(.L_x_105) ;  /* 0x0000002400609947 */ /* 0x010fea0003800000 */
.L_x_181:
[----:B------:R-:W-:Y:S05]  /*f930*/  @!P0 BRA `(.L_x_106) ;  /* 0x0000000000048947 */ /* 0x000fea0003800000 */
[----:B------:R-:W-:Y:S01]  /*f940*/  BPT.TRAP 0x1 ;  /* 0x000000040000795c */ /* 0x000fe20000300000 */
.L_x_106:
[----:B------:R0:W0:Y:S02]  /*f950*/  SYNCS.PHASECHK.TRANS64.TRYWAIT P0, [R19+URZ+0x29880], R0 ;  /* 0x02988000130075a7 */ /* 0x000024000800017f */
[----:B0-----:R-:W-:Y:S05]  /*f960*/  @!P0 NANOSLEEP.SYNCS 0x989680 ;  /* 0x009896800000895d */ /* 0x001fea0003900000 */
[----:B------:R-:W0:Y:S02]  /*f970*/  @!P0 SYNCS.PHASECHK.TRANS64 P0, [R19+URZ+0x29880], R0 ;  /* 0x02988000130085a7 */ /* 0x000e24000800007f */
[----:B0-----:R-:W-:Y:S05]  /*f980*/  @!P0 BRA `(.L_x_106) ;  /* 0xfffffffc00f08947 */ /* 0x001fea000383ffff */
.L_x_95:
[----:B------:R-:W-:Y:S05]  /*f990*/  BSYNC B0 ;  /* 0x0000000000007941 */ /* 0x000fea0003800000 */
.L_x_94:
[----:B------:R-:W-:Y:S05]  /*f9a0*/  EXIT ;  /* 0x000000000000794d */ /* 0x000fea0003800000 */
.L_x_8:
[----:B0-----:R-:W-:-:S04]  /*f9b0*/  IMAD.U32 R3, RZ, RZ, UR39 ;  /* 0x00000027ff037e24 */ /* 0x001fc8000f8e00ff */
[----:B------:R0:W1:Y:S03]  /*f9c0*/  SYNCS.PHASECHK.TRANS64.TRYWAIT P1, [R3+URZ+0x29800], R8 ;  /* 0x02980008030075a7 */ /* 0x000066000802017f */
[----:B-1----:R-:W-:Y:S05]  /*f9d0*/  @!P1 NANOSLEEP.SYNCS 0x989680 ;  /* 0x009896800000995d */ /* 0x002fea0003900000 */
[----:B------:R-:W1:Y:S02]  /*f9e0*/  @!P1 SYNCS.PHASECHK.TRANS64 P1, [R3+URZ+0x29800], R8 ;  /* 0x02980008030095a7 */ /* 0x000e64000802007f */
[----:B-1----:R-:W-:Y:S05]  /*f9f0*/  @!P1 BRA `(.L_x_8) ;  /* 0xfffffffc00ec9947 */ /* 0x002fea000383ffff */
[----:B------:R-:W-:Y:S05]  /*fa00*/  BRA `(.L_x_107) ;  /* 0xffffff1800807947 */ /* 0x000fea000383ffff */
.L_x_12:
[----:B-1----:R1:W2:Y:S02]  /*fa10*/  SYNCS.PHASECHK.TRANS64.TRYWAIT P1, [R3+URZ+0x29830], R4 ;  /* 0x02983004030075a7 */ /* 0x0022a4000802017f */
[----:B--2---:R-:W-:Y:S05]  /*fa20*/  @!P1 NANOSLEEP.SYNCS 0x989680 ;  /* 0x009896800000995d */ /* 0x004fea0003900000 */
[----:B------:R-:W2:Y:S02]  /*fa30*/  @!P1 SYNCS.PHASECHK.TRANS64 P1, [R3+URZ+0x29830], R4 ;  /* 0x02983004030095a7 */ /* 0x000ea4000802007f */
[----:B--2---:R-:W-:Y:S05]  /*fa40*/  @!P1 BRA `(.L_x_12) ;  /* 0xfffffffc00f09947 */ /* 0x004fea000383ffff */
[----:B------:R-:W-:Y:S05]  /*fa50*/  BRA `(.L_x_11) ;  /* 0xffffff1800a07947 */ /* 0x000fea000383ffff */
.L_x_18:
[----:B-1----:R-:W-:-:S04]  /*fa60*/  IMAD.U32 R8, RZ, RZ, UR6 ;  /* 0x00000006ff087e24 */ /* 0x002fc8000f8e00ff */
[----:B------:R1:W2:Y:S03]  /*fa70*/  SYNCS.PHASECHK.TRANS64.TRYWAIT P1, [R8+URZ+0x29830], R7 ;  /* 0x02983007080075a7 */ /* 0x0002a6000802017f */
[----:B--2---:R-:W-:Y:S05]  /*fa80*/  @!P1 NANOSLEEP.SYNCS 0x989680 ;  /* 0x009896800000995d */ /* 0x004fea0003900000 */
[----:B------:R-:W2:Y:S02]  /*fa90*/  @!P1 SYNCS.PHASECHK.TRANS64 P1, [R8+URZ+0x29830], R7 ;  /* 0x02983007080095a7 */ /* 0x000ea4000802007f */
[----:B--2---:R-:W-:Y:S05]  /*faa0*/  @!P1 BRA `(.L_x_18) ;  /* 0xfffffffc00ec9947 */ /* 0x004fea000383ffff */
[----:B------:R-:W-:Y:S05]  /*fab0*/  BRA `(.L_x_15) ;  /* 0xffffff5400f47947 */ /* 0x000fea000383ffff */
.L_x_22:
[----:B-1----:R-:W-:-:S04]  /*fac0*/  MOV R8, UR6 ;  /* 0x0000000600087c02 */ /* 0x002fc80008000f00 */
[----:B------:R1:W2:Y:S03]  /*fad0*/  SYNCS.PHASECHK.TRANS64.TRYWAIT P1, [R8+URZ+0x29850], R7 ;  /* 0x02985007080075a7 */ /* 0x0002a6000802017f */
[----:B--2---:R-:W-:Y:S05]  /*fae0*/  @!P1 NANOSLEEP.SYNCS 0x989680 ;  /* 0x009896800000995d */ /* 0x004fea0003900000 */
[----:B------:R-:W2:Y:S02]  /*faf0*/  @!P1 SYNCS.PHASECHK.TRANS64 P1, [R8+URZ+0x29850], R7 ;  /* 0x02985007080095a7 */ /* 0x000ea4000802007f */
[----:B--2---:R-:W-:Y:S05]  /*fb00*/  @!P1 BRA `(.L_x_22) ;  /* 0xfffffffc00ec9947 */ /* 0x004fea000383ffff */
[----:B------:R-:W-:Y:S05]  /*fb10*/  BRA `(.L_x_19) ;  /* 0xffffff6000f47947 */ /* 0x000fea000383ffff */
.L_x_29:
[----:B-1----:R-:W-:-:S04]  /*fb20*/  IMAD.U32 R3, RZ, RZ, UR4 ;  /* 0x00000004ff037e24 */ /* 0x002fc8000f8e00ff */
[----:B------:R1:W2:Y:S03]  /*fb30*/  SYNCS.PHASECHK.TRANS64.TRYWAIT P1, [R3+URZ+0x29850], R0 ;  /* 0x02985000030075a7 */ /* 0x0002a6000802017f */
[----:B--2---:R-:W-:Y:S05]  /*fb40*/  @!P1 NANOSLEEP.SYNCS 0x989680 ;  /* 0x009896800000995d */ /* 0x004fea0003900000 */
[----:B------:R-:W2:Y:S02]  /*fb50*/  @!P1 SYNCS.PHASECHK.TRANS64 P1, [R3+URZ+0x29850], R0 ;  /* 0x02985000030095a7 */ /* 0x000ea4000802007f */
[----:B--2---:R-:W-:Y:S05]  /*fb60*/  @!P1 BRA `(.L_x_29) ;  /* 0xfffffffc00ec9947 */ /* 0x004fea000383ffff */
[----:B------:R-:W-:Y:S05]  /*fb70*/  BRA `(.L_x_28) ;  /* 0xffffff8c004c7947 */ /* 0x000fea000383ffff */
.L_x_46:
[----:B------:R-:W3:Y:S01]  /*fb80*/  S2R R18, SR_TID.X ;  /* 0x0000000000127919 */ /* 0x000ee20000002100 */
[----:B------:R-:W-:Y:S02]  /*fb90*/  IMAD.MOV.U32 R12, RZ, RZ, RZ ;  /* 0x000000ffff0c7224 */ /* 0x000fe400078e00ff */
[----:B------:R-:W-:Y:S02]  /*fba0*/  IMAD.MOV.U32 R11, RZ, RZ, 0x1f ;  /* 0x0000001fff0b7424 */ /* 0x000fe400078e00ff */
[----:B------:R-:W-:Y:S01]  /*fbb0*/  IMAD.MOV.U32 R15, RZ, RZ, -0x1 ;  /* 0xffffffffff0f7424 */ /* 0x000fe200078e00ff */
[----:B---3--:R-:W-:-:S04]  /*fbc0*/  SHF.R.U32.HI R18, RZ, 0x5, R18 ;  /* 0x00000005ff127819 */ /* 0x008fc80000011612 */
[----:B------:R-:W-:-:S05]  /*fbd0*/  LOP3.LUT R18, R18, 0x3, RZ, 0xc0, !PT ;  /* 0x0000000312127812 */ /* 0x000fca00078ec0ff */
[----:B------:R-:W-:-:S07]  /*fbe0*/  IMAD.MOV.U32 R13, RZ, RZ, R18 ;  /* 0x000000ffff0d7224 */ /* 0x000fce00078e0012 */
[----:B012--5:R-:W-:Y:S05]  /*fbf0*/  WARPSYNC.COLLECTIVE R15, `(.L_x_108) ;  /* 0x000000000f087348 */ /* 0x027fea0003c00000 */
[----:B------:R3:W4:Y:S02]  /*fc00*/  SHFL.IDX P6, R14, R13, R12, R11 ;  /* 0x0000000c0d0e7389 */ /* 0x00072400000c000b */
[----:B012345:R-:W-:Y:S01]  /*fc10*/  ENDCOLLECTIVE ;  /* 0x000000000000791b */ /* 0x03ffe20003800000 */
.L_x_108:
[----:B------:R-:W-:Y:S05]  /*fc20*/  BRA `(.L_x_109) ;  /* 0xffffffc000747947 */ /* 0x000fea000383ffff */
.L_x_49:
[----:B0-----:R0:W1:Y:S02]  /*fc30*/  SYNCS.PHASECHK.TRANS64.TRYWAIT P0, [R0+URZ+0x29880], R26 ;  /* 0x0298801a000075a7 */ /* 0x001064000800017f */
[----:B-1----:R-:W-:Y:S05]  /*fc40*/  @!P0 NANOSLEEP.SYNCS 0x989680 ;  /* 0x009896800000895d */ /* 0x002fea0003900000 */
[----:B------:R-:W1:Y:S02]  /*fc50*/  @!P0 SYNCS.PHASECHK.TRANS64 P0, [R0+URZ+0x29880], R26 ;  /* 0x0298801a000085a7 */ /* 0x000e64000800007f */
[----:B-1----:R-:W-:Y:S05]  /*fc60*/  @!P0 BRA `(.L_x_49) ;  /* 0xfffffffc00f08947 */ /* 0x002fea000383ffff */
[----:B------:R-:W-:Y:S05]  /*fc70*/  BRA `(.L_x_110) ;  /* 0xffffffc400687947 */ /* 0x000fea000383ffff */
.L_x_50:
[----:B------:R-:W-:Y:S01]  /*fc80*/  BSSY B0, `(.L_x_111) ;  /* 0x0000008000007945 */ /* 0x000fe20003800000 */
[----:B------:R-:W-:Y:S01]  /*fc90*/  IMAD.MOV.U32 R13, RZ, RZ, R18 ;  /* 0x000000ffff0d7224 */ /* 0x000fe200078e0012 */
[----:B------:R-:W-:Y:S01]  /*fca0*/  MOV R12, RZ ;  /* 0x000000ff000c7202 */ /* 0x000fe20000000f00 */
[----:B------:R-:W-:Y:S02]  /*fcb0*/  IMAD.MOV.U32 R11, RZ, RZ, 0x1c1f ;  /* 0x00001c1fff0b7424 */ /* 0x000fe400078e00ff */
[----:B------:R-:W-:-:S07]  /*fcc0*/  IMAD.MOV.U32 R15, RZ, RZ, -0x1 ;  /* 0xffffffffff0f7424 */ /* 0x000fce00078e00ff */
[----:B0-----:R-:W-:Y:S05]  /*fcd0*/  WARPSYNC.COLLECTIVE R15, `(.L_x_112) ;  /* 0x000000000f087348 */ /* 0x001fea0003c00000 */
[----:B------:R1:W2:Y:S02]  /*fce0*/  SHFL.IDX P6, R14, R13, R12, R11 ;  /* 0x0000000c0d0e7389 */ /* 0x0002a400000c000b */
[----:B012---:R-:W-:Y:S01]  /*fcf0*/  ENDCOLLECTIVE ;  /* 0x000000000000791b */ /* 0x007fe20003800000 */
.L_x_112:
[----:B------:R-:W-:Y:S05]  /*fd00*/  BSYNC B0 ;  /* 0x0000000000007941 */ /* 0x000fea0003800000 */
.L_x_111:
[----:B------:R-:W-:Y:S01]  /*fd10*/  IMAD.MOV.U32 R13, RZ, RZ, R10 ;  /* 0x000000ffff0d7224 */ /* 0x000fe200078e000a */
[----:B------:R-:W-:Y:S01]  /*fd20*/  MOV R15, 0xffffffff ;  /* 0xffffffff000f7802 */ /* 0x000fe20000000f00 */
[----:B------:R-:W-:Y:S01]  /*fd30*/  IMAD.MOV.U32 R12, RZ, RZ, RZ ;  /* 0x000000ffff0c7224 */ /* 0x000fe200078e00ff */
[C---:B------:R-:W-:Y:S01]  /*fd40*/  LOP3.LUT P1, RZ, R16.reuse, 0x400000, RZ, 0xc0, !PT ;  /* 0x0040000010ff7812 */ /* 0x040fe2000782c0ff */
[----:B------:R-:W-:Y:S01]  /*fd50*/  IMAD.MOV.U32 R11, RZ, RZ, 0x1c1f ;  /* 0x00001c1fff0b7424 */ /* 0x000fe200078e00ff */
[----:B------:R-:W-:Y:S01]  /*fd60*/  LOP3.LUT P3, RZ, R16, 0x200000, RZ, 0xc0, !PT ;  /* 0x0020000010ff7812 */ /* 0x000fe2000786c0ff */
[----:B------:R-:W-:Y:S01]  /*fd70*/  IMAD.MOV.U32 R3, RZ, RZ, R14 ;  /* 0x000000ffff037224 */ /* 0x000fe200078e000e */
[----:B------:R-:W-:-:S11]  /*fd80*/  IADD3 R8, R8, UR41, R33 ;  /* 0x0000002908087c10 */ /* 0x000fd6000fffe021 */
[----:B------:R-:W-:Y:S05]  /*fd90*/  WARPSYNC.COLLECTIVE R15, `(.L_x_113) ;  /* 0x000000000f087348 */ /* 0x000fea0003c00000 */
[----:B------:R0:W1:Y:S02]  /*fda0*/  SHFL.IDX P6, R14, R13, R12, R11 ;  /* 0x0000000c0d0e7389 */ /* 0x00006400000c000b */
[----:B01----:R-:W-:Y:S01]  /*fdb0*/  ENDCOLLECTIVE ;  /* 0x000000000000791b */ /* 0x003fe20003800000 */
.L_x_113:
[----:B------:R-:W-:Y:S01]  /*fdc0*/  LOP3.LUT P2, RZ, R16, 0x100000, RZ, 0xc0, !PT ;  /* 0x0010000010ff7812 */ /* 0x000fe2000784c0ff */
[----:B------:R-:W-:Y:S01]  /*fdd0*/  IMAD.IADD R9, R34, 0x1, R8 ;  /* 0x0000000122097824 */ /* 0x000fe200078e0208 */
[----:B------:R-:W-:Y:S01]  /*fde0*/  LOP3.LUT P4, RZ, R16, 0x40000, RZ, 0xc0, !PT ;  /* 0x0004000010ff7812 */ /* 0x000fe2000788c0ff */
[----:B------:R-:W-:Y:S02]  /*fdf0*/  IMAD.MOV.U32 R13, RZ, RZ, R18 ;  /* 0x000000ffff0d7224 */ /* 0x000fe400078e0012 */
[----:B------:R-:W-:Y:S02]  /*fe00*/  IMAD.MOV.U32 R12, RZ, RZ, 0x1 ;  /* 0x00000001ff0c7424 */ /* 0x000fe400078e00ff */
[----:B------:R-:W-:-:S08]  /*fe10*/  IMAD.MOV.U32 R2, RZ, RZ, R14 ;  /* 0x000000ffff027224 */ /* 0x000fd000078e000e */
[----:B------:R-:W-:Y:S05]  /*fe20*/  WARPSYNC.COLLECTIVE R15, `(.L_x_114) ;  /* 0x000000000f087348 */ /* 0x000fea0003c00000 */
[----:B------:R0:W1:Y:S02]  /*fe30*/  SHFL.IDX P6, R14, R13, R12, R11 ;  /* 0x0000000c0d0e7389 */ /* 0x00006400000c000b */
[----:B01----:R-:W-:Y:S01]  /*fe40*/  ENDCOLLECTIVE ;  /* 0x000000000000791b */ /* 0x003fe20003800000 */
.L_x_114:
[----:B------:R-:W-:-:S05]  /*fe50*/  IADD3 R2, P0, R35, R2, RZ ;  /* 0x0000000223027210 */ /* 0x000fca0007f1e0ff */
[----:B------:R-:W-:-:S05]  /*fe60*/  IMAD.X R3, RZ, RZ, R3, P0 ;  /* 0x000000ffff037224 */ /* 0x000fca00000e0603 */
[----:B------:R-:W-:Y:S01]  /*fe70*/  @!PT LDS RZ, [RZ] ;  /* 0x00000000fffff984 */ /* 0x000fe20000000800 */
[----:B------:R-:W-:Y:S01]  /*fe80*/  @!PT LDS RZ, [RZ] ;  /* 0x00000000fffff984 */ /* 0x000fe20000000800 */
[----:B------:R-:W-:Y:S01]  /*fe90*/  @!PT LDS RZ, [RZ] ;  /* 0x00000000fffff984 */ /* 0x000fe20000000800 */
[----:B------:R-:W-:Y:S01]  /*fea0*/  LDGSTS.E.BYPASS.LTC128B.128 [R8+0xa400], desc[UR48][R2.64], !P1 ;  /* 0x0a40000002087fae */ /* 0x000fe2000c901d70 */
[----:B------:R-:W-:Y:S02]  /*feb0*/  MOV R13, R10 ;  /* 0x0000000a000d7202 */ /* 0x000fe40000000f00 */
[C---:B------:R-:W-:Y:S01]  /*fec0*/  LOP3.LUT P1, RZ, R16.reuse, 0x80000, RZ, 0xc0, !PT ;  /* 0x0008000010ff7812 */ /* 0x040fe2000782c0ff */
[----:B------:R0:W-:Y:S01]  /*fed0*/  LDGSTS.E.BYPASS.LTC128B.128 [R9+0xa400], desc[UR48][R2.64+0x40], !P3 ;  /* 0x0a40004002097fae */ /* 0x0001e2000d901d70 */
[----:B------:R-:W-:Y:S01]  /*fee0*/  LOP3.LUT P3, RZ, R16, 0x20000, RZ, 0xc0, !PT ;  /* 0x0002000010ff7812 */ /* 0x000fe2000786c0ff */
[----:B0-----:R-:W-:-:S12]  /*fef0*/  IMAD.MOV.U32 R3, RZ, RZ, R14 ;  /* 0x000000ffff037224 */ /* 0x001fd800078e000e */
[----:B------:R-:W-:Y:S05]  /*ff00*/  WARPSYNC.COLLECTIVE R15, `(.L_x_115) ;  /* 0x000000000f087348 */ /* 0x000fea0003c00000 */
[----:B------:R0:W1:Y:S02]  /*ff10*/  SHFL.IDX P6, R14, R13, R12, R11 ;  /* 0x0000000c0d0e7389 */ /* 0x00006400000c000b */
[----:B01----:R-:W-:Y:S01]  /*ff20*/  ENDCOLLECTIVE ;  /* 0x000000000000791b */ /* 0x003fe20003800000 */
.L_x_115:
[----:B------:R-:W-:Y:S02]  /*ff30*/  IMAD.MOV.U32 R13, RZ, RZ, R18 ;  /* 0x000000ffff0d7224 */ /* 0x000fe400078e0012 */
[----:B------:R-:W-:Y:S02]  /*ff40*/  IMAD.MOV.U32 R12, RZ, RZ, 0x2 ;  /* 0x00000002ff0c7424 */ /* 0x000fe400078e00ff */
[----:B------:R-:W-:-:S07]  /*ff50*/  IMAD.MOV.U32 R2, RZ, RZ, R14 ;  /* 0x000000ffff027224 */ /* 0x000fce00078e000e */
[----:B------:R-:W-:Y:S05]  /*ff60*/  WARPSYNC.COLLECTIVE R15, `(.L_x_116) ;  /* 0x000000000f087348 */ /* 0x000fea0003c00000 */
[----:B------:R0:W1:Y:S02]  /*ff70*/  SHFL.IDX P6, R14, R13, R12, R11 ;  /* 0x0000000c0d0e7389 */ /* 0x00006400000c000b */
[----:B01----:R-:W-:Y:S01]  /*ff80*/  ENDCOLLECTIVE ;  /* 0x000000000000791b */ /* 0x003fe20003800000 */
.L_x_116:
[----:B------:R-:W-:-:S05]  /*ff90*/  IADD3 R2, P0, R35, R2, RZ ;  /* 0x0000000223027210 */ /* 0x000fca0007f1e0ff */
[----:B------:R-:W-:-:S05]  /*ffa0*/  IMAD.X R3, RZ, RZ, R3, P0 ;  /* 0x000000ffff037224 */ /* 0x000fca00000e0603 */
[----:B------:R-:W-:Y:S01]  /*ffb0*/  @!PT LDS RZ, [RZ] ;  /* 0x00000000fffff984 */ /* 0x000fe20000000800 */
[----:B------:R-:W-:Y:S01]  /*ffc0*/  @!PT LDS RZ, [RZ] ;  /* 0x00000000fffff984 */ /* 0x000fe20000000800 */
[----:B------:R-:W-:Y:S01]  /*ffd0*/  @!PT LDS RZ, [RZ] ;  /* 0x00000000fffff984 */ /* 0x000fe20000000800 */
[----:B------:R-:W-:Y:S01]  /*ffe0*/  LDGSTS.E.BYPASS.LTC128B.128 [R8+0xb400], desc[UR48][R2.64], !P2 ;  /* 0x0b40000002087fae */ /* 0x000fe2000d101d70 */
[----:B------:R-:W-:Y:S01]  /*fff0*/  IMAD.MOV.U32 R13, RZ, RZ, R10 ;  /* 0x000000ffff0d7224 */ /* 0x000fe200078e000a */
[C---:B------:R-:W-:Y:S02]  /*10000*/  LOP3.LUT P2, RZ, R16.reuse, 0x10000, RZ, 0xc0, !PT ;  /* 0x0001000010ff7812 */ /* 0x040fe4000784c0ff */
[----:B------:R0:W-:Y:S01]  /*10010*/  LDGSTS.E.BYPASS.LTC128B.128 [R9+0xb400], desc[UR48][R2.64+0x40], !P1 ;  /* 0x0b40004002097fae */ /* 0x0001e2000c901d70 */
[----:B------:R-:W-:Y:S01]  /*10020*/  LOP3.LUT P1, RZ, R16, 0x8000, RZ, 0xc0, !PT ;  /* 0x0000800010ff7812 */ /* 0x000fe2000782c0ff */
[----:B0-----:R-:W-:-:S12]  /*10030*/  IMAD.MOV.U32 R3, RZ, RZ, R14 ;  /* 0x000000ffff037224 */ /* 0x001fd800078e000e */
[----:B------:R-:W-:Y:S05]  /*10040*/  WARPSYNC.COLLECTIVE R15, `(.L_x_117) ;  /* 0x000000000f087348 */ /* 0x000fea0003c00000 */
[----:B------:R0:W1:Y:S02]  /*10050*/  SHFL.IDX P6, R14, R13, R12, R11 ;  /* 0x0000000c0d0e7389 */ /* 0x00006400000c000b */
[----:B01----:R-:W-:Y:S01]  /*10060*/  ENDCOLLECTIVE ;  /* 0x000000000000791b */ /* 0x003fe20003800000 */
.L_x_117:
[----:B------:R-:W-:Y:S02]  /*10070*/  IMAD.MOV.U32 R13, RZ, RZ, R18 ;  /* 0x000000ffff0d7224 */ /* 0x000fe400078e0012 */
[----:B------:R-:W-:Y:S01]  /*10080*/  IMAD.MOV.U32 R12, RZ, RZ, 0x3 ;  /* 0x00000003ff0c7424 */ /* 0x000fe200078e00ff */
[----:B------:R-:W-:-:S07]  /*10090*/  MOV R2, R14 ;  /* 0x0000000e00027202 */ /* 0x000fce0000000f00 */
[----:B------:R-:W-:Y:S05]  /*100a0*/  WARPSYNC.COLLECTIVE R15, `(.L_x_118) ;  /* 0x000000000f087348 */ /* 0x000fea0003c00000 */
[----:B------:R0:W1:Y:S02]  /*100b0*/  SHFL.IDX P6, R14, R13, R12, R11 ;  /* 0x0000000c0d0e7389 */ /* 0x00006400000c000b */
[----:B01----:R-:W-:Y:S01]  /*100c0*/  ENDCOLLECTIVE ;  /* 0x000000000000791b */ /* 0x003fe20003800000 */
.L_x_118:
[----:B------:R-:W-:-:S05]  /*100d0*/  IADD3 R2, P0, R35, R2, RZ ;  /* 0x0000000223027210 */ /* 0x000fca0007f1e0ff */
[----:B------:R-:W-:-:S05]  /*100e0*/  IMAD.X R3, RZ, RZ, R3, P0 ;  /* 0x000000ffff037224 */ /* 0x000fca00000e0603 */
[----:B------:R-:W-:Y:S01]  /*100f0*/  @!PT LDS RZ, [RZ] ;  /* 0x00000000fffff984 */ /* 0x000fe20000000800 */
[----:B------:R-:W-:Y:S01]  /*10100*/  @!PT LDS RZ, [RZ] ;  /* 0x00000000fffff984 */ /* 0x000fe20000000800 */
[----:B------:R-:W-:Y:S01]  /*10110*/  @!PT LDS RZ, [RZ] ;  /* 0x00000000fffff984 */ /* 0x000fe20000000800 */
[----:B------:R0:W-:Y:S01]  /*10120*/  LDGSTS.E.BYPASS.LTC128B.128 [R8+0xc400], desc[UR48][R2.64], !P4 ;  /* 0x0c40000002087fae */ /* 0x0001e2000e101d70 */
[----:B------:R-:W-:-:S03]  /*10130*/  IMAD.MOV.U32 R13, RZ, RZ, R10 ;  /* 0x000000ffff0d7224 */ /* 0x000fc600078e000a */
[----:B------:R0:W-:Y:S01]  /*10140*/  LDGSTS.E.BYPASS.LTC128B.128 [R9+0xc400], desc[UR48][R2.64+0x40], !P3 ;  /* 0x0c40004002097fae */ /* 0x0001e2000d901d70 */
[----:B------:R-:W-:-:S07]  /*10150*/  IMAD.MOV.U32 R18, RZ, RZ, R14 ;  /* 0x000000ffff127224 */ /* 0x000fce00078e000e */
[----:B0-----:R-:W-:Y:S05]  /*10160*/  WARPSYNC.COLLECTIVE R15, `(.L_x_119) ;  /* 0x000000000f087348 */ /* 0x001fea0003c00000 */
[----:B------:R1:W2:Y:S02]  /*10170*/  SHFL.IDX P6, R14, R13, R12, R11 ;  /* 0x0000000c0d0e7389 */ /* 0x0002a400000c000b */
[----:B012---:R-:W-:Y:S01]  /*10180*/  ENDCOLLECTIVE ;  /* 0x000000000000791b */ /* 0x007fe20003800000 */
.L_x_119:
[----:B------:R-:W-:Y:S02]  /*10190*/  IMAD.MOV.U32 R13, RZ, RZ, R20 ;  /* 0x000000ffff0d7224 */ /* 0x000fe400078e0014 */
[----:B------:R-:W-:Y:S01]  /*101a0*/  IMAD.MOV.U32 R12, RZ, RZ, RZ ;  /* 0x000000ffff0c7224 */ /* 0x000fe200078e00ff */
[----:B------:R-:W-:-:S07]  /*101b0*/  MOV R2, R14 ;  /* 0x0000000e00027202 */ /* 0x000fce0000000f00 */
[----:B------:R-:W-:Y:S05]  /*101c0*/  WARPSYNC.COLLECTIVE R15, `(.L_x_120) ;  /* 0x000000000f087348 */ /* 0x000fea0003c00000 */
[----:B------:R0:W1:Y:S02]  /*101d0*/  SHFL.IDX P6, R14, R13, R12, R11 ;  /* 0x0000000c0d0e7389 */ /* 0x00006400000c000b */
[----:B01----:R-:W-:Y:S01]  /*101e0*/  ENDCOLLECTIVE ;  /* 0x000000000000791b */ /* 0x003fe20003800000 */
.L_x_120:
        /* <DEDUP_REMOVED lines=12> */
.L_x_121:
[----:B------:R-:W-:Y:S01]  /*102b0*/  MOV R2, R14 ;  /* 0x0000000e00027202 */ /* 0x000fe20000000f00 */
[----:B------:R-:W-:Y:S06]  /*102c0*/  BRA `(.L_x_122) ;  /* 0xffffffc4000c7947 */ /* 0x000fec000383ffff */
.L_x_55:
[----:B---3--:R3:W4:Y:S02]  /*102d0*/  SYNCS.PHASECHK.TRANS64.TRYWAIT P0, [R0+URZ+0x29840], R26 ;  /* 0x0298401a000075a7 */ /* 0x008724000800017f */
[----:B----4-:R-:W-:Y:S05]  /*102e0*/  @!P0 NANOSLEEP.SYNCS 0x989680 ;  /* 0x009896800000895d */ /* 0x010fea0003900000 */
[----:B------:R-:W4:Y:S02]  /*102f0*/  @!P0 SYNCS.PHASECHK.TRANS64 P0, [R0+URZ+0x29840], R26 ;  /* 0x0298401a000085a7 */ /* 0x000f24000800007f */
[----:B----4-:R-:W-:Y:S05]  /*10300*/  @!P0 BRA `(.L_x_55) ;  /* 0xfffffffc00f08947 */ /* 0x010fea000383ffff */
[----:B------:R-:W-:Y:S05]  /*10310*/  BRA `(.L_x_123) ;  /* 0xffffffc400687947 */ /* 0x000fea000383ffff */
.L_x_56:
[----:B------:R-:W-:Y:S01]  /*10320*/  BSSY B0, `(.L_x_124) ;  /* 0x0000008000007945 */ /* 0x000fe20003800000 */
[----:B------:R-:W-:Y:S02]  /*10330*/  IMAD.MOV.U32 R13, RZ, RZ, R7 ;  /* 0x000000ffff0d7224 */ /* 0x000fe400078e0007 */
[----:B------:R-:W-:Y:S02]  /*10340*/  IMAD.MOV.U32 R12, RZ, RZ, RZ ;  /* 0x000000ffff0c7224 */ /* 0x000fe400078e00ff */
[----:B------:R-:W-:Y:S02]  /*10350*/  IMAD.MOV.U32 R11, RZ, RZ, 0x1c1f ;  /* 0x00001c1fff0b7424 */ /* 0x000fe400078e00ff */
[----:B------:R-:W-:-:S07]  /*10360*/  IMAD.MOV.U32 R15, RZ, RZ, -0x1 ;  /* 0xffffffffff0f7424 */ /* 0x000fce00078e00ff */
[----:B-123-5:R-:W-:Y:S05]  /*10370*/  WARPSYNC.COLLECTIVE R15, `(.L_x_125) ;  /* 0x000000000f087348 */ /* 0x02efea0003c00000 */
[----:B------:R0:W4:Y:S02]  /*10380*/  SHFL.IDX P6, R14, R13, R12, R11 ;  /* 0x0000000c0d0e7389 */ /* 0x00012400000c000b */
[----:B012345:R-:W-:Y:S01]  /*10390*/  ENDCOLLECTIVE ;  /* 0x000000000000791b */ /* 0x03ffe20003800000 */
.L_x_125:
[----:B------:R-:W-:Y:S05]  /*103a0*/  BSYNC B0 ;  /* 0x0000000000007941 */ /* 0x000fea0003800000 */
.L_x_124:
[----:B------:R-:W-:Y:S01]  /*103b0*/  MOV R13, R6 ;  /* 0x00000006000d7202 */ /* 0x000fe20000000f00 */
[----:B------:R-:W-:Y:S01]  /*103c0*/  IMAD.MOV.U32 R12, RZ, RZ, RZ ;  /* 0x000000ffff0c7224 */ /* 0x000fe200078e00ff */
[----:B------:R-:W-:Y:S01]  /*103d0*/  ISETP.GE.AND P2, PT, R18, 0x1, PT ;  /* 0x000000011200780c */ /* 0x000fe20003f46270 */
[----:B------:R-:W-:Y:S01]  /*103e0*/  IMAD.MOV.U32 R11, RZ, RZ, 0x1c1f ;  /* 0x00001c1fff0b7424 */ /* 0x000fe200078e00ff */
[C---:B------:R-:W-:Y:S01]  /*103f0*/  LOP3.LUT P4, RZ, R16.reuse, 0x4, RZ, 0xc0, !PT ;  /* 0x0000000410ff7812 */ /* 0x040fe2000788c0ff */
[----:B------:R-:W-:Y:S01]  /*10400*/  IMAD.MOV.U32 R15, RZ, RZ, -0x1 ;  /* 0xffffffffff0f7424 */ /* 0x000fe200078e00ff */
[C---:B------:R-:W-:Y:S01]  /*10410*/  LOP3.LUT P3, RZ, R16.reuse, 0x2, RZ, 0xc0, !PT ;  /* 0x0000000210ff7812 */ /* 0x040fe2000786c0ff */
[----:B------:R-:W-:Y:S01]  /*10420*/  IMAD.MOV.U32 R2, RZ, RZ, R14 ;  /* 0x000000ffff027224 */ /* 0x000fe200078e000e */
[----:B------:R-:W-:-:S13]  /*10430*/  LOP3.LUT P1, RZ, R16, 0x1, RZ, 0xc0, !PT ;  /* 0x0000000110ff7812 */ /* 0x000fda000782c0ff */
[----:B------:R-:W-:Y:S05]  /*10440*/  WARPSYNC.COLLECTIVE R15, `(.L_x_126) ;  /* 0x000000000f087348 */ /* 0x000fea0003c00000 */
[----:B------:R0:W1:Y:S02]  /*10450*/  SHFL.IDX P6, R14, R13, R12, R11 ;  /* 0x0000000c0d0e7389 */ /* 0x00006400000c000b */
[----:B01----:R-:W-:Y:S01]  /*10460*/  ENDCOLLECTIVE ;  /* 0x000000000000791b */ /* 0x003fe20003800000 */
.L_x_126:
[----:B------:R-:W-:Y:S01]  /*10470*/  @P2 VIADD R23, R4, UR41 ;  /* 0x0000002904172c36 */ /* 0x000fe20008000000 */
[----:B------:R-:W-:Y:S01]  /*10480*/  MOV R13, R7 ;  /* 0x00000007000d7202 */ /* 0x000fe20000000f00 */
[----:B------:R-:W-:Y:S01]  /*10490*/  IMAD.MOV.U32 R12, RZ, RZ, 0x1 ;  /* 0x00000001ff0c7424 */ /* 0x000fe200078e00ff */
[----:B------:R-:W-:-:S13]  /*104a0*/  @P2 IADD3 R3, P0, R35, R14, RZ ;  /* 0x0000000e23032210 */ /* 0x000fda0007f1e0ff */
[----:B------:R-:W-:Y:S05]  /*104b0*/  WARPSYNC.COLLECTIVE R15, `(.L_x_127) ;  /* 0x000000000f087348 */ /* 0x000fea0003c00000 */
[----:B------:R0:W1:Y:S02]  /*104c0*/  SHFL.IDX P6, R14, R13, R12, R11 ;  /* 0x0000000c0d0e7389 */ /* 0x00006400000c000b */
[----:B01----:R-:W-:Y:S01]  /*104d0*/  ENDCOLLECTIVE ;  /* 0x000000000000791b */ /* 0x003fe20003800000 */
.L_x_127:
[----:B------:R-:W-:-:S05]  /*104e0*/  @P2 IMAD.X R2, RZ, RZ, R2, P0 ;  /* 0x000000ffff022224 */ /* 0x000fca00000e0602 */
[----:B------:R-:W-:-:S04]  /*104f0*/  @P2 LOP3.LUT R3, R3, R2, RZ, 0x3c, !PT ;  /* 0x0000000203032212 */ /* 0x000fc800078e3cff */
[----:B------:R-:W-:Y:S01]  /*10500*/  @P2 LOP3.LUT R2, R3, R2, RZ, 0x3c, !PT ;  /* 0x0000000203022212 */ /* 0x000fe200078e3cff */
[----:B------:R-:W-:-:S03]  /*10510*/  IMAD.MOV.U32 R13, RZ, RZ, R6 ;  /* 0x000000ffff0d7224 */ /* 0x000fc600078e0006 */
[----:B------:R-:W-:-:S05]  /*10520*/  @P2 LOP3.LUT R3, R3, R2, RZ, 0x3c, !PT ;  /* 0x0000000203032212 */ /* 0x000fca00078e3cff */
[----:B------:R-:W-:Y:S01]  /*10530*/  @!PT LDS RZ, [RZ] ;  /* 0x00000000fffff984 */ /* 0x000fe20000000800 */
[----:B------:R-:W-:Y:S01]  /*10540*/  @!PT LDS RZ, [RZ] ;  /* 0x00000000fffff984 */ /* 0x000fe20000000800 */
[----:B------:R-:W-:Y:S01]  /*10550*/  @!PT LDS RZ, [RZ] ;  /* 0x00000000fffff984 */ /* 0x000fe20000000800 */
[----:B------:R0:W-:Y:S01]  /*10560*/  @P2 LDGSTS.E.BYPASS.LTC128B.128 [R23+0x1a400], desc[UR48][R2.64], !P4 ;  /* 0x1a40000002172fae */ /* 0x0001e2000e101d70 */
[----:B------:R-:W-:-:S03]  /*10570*/  IMAD.MOV.U32 R8, RZ, RZ, R14 ;  /* 0x000000ffff087224 */ /* 0x000fc600078e000e */
[----:B------:R0:W-:Y:S04]  /*10580*/  @P2 LDGSTS.E.BYPASS.LTC128B.128 [R23+0x1cc00], desc[UR48][R2.64+0x40], !P3 ;  /* 0x1cc0004002172fae */ /* 0x0001e8000d901d70 */
[----:B0-----:R-:W-:Y:S05]  /*10590*/  WARPSYNC.COLLECTIVE R15, `(.L_x_128) ;  /* 0x000000000f087348 */ /* 0x001fea0003c00000 */
[----:B------:R1:W2:Y:S02]  /*105a0*/  SHFL.IDX P6, R14, R13, R12, R11 ;  /* 0x0000000c0d0e7389 */ /* 0x0002a400000c000b */
[----:B012---:R-:W-:Y:S01]  /*105b0*/  ENDCOLLECTIVE ;  /* 0x000000000000791b */ /* 0x007fe20003800000 */
.L_x_128:
[----:B------:R-:W-:Y:S01]  /*105c0*/  @!PT LDS RZ, [RZ] ;  /* 0x00000000fffff984 */ /* 0x000fe20000000800 */
[----:B------:R-:W-:Y:S01]  /*105d0*/  @!PT LDS RZ, [RZ] ;  /* 0x00000000fffff984 */ /* 0x000fe20000000800 */
[----:B------:R-:W-:Y:S01]  /*105e0*/  @!PT LDS RZ, [RZ] ;  /* 0x00000000fffff984 */ /* 0x000fe20000000800 */
[----:B------:R0:W-:Y:S01]  /*105f0*/  @P2 LDGSTS.E.BYPASS.LTC128B.128 [R23+0x1f400], desc[UR48][R2.64+0x80], !P1 ;  /* 0x1f40008002172fae */ /* 0x0001e2000c901d70 */
[----:B------:R-:W-:Y:S01]  /*10600*/  ISETP.GE.AND P2, PT, R18, 0x21, PT ;  /* 0x000000211200780c */ /* 0x000fe20003f46270 */
[----:B------:R-:W-:Y:S02]  /*10610*/  IMAD.MOV.U32 R13, RZ, RZ, R7 ;  /* 0x000000ffff0d7224 */ /* 0x000fe400078e0007 */
[----:B------:R-:W-:-:S10]  /*10620*/  IMAD.MOV.U32 R12, RZ, RZ, 0x2 ;  /* 0x00000002ff0c7424 */ /* 0x000fd400078e00ff */
[----:B------:R-:W-:Y:S01]  /*10630*/  @P2 VIADD R21, R4, UR41 ;  /* 0x0000002904152c36 */ /* 0x000fe20008000000 */
[----:B0-----:R-:W-:-:S13]  /*10640*/  @P2 IADD3 R10, P0, R35, R14, RZ ;  /* 0x0000000e230a2210 */ /* 0x001fda0007f1e0ff */
[----:B------:R-:W-:Y:S05]  /*10650*/  WARPSYNC.COLLECTIVE R15, `(.L_x_129) ;  /* 0x000000000f087348 */ /* 0x000fea0003c00000 */
[----:B------:R0:W1:Y:S02]  /*10660*/  SHFL.IDX P6, R14, R13, R12, R11 ;  /* 0x0000000c0d0e7389 */ /* 0x00006400000c000b */
[----:B01----:R-:W-:Y:S01]  /*10670*/  ENDCOLLECTIVE ;  /* 0x000000000000791b */ /* 0x003fe20003800000 */
.L_x_129:
[----:B------:R-:W-:Y:S01]  /*10680*/  @P2 MOV R2, R10 ;  /* 0x0000000a00022202 */ /* 0x000fe20000000f00 */
[----:B------:R-:W-:-:S04]  /*10690*/  @P2 IMAD.X R8, RZ, RZ, R8, P0 ;  /* 0x000000ffff082224 */ /* 0x000fc800000e0608 */
[----:B------:R-:W-:-:S05]  /*106a0*/  @P2 IMAD.MOV.U32 R3, RZ, RZ, R8 ;  /* 0x000000ffff032224 */ /* 0x000fca00078e0008 */
[----:B------:R-:W-:Y:S01]  /*106b0*/  @!PT LDS RZ, [RZ] ;  /* 0x00000000fffff984 */ /* 0x000fe20000000800 */
[----:B------:R-:W-:Y:S01]  /*106c0*/  @!PT LDS RZ, [RZ] ;  /* 0x00000000fffff984 */ /* 0x000fe20000000800 */
[----:B------:R-:W-:Y:S01]  /*106d0*/  @!PT LDS RZ, [RZ] ;  /* 0x00000000fffff984 */ /* 0x000fe20000000800 */
[----:B------:R-:W-:Y:S01]  /*106e0*/  @P2 LDGSTS.E.BYPASS.LTC128B.128 [R21+0x1ac00], desc[UR48][R2.64], !P4 ;  /* 0x1ac0000002152fae */ /* 0x000fe2000e101d70 */
[----:B------:R-:W-:-:S03]  /*106f0*/  IMAD.MOV.U32 R13, RZ, RZ, R6 ;  /* 0x000000ffff0d7224 */ /* 0x000fc600078e0006 */
[----:B------:R-:W-:Y:S04]  /*10700*/  @P2 LDGSTS.E.BYPASS.LTC128B.128 [R21+0x1d400], desc[UR48][R2.64+0x40], !P3 ;  /* 0x1d40004002152fae */ /* 0x000fe8000d901d70 */
[----:B------:R0:W-:Y:S01]  /*10710*/  @P2 LDGSTS.E.BYPASS.LTC128B.128 [R21+0x1fc00], desc[UR48][R2.64+0x80], !P1 ;  /* 0x1fc0008002152fae */ /* 0x0001e2000c901d70 */
[----:B------:R-:W-:Y:S01]  /*10720*/  ISETP.GE.AND P2, PT, R18, 0x41, PT ;  /* 0x000000411200780c */ /* 0x000fe20003f46270 */
[----:B0-----:R-:W-:-:S12]  /*10730*/  IMAD.MOV.U32 R2, RZ, RZ, R14 ;  /* 0x000000ffff027224 */ /* 0x001fd800078e000e */
[----:B------:R-:W-:Y:S05]  /*10740*/  WARPSYNC.COLLECTIVE R15, `(.L_x_130) ;  /* 0x000000000f087348 */ /* 0x000fea0003c00000 */
[----:B------:R0:W1:Y:S02]  /*10750*/  SHFL.IDX P6, R14, R13, R12, R11 ;  /* 0x0000000c0d0e7389 */ /* 0x00006400000c000b */
[----:B01----:R-:W-:Y:S01]  /*10760*/  ENDCOLLECTIVE ;  /* 0x000000000000791b */ /* 0x003fe20003800000 */
.L_x_130:
[----:B------:R-:W-:Y:S02]  /*10770*/  @P2 VIADD R23, R4, UR41 ;  /* 0x0000002904172c36 */ /* 0x000fe40008000000 */
[----:B------:R-:W-:Y:S01]  /*10780*/  IMAD.MOV.U32 R13, RZ, RZ, R7 ;  /* 0x000000ffff0d7224 */ /* 0x000fe200078e0007 */
[----:B------:R-:W-:-:S04]  /*10790*/  @P2 IADD3 R11, P0, R35, R14, RZ ;  /* 0x0000000e230b2210 */ /* 0x000fc80007f1e0ff */
[----:B------:R-:W-:Y:S01]  /*107a0*/  @P2 IADD3.X R12, RZ, R2, RZ, P0, !PT ;  /* 0x00000002ff0c2210 */ /* 0x000fe200007fe4ff */
[----:B------:R-:W-:Y:S01]  /*107b0*/  @P2 IMAD.MOV.U32 R2, RZ, RZ, R11 ;  /* 0x000000ffff022224 */ /* 0x000fe200078e000b */
[----:B------:R-:W-:-:S03]  /*107c0*/  MOV R11, 0x1c1f ;  /* 0x00001c1f000b7802 */ /* 0x000fc60000000f00 */
[----:B------:R-:W-:Y:S02]  /*107d0*/  @P2 IMAD.MOV.U32 R3, RZ, RZ, R12 ;  /* 0x000000ffff032224 */ /* 0x000fe400078e000c */
[----:B------:R-:W-:-:S03]  /*107e0*/  IMAD.MOV.U32 R12, RZ, RZ, 0x3 ;  /* 0x00000003ff0c7424 */ /* 0x000fc600078e00ff */
[----:B------:R-:W-:Y:S01]  /*107f0*/  @!PT LDS RZ, [RZ] ;  /* 0x00000000fffff984 */ /* 0x000fe20000000800 */
[----:B------:R-:W-:Y:S01]  /*10800*/  @!PT LDS RZ, [RZ] ;  /* 0x00000000fffff984 */ /* 0x000fe20000000800 */
[----:B------:R-:W-:Y:S01]  /*10810*/  @!PT LDS RZ, [RZ] ;  /* 0x00000000fffff984 */ /* 0x000fe20000000800 */
[----:B------:R0:W-:Y:S04]  /*10820*/  @P2 LDGSTS.E.BYPASS.LTC128B.128 [R23+0x1b400], desc[UR48][R2.64], !P4 ;  /* 0x1b40000002172fae */ /* 0x0001e8000e101d70 */
[----:B0-----:R-:W-:Y:S05]  /*10830*/  WARPSYNC.COLLECTIVE R15, `(.L_x_131) ;  /* 0x000000000f087348 */ /* 0x001fea0003c00000 */
[----:B------:R1:W2:Y:S02]  /*10840*/  SHFL.IDX P6, R14, R13, R12, R11 ;  /* 0x0000000c0d0e7389 */ /* 0x0002a400000c000b */
[----:B012---:R-:W-:Y:S01]  /*10850*/  ENDCOLLECTIVE ;  /* 0x000000000000791b */ /* 0x007fe20003800000 */
.L_x_131:
[----:B------:R-:W-:Y:S01]  /*10860*/  @!PT LDS RZ, [RZ] ;  /* 0x00000000fffff984 */ /* 0x000fe20000000800 */
[----:B------:R-:W-:Y:S01]  /*10870*/  @!PT LDS RZ, [RZ] ;  /* 0x00000000fffff984 */ /* 0x000fe20000000800 */
[----:B------:R-:W-:Y:S01]  /*10880*/  @!PT LDS RZ, [RZ] ;  /* 0x00000000fffff984 */ /* 0x000fe20000000800 */
[----:B------:R0:W-:Y:S04]  /*10890*/  @P2 LDGSTS.E.BYPASS.LTC128B.128 [R23+0x1dc00], desc[UR48][R2.64+0x40], !P3 ;  /* 0x1dc0004002172fae */ /* 0x0001e8000d901d70 */
[----:B------:R0:W-:Y:S01]  /*108a0*/  @P2 LDGSTS.E.BYPASS.LTC128B.128 [R23+0x20400], desc[UR48][R2.64+0x80], !P1 ;  /* 0x2040008002172fae */ /* 0x0001e2000c901d70 */
[----:B------:R-:W-:Y:S01]  /*108b0*/  ISETP.GE.AND P2, PT, R18, 0x61, PT ;  /* 0x000000611200780c */ /* 0x000fe20003f46270 */
[----:B------:R-:W-:-:S12]  /*108c0*/  IMAD.MOV.U32 R13, RZ, RZ, R6 ;  /* 0x000000ffff0d7224 */ /* 0x000fd800078e0006 */
[----:B------:R-:W-:Y:S02]  /*108d0*/  @P2 VIADD R25, R4, UR41 ;  /* 0x0000002904192c36 */ /* 0x000fe40008000000 */
[----:B0-----:R-:W-:-:S07]  /*108e0*/  IMAD.MOV.U32 R7, RZ, RZ, R14 ;  /* 0x000000ffff077224 */ /* 0x001fce00078e000e */
[----:B------:R-:W-:Y:S05]  /*108f0*/  WARPSYNC.COLLECTIVE R15, `(.L_x_132) ;  /* 0x000000000f087348 */ /* 0x000fea0003c00000 */
[----:B------:R0:W1:Y:S02]  /*10900*/  SHFL.IDX P6, R14, R13, R12, R11 ;  /* 0x0000000c0d0e7389 */ /* 0x00006400000c000b */
[----:B01----:R-:W-:Y:S01]  /*10910*/  ENDCOLLECTIVE ;  /* 0x000000000000791b */ /* 0x003fe20003800000 */
.L_x_132:
[----:B------:R-:W-:Y:S02]  /*10920*/  IMAD.MOV.U32 R13, RZ, RZ, R5 ;  /* 0x000000ffff0d7224 */ /* 0x000fe400078e0005 */
[----:B------:R-:W-:Y:S01]  /*10930*/  IMAD.MOV.U32 R12, RZ, RZ, RZ ;  /* 0x000000ffff0c7224 */ /* 0x000fe200078e00ff */
[----:B------:R-:W-:-:S13]  /*10940*/  @P2 IADD3 R6, P0, R35, R14, RZ ;  /* 0x0000000e23062210 */ /* 0x000fda0007f1e0ff */
[----:B------:R-:W-:Y:S05]  /*10950*/  WARPSYNC.COLLECTIVE R15, `(.L_x_133) ;  /* 0x000000000f087348 */ /* 0x000fea0003c00000 */
[----:B------:R0:W1:Y:S02]  /*10960*/  SHFL.IDX P6, R14, R13, R12, R11 ;  /* 0x0000000c0d0e7389 */ /* 0x00006400000c000b */
[----:B01----:R-:W-:Y:S01]  /*10970*/  ENDCOLLECTIVE ;  /* 0x000000000000791b */ /* 0x003fe20003800000 */
.L_x_133:
[----:B------:R-:W-:Y:S02]  /*10980*/  @P2 IMAD.X R7, RZ, RZ, R7, P0 ;  /* 0x000000ffff072224 */ /* 0x000fe400000e0607 */
[----:B------:R-:W-:-:S03]  /*10990*/  @P2 IMAD.MOV.U32 R2, RZ, RZ, R6 ;  /* 0x000000ffff022224 */ /* 0x000fc600078e0006 */
[----:B------:R-:W-:-:S05]  /*109a0*/  @P2 MOV R3, R7 ;  /* 0x0000000700032202 */ /* 0x000fca0000000f00 */
[----:B------:R-:W-:Y:S01]  /*109b0*/  @!PT LDS RZ, [RZ] ;  /* 0x00000000fffff984 */ /* 0x000fe20000000800 */
[----:B------:R-:W-:Y:S01]  /*109c0*/  @!PT LDS RZ, [RZ] ;  /* 0x00000000fffff984 */ /* 0x000fe20000000800 */
[----:B------:R-:W-:Y:S01]  /*109d0*/  @!PT LDS RZ, [RZ] ;  /* 0x00000000fffff984 */ /* 0x000fe20000000800 */
[----:B------:R0:W-:Y:S01]  /*109e0*/  @P2 LDGSTS.E.BYPASS.LTC128B.128 [R25+0x1bc00], desc[UR48][R2.64], !P4 ;  /* 0x1bc0000002192fae */ /* 0x0001e2000e101d70 */
[----:B------:R-:W-:-:S03]  /*109f0*/  IMAD.MOV.U32 R13, RZ, RZ, R9 ;  /* 0x000000ffff0d7224 */ /* 0x000fc600078e0009 */
[----:B------:R0:W-:Y:S04]  /*10a00*/  @P2 LDGSTS.E.BYPASS.LTC128B.128 [R25+0x1e400], desc[UR48][R2.64+0x40], !P3 ;  /* 0x1e40004002192fae */ /* 0x0001e8000d901d70 */
[----:B------:R0:W-:Y:S01]  /*10a10*/  @P2 LDGSTS.E.BYPASS.LTC128B.128 [R25+0x20c00], desc[UR48][R2.64+0x80], !P1 ;  /* 0x20c0008002192fae */ /* 0x0001e2000c901d70 */
[----:B------:R-:W-:-:S07]  /*10a20*/  IMAD.MOV.U32 R5, RZ, RZ, R14 ;  /* 0x000000ffff057224 */ /* 0x000fce00078e000e */
[----:B0-----:R-:W-:Y:S05]  /*10a30*/  WARPSYNC.COLLECTIVE R15, `(.L_x_134) ;  /* 0x000000000f087348 */ /* 0x001fea0003c00000 */
[----:B------:R1:W2:Y:S02]  /*10a40*/  SHFL.IDX P6, R14, R13, R12, R11 ;  /* 0x0000000c0d0e7389 */ /* 0x0002a400000c000b */
[----:B012---:R-:W-:Y:S01]  /*10a50*/  ENDCOLLECTIVE ;  /* 0x000000000000791b */ /* 0x007fe20003800000 */
.L_x_134:
[----:B------:R-:W-:Y:S05]  /*10a60*/  BRA `(.L_x_135) ;  /* 0xffffffc000e47947 */ /* 0x000fea000383ffff */
.L_x_62:
[----:B------:R-:W-:Y:S01]  /*10a70*/  IMAD.MOV.U32 R13, RZ, RZ, R4 ;  /* 0x000000ffff0d7224 */ /* 0x000fe200078e0004 */
[----:B------:R-:W-:Y:S01]  /*10a80*/  MOV R12, RZ ;  /* 0x000000ff000c7202 */ /* 0x000fe20000000f00 */
[----:B------:R-:W-:Y:S02]  /*10a90*/  IMAD.MOV.U32 R11, RZ, RZ, 0x1c1f ;  /* 0x00001c1fff0b7424 */ /* 0x000fe400078e00ff */
[----:B------:R-:W-:Y:S02]  /*10aa0*/  IMAD.MOV.U32 R15, RZ, RZ, -0x1 ;  /* 0xffffffffff0f7424 */ /* 0x000fe400078e00ff */
[----:B------:R-:W-:-:S07]  /*10ab0*/  IMAD.IADD R5, R10, 0x1, R5 ;  /* 0x000000010a057824 */ /* 0x000fce00078e0205 */
[----:B-----5:R-:W-:Y:S05]  /*10ac0*/  WARPSYNC.COLLECTIVE R15, `(.L_x_136) ;  /* 0x000000000f087348 */ /* 0x020fea0003c00000 */
[----:B------:R0:W1:Y:S02]  /*10ad0*/  SHFL.IDX P6, R14, R13, R12, R11 ;  /* 0x0000000c0d0e7389 */ /* 0x00006400000c000b */
[----:B01---5:R-:W-:Y:S01]  /*10ae0*/  ENDCOLLECTIVE ;  /* 0x000000000000791b */ /* 0x023fe20003800000 */
.L_x_136:
[C---:B------:R-:W-:Y:S01]  /*10af0*/  VIADD R6, R5.reuse, 0x20 ;  /* 0x0000002005067836 */ /* 0x040fe20000000000 */
[----:B------:R-:W-:Y:S01]  /*10b00*/  ISETP.GE.AND P0, PT, R5, UR40, PT ;  /* 0x0000002805007c0c */ /* 0x000fe2000bf06270 */
[----:B------:R-:W-:Y:S02]  /*10b10*/  IMAD.MOV.U32 R13, RZ, RZ, R0 ;  /* 0x000000ffff0d7224 */ /* 0x000fe400078e0000 */
[----:B------:R-:W-:-:S10]  /*10b20*/  IMAD.MOV.U32 R2, RZ, RZ, R14 ;  /* 0x000000ffff027224 */ /* 0x000fd400078e000e */
[----:B------:R-:W-:Y:S05]  /*10b30*/  WARPSYNC.COLLECTIVE R15, `(.L_x_137) ;  /* 0x000000000f087348 */ /* 0x000fea0003c00000 */
[----:B------:R0:W1:Y:S02]  /*10b40*/  SHFL.IDX P6, R14, R13, R12, R11 ;  /* 0x0000000c0d0e7389 */ /* 0x00006400000c000b */
[----:B01----:R-:W-:Y:S01]  /*10b50*/  ENDCOLLECTIVE ;  /* 0x000000000000791b */ /* 0x003fe20003800000 */
.L_x_137:
[----:B------:R-:W-:Y:S02]  /*10b60*/  IMAD.MOV.U32 R13, RZ, RZ, R4 ;  /* 0x000000ffff0d7224 */ /* 0x000fe400078e0004 */
[----:B------:R-:W-:Y:S01]  /*10b70*/  IMAD.MOV.U32 R12, RZ, RZ, 0x1 ;  /* 0x00000001ff0c7424 */ /* 0x000fe200078e00ff */
[----:B------:R-:W-:-:S04]  /*10b80*/  @!P0 IADD3 R14, P1, R35, R14, RZ ;  /* 0x0000000e230e8210 */ /* 0x000fc80007f3e0ff */
[----:B------:R-:W-:Y:S01]  /*10b90*/  @!P0 IADD3.X R3, RZ, R2, RZ, P1, !PT ;  /* 0x00000002ff038210 */ /* 0x000fe20000ffe4ff */
[----:B------:R-:W-:-:S08]  /*10ba0*/  @!P0 IMAD.MOV.U32 R2, RZ, RZ, R14 ;  /* 0x000000ffff028224 */ /* 0x000fd000078e000e */
[----:B------:R-:W-:Y:S05]  /*10bb0*/  WARPSYNC.COLLECTIVE R15, `(.L_x_138) ;  /* 0x000000000f087348 */ /* 0x000fea0003c00000 */
[----:B------:R0:W1:Y:S02]  /*10bc0*/  SHFL.IDX P6, R14, R13, R12, R11 ;  /* 0x0000000c0d0e7389 */ /* 0x00006400000c000b */
[----:B01----:R-:W-:Y:S01]  /*10bd0*/  ENDCOLLECTIVE ;  /* 0x000000000000791b */ /* 0x003fe20003800000 */
.L_x_138:
[----:B------:R-:W-:Y:S01]  /*10be0*/  @!PT LDS RZ, [RZ] ;  /* 0x00000000fffff984 */ /* 0x000fe20000000800 */
[----:B------:R-:W-:Y:S01]  /*10bf0*/  @!PT LDS RZ, [RZ] ;  /* 0x00000000fffff984 */ /* 0x000fe20000000800 */
[----:B------:R-:W-:Y:S01]  /*10c00*/  @!PT LDS RZ, [RZ] ;  /* 0x00000000fffff984 */ /* 0x000fe20000000800 */
[----:B------:R0:W-:Y:S04]  /*10c10*/  @!P0 LDGSTS.E.BYPASS.LTC128B.128 [R8+0x14400], desc[UR48][R2.64], !P3 ;  /* 0x1440000002088fae */ /* 0x0001e8000d901d70 */
[----:B------:R0:W-:Y:S04]  /*10c20*/  @!P0 LDGSTS.E.BYPASS.LTC128B.128 [R8+0x16400], desc[UR48][R2.64+0x40], !P4 ;  /* 0x1640004002088fae */ /* 0x0001e8000e101d70 */
[----:B------:R0:W-:Y:S01]  /*10c30*/  @!P0 LDGSTS.E.BYPASS.LTC128B.128 [R8+0x18400], desc[UR48][R2.64+0x80], !P5 ;  /* 0x1840008002088fae */ /* 0x0001e2000e901d70 */
[----:B------:R-:W-:Y:S02]  /*10c40*/  ISETP.GE.AND P0, PT, R6, UR40, PT ;  /* 0x0000002806007c0c */ /* 0x000fe4000bf06270 */
[----:B------:R-:W-:Y:S01]  /*10c50*/  MOV R13, R0 ;  /* 0x00000000000d7202 */ /* 0x000fe20000000f00 */
[----:B------:R-:W-:-:S10]  /*10c60*/  IMAD.MOV.U32 R6, RZ, RZ, R14 ;  /* 0x000000ffff067224 */ /* 0x000fd400078e000e */
[----:B0-----:R-:W-:Y:S05]  /*10c70*/  WARPSYNC.COLLECTIVE R15, `(.L_x_139) ;  /* 0x000000000f087348 */ /* 0x001fea0003c00000 */
[----:B------:R1:W2:Y:S02]  /*10c80*/  SHFL.IDX P6, R14, R13, R12, R11 ;  /* 0x0000000c0d0e7389 */ /* 0x0002a400000c000b */
[----:B012---:R-:W-:Y:S01]  /*10c90*/  ENDCOLLECTIVE ;  /* 0x000000000000791b */ /* 0x007fe20003800000 */
.L_x_139:
[----:B------:R-:W-:Y:S01]  /*10ca0*/  IMAD.MOV.U32 R13, RZ, RZ, R4 ;  /* 0x000000ffff0d7224 */ /* 0x000fe200078e0004 */
[----:B------:R-:W-:Y:S02]  /*10cb0*/  MOV R12, 0x2 ;  /* 0x00000002000c7802 */ /* 0x000fe40000000f00 */
[----:B------:R-:W-:-:S05]  /*10cc0*/  @!P0 IADD3 R14, P1, R35, R14, RZ ;  /* 0x0000000e230e8210 */ /* 0x000fca0007f3e0ff */
[----:B------:R-:W-:-:S08]  /*10cd0*/  @!P0 IMAD.MOV.U32 R2, RZ, RZ, R14 ;  /* 0x000000ffff028224 */ /* 0x000fd000078e000e */
[----:B------:R-:W-:Y:S05]  /*10ce0*/  WARPSYNC.COLLECTIVE R15, `(.L_x_140) ;  /* 0x000000000f087348 */ /* 0x000fea0003c00000 */
[----:B------:R0:W1:Y:S02]  /*10cf0*/  SHFL.IDX P6, R14, R13, R12, R11 ;  /* 0x0000000c0d0e7389 */ /* 0x00006400000c000b */
[----:B01----:R-:W-:Y:S01]  /*10d00*/  ENDCOLLECTIVE ;  /* 0x000000000000791b */ /* 0x003fe20003800000 */
.L_x_140:
[----:B------:R-:W-:Y:S02]  /*10d10*/  @!P0 IMAD.X R7, RZ, RZ, R6, P1 ;  /* 0x000000ffff078224 */ /* 0x000fe400008e0606 */
[----:B------:R-:W-:Y:S02]  /*10d20*/  VIADD R6, R5, 0x40 ;  /* 0x0000004005067836 */ /* 0x000fe40000000000 */
[----:B------:R-:W-:-:S05]  /*10d30*/  @!P0 IMAD.MOV.U32 R3, RZ, RZ, R7 ;  /* 0x000000ffff038224 */ /* 0x000fca00078e0007 */
[----:B------:R-:W-:Y:S01]  /*10d40*/  @!PT LDS RZ, [RZ] ;  /* 0x00000000fffff984 */ /* 0x000fe20000000800 */
[----:B------:R-:W-:Y:S01]  /*10d50*/  @!PT LDS RZ, [RZ] ;  /* 0x00000000fffff984 */ /* 0x000fe20000000800 */
[----:B------:R-:W-:Y:S01]  /*10d60*/  @!PT LDS RZ, [RZ] ;  /* 0x00000000fffff984 */ /* 0x000fe20000000800 */
[----:B------:R0:W-:Y:S01]  /*10d70*/  @!P0 LDGSTS.E.BYPASS.LTC128B.128 [R8+0x14c00], desc[UR48][R2.64], !P3 ;  /* 0x14c0000002088fae */ /* 0x0001e2000d901d70 */
[----:B------:R-:W-:-:S03]  /*10d80*/  IMAD.MOV.U32 R13, RZ, RZ, R0 ;  /* 0x000000ffff0d7224 */ /* 0x000fc600078e0000 */
[----:B------:R0:W-:Y:S04]  /*10d90*/  @!P0 LDGSTS.E.BYPASS.LTC128B.128 [R8+0x16c00], desc[UR48][R2.64+0x40], !P4 ;  /* 0x16c0004002088fae */ /* 0x0001e8000e101d70 */
[----:B------:R0:W-:Y:S01]  /*10da0*/  @!P0 LDGSTS.E.BYPASS.LTC128B.128 [R8+0x18c00], desc[UR48][R2.64+0x80], !P5 ;  /* 0x18c0008002088fae */ /* 0x0001e2000e901d70 */
[----:B------:R-:W-:Y:S01]  /*10db0*/  ISETP.GE.AND P0, PT, R6, UR40, PT ;  /* 0x0000002806007c0c */ /* 0x000fe2000bf06270 */
[----:B------:R-:W-:-:S12]  /*10dc0*/  IMAD.MOV.U32 R6, RZ, RZ, R14 ;  /* 0x000000ffff067224 */ /* 0x000fd800078e000e */
[----:B0-----:R-:W-:Y:S05]  /*10dd0*/  WARPSYNC.COLLECTIVE R15, `(.L_x_141) ;  /* 0x000000000f087348 */ /* 0x001fea0003c00000 */
[----:B------:R1:W2:Y:S02]  /*10de0*/  SHFL.IDX P6, R14, R13, R12, R11 ;  /* 0x0000000c0d0e7389 */ /* 0x0002a400000c000b */
[----:B012---:R-:W-:Y:S01]  /*10df0*/  ENDCOLLECTIVE ;  /* 0x000000000000791b */ /* 0x007fe20003800000 */
.L_x_141:
[----:B------:R-:W-:Y:S01]  /*10e00*/  MOV R13, R4 ;  /* 0x00000004000d7202 */ /* 0x000fe20000000f00 */
[----:B------:R-:W-:Y:S01]  /*10e10*/  IMAD.MOV.U32 R12, RZ, RZ, 0x3 ;  /* 0x00000003ff0c7424 */ /* 0x000fe200078e00ff */
[----:B------:R-:W-:-:S05]  /*10e20*/  @!P0 IADD3 R14, P1, R35, R14, RZ ;  /* 0x0000000e230e8210 */ /* 0x000fca0007f3e0ff */
[----:B------:R-:W-:-:S08]  /*10e30*/  @!P0 IMAD.MOV.U32 R2, RZ, RZ, R14 ;  /* 0x000000ffff028224 */ /* 0x000fd000078e000e */
[----:B------:R-:W-:Y:S05]  /*10e40*/  WARPSYNC.COLLECTIVE R15, `(.L_x_142) ;  /* 0x000000000f087348 */ /* 0x000fea0003c00000 */
[----:B------:R0:W1:Y:S02]  /*10e50*/  SHFL.IDX P6, R14, R13, R12, R11 ;  /* 0x0000000c0d0e7389 */ /* 0x00006400000c000b */
[----:B01----:R-:W-:Y:S01]  /*10e60*/  ENDCOLLECTIVE ;  /* 0x000000000000791b */ /* 0x003fe20003800000 */
.L_x_142:
[----:B------:R-:W-:-:S04]  /*10e70*/  @!P0 IMAD.X R7, RZ, RZ, R6, P1 ;  /* 0x000000ffff078224 */ /* 0x000fc800008e0606 */
        /* <DEDUP_REMOVED lines=8> */
[----:B------:R-:W-:-:S07]  /*10f00*/  IMAD.MOV.U32 R6, RZ, RZ, R14 ;  /* 0x000000ffff067224 */ /* 0x000fce00078e000e */
[----:B0-----:R-:W-:Y:S05]  /*10f10*/  WARPSYNC.COLLECTIVE R15, `(.L_x_143) ;  /* 0x000000000f087348 */ /* 0x001fea0003c00000 */
[----:B------:R1:W2:Y:S02]  /*10f20*/  SHFL.IDX P6, R14, R13, R12, R11 ;  /* 0x0000000c0d0e7389 */ /* 0x0002a400000c000b */
[----:B012---:R-:W-:Y:S01]  /*10f30*/  ENDCOLLECTIVE ;  /* 0x000000000000791b */ /* 0x007fe20003800000 */
.L_x_143:
[----:B------:R-:W-:Y:S05]  /*10f40*/  BRA `(.L_x_144) ;  /* 0xffffffc400e87947 */ /* 0x000fea000383ffff */
.L_x_63:
[----:B0-----:R-:W-:-:S04]  /*10f50*/  IMAD.U32 R3, RZ, RZ, UR41 ;  /* 0x00000029ff037e24 */ /* 0x001fc8000f8e00ff */
[----:B------:R0:W1:Y:S03]  /*10f60*/  SYNCS.PHASECHK.TRANS64.TRYWAIT P0, [R3+URZ+0x29820], R0 ;  /* 0x02982000030075a7 */ /* 0x000066000800017f */
[----:B-1----:R-:W-:Y:S05]  /*10f70*/  @!P0 NANOSLEEP.SYNCS 0x989680 ;  /* 0x009896800000895d */ /* 0x002fea0003900000 */
[----:B------:R-:W1:Y:S02]  /*10f80*/  @!P0 SYNCS.PHASECHK.TRANS64 P0, [R3+URZ+0x29820], R0 ;  /* 0x02982000030085a7 */ /* 0x000e64000800007f */
[----:B-1----:R-:W-:Y:S05]  /*10f90*/  @!P0 BRA `(.L_x_63) ;  /* 0xfffffffc00ec8947 */ /* 0x002fea000383ffff */
[----:B------:R-:W-:Y:S05]  /*10fa0*/  BRA `(.L_x_145) ;  /* 0xffffffc800207947 */ /* 0x000fea000383ffff */
.L_x_67:
[----:B0-----:R0:W1:Y:S02]  /*10fb0*/  SYNCS.PHASECHK.TRANS64.TRYWAIT P0, [R0+URZ+0x29880], R28 ;  /* 0x0298801c000075a7 */ /* 0x001064000800017f */
[----:B-1----:R-:W-:Y:S05]  /*10fc0*/  @!P0 NANOSLEEP.SYNCS 0x989680 ;  /* 0x009896800000895d */ /* 0x002fea0003900000 */
[----:B------:R-:W1:Y:S02]  /*10fd0*/  @!P0 SYNCS.PHASECHK.TRANS64 P0, [R0+URZ+0x29880], R28 ;  /* 0x0298801c000085a7 */ /* 0x000e64000800007f */
[----:B-1----:R-:W-:Y:S05]  /*10fe0*/  @!P0 BRA `(.L_x_67) ;  /* 0xfffffffc00f08947 */ /* 0x002fea000383ffff */
[----:B------:R-:W-:Y:S05]  /*10ff0*/  BRA `(.L_x_146) ;  /* 0xffffffcc00287947 */ /* 0x000fea000383ffff */
.L_x_68:
        /* <DEDUP_REMOVED lines=8> */
.L_x_148:
[----:B------:R-:W-:Y:S05]  /*11080*/  BSYNC B0 ;  /* 0x0000000000007941 */ /* 0x000fea0003800000 */
.L_x_147:
[----:B------:R-:W-:Y:S01]  /*11090*/  IMAD.MOV.U32 R13, RZ, RZ, R8 ;  /* 0x000000ffff0d7224 */ /* 0x000fe200078e0008 */
[----:B------:R-:W-:Y:S01]  /*110a0*/  MOV R11, 0x1c1f ;  /* 0x00001c1f000b7802 */ /* 0x000fe20000000f00 */
[----:B------:R-:W-:Y:S01]  /*110b0*/  IMAD.MOV.U32 R12, RZ, RZ, RZ ;  /* 0x000000ffff0c7224 */ /* 0x000fe200078e00ff */
[----:B------:R-:W-:Y:S01]  /*110c0*/  IADD3 R20, R20, UR41, R33 ;  /* 0x0000002914147c10 */ /* 0x000fe2000fffe021 */
[----:B------:R-:W-:Y:S02]  /*110d0*/  IMAD.MOV.U32 R15, RZ, RZ, -0x1 ;  /* 0xffffffffff0f7424 */ /* 0x000fe400078e00ff */
[----:B------:R-:W-:Y:S02]  /*110e0*/  IMAD.MOV.U32 R3, RZ, RZ, R14 ;  /* 0x000000ffff037224 */ /* 0x000fe400078e000e */
[----:B------:R-:W-:-:S07]  /*110f0*/  IMAD.IADD R21, R34, 0x1, R20 ;  /* 0x0000000122157824 */ /* 0x000fce00078e0214 */
[----:B------:R-:W-:Y:S05]  /*11100*/  WARPSYNC.COLLECTIVE R15, `(.L_x_149) ;  /* 0x000000000f087348 */ /* 0x000fea0003c00000 */
[----:B------:R0:W1:Y:S02]  /*11110*/  SHFL.IDX P6, R14, R13, R12, R11 ;  /* 0x0000000c0d0e7389 */ /* 0x00006400000c000b */
[----:B01----:R-:W-:Y:S01]  /*11120*/  ENDCOLLECTIVE ;  /* 0x000000000000791b */ /* 0x003fe20003800000 */
.L_x_149:
[----:B------:R-:W-:Y:S01]  /*11130*/  IMAD.MOV.U32 R13, RZ, RZ, R9 ;  /* 0x000000ffff0d7224 */ /* 0x000fe200078e0009 */
[----:B------:R-:W-:Y:S01]  /*11140*/  MOV R12, 0x1 ;  /* 0x00000001000c7802 */ /* 0x000fe20000000f00 */
[----:B------:R-:W-:-:S07]  /*11150*/  IMAD.MOV.U32 R2, RZ, RZ, R14 ;  /* 0x000000ffff027224 */ /* 0x000fce00078e000e */
[----:B------:R-:W-:Y:S05]  /*11160*/  WARPSYNC.COLLECTIVE R15, `(.L_x_150) ;  /* 0x000000000f087348 */ /* 0x000fea0003c00000 */
[----:B------:R0:W1:Y:S02]  /*11170*/  SHFL.IDX P6, R14, R13, R12, R11 ;  /* 0x0000000c0d0e7389 */ /* 0x00006400000c000b */
[----:B01----:R-:W-:Y:S01]  /*11180*/  ENDCOLLECTIVE ;  /* 0x000000000000791b */ /* 0x003fe20003800000 */
.L_x_150:
[----:B------:R-:W-:-:S05]  /*11190*/  IADD3 R2, P0, R35, R2, RZ ;  /* 0x0000000223027210 */ /* 0x000fca0007f1e0ff */
[----:B------:R-:W-:-:S05]  /*111a0*/  IMAD.X R3, RZ, RZ, R3, P0 ;  /* 0x000000ffff037224 */ /* 0x000fca00000e0603 */
[----:B------:R-:W-:Y:S01]  /*111b0*/  @!PT LDS RZ, [RZ] ;  /* 0x00000000fffff984 */ /* 0x000fe20000000800 */
[----:B------:R-:W-:Y:S01]  /*111c0*/  @!PT LDS RZ, [RZ] ;  /* 0x00000000fffff984 */ /* 0x000fe20000000800 */
[----:B------:R-:W-:Y:S01]  /*111d0*/  @!PT LDS RZ, [RZ] ;  /* 0x00000000fffff984 */ /* 0x000fe20000000800 */
[----:B------:R-:W-:Y:S01]  /*111e0*/  LDGSTS.E.BYPASS.LTC128B.128 [R20+0xa400], desc[UR48][R2.64], !P3 ;  /* 0x0a40000002147fae */ /* 0x000fe2000d901d70 */
[----:B------:R-:W-:-:S03]  /*111f0*/  IMAD.MOV.U32 R13, RZ, RZ, R8 ;  /* 0x000000ffff0d7224 */ /* 0x000fc600078e0008 */
[----:B------:R0:W-:Y:S02]  /*11200*/  LDGSTS.E.BYPASS.LTC128B.128 [R21+0xa400], desc[UR48][R2.64+0x40], !P1 ;  /* 0x0a40004002157fae */ /* 0x0001e4000c901d70 */
[----:B0-----:R-:W-:-:S07]  /*11210*/  IMAD.MOV.U32 R3, RZ, RZ, R14 ;  /* 0x000000ffff037224 */ /* 0x001fce00078e000e */
[----:B------:R-:W-:Y:S05]  /*11220*/  WARPSYNC.COLLECTIVE R15, `(.L_x_151) ;  /* 0x000000000f087348 */ /* 0x000fea0003c00000 */
[----:B------:R0:W1:Y:S02]  /*11230*/  SHFL.IDX P6, R14, R13, R12, R11 ;  /* 0x0000000c0d0e7389 */ /* 0x00006400000c000b */
[----:B01----:R-:W-:Y:S01]  /*11240*/  ENDCOLLECTIVE ;  /* 0x000000000000791b */ /* 0x003fe20003800000 */
.L_x_151:
[----:B------:R-:W-:Y:S01]  /*11250*/  IMAD.MOV.U32 R13, RZ, RZ, R9 ;  /* 0x000000ffff0d7224 */ /* 0x000fe200078e0009 */
[----:B------:R-:W-:Y:S01]  /*11260*/  MOV R12, 0x2 ;  /* 0x00000002000c7802 */ /* 0x000fe20000000f00 */
[----:B------:R-:W-:-:S07]  /*11270*/  IMAD.MOV.U32 R2, RZ, RZ, R14 ;  /* 0x000000ffff027224 */ /* 0x000fce00078e000e */
[----:B------:R-:W-:Y:S05]  /*11280*/  WARPSYNC.COLLECTIVE R15, `(.L_x_152) ;  /* 0x000000000f087348 */ /* 0x000fea0003c00000 */
[----:B------:R0:W1:Y:S02]  /*11290*/  SHFL.IDX P6, R14, R13, R12, R11 ;  /* 0x0000000c0d0e7389 */ /* 0x00006400000c000b */
[----:B01----:R-:W-:Y:S01]  /*112a0*/  ENDCOLLECTIVE ;  /* 0x000000000000791b */ /* 0x003fe20003800000 */
.L_x_152:
        /* <DEDUP_REMOVED lines=12> */
.L_x_153:
[----:B------:R-:W-:Y:S01]  /*11370*/  IMAD.MOV.U32 R13, RZ, RZ, R9 ;  /* 0x000000ffff0d7224 */ /* 0x000fe200078e0009 */
[----:B------:R-:W-:Y:S01]  /*11380*/  MOV R12, 0x3 ;  /* 0x00000003000c7802 */ /* 0x000fe20000000f00 */
[----:B------:R-:W-:-:S07]  /*11390*/  IMAD.MOV.U32 R2, RZ, RZ, R14 ;  /* 0x000000ffff027224 */ /* 0x000fce00078e000e */
[----:B------:R-:W-:Y:S05]  /*113a0*/  WARPSYNC.COLLECTIVE R15, `(.L_x_154) ;  /* 0x000000000f087348 */ /* 0x000fea0003c00000 */
[----:B------:R0:W1:Y:S02]  /*113b0*/  SHFL.IDX P6, R14, R13, R12, R11 ;  /* 0x0000000c0d0e7389 */ /* 0x00006400000c000b */
[----:B01----:R-:W-:Y:S01]  /*113c0*/  ENDCOLLECTIVE ;  /* 0x000000000000791b */ /* 0x003fe20003800000 */
.L_x_154:
        /* <DEDUP_REMOVED lines=12> */
.L_x_155:
[----:B------:R-:W-:Y:S01]  /*11490*/  IMAD.MOV.U32 R13, RZ, RZ, R23 ;  /* 0x000000ffff0d7224 */ /* 0x000fe200078e0017 */
[----:B------:R-:W-:Y:S01]  /*114a0*/  MOV R12, RZ ;  /* 0x000000ff000c7202 */ /* 0x000fe20000000f00 */
[----:B------:R-:W-:-:S07]  /*114b0*/  IMAD.MOV.U32 R2, RZ, RZ, R14 ;  /* 0x000000ffff027224 */ /* 0x000fce00078e000e */
[----:B------:R-:W-:Y:S05]  /*114c0*/  WARPSYNC.COLLECTIVE R15, `(.L_x_156) ;  /* 0x000000000f087348 */ /* 0x000fea0003c00000 */
[----:B------:R0:W1:Y:S02]  /*114d0*/  SHFL.IDX P6, R14, R13, R12, R11 ;  /* 0x0000000c0d0e7389 */ /* 0x00006400000c000b */
[----:B01----:R-:W-:Y:S01]  /*114e0*/  ENDCOLLECTIVE ;  /* 0x000000000000791b */ /* 0x003fe20003800000 */
.L_x_156:
        /* <DEDUP_REMOVED lines=12> */
.L_x_157:
[----:B------:R-:W-:Y:S01]  /*115b0*/  IMAD.MOV.U32 R2, RZ, RZ, R14 ;  /* 0x000000ffff027224 */ /* 0x000fe200078e000e */
[----:B------:R-:W-:Y:S06]  /*115c0*/  BRA `(.L_x_158) ;  /* 0xffffffc800c47947 */ /* 0x000fec000383ffff */
.L_x_73:
[----:B---3--:R3:W4:Y:S02]  /*115d0*/  SYNCS.PHASECHK.TRANS64.TRYWAIT P0, [R0+URZ+0x29840], R28 ;  /* 0x0298401c000075a7 */ /* 0x008724000800017f */
[----:B----4-:R-:W-:Y:S05]  /*115e0*/  @!P0 NANOSLEEP.SYNCS 0x989680 ;  /* 0x009896800000895d */ /* 0x010fea0003900000 */
[----:B------:R-:W4:Y:S02]  /*115f0*/  @!P0 SYNCS.PHASECHK.TRANS64 P0, [R0+URZ+0x29840], R28 ;  /* 0x0298401c000085a7 */ /* 0x000f24000800007f */
[----:B----4-:R-:W-:Y:S05]  /*11600*/  @!P0 BRA `(.L_x_73) ;  /* 0xfffffffc00f08947 */ /* 0x010fea000383ffff */
[----:B------:R-:W-:Y:S05]  /*11610*/  BRA `(.L_x_159) ;  /* 0xffffffcc00187947 */ /* 0x000fea000383ffff */
.L_x_74:
[----:B------:R-:W-:Y:S01]  /*11620*/  BSSY B0, `(.L_x_160) ;  /* 0x0000008000007945 */ /* 0x000fe20003800000 */
[----:B------:R-:W-:Y:S01]  /*11630*/  IMAD.MOV.U32 R13, RZ, RZ, R7 ;  /* 0x000000ffff0d7224 */ /* 0x000fe200078e0007 */
[----:B------:R-:W-:Y:S01]  /*11640*/  MOV R11, 0x1c1f ;  /* 0x00001c1f000b7802 */ /* 0x000fe20000000f00 */
[----:B------:R-:W-:Y:S02]  /*11650*/  IMAD.MOV.U32 R12, RZ, RZ, RZ ;  /* 0x000000ffff0c7224 */ /* 0x000fe400078e00ff */
[----:B------:R-:W-:-:S07]  /*11660*/  IMAD.MOV.U32 R15, RZ, RZ, -0x1 ;  /* 0xffffffffff0f7424 */ /* 0x000fce00078e00ff */
[----:B0123--:R-:W-:Y:S05]  /*11670*/  WARPSYNC.COLLECTIVE R15, `(.L_x_161) ;  /* 0x000000000f087348 */ /* 0x00ffea0003c00000 */
[----:B------:R4:W0:Y:S02]  /*11680*/  SHFL.IDX P6, R14, R13, R12, R11 ;  /* 0x0000000c0d0e7389 */ /* 0x00082400000c000b */
[----:B01234-:R-:W-:Y:S01]  /*11690*/  ENDCOLLECTIVE ;  /* 0x000000000000791b */ /* 0x01ffe20003800000 */
.L_x_161:
[----:B------:R-:W-:Y:S05]  /*116a0*/  BSYNC B0 ;  /* 0x0000000000007941 */ /* 0x000fea0003800000 */
.L_x_160:
[----:B------:R-:W-:Y:S01]  /*116b0*/  IMAD.MOV.U32 R13, RZ, RZ, R6 ;  /* 0x000000ffff0d7224 */ /* 0x000fe200078e0006 */
[----:B------:R-:W-:Y:S01]  /*116c0*/  MOV R15, 0xffffffff ;  /* 0xffffffff000f7802 */ /* 0x000fe20000000f00 */
[----:B------:R-:W-:Y:S02]  /*116d0*/  IMAD.MOV.U32 R12, RZ, RZ, RZ ;  /* 0x000000ffff0c7224 */ /* 0x000fe400078e00ff */
[----:B------:R-:W-:Y:S02]  /*116e0*/  IMAD.MOV.U32 R11, RZ, RZ, 0x1c1f ;  /* 0x00001c1fff0b7424 */ /* 0x000fe400078e00ff */
[----:B------:R-:W-:Y:S02]  /*116f0*/  IMAD.MOV.U32 R3, RZ, RZ, R14 ;  /* 0x000000ffff037224 */ /* 0x000fe400078e000e */
[----:B------:R-:W-:-:S07]  /*11700*/  VIADD R9, R9, UR41 ;  /* 0x0000002909097c36 */ /* 0x000fce0008000000 */
[----:B------:R-:W-:Y:S05]  /*11710*/  WARPSYNC.COLLECTIVE R15, `(.L_x_162) ;  /* 0x000000000f087348 */ /* 0x000fea0003c00000 */
[----:B------:R0:W1:Y:S02]  /*11720*/  SHFL.IDX P6, R14, R13, R12, R11 ;  /* 0x0000000c0d0e7389 */ /* 0x00006400000c000b */
[----:B01----:R-:W-:Y:S01]  /*11730*/  ENDCOLLECTIVE ;  /* 0x000000000000791b */ /* 0x003fe20003800000 */
.L_x_162:
[----:B------:R-:W-:Y:S02]  /*11740*/  IMAD.MOV.U32 R13, RZ, RZ, R7 ;  /* 0x000000ffff0d7224 */ /* 0x000fe400078e0007 */
[----:B------:R-:W-:Y:S01]  /*11750*/  IMAD.MOV.U32 R12, RZ, RZ, 0x1 ;  /* 0x00000001ff0c7424 */ /* 0x000fe200078e00ff */
[----:B------:R-:W-:-:S13]  /*11760*/  IADD3 R2, P0, R35, R14, RZ ;  /* 0x0000000e23027210 */ /* 0x000fda0007f1e0ff */
[----:B------:R-:W-:Y:S05]  /*11770*/  WARPSYNC.COLLECTIVE R15, `(.L_x_163) ;  /* 0x000000000f087348 */ /* 0x000fea0003c00000 */
[----:B------:R0:W1:Y:S02]  /*11780*/  SHFL.IDX P6, R14, R13, R12, R11 ;  /* 0x0000000c0d0e7389 */ /* 0x00006400000c000b */
[----:B01----:R-:W-:Y:S01]  /*11790*/  ENDCOLLECTIVE ;  /* 0x000000000000791b */ /* 0x003fe20003800000 */
.L_x_163:
[----:B------:R-:W-:-:S05]  /*117a0*/  IMAD.X R3, RZ, RZ, R3, P0 ;  /* 0x000000ffff037224 */ /* 0x000fca00000e0603 */
[----:B------:R-:W-:Y:S01]  /*117b0*/  @!PT LDS RZ, [RZ] ;  /* 0x00000000fffff984 */ /* 0x000fe20000000800 */
[----:B------:R-:W-:Y:S01]  /*117c0*/  @!PT LDS RZ, [RZ] ;  /* 0x00000000fffff984 */ /* 0x000fe20000000800 */
[----:B------:R-:W-:Y:S01]  /*117d0*/  @!PT LDS RZ, [RZ] ;  /* 0x00000000fffff984 */ /* 0x000fe20000000800 */
[----:B------:R-:W-:Y:S04]  /*117e0*/  LDGSTS.E.BYPASS.LTC128B.128 [R9+0x1a400], desc[UR48][R2.64], !P4 ;  /* 0x1a40000002097fae */ /* 0x000fe8000e101d70 */
[----:B------:R-:W-:Y:S01]  /*117f0*/  LDGSTS.E.BYPASS.LTC128B.128 [R9+0x1cc00], desc[UR48][R2.64+0x40], !P3 ;  /* 0x1cc0004002097fae */ /* 0x000fe2000d901d70 */
[----:B------:R-:W-:-:S03]  /*11800*/  MOV R13, R6 ;  /* 0x00000006000d7202 */ /* 0x000fc60000000f00 */
[----:B------:R0:W-:Y:S02]  /*11810*/  LDGSTS.E.BYPASS.LTC128B.128 [R9+0x1f400], desc[UR48][R2.64+0x80], !P1 ;  /* 0x1f40008002097fae */ /* 0x0001e4000c901d70 */
[----:B0-----:R-:W-:-:S07]  /*11820*/  IMAD.MOV.U32 R3, RZ, RZ, R14 ;  /* 0x000000ffff037224 */ /* 0x001fce00078e000e */
[----:B------:R-:W-:Y:S05]  /*11830*/  WARPSYNC.COLLECTIVE R15, `(.L_x_164) ;  /* 0x000000000f087348 */ /* 0x000fea0003c00000 */
[----:B------:R0:W1:Y:S02]  /*11840*/  SHFL.IDX P6, R14, R13, R12, R11 ;  /* 0x0000000c0d0e7389 */ /* 0x00006400000c000b */
[----:B01----:R-:W-:Y:S01]  /*11850*/  ENDCOLLECTIVE ;  /* 0x000000000000791b */ /* 0x003fe20003800000 */
.L_x_164:
[----:B------:R-:W-:Y:S02]  /*11860*/  IMAD.MOV.U32 R13, RZ, RZ, R7 ;  /* 0x000000ffff0d7224 */ /* 0x000fe400078e0007 */
[----:B------:R-:W-:Y:S01]  /*11870*/  IMAD.MOV.U32 R12, RZ, RZ, 0x2 ;  /* 0x00000002ff0c7424 */ /* 0x000fe200078e00ff */
[----:B------:R-:W-:-:S13]  /*11880*/  IADD3 R2, P0, R35, R14, RZ ;  /* 0x0000000e23027210 */ /* 0x000fda0007f1e0ff */
[----:B------:R-:W-:Y:S05]  /*11890*/  WARPSYNC.COLLECTIVE R15, `(.L_x_165) ;  /* 0x000000000f087348 */ /* 0x000fea0003c00000 */
[----:B------:R0:W1:Y:S02]  /*118a0*/  SHFL.IDX P6, R14, R13, R12, R11 ;  /* 0x0000000c0d0e7389 */ /* 0x00006400000c000b */
[----:B01----:R-:W-:Y:S01]  /*118b0*/  ENDCOLLECTIVE ;  /* 0x000000000000791b */ /* 0x003fe20003800000 */
.L_x_165:
[----:B------:R-:W-:-:S05]  /*118c0*/  IMAD.X R3, RZ, RZ, R3, P0 ;  /* 0x000000ffff037224 */ /* 0x000fca00000e0603 */
[----:B------:R-:W-:Y:S01]  /*118d0*/  @!PT LDS RZ, [RZ] ;  /* 0x00000000fffff984 */ /* 0x000fe20000000800 */
[----:B------:R-:W-:Y:S01]  /*118e0*/  @!PT LDS RZ, [RZ] ;  /* 0x00000000fffff984 */ /* 0x000fe20000000800 */
[----:B------:R-:W-:Y:S01]  /*118f0*/  @!PT LDS RZ, [RZ] ;  /* 0x00000000fffff984 */ /* 0x000fe20000000800 */
[----:B------:R0:W-:Y:S04]  /*11900*/  LDGSTS.E.BYPASS.LTC128B.128 [R9+0x1ac00], desc[UR48][R2.64], !P4 ;  /* 0x1ac0000002097fae */ /* 0x0001e8000e101d70 */
[----:B------:R0:W-:Y:S01]  /*11910*/  LDGSTS.E.BYPASS.LTC128B.128 [R9+0x1d400], desc[UR48][R2.64+0x40], !P3 ;  /* 0x1d40004002097fae */ /* 0x0001e2000d901d70 */
[----:B------:R-:W-:-:S03]  /*11920*/  IMAD.MOV.U32 R13, RZ, RZ, R6 ;  /* 0x000000ffff0d7224 */ /* 0x000fc600078e0006 */
[----:B------:R0:W-:Y:S01]  /*11930*/  LDGSTS.E.BYPASS.LTC128B.128 [R9+0x1fc00], desc[UR48][R2.64+0x80], !P1 ;  /* 0x1fc0008002097fae */ /* 0x0001e2000c901d70 */
[----:B------:R-:W-:-:S07]  /*11940*/  IMAD.MOV.U32 R5, RZ, RZ, R14 ;  /* 0x000000ffff057224 */ /* 0x000fce00078e000e */
[----:B0-----:R-:W-:Y:S05]  /*11950*/  WARPSYNC.COLLECTIVE R15, `(.L_x_166) ;  /* 0x000000000f087348 */ /* 0x001fea0003c00000 */
[----:B------:R1:W2:Y:S02]  /*11960*/  SHFL.IDX P6, R14, R13, R12, R11 ;  /* 0x0000000c0d0e7389 */ /* 0x0002a400000c000b */
[----:B012---:R-:W-:Y:S01]  /*11970*/  ENDCOLLECTIVE ;  /* 0x000000000000791b */ /* 0x007fe20003800000 */
.L_x_166:
[----:B------:R-:W-:Y:S02]  /*11980*/  IMAD.MOV.U32 R13, RZ, RZ, R7 ;  /* 0x000000ffff0d7224 */ /* 0x000fe400078e0007 */
[----:B------:R-:W-:Y:S01]  /*11990*/  IMAD.MOV.U32 R12, RZ, RZ, 0x3 ;  /* 0x00000003ff0c7424 */ /* 0x000fe200078e00ff */
[----:B------:R-:W-:-:S13]  /*119a0*/  IADD3 R2, P0, R35, R14, RZ ;  /* 0x0000000e23027210 */ /* 0x000fda0007f1e0ff */
[----:B------:R-:W-:Y:S05]  /*119b0*/  WARPSYNC.COLLECTIVE R15, `(.L_x_167) ;  /* 0x000000000f087348 */ /* 0x000fea0003c00000 */
[----:B------:R0:W1:Y:S02]  /*119c0*/  SHFL.IDX P6, R14, R13, R12, R11 ;  /* 0x0000000c0d0e7389 */ /* 0x00006400000c000b */
[----:B01----:R-:W-:Y:S01]  /*119d0*/  ENDCOLLECTIVE ;  /* 0x000000000000791b */ /* 0x003fe20003800000 */
.L_x_167:
[----:B------:R-:W-:-:S05]  /*119e0*/  IADD3.X R3, RZ, R5, RZ, P0, !PT ;  /* 0x00000005ff037210 */ /* 0x000fca00007fe4ff */
        /* <DEDUP_REMOVED lines=11> */
.L_x_168:
[----:B------:R-:W-:Y:S02]  /*11aa0*/  IMAD.MOV.U32 R13, RZ, RZ, R20 ;  /* 0x000000ffff0d7224 */ /* 0x000fe400078e0014 */
[----:B------:R-:W-:Y:S02]  /*11ab0*/  IMAD.MOV.U32 R12, RZ, RZ, RZ ;  /* 0x000000ffff0c7224 */ /* 0x000fe400078e00ff */
[----:B------:R-:W-:-:S07]  /*11ac0*/  IMAD.MOV.U32 R2, RZ, RZ, R14 ;  /* 0x000000ffff027224 */ /* 0x000fce00078e000e */
[----:B------:R-:W-:Y:S05]  /*11ad0*/  WARPSYNC.COLLECTIVE R15, `(.L_x_169) ;  /* 0x000000000f087348 */ /* 0x000fea0003c00000 */
[----:B------:R0:W1:Y:S02]  /*11ae0*/  SHFL.IDX P6, R14, R13, R12, R11 ;  /* 0x0000000c0d0e7389 */ /* 0x00006400000c000b */
[----:B01----:R-:W-:Y:S01]  /*11af0*/  ENDCOLLECTIVE ;  /* 0x000000000000791b */ /* 0x003fe20003800000 */
.L_x_169:
[----:B------:R-:W-:-:S04]  /*11b00*/  IADD3 R2, P0, R35, R2, RZ ;  /* 0x0000000223027210 */ /* 0x000fc80007f1e0ff */
[----:B------:R-:W-:-:S05]  /*11b10*/  IADD3.X R3, RZ, R7, RZ, P0, !PT ;  /* 0x00000007ff037210 */ /* 0x000fca00007fe4ff */
[----:B------:R-:W-:Y:S01]  /*11b20*/  @!PT LDS RZ, [RZ] ;  /* 0x00000000fffff984 */ /* 0x000fe20000000800 */
[----:B------:R-:W-:Y:S01]  /*11b30*/  @!PT LDS RZ, [RZ] ;  /* 0x00000000fffff984 */ /* 0x000fe20000000800 */
[----:B------:R-:W-:Y:S01]  /*11b40*/  @!PT LDS RZ, [RZ] ;  /* 0x00000000fffff984 */ /* 0x000fe20000000800 */
[----:B------:R0:W-:Y:S01]  /*11b50*/  LDGSTS.E.BYPASS.LTC128B.128 [R9+0x1bc00], desc[UR48][R2.64], !P4 ;  /* 0x1bc0000002097fae */ /* 0x0001e2000e101d70 */
[----:B------:R-:W-:-:S03]  /*11b60*/  IMAD.MOV.U32 R13, RZ, RZ, R8 ;  /* 0x000000ffff0d7224 */ /* 0x000fc600078e0008 */
[----:B------:R0:W-:Y:S04]  /*11b70*/  LDGSTS.E.BYPASS.LTC128B.128 [R9+0x1e400], desc[UR48][R2.64+0x40], !P3 ;  /* 0x1e40004002097fae */ /* 0x0001e8000d901d70 */
[----:B------:R0:W-:Y:S01]  /*11b80*/  LDGSTS.E.BYPASS.LTC128B.128 [R9+0x20c00], desc[UR48][R2.64+0x80], !P1 ;  /* 0x20c0008002097fae */ /* 0x0001e2000c901d70 */
[----:B------:R-:W-:-:S07]  /*11b90*/  IMAD.MOV.U32 R20, RZ, RZ, R14 ;  /* 0x000000ffff147224 */ /* 0x000fce00078e000e */
[----:B0-----:R-:W-:Y:S05]  /*11ba0*/  WARPSYNC.COLLECTIVE R15, `(.L_x_170) ;  /* 0x000000000f087348 */ /* 0x001fea0003c00000 */
[----:B------:R1:W2:Y:S02]  /*11bb0*/  SHFL.IDX P6, R14, R13, R12, R11 ;  /* 0x0000000c0d0e7389 */ /* 0x0002a400000c000b */
[----:B012---:R-:W-:Y:S01]  /*11bc0*/  ENDCOLLECTIVE ;  /* 0x000000000000791b */ /* 0x007fe20003800000 */
.L_x_170:
[----:B------:R-:W-:Y:S05]  /*11bd0*/  BRA `(.L_x_171) ;  /* 0xffffffc800b47947 */ /* 0x000fea000383ffff */
.L_x_79:
[----:B0-----:R0:W2:Y:S02]  /*11be0*/  SYNCS.PHASECHK.TRANS64.TRYWAIT P1, [R0+URZ+0x29870], R3 ;  /* 0x02987003000075a7 */ /* 0x0010a4000802017f */
[----:B--2---:R-:W-:Y:S05]  /*11bf0*/  @!P1 NANOSLEEP.SYNCS 0x989680 ;  /* 0x009896800000995d */ /* 0x004fea0003900000 */
[----:B------:R-:W2:Y:S02]  /*11c00*/  @!P1 SYNCS.PHASECHK.TRANS64 P1, [R0+URZ+0x29870], R3 ;  /* 0x02987003000095a7 */ /* 0x000ea4000802007f */
[----:B--2---:R-:W-:Y:S05]  /*11c10*/  @!P1 BRA `(.L_x_79) ;  /* 0xfffffffc00f09947 */ /* 0x004fea000383ffff */
[----:B------:R-:W-:Y:S05]  /*11c20*/  BRA `(.L_x_172) ;  /* 0xffffffcc00207947 */ /* 0x000fea000383ffff */
.L_x_81:
[----:B0-----:R0:W2:Y:S02]  /*11c30*/  SYNCS.PHASECHK.TRANS64.TRYWAIT P1, [R0+URZ+0x29860], R3 ;  /* 0x02986003000075a7 */ /* 0x0010a4000802017f */
[----:B--2---:R-:W-:Y:S05]  /*11c40*/  @!P1 NANOSLEEP.SYNCS 0x989680 ;  /* 0x009896800000995d */ /* 0x004fea0003900000 */
[----:B------:R-:W2:Y:S02]  /*11c50*/  @!P1 SYNCS.PHASECHK.TRANS64 P1, [R0+URZ+0x29860], R3 ;  /* 0x02986003000095a7 */ /* 0x000ea4000802007f */
[----:B--2---:R-:W-:Y:S05]  /*11c60*/  @!P1 BRA `(.L_x_81) ;  /* 0xfffffffc00f09947 */ /* 0x004fea000383ffff */
[----:B------:R-:W-:Y:S05]  /*11c70*/  BRA `(.L_x_173) ;  /* 0xffffffcc00307947 */ /* 0x000fea000383ffff */
.L_x_87:
[----:B0-----:R0:W1:Y:S02]  /*11c80*/  SYNCS.PHASECHK.TRANS64.TRYWAIT P0, [R3+URZ+0x29870], R0 ;  /* 0x02987000030075a7 */ /* 0x001064000800017f */
[----:B-1----:R-:W-:Y:S05]  /*11c90*/  @!P0 NANOSLEEP.SYNCS 0x989680 ;  /* 0x009896800000895d */ /* 0x002fea0003900000 */
[----:B------:R-:W1:Y:S02]  /*11ca0*/  @!P0 SYNCS.PHASECHK.TRANS64 P0, [R3+URZ+0x29870], R0 ;  /* 0x02987000030085a7 */ /* 0x000e64000800007f */
[----:B-1----:R-:W-:Y:S05]  /*11cb0*/  @!P0 BRA `(.L_x_87) ;  /* 0xfffffffc00f08947 */ /* 0x002fea000383ffff */
[----:B------:R-:W-:Y:S05]  /*11cc0*/  BRA `(.L_x_174) ;  /* 0xffffffd000ac7947 */ /* 0x000fea000383ffff */
.L_x_89:
[----:B0-----:R0:W1:Y:S02]  /*11cd0*/  SYNCS.PHASECHK.TRANS64.TRYWAIT P0, [R3+URZ+0x29860], R0 ;  /* 0x02986000030075a7 */ /* 0x001064000800017f */
[----:B-1----:R-:W-:Y:S05]  /*11ce0*/  @!P0 NANOSLEEP.SYNCS 0x989680 ;  /* 0x009896800000895d */ /* 0x002fea0003900000 */
[----:B------:R-:W1:Y:S02]  /*11cf0*/  @!P0 SYNCS.PHASECHK.TRANS64 P0, [R3+URZ+0x29860], R0 ;  /* 0x02986000030085a7 */ /* 0x000e64000800007f */
[----:B-1----:R-:W-:Y:S05]  /*11d00*/  @!P0 BRA `(.L_x_89) ;  /* 0xfffffffc00f08947 */ /* 0x002fea000383ffff */
[----:B------:R-:W-:Y:S05]  /*11d10*/  BRA `(.L_x_175) ;  /* 0xffffffd000bc7947 */ /* 0x000fea000383ffff */
.L_x_93:
[----:B0-----:R0:W1:Y:S02]  /*11d20*/  SYNCS.PHASECHK.TRANS64.TRYWAIT P0, [R4+URZ+0x29820], R0 ;  /* 0x02982000040075a7 */ /* 0x001064000800017f */
[----:B-1----:R-:W-:Y:S05]  /*11d30*/  @!P0 NANOSLEEP.SYNCS 0x989680 ;  /* 0x009896800000895d */ /* 0x002fea0003900000 */
[----:B------:R-:W1:Y:S02]  /*11d40*/  @!P0 SYNCS.PHASECHK.TRANS64 P0, [R4+URZ+0x29820], R0 ;  /* 0x02982000040085a7 */ /* 0x000e64000800007f */
[----:B-1----:R-:W-:Y:S05]  /*11d50*/  @!P0 BRA `(.L_x_93) ;  /* 0xfffffffc00f08947 */ /* 0x002fea000383ffff */
[----:B------:R-:W-:Y:S05]  /*11d60*/  BRA `(.L_x_176) ;  /* 0xffffffd8004c7947 */ /* 0x000fea000383ffff */
.L_x_97:
[----:B0-----:R0:W1:Y:S02]  /*11d70*/  SYNCS.PHASECHK.TRANS64.TRYWAIT P1, [R3+URZ+0x29840], R2 ;  /* 0x02984002030075a7 */ /* 0x001064000802017f */
[----:B-1----:R-:W-:Y:S05]  /*11d80*/  @!P1 NANOSLEEP.SYNCS 0x989680 ;  /* 0x009896800000995d */ /* 0x002fea0003900000 */
[----:B------:R-:W1:Y:S02]  /*11d90*/  @!P1 SYNCS.PHASECHK.TRANS64 P1, [R3+URZ+0x29840], R2 ;  /* 0x02984002030095a7 */ /* 0x000e64000802007f */
[----:B-1----:R-:W-:Y:S05]  /*11da0*/  @!P1 BRA `(.L_x_97) ;  /* 0xfffffffc00f09947 */ /* 0x002fea000383ffff */
[----:B------:R-:W-:Y:S05]  /*11db0*/  BRA `(.L_x_177) ;  /* 0xffffffd8008c7947 */ /* 0x000fea000383ffff */
.L_x_99:
[----:B-1----:R1:W2:Y:S02]  /*11dc0*/  SYNCS.PHASECHK.TRANS64.TRYWAIT P1, [R19+URZ+0x29840], R0 ;  /* 0x02984000130075a7 */ /* 0x0022a4000802017f */
[----:B--2---:R-:W-:Y:S05]  /*11dd0*/  @!P1 NANOSLEEP.SYNCS 0x989680 ;  /* 0x009896800000995d */ /* 0x004fea0003900000 */
[----:B------:R-:W2:Y:S02]  /*11de0*/  @!P1 SYNCS.PHASECHK.TRANS64 P1, [R19+URZ+0x29840], R0 ;  /* 0x02984000130095a7 */ /* 0x000ea4000802007f */
[----:B--2---:R-:W-:Y:S05]  /*11df0*/  @!P1 BRA `(.L_x_99) ;  /* 0xfffffffc00f09947 */ /* 0x004fea000383ffff */
[----:B------:R-:W-:Y:S05]  /*11e00*/  BRA `(.L_x_178) ;  /* 0xffffffd800987947 */ /* 0x000fea000383ffff */
.L_x_101:
[----:B--2---:R2:W3:Y:S02]  /*11e10*/  SYNCS.PHASECHK.TRANS64.TRYWAIT P1, [R3+URZ+0x29860], R2 ;  /* 0x02986002030075a7 */ /* 0x0044e4000802017f */
[----:B---3--:R-:W-:Y:S05]  /*11e20*/  @!P1 NANOSLEEP.SYNCS 0x989680 ;  /* 0x009896800000995d */ /* 0x008fea0003900000 */
[----:B------:R-:W3:Y:S02]  /*11e30*/  @!P1 SYNCS.PHASECHK.TRANS64 P1, [R3+URZ+0x29860], R2 ;  /* 0x02986002030095a7 */ /* 0x000ee4000802007f */
[----:B---3--:R-:W-:Y:S05]  /*11e40*/  @!P1 BRA `(.L_x_101) ;  /* 0xfffffffc00f09947 */ /* 0x008fea000383ffff */
[----:B------:R-:W-:Y:S05]  /*11e50*/  BRA `(.L_x_179) ;  /* 0xffffffd800947947 */ /* 0x000fea000383ffff */
.L_x_103:
[----:B---3--:R3:W4:Y:S02]  /*11e60*/  SYNCS.PHASECHK.TRANS64.TRYWAIT P1, [R19+URZ+0x29860], R0 ;  /* 0x02986000130075a7 */ /* 0x008724000802017f */
[----:B----4-:R-:W-:Y:S05]  /*11e70*/  @!P1 NANOSLEEP.SYNCS 0x989680 ;  /* 0x009896800000995d */ /* 0x010fea0003900000 */
[----:B------:R-:W4:Y:S02]  /*11e80*/  @!P1 SYNCS.PHASECHK.TRANS64 P1, [R19+URZ+0x29860], R0 ;  /* 0x02986000130095a7 */ /* 0x000f24000802007f */
[----:B----4-:R-:W-:Y:S05]  /*11e90*/  @!P1 BRA `(.L_x_103) ;  /* 0xfffffffc00f09947 */ /* 0x010fea000383ffff */
[----:B------:R-:W-:Y:S05]  /*11ea0*/  BRA `(.L_x_180) ;  /* 0xffffffd800907947 */ /* 0x000fea000383ffff */
.L_x_105:
[----:B----4-:R4:W0:Y:S02]  /*11eb0*/  SYNCS.PHASECHK.TRANS64.TRYWAIT P1, [R3+URZ+0x29880], R2 ;  /* 0x02988002030075a7 */ /* 0x010824000802017f */
[----:B0-----:R-:W-:Y:S05]  /*11ec0*/  @!P1 NANOSLEEP.SYNCS 0x989680 ;  /* 0x009896800000995d */ /* 0x001fea0003900000 */
[----:B------:R-:W0:Y:S02]  /*11ed0*/  @!P1 SYNCS.PHASECHK.TRANS64 P1, [R3+URZ+0x29880], R2 ;  /* 0x02988002030095a7 */ /* 0x000e24000802007f */
[----:B0-----:R-:W-:Y:S05]  /*11ee0*/  @!P1 BRA `(.L_x_105) ;  /* 0xfffffffc00f09947 */ /* 0x001fea000383ffff */
[----:B------:R-:W-:Y:S05]  /*11ef0*/  BRA `(.L_x_181) ;  /* 0xffffffd8008c7947 */ /* 0x000fea000383ffff */
.L_x_182:
[----:B------:R-:W-:-:S00]  /*11f00*/  BRA `(.L_x_182) ;  /* 0xfffffffc00fc7947 */ /* 0x000fc0000383ffff */
[----:B------:R-:W-:-:S00]  /*11f10*/  NOP ;  /* 0x0000000000007918 */ /* 0x000fc00000000000 */
        /* <DEDUP_REMOVED lines=14> */
.L_x_3190:


//--------------------- .text._ZN7cutlass13device_kernelIN5flash11enable_sm90INS1_16FlashAttnFwdSm90INS1_25CollectiveMainloopFwdSm90ILi2EN4cute5tupleIJNS5_1CILi1EEES8_S8_EEENS6_IJNS7_ILi128EEENS7_ILi160EEENS7_ILi192EEEEEELi128ENS_12float_e4m3_tEfNS_4arch4Sm90ELb0ELb0ELb1ELb1ELb1ELb0ELb0ELb1ELb1ELb1ELb0ELb0EEENS1_21CollectiveEpilogueFwdINS6_IJSA_SA_SB_EEES9_NS_10bfloat16_tESG_Li256ELb1ELb1ELb0ELb1EEENS1_36VarlenDynamicPersistentTileSchedulerILi128ELi160ELi256ELi128ELb0ELb1ELb1ELb0ELb1ELb1EEEEEEEEEvNT_6ParamsE --------------------------
	.section	.text._ZN7cutlass13device_kernelIN5flash11enable_sm90INS1_16FlashAttnFwdSm90INS1_25CollectiveMainloopFwdSm90ILi2EN4cute5tupleIJNS5_1CILi1EEES8_S8_EEENS6_IJNS7_ILi128EEENS7_ILi160EEENS7_ILi192EEEEEELi128ENS_12float_e4m3_tEfNS_4arch4Sm90ELb0ELb0ELb1ELb1ELb1ELb0ELb0ELb1ELb1ELb1ELb0ELb0EEENS1_21CollectiveEpilogueFwdINS6_IJSA_SA_SB_EEES9_NS_10bfloat16_tESG_Li256ELb1ELb1ELb0ELb1EEENS1_36VarlenDynamicPersistentTileSchedulerILi128ELi160ELi256ELi128ELb0ELb1ELb1ELb0ELb1ELb1EEEEEEEEEvNT_6ParamsE,"ax",@progbits
	.align	128
.text._ZN7cutlass13device_kernelIN5flash11enable_sm90INS1_16FlashAttnFwdSm90INS1_25CollectiveMainloopFwdSm90ILi2EN4cute5tupleIJNS5_1CILi1EEES8_S8_EEENS6_IJNS7_ILi128EEENS7_ILi160EEENS7_ILi192EEEEEELi128ENS_12float_e4m3_tEfNS_4arch4Sm90ELb0ELb0ELb1ELb1ELb1ELb0ELb0ELb1ELb1ELb1ELb0ELb0EEENS1_21CollectiveEpilogueFwdINS6_IJSA_SA_SB_EEES9_NS_10bfloat16_tESG_Li256ELb1ELb1ELb0ELb1EEENS1_36VarlenDynamicPersistentTileSchedulerILi128ELi160ELi256ELi128ELb0ELb1ELb1ELb0ELb1ELb1EEEEEEEEEvNT_6ParamsE:
        .type           _ZN7cutlass13device_kernelIN5flash11enable_sm90INS1_16FlashAttnFwdSm90INS1_25CollectiveMainloopFwdSm90ILi2EN4cute5tupleIJNS5_1CILi1EEES8_S8_EEENS6_IJNS7_ILi128EEENS7_ILi160EEENS7_ILi192EEEEEELi128ENS_12float_e4m3_tEfNS_4arch4Sm90ELb0ELb0ELb1ELb1ELb1ELb0ELb0ELb1ELb1ELb1ELb0ELb0EEENS1_21CollectiveEpilogueFwdINS6_IJSA_SA_SB_EEES9_NS_10bfloat16_tESG_Li256ELb1ELb1ELb0ELb1EEENS1_36VarlenDynamicPersistentTileSchedulerILi128ELi160ELi256ELi128ELb0ELb1ELb1ELb0ELb1ELb1EEEEEEEEEvNT_6ParamsE,@function
        .size           _ZN7cutlass13device_kernelIN5flash11enable_sm90INS1_16FlashAttnFwdSm90INS1_25CollectiveMainloopFwdSm90ILi2EN4cute5tupleIJNS5_1CILi1EEES8_S8_EEENS6_IJNS7_ILi128EEENS7_ILi160EEENS7_ILi192EEEEEELi128ENS_12float_e4m3_tEfNS_4arch4Sm90ELb0ELb0ELb1ELb1ELb1ELb0ELb0ELb1ELb1ELb1ELb0ELb0EEENS1_21CollectiveEpilogueFwdINS6_IJSA_SA_SB_EEES9_NS_10bfloat16_tESG_Li256ELb1ELb1ELb0ELb1EEENS1_36VarlenDynamicPersistentTileSchedulerILi128ELi160ELi256ELi128ELb0ELb1ELb1ELb0ELb1ELb1EEEEEEEEEvNT_6ParamsE,(.L_x_3191 - _ZN7cutlass13device_kernelIN5flash11enable_sm90INS1_16FlashAttnFwdSm90INS1_25CollectiveMainloopFwdSm90ILi2EN4cute5tupleIJNS5_1CILi1EEES8_S8_EEENS6_IJNS7_ILi128EEENS7_ILi160EEENS7_ILi192EEEEEELi128ENS_12float_e4m3_tEfNS_4arch4Sm90ELb0ELb0ELb1ELb1ELb1ELb0ELb0ELb1ELb1ELb1ELb0ELb0EEENS1_21CollectiveEpilogueFwdINS6_IJSA_SA_SB_EEES9_NS_10bfloat16_tESG_Li256ELb1ELb1ELb0ELb1EEENS1_36VarlenDynamicPersistentTileSchedulerILi128ELi160ELi256ELi128ELb0ELb1ELb1ELb0ELb1ELb1EEEEEEEEEvNT_6ParamsE)
        .other          _ZN7cutlass13device_kernelIN5flash11enable_sm90INS1_16FlashAttnFwdSm90INS1_25CollectiveMainloopFwdSm90ILi2EN4cute5tupleIJNS5_1CILi1EEES8_S8_EEENS6_IJNS7_ILi128EEENS7_ILi160EEENS7_ILi192EEEEEELi128ENS_12float_e4m3_tEfNS_4arch4Sm90ELb0ELb0ELb1ELb1ELb1ELb0ELb0ELb1ELb1ELb1ELb0ELb0EEENS1_21CollectiveEpilogueFwdINS6_IJSA_SA_SB_EEES9_NS_10bfloat16_tESG_Li256ELb1ELb1ELb0ELb1EEENS1_36VarlenDynamicPersistentTileSchedulerILi128ELi160ELi256ELi128ELb0ELb1ELb1ELb0ELb1ELb1EEEEEEEEEvNT_6ParamsE,@"STO_CUDA_ENTRY STV_DEFAULT"
_ZN7cutlass13device_kernelIN5flash11enable_sm90INS1_16FlashAttnFwdSm90INS1_25CollectiveMainloopFwdSm90ILi2EN4cute5tupleIJNS5_1CILi1EEES8_S8_EEENS6_IJNS7_ILi128EEENS7_ILi160EEENS7_ILi192EEEEEELi128ENS_12float_e4m3_tEfNS_4arch4Sm90ELb0ELb0ELb1ELb1ELb1ELb0ELb0ELb1ELb1ELb1ELb0ELb0EEENS1_21CollectiveEpilogueFwdINS6_IJSA_SA_SB_EEES9_NS_10bfloat16_tESG_Li256ELb1ELb1ELb0ELb1EEENS1_36VarlenDynamicPersistentTileSchedulerILi128ELi160ELi256ELi128ELb0ELb1ELb1ELb0ELb1ELb1EEEEEEEEEvNT_6ParamsE:
        /* <DEDUP_REMOVED lines=45> */
.L_x_183:
        /* <DEDUP_REMOVED lines=22> */
.L_x_184:
        /* <DEDUP_REMOVED lines=18> */
.L_x_185:
        /* <DEDUP_REMOVED lines=22> */
.L_x_186:
[----:B------:R-:W5:Y:S01]  /*06b0*/  SHFL.IDX PT, R3, R0, RZ, 0x1f ;  /* 0x00001fff00037589 */ /* 0x000f6200000e0000 */
[----:B------:R-:W-:Y:S01]  /*06c0*/  R2UR UR9, R4 ;  /* 0x00000000040972ca */ /* 0x000fe200000e0000 */
[----:B------:R-:W-:Y:S01]  /*06d0*/  NOP ;  /* 0x0000000000007918 */ /* 0x000fe20000000000 */
[----:B------:R-:W0:Y:S01]  /*06e0*/  S2R R2, SR_CgaCtaId ;  /* 0x0000000000027919 */ /* 0x000e220000008800 */
        /* <DEDUP_REMOVED lines=20> */
.L_x_187:
        /* <DEDUP_REMOVED lines=8> */
.L_x_189:
[----:B------:R-:W-:-:S08]  /*08b0*/  NOP ;  /* 0x0000000000007918 */ /* 0x000fd00000000000 */
[----:B------:R-:W0:Y:S02]  /*08c0*/  USETMAXREG.TRY_ALLOC.CTAPOOL UP0, 0xe8 ;  /* 0x000000e8000079c8 */ /* 0x000e240008000600 */
[----:B0-----:R-:W-:-:S13]  /*08d0*/  PLOP3.LUT P0, PT, PT, PT, UP0, 0x80, 0x0 ;  /* 0x000000000000781c */ /* 0x001fda0003f0f008 */
[----:B------:R-:W-:Y:S05]  /*08e0*/  @!P0 BRA `(.L_x_189) ;  /* 0xfffffffc00f08947 */ /* 0x000fea000383ffff */
[----:B------:R-:W0:Y:S01]  /*08f0*/  S2R R2, SR_TID.X ;  /* 0x0000000000027919 */ /* 0x000e220000002100 */
[----:B------:R-:W1:Y:S01]  /*0900*/  S2UR UR5, SR_CgaCtaId ;  /* 0x00000000000579c3 */ /* 0x000e620000008800 */
[----:B------:R-:W-:-:S07]  /*0910*/  UMOV UR4, 0x400 ;  /* 0x0000040000047882 */ /* 0x000fce0000000000 */
[----:B------:R-:W-:Y:S06]  /*0920*/  BAR.ARV 0x8, 0x180 ;  /* 0x0206000000007b1d */ /* 0x000fec0000002000 */
[----:B-1----:R-:W-:Y:S01]  /*0930*/  ULEA UR4, UR5, UR4, 0x18 ;  /* 0x0000000405047291 */ /* 0x002fe2000f8ec03f */
[----:B0-----:R-:W-:-:S04]  /*0940*/  LOP3.LUT R0, R2, 0xffffff80, RZ, 0xc0, !PT ;  /* 0xffffff8002007812 */ /* 0x001fc800078ec0ff */
[----:B------:R-:W-:-:S13]  /*0950*/  ISETP.NE.AND P0, PT, R0, 0x80, PT ;  /* 0x000000800000780c */ /* 0x000fda0003f05270 */
[----:B------:R-:W-:Y:S08]  /*0960*/  @!P0 BAR.ARV 0x9, 0x100 ;  /* 0x0244000000008b1d */ /* 0x000ff00000002000 */
[----:B------:R-:W-:Y:S06]  /*0970*/  BAR.SYNC.DEFER_BLOCKING 0x5, 0x180 ;  /* 0x0146000000007b1d */ /* 0x000fec0000010000 */
[----:B------:R-:W0:Y:S01]  /*0980*/  LDS.128 R48, [UR4+0x298d0] ;  /* 0x0298d004ff307984 */ /* 0x000e220008000c00 */
[----:B------:R-:W-:Y:S01]  /*0990*/  ULDC UR4, c[0x0][0xc3c] ;  /* 0x00030f0000047ab9 */ /* 0x000fe20000000800 */
[----:B------:R-:W-:Y:S06]  /*09a0*/  BAR.ARV 0x4, 0x180 ;  /* 0x0106000000007b1d */ /* 0x000fec0000002000 */
[----:B0-----:R-:W-:-:S13]  /*09b0*/  ISETP.GE.AND P0, PT, R51, UR4, PT ;  /* 0x0000000433007c0c */ /* 0x001fda000bf06270 */
[----:B------:R-:W-:Y:S05]  /*09c0*/  @P0 EXIT ;  /* 0x000000000000094d */ /* 0x000fea0003800000 */
[----:B------:R-:W-:Y:S01]  /*09d0*/  VIADD R194, R2, 0xffffff80 ;  /* 0xffffff8002c27836 */ /* 0x000fe20000000000 */
[----:B------:R-:W-:Y:S01]  /*09e0*/  R2UR UR5, R49 ;  /* 0x00000000310572ca */ /* 0x000fe200000e0000 */
[----:B------:R-:W-:Y:S01]  /*09f0*/  ULOP3.LUT UR45, UR36, 0x1, URZ, 0xfc, !UPT ;  /* 0x00000001242d7892 */ /* 0x000fe2000f8efc3f */
[----:B------:R-:W-:Y:S01]  /*0a00*/  R2UR UR46, R50 ;  /* 0x00000000322e72ca */ /* 0x000fe200000e0000 */
[----:B------:R-:W-:Y:S01]  /*0a10*/  UMOV UR44, URZ ;  /* 0x0000003f002c7c82 */ /* 0x000fe20008000000 */
[----:B------:R-:W-:Y:S01]  /*0a20*/  SHF.R.S32.HI R3, RZ, 0x1f, R194 ;  /* 0x0000001fff037819 */ /* 0x000fe200000114c2 */
[----:B------:R-:W-:Y:S01]  /*0a30*/  UMOV UR43, URZ ;  /* 0x0000003f002b7c82 */ /* 0x000fe20008000000 */
[----:B------:R-:W-:Y:S01]  /*0a40*/  MOV R169, 0xfffffffe ;  /* 0xfffffffe00a97802 */ /* 0x000fe20000000f00 */
[----:B------:R-:W-:Y:S01]  /*0a50*/  UMOV UR42, URZ ;  /* 0x0000003f002a7c82 */ /* 0x000fe20008000000 */
[CC--:B------:R-:W-:Y:S02]  /*0a60*/  LEA.HI R2, R3.reuse, R194.reuse, RZ, 0x4 ;  /* 0x000000c203027211 */ /* 0x0c0fe400078f20ff */
[----:B------:R-:W-:-:S02]  /*0a70*/  LEA.HI R4, R3, R194, RZ, 0x5 ;  /* 0x000000c203047211 */ /* 0x000fc400078f28ff */
[----:B------:R-:W-:Y:S02]  /*0a80*/  LEA.HI R0, R3, R194, RZ, 0x7 ;  /* 0x000000c203007211 */ /* 0x000fe400078f38ff */
[----:B------:R-:W-:Y:S01]  /*0a90*/  SHF.R.S32.HI R7, RZ, 0x4, R2 ;  /* 0x00000004ff077819 */ /* 0x000fe20000011402 */
[----:B------:R-:W-:Y:S01]  /*0aa0*/  IMAD.SHL.U32 R4, R4, 0x20, RZ ;  /* 0x0000002004047824 */ /* 0x000fe200078e00ff */
[----:B------:R-:W-:Y:S02]  /*0ab0*/  LOP3.LUT R19, R0, 0xffffff80, RZ, 0xc0, !PT ;  /* 0xffffff8000137812 */ /* 0x000fe400078ec0ff */
[C---:B------:R-:W-:Y:S02]  /*0ac0*/  LOP3.LUT R5, R2.reuse, 0x3fffff0, RZ, 0xc0, !PT ;  /* 0x03fffff002057812 */ /* 0x040fe400078ec0ff */
[----:B------:R-:W-:Y:S01]  /*0ad0*/  LEA.HI R2, R2, R7, RZ, 0x1 ;  /* 0x0000000702027211 */ /* 0x000fe200078f08ff */
[----:B------:R-:W-:Y:S01]  /*0ae0*/  IMAD.IADD R19, R194, 0x1, -R19 ;  /* 0x00000001c2137824 */ /* 0x000fe200078e0a13 */
[----:B------:R-:W-:Y:S01]  /*0af0*/  LOP3.LUT R4, R4, 0xfffffc00, RZ, 0xc0, !PT ;  /* 0xfffffc0004047812 */ /* 0x000fe200078ec0ff */
[----:B------:R-:W-:Y:S01]  /*0b00*/  IMAD.IADD R5, R194, 0x1, -R5 ;  /* 0x00000001c2057824 */ /* 0x000fe200078e0a05 */
[----:B------:R-:W-:-:S02]  /*0b10*/  LOP3.LUT R2, R2, 0x1ffffffe, RZ, 0xc0, !PT ;  /* 0x1ffffffe02027812 */ /* 0x000fc400078ec0ff */
[----:B------:R-:W-:Y:S01]  /*0b20*/  SHF.R.S32.HI R6, RZ, 0x1f, R19 ;  /* 0x0000001fff067819 */ /* 0x000fe20000011413 */
[----:B------:R-:W-:Y:S01]  /*0b30*/  IMAD R5, R5, 0x40, R4 ;  /* 0x0000004005057824 */ /* 0x000fe200078e0204 */
[-C--:B------:R-:W-:Y:S01]  /*0b40*/  LEA.HI R4, R3, R194.reuse, RZ, 0x2 ;  /* 0x000000c203047211 */ /* 0x080fe200078f10ff */
[----:B------:R-:W-:Y:S01]  /*0b50*/  IMAD.IADD R2, R7, 0x1, -R2 ;  /* 0x0000000107027824 */ /* 0x000fe200078e0a02 */
[----:B------:R-:W-:Y:S02]  /*0b60*/  LEA.HI R8, R6, R19, RZ, 0x2 ;  /* 0x0000001306087211 */ /* 0x000fe400078f10ff */
[----:B------:R-:W-:Y:S01]  /*0b70*/  LEA.HI R3, R3, R194, RZ, 0x3 ;  /* 0x000000c203037211 */ /* 0x000fe200078f18ff */
[----:B------:R-:W-:Y:S01]  /*0b80*/  IMAD R171, R2, 0x8, R5 ;  /* 0x0000000802ab7824 */ /* 0x000fe200078e0205 */
[----:B------:R-:W-:Y:S02]  /*0b90*/  LOP3.LUT R5, R4, 0xfffffffc, RZ, 0xc0, !PT ;  /* 0xfffffffc04057812 */ /* 0x000fe400078ec0ff */
[----:B------:R-:W-:-:S02]  /*0ba0*/  SHF.R.S32.HI R9, RZ, 0x2, R8 ;  /* 0x00000002ff097819 */ /* 0x000fc40000011408 */
[----:B------:R-:W-:Y:S01]  /*0bb0*/  SHF.R.S32.HI R10, RZ, 0x1f, R8 ;  /* 0x0000001fff0a7819 */ /* 0x000fe20000011408 */
[----:B------:R-:W-:Y:S01]  /*0bc0*/  IMAD.IADD R5, R194, 0x1, -R5 ;  /* 0x00000001c2057824 */ /* 0x000fe200078e0a05 */
[----:B------:R-:W-:Y:S02]  /*0bd0*/  SHF.R.S32.HI R23, RZ, 0x7, R0 ;  /* 0x00000007ff177819 */ /* 0x000fe40000011400 */
[----:B------:R-:W-:Y:S02]  /*0be0*/  LEA.HI R10, R10, R9, RZ, 0x3 ;  /* 0x000000090a0a7211 */ /* 0x000fe400078f18ff */
[----:B------:R-:W-:Y:S02]  /*0bf0*/  LEA.HI R2, R5, R5, RZ, 0x1 ;  /* 0x0000000505027211 */ /* 0x000fe400078f08ff */
[----:B------:R-:W-:Y:S02]  /*0c00*/  LOP3.LUT R10, R10, 0xfffffff8, RZ, 0xc0, !PT ;  /* 0xfffffff80a0a7812 */ /* 0x000fe400078ec0ff */
[----:B------:R-:W-:-:S02]  /*0c10*/  LOP3.LUT R17, R3, 0xfffffff8, RZ, 0xc0, !PT ;  /* 0xfffffff803117812 */ /* 0x000fc400078ec0ff */
[----:B------:R-:W-:Y:S01]  /*0c20*/  LEA.HI R6, R6, R19, RZ, 0x5 ;  /* 0x0000001306067211 */ /* 0x000fe200078f28ff */
[----:B------:R-:W-:Y:S01]  /*0c30*/  IMAD.IADD R9, R9, 0x1, -R10 ;  /* 0x0000000109097824 */ /* 0x000fe200078e0a0a */
[----:B------:R-:W-:Y:S01]  /*0c40*/  LEA.HI R0, R0, R23, RZ, 0x1 ;  /* 0x0000001700007211 */ /* 0x000fe200078f08ff */
[----:B------:R-:W-:Y:S01]  /*0c50*/  IMAD.IADD R17, R194, 0x1, -R17 ;  /* 0x00000001c2117824 */ /* 0x000fe200078e0a11 */
[----:B------:R-:W-:Y:S02]  /*0c60*/  LOP3.LUT R2, R2, 0x1ffffffe, RZ, 0xc0, !PT ;  /* 0x1ffffffe02027812 */ /* 0x000fe400078ec0ff */
[----:B------:R-:W-:Y:S02]  /*0c70*/  SHF.R.S32.HI R6, RZ, 0x5, R6 ;  /* 0x00000005ff067819 */ /* 0x000fe40000011406 */
[----:B------:R-:W-:Y:S01]  /*0c80*/  LOP3.LUT R0, R0, 0x3fffffe, RZ, 0xc0, !PT ;  /* 0x03fffffe00007812 */ /* 0x000fe200078ec0ff */
[----:B------:R-:W-:Y:S01]  /*0c90*/  IMAD.IADD R5, R5, 0x1, -R2 ;  /* 0x0000000105057824 */ /* 0x000fe200078e0a02 */
[----:B------:R-:W-:Y:S01]  /*0ca0*/  LOP3.LUT R8, R8, 0x7ffffffc, RZ, 0xc0, !PT ;  /* 0x7ffffffc08087812 */ /* 0x000fe200078ec0ff */
[----:B------:R-:W-:Y:S01]  /*0cb0*/  IMAD R9, R6, 0x10, R9 ;  /* 0x0000001006097824 */ /* 0x000fe200078e0209 */
[----:B------:R-:W-:Y:S01]  /*0cc0*/  SHF.R.S32.HI R18, RZ, 0x3, R3 ;  /* 0x00000003ff127819 */ /* 0x000fe20000011403 */
[----:B------:R-:W-:-:S02]  /*0cd0*/  IMAD.IADD R0, R23, 0x1, -R0 ;  /* 0x0000000117007824 */ /* 0x000fc400078e0a00 */
[----:B------:R-:W-:Y:S02]  /*0ce0*/  IMAD.SHL.U32 R2, R17, 0x8, RZ ;  /* 0x0000000811027824 */ /* 0x000fe400078e00ff */
[----:B------:R-:W-:Y:S02]  /*0cf0*/  IMAD R168, R0, 0x40, R9 ;  /* 0x0000004000a87824 */ /* 0x000fe400078e0209 */
[----:B------:R-:W-:Y:S01]  /*0d00*/  VIADD R16, R2, 0x40 ;  /* 0x0000004002107836 */ /* 0x000fe20000000000 */
[----:B------:R-:W-:Y:S01]  /*0d10*/  SHF.R.S32.HI R193, RZ, 0x1f, R2 ;  /* 0x0000001fffc17819 */ /* 0x000fe20000011402 */
[----:B------:R-:W-:Y:S01]  /*0d20*/  IMAD.IADD R8, R19, 0x1, -R8 ;  /* 0x0000000113087824 */ /* 0x000fe200078e0a08 */
[----:B------:R-:W-:Y:S02]  /*0d30*/  LEA R170, R5, R168, 0x3 ;  /* 0x000000a805aa7211 */ /* 0x000fe400078e18ff */
[----:B------:R-:W-:Y:S01]  /*0d40*/  SHF.R.S32.HI R192, RZ, 0x1f, R16 ;  /* 0x0000001fffc07819 */ /* 0x000fe20000011410 */
[----:B------:R-:W-:-:S07]  /*0d50*/  IMAD R169, R8, R169, 0xa0 ;  /* 0x000000a008a97424 */ /* 0x000fce00078e02a9 */
.L_x_235:
[----:B012-4-:R-:W0:Y:S01]  /*0d60*/  LDC.64 R4, c[0x0][0xc88] ;  /* 0x00032200ff047b82 */ /* 0x017e220000000a00 */
[----:B------:R-:W-:Y:S01]  /*0d70*/  ULDC.64 UR6, c[0x0][0xa28] ;  /* 0x00028a0000067ab9 */ /* 0x000fe20000000a00 */
[----:B------:R-:W-:Y:S01]  /*0d80*/  ULDC.64 UR8, c[0x0][0xa20] ;  /* 0x0002880000087ab9 */ /* 0x000fe20000000a00 */
[----:B------:R-:W-:Y:S01]  /*0d90*/  ULDC UR4, c[0x0][0x424] ;  /* 0x0001090000047ab9 */ /* 0x000fe20000000800 */
[----:B0-----:R-:W-:-:S06]  /*0da0*/  IMAD.WIDE R4, R51, 0x4, R4 ;  /* 0x0000000433047825 */ /* 0x001fcc00078e0204 */
[----:B------:R-:W2:Y:S01]  /*0db0*/  LDG.E R4, desc[UR52][R4.64] ;  /* 0x0000003404047981 */ /* 0x000ea2000c1e1900 */
[----:B------:R-:W-:Y:S02]  /*0dc0*/  UISETP.NE.U32.AND UP0, UPT, UR6, URZ, UPT ;  /* 0x0000003f0600728c */ /* 0x000fe4000bf05070 */
[----:B------:R-:W-:Y:S02]  /*0dd0*/  UISETP.NE.U32.AND UP1, UPT, UR8, URZ, UPT ;  /* 0x0000003f0800728c */ /* 0x000fe4000bf25070 */
[----:B------:R-:W-:Y:S02]  /*0de0*/  UISETP.NE.AND.EX UP0, UPT, UR7, URZ, UPT, UP0 ;  /* 0x0000003f0700728c */ /* 0x000fe4000bf05300 */
[----:B------:R-:W-:-:S04]  /*0df0*/  UISETP.NE.AND.EX UP1, UPT, UR9, URZ, UPT, UP1 ;  /* 0x0000003f0900728c */ /* 0x000fc8000bf25310 */
[----:B------:R-:W-:Y:S02]  /*0e00*/  PLOP3.LUT P0, PT, PT, PT, UP0, 0x80, 0x0 ;  /* 0x000000000000781c */ /* 0x000fe40003f0f008 */
[----:B------:R-:W-:Y:S02]  /*0e10*/  PLOP3.LUT P1, PT, PT, PT, UP1, 0x80, 0x0 ;  /* 0x000000000000781c */ /* 0x000fe40003f2f018 */
[----:B--2---:R-:W-:-:S13]  /*0e20*/  R2UR UR37, R4 ;  /* 0x00000000042572ca */ /* 0x004fda00000e0000 */
[----:B------:R-:W-:Y:S02]  /*0e30*/  USHF.R.S32.HI UR38, URZ, 0x1f, UR37 ;  /* 0x0000001f3f267899 */ /* 0x000fe40008011425 */
[----:B------:R-:W-:Y:S02]  /*0e40*/  @UP0 ULEA UR6, UP2, UR37, UR6, 0x2 ;  /* 0x0000000625060291 */ /* 0x000fe4000f84103f */
[----:B------:R-:W-:Y:S02]  /*0e50*/  @UP1 ULEA UR8, UP3, UR37, UR8, 0x2 ;  /* 0x0000000825081291 */ /* 0x000fe4000f86103f */
[----:B------:R-:W-:Y:S02]  /*0e60*/  @UP0 ULEA.HI.X UR7, UR37, UR7, UR38, 0x2, UP2 ;  /* 0x0000000725070291 */ /* 0x000fe400090f1426 */
[----:B------:R-:W-:Y:S01]  /*0e70*/  @UP1 ULEA.HI.X UR9, UR37, UR9, UR38, 0x2, UP3 ;  /* 0x0000000925091291 */ /* 0x000fe200098f1426 */
[----:B------:R-:W-:Y:S02]  /*0e80*/  IMAD.U32 R4, RZ, RZ, UR6 ;  /* 0x00000006ff047e24 */ /* 0x000fe4000f8e00ff */
[----:B------:R-:W-:-:S02]  /*0e90*/  IMAD.U32 R6, RZ, RZ, UR8 ;  /* 0x00000008ff067e24 */ /* 0x000fc4000f8e00ff */
[----:B------:R-:W-:Y:S01]  /*0ea0*/  IMAD.U32 R5, RZ, RZ, UR7 ;  /* 0x00000007ff057e24 */ /* 0x000fe2000f8e00ff */
[----:B------:R-:W-:Y:S01]  /*0eb0*/  ULDC.64 UR6, c[0x0][0x418] ;  /* 0x0001060000067ab9 */ /* 0x000fe20000000a00 */
[----:B---3--:R-:W-:-:S03]  /*0ec0*/  IMAD.U32 R7, RZ, RZ, UR9 ;  /* 0x00000009ff077e24 */ /* 0x008fc6000f8e00ff */
[----:B------:R-:W2:Y:S04]  /*0ed0*/  @P0 LDG.E R4, desc[UR52][R4.64] ;  /* 0x0000003404040981 */ /* 0x000ea8000c1e1900 */
[----:B------:R-:W3:Y:S01]  /*0ee0*/  @P1 LDG.E R6, desc[UR52][R6.64] ;  /* 0x0000003406061981 */ /* 0x000ee2000c1e1900 */
[----:B------:R-:W-:Y:S01]  /*0ef0*/  UISETP.NE.U32.AND UP0, UPT, UR6, URZ, UPT ;  /* 0x0000003f0600728c */ /* 0x000fe2000bf05070 */
[----:B------:R-:W-:Y:S01]  /*0f00*/  IMAD.MOV.U32 R0, RZ, RZ, RZ ;  /* 0x000000ffff007224 */ /* 0x000fe200078e00ff */
[----:B------:R-:W-:Y:S01]  /*0f10*/  UMOV UR50, URZ ;  /* 0x0000003f00327c82 */ /* 0x000fe20008000000 */
[----:B------:R-:W-:Y:S01]  /*0f20*/  ULDC UR6, c[0x0][0x2f0] ;  /* 0x0000bc0000067ab9 */ /* 0x000fe20000000800 */
[----:B------:R-:W-:Y:S01]  /*0f30*/  UISETP.NE.AND.EX UP0, UPT, UR7, URZ, UPT, UP0 ;  /* 0x0000003f0700728c */ /* 0x000fe2000bf05300 */
[----:B------:R-:W-:Y:S01]  /*0f40*/  IMAD.MOV.U32 R3, RZ, RZ, RZ ;  /* 0x000000ffff037224 */ /* 0x000fe200078e00ff */
[----:B------:R-:W-:Y:S01]  /*0f50*/  UMOV UR39, UR5 ;  /* 0x0000000500277c82 */ /* 0x000fe20008000000 */
[----:B------:R-:W-:Y:S01]  /*0f60*/  IMAD.MOV.U32 R87, RZ, RZ, RZ ;  /* 0x000000ffff577224 */ /* 0x000fe200078e00ff */
[----:B------:R-:W-:Y:S01]  /*0f70*/  USEL UR4, UR4, 0x1, UP0 ;  /* 0x0000000104047887 */ /* 0x000fe20008000000 */
[----:B-----5:R-:W-:-:S02]  /*0f80*/  CS2R R8, SRZ ;  /* 0x0000000000087805 */ /* 0x020fc4000001ff00 */
[----:B------:R-:W-:Y:S02]  /*0f90*/  CS2R R10, SRZ ;  /* 0x00000000000a7805 */ /* 0x000fe4000001ff00 */
[----:B------:R-:W-:Y:S01]  /*0fa0*/  CS2R R12, SRZ ;  /* 0x00000000000c7805 */ /* 0x000fe2000001ff00 */
[----:B------:R-:W-:Y:S01]  /*0fb0*/  UIMAD UR4, UR4, UR6, URZ ;  /* 0x00000006040472a4 */ /* 0x000fe2000f8e023f */
        /* <DEDUP_REMOVED lines=18> */
[----:B------:R-:W-:Y:S01]  /*10e0*/  IMAD.MOV.U32 R60, RZ, RZ, RZ ;  /* 0x000000ffff3c7224 */ /* 0x000fe200078e00ff */
[----:B------:R-:W-:Y:S01]  /*10f0*/  CS2R R92, SRZ ;  /* 0x00000000005c7805 */ /* 0x000fe2000001ff00 */
[----:B------:R-:W-:Y:S01]  /*1100*/  IMAD.MOV.U32 R64, RZ, RZ, RZ ;  /* 0x000000ffff407224 */ /* 0x000fe200078e00ff */
[----:B--2---:R-:W-:Y:S02]  /*1110*/  @P0 R2UR UR50, R4 ;  /* 0x00000000043202ca */ /* 0x004fe400000e0000 */
[----:B------:R-:W-:Y:S02]  /*1120*/  PLOP3.LUT P0, PT, PT, PT, PT, 0x80, 0x0 ;  /* 0x000000000000781c */ /* 0x000fe40003f0f070 */
[----:B---3--:R-:W-:Y:S01]  /*1130*/  @P1 R2UR UR4, R6 ;  /* 0x00000000060412ca */ /* 0x008fe200000e0000 */
[----:B------:R-:W-:-:S14]  /*1140*/  @P1 BRA `(.L_x_190) ;  /* 0x0000000000341947 */ /* 0x000fdc0003800000 */
[----:B------:R-:W-:Y:S02]  /*1150*/  ULDC.64 UR6, c[0x0][0xa08] ;  /* 0x0002820000067ab9 */ /* 0x000fe40000000a00 */
[----:B------:R-:W-:-:S04]  /*1160*/  ISETP.NE.U32.AND P1, PT, RZ, UR6, PT ;  /* 0x00000006ff007c0c */ /* 0x000fc8000bf25070 */
[----:B------:R-:W-:-:S13]  /*1170*/  ISETP.NE.AND.EX P1, PT, RZ, UR7, PT, P1 ;  /* 0x00000007ff007c0c */ /* 0x000fda000bf25310 */
[----:B------:R-:W-:Y:S05]  /*1180*/  @!P1 BRA `(.L_x_190) ;  /* 0x0000000000249947 */ /* 0x000fea0003800000 */
[----:B------:R-:W-:Y:S02]  /*1190*/  ULDC.64 UR4, c[0x0][0xa08] ;  /* 0x0002820000047ab9 */ /* 0x000fe40000000a00 */
[----:B------:R-:W-:-:S06]  /*11a0*/  UIMAD.WIDE UR4, UR37, 0x4, UR4 ;  /* 0x00000004250478a5 */ /* 0x000fcc000f8e0204 */
[----:B------:R-:W-:Y:S01]  /*11b0*/  MOV R4, UR4 ;  /* 0x0000000400047c02 */ /* 0x000fe20008000f00 */
[----:B------:R-:W-:-:S05]  /*11c0*/  IMAD.U32 R5, RZ, RZ, UR5 ;  /* 0x00000005ff057e24 */ /* 0x000fca000f8e00ff */
[----:B------:R-:W2:Y:S04]  /*11d0*/  LDG.E R7, desc[UR52][R4.64] ;  /* 0x0000003404077981 */ /* 0x000ea8000c1e1900 */
[----:B------:R-:W3:Y:S01]  /*11e0*/  LDG.E R6, desc[UR52][R4.64+0x4] ;  /* 0x0000043404067981 */ /* 0x000ee2000c1e1900 */
[----:B--2---:R-:W-:Y:S02]  /*11f0*/  R2UR UR4, R7 ;  /* 0x00000000070472ca */ /* 0x004fe400000e0000 */
[----:B---3--:R-:W-:-:S13]  /*1200*/  R2UR UR5, R6 ;  /* 0x00000000060572ca */ /* 0x008fda00000e0000 */
[----:B------:R-:W-:-:S12]  /*1210*/  UIADD3 UR4, -UR4, UR5, URZ ;  /* 0x0000000504047290 */ /* 0x000fd8000fffe13f */
.L_x_190:
[----:B------:R-:W-:Y:S01]  /*1220*/  UIADD3 UR50, -UR50, UR4, URZ ;  /* 0x0000000432327290 */ /* 0x000fe2000fffe13f */
[----:B------:R-:W-:Y:S01]  /*1230*/  IMAD.MOV.U32 R5, RZ, RZ, RZ ;  /* 0x000000ffff057224 */ /* 0x000fe200078e00ff */
[----:B------:R-:W-:Y:S01]  /*1240*/  UMOV UR40, UR46 ;  /* 0x0000002e00287c82 */ /* 0x000fe20008000000 */
[----:B------:R-:W-:Y:S01]  /*1250*/  IMAD.MOV.U32 R61, RZ, RZ, RZ ;  /* 0x000000ffff3d7224 */ /* 0x000fe200078e00ff */
[----:B------:R-:W-:Y:S01]  /*1260*/  UISETP.GE.AND UP0, UPT, UR50, 0x1, UPT ;  /* 0x000000013200788c */ /* 0x000fe2000bf06270 */
[----:B------:R-:W-:Y:S01]  /*1270*/  CS2R R68, SRZ ;  /* 0x0000000000447805 */ /* 0x000fe2000001ff00 */
[----:B------:R-:W-:Y:S01]  /*1280*/  UIADD3 UR4, UR50, 0x9f, URZ ;  /* 0x0000009f32047890 */ /* 0x000fe2000fffe03f */
[----:B------:R-:W-:Y:S01]  /*1290*/  CS2R R94, SRZ ;  /* 0x00000000005e7805 */ /* 0x000fe2000001ff00 */
[----:B------:R-:W-:Y:S01]  /*12a0*/  IMAD.MOV.U32 R65, RZ, RZ, RZ ;  /* 0x000000ffff417224 */ /* 0x000fe200078e00ff */
[----:B------:R-:W-:Y:S02]  /*12b0*/  CS2R R72, SRZ ;  /* 0x0000000000487805 */ /* 0x000fe4000001ff00 */
[----:B------:R-:W-:Y:S01]  /*12c0*/  PLOP3.LUT P1, PT, PT, PT, UP0, 0x80, 0x0 ;  /* 0x000000000000781c */ /* 0x000fe20003f2f008 */
[----:B------:R-:W-:Y:S01]  /*12d0*/  UIMAD.WIDE UR4, UR4, 0x66666667, URZ ;  /* 0x66666667040478a5 */ /* 0x000fe2000f8e023f */
[----:B------:R-:W-:Y:S01]  /*12e0*/  CS2R R96, SRZ ;  /* 0x0000000000607805 */ /* 0x000fe2000001ff00 */
[----:B------:R-:W-:Y:S01]  /*12f0*/  IMAD.MOV.U32 R76, RZ, RZ, RZ ;  /* 0x000000ffff4c7224 */ /* 0x000fe200078e00ff */
[----:B------:R-:W-:Y:S01]  /*1300*/  CS2R R98, SRZ ;  /* 0x0000000000627805 */ /* 0x000fe2000001ff00 */
[----:B------:R-:W-:Y:S01]  /*1310*/  USHF.R.U32.HI UR49, URZ, 0x1f, UR5 ;  /* 0x0000001f3f317899 */ /* 0x000fe20008011605 */
[----:B------:R-:W-:Y:S01]  /*1320*/  IMAD.MOV.U32 R80, RZ, RZ, RZ ;  /* 0x000000ffff507224 */ /* 0x000fe200078e00ff */
[----:B------:R-:W-:-:S02]  /*1330*/  CS2R R100, SRZ ;  /* 0x0000000000647805 */ /* 0x000fc4000001ff00 */
[----:B------:R-:W-:-:S04]  /*1340*/  ULEA.HI.SX32 UR49, UR5, UR49, 0x1a ;  /* 0x0000003105317291 */ /* 0x000fc8000f8fd23f */
[----:B------:R-:W-:Y:S08]  /*1350*/  @!P1 BRA `(.L_x_191) ;  /* 0x0000008400309947 */ /* 0x000ff00003800000 */
[----:B------:R-:W0:Y:S01]  /*1360*/  SHFL.IDX PT, R0, R23, RZ, 0x1f ;  /* 0x00001fff17007589 */ /* 0x000e2200000e0000 */
[----:B------:R-:W1:Y:S01]  /*1370*/  S2UR UR48, SR_CgaCtaId ;  /* 0x00000000003079c3 */ /* 0x000e620000008800 */
[----:B------:R-:W-:Y:S01]  /*1380*/  UMOV UR47, 0x400 ;  /* 0x00000400002f7882 */ /* 0x000fe20000000000 */
[----:B0-----:R-:W-:Y:S01]  /*1390*/  R2UR UR41, R0 ;  /* 0x00000000002972ca */ /* 0x001fe200000e0000 */
[----:B-1----:R-:W-:-:S04]  /*13a0*/  ULEA UR47, UR48, UR47, 0x18 ;  /* 0x0000002f302f7291 */ /* 0x002fc8000f8ec03f */
[----:B------:R-:W-:-:S04]  /*13b0*/  UIADD3 UR5, UR47, 0x14400, URZ ;  /* 0x000144002f057890 */ /* 0x000fc8000fffe03f */
[----:B------:R-:W-:-:S04]  /*13c0*/  ULOP3.LUT UP0, URZ, UR5, 0x9f, URZ, 0xc0, !UPT ;  /* 0x0000009f053f7892 */ /* 0x000fc8000f80c03f */
[----:B------:R-:W-:Y:S02]  /*13d0*/  ULEA.HI UR4, UR41, UR41, URZ, 0x1 ;  /* 0x0000002929047291 */ /* 0x000fe4000f8f083f */
[----:B------:R-:W-:Y:S02]  /*13e0*/  PLOP3.LUT P0, PT, PT, PT, UP0, 0x80, 0x0 ;  /* 0x000000000000781c */ /* 0x000fe40003f0f008 */
[----:B------:R-:W-:-:S04]  /*13f0*/  ULOP3.LUT UR4, UR4, 0x3e, URZ, 0xc0, !UPT ;  /* 0x0000003e04047892 */ /* 0x000fc8000f8ec03f */
[----:B------:R-:W-:-:S04]  /*1400*/  UIADD3 UR4, UR41, -UR4, URZ ;  /* 0x8000000429047290 */ /* 0x000fc8000fffe03f */
[----:B------:R-:W-:-:S04]  /*1410*/  ULEA UR4, UR4, UR5, 0xc ;  /* 0x0000000504047291 */ /* 0x000fc8000f8e603f */
[----:B------:R-:W-:-:S04]  /*1420*/  USHF.R.U32.HI UR4, URZ, 0x4, UR4 ;  /* 0x000000043f047899 */ /* 0x000fc80008011604 */
[----:B------:R-:W-:Y:S01]  /*1430*/  ULOP3.LUT UR51, UR4, 0x3fff, URZ, 0xc0, !UPT ;  /* 0x00003fff04337892 */ /* 0x000fe2000f8ec03f */
[----:B------:R-:W-:Y:S11]  /*1440*/  @!P0 BRA `(.L_x_192) ;  /* 0x0000000000408947 */ /* 0x000ff60003800000 */
[----:B------:R-:W-:Y:S01]  /*1450*/  MOV R0, 0x0 ;  /* 0x0000000000007802 */ /* 0x000fe20000000f00 */
[----:B------:R-:W-:Y:S01]  /*1460*/  ULDC.64 UR4, c[0x4][0xc8] ;  /* 0x0100320000047ab9 */ /* 0x000fe20000000a00 */
[----:B------:R-:W-:Y:S01]  /*1470*/  ULDC.64 UR6, c[0x4][0x38] ;  /* 0x01000e0000067ab9 */ /* 0x000fe20000000a00 */
[----:B------:R-:W-:Y:S01]  /*1480*/  IMAD.U32 R4, RZ, RZ, UR4 ;  /* 0x00000004ff047e24 */ /* 0x000fe2000f8e00ff */
[----:B------:R0:W1:Y:S01]  /*1490*/  LDC.64 R14, c[0x4][R0] ;  /* 0x01000000000e7b82 */ /* 0x0000620000000a00 */
[----:B------:R-:W-:Y:S01]  /*14a0*/  IMAD.U32 R5, RZ, RZ, UR5 ;  /* 0x00000005ff057e24 */ /* 0x000fe2000f8e00ff */
[----:B------:R-:W-:Y:S01]  /*14b0*/  ULDC.64 UR4, c[0x4][0xd0] ;  /* 0x0100340000047ab9 */ /* 0x000fe20000000a00 */
[----:B------:R-:W-:Y:S01]  /*14c0*/  IMAD.U32 R10, RZ, RZ, UR6 ;  /* 0x00000006ff0a7e24 */ /* 0x000fe2000f8e00ff */
[----:B------:R-:W-:Y:S01]  /*14d0*/  MOV R7, UR5 ;  /* 0x0000000500077c02 */ /* 0x000fe20008000f00 */
[----:B------:R-:W-:Y:S02]  /*14e0*/  IMAD.U32 R6, RZ, RZ, UR4 ;  /* 0x00000004ff067e24 */ /* 0x000fe4000f8e00ff */
[----:B------:R-:W-:-:S02]  /*14f0*/  IMAD.U32 R11, RZ, RZ, UR7 ;  /* 0x00000007ff0b7e24 */ /* 0x000fc4000f8e00ff */
[----:B------:R-:W-:Y:S02]  /*1500*/  IMAD.MOV.U32 R8, RZ, RZ, 0x70 ;  /* 0x00000070ff087424 */ /* 0x000fe400078e00ff */
[----:B------:R-:W-:Y:S02]  /*1510*/  IMAD.MOV.U32 R12, RZ, RZ, 0x1 ;  /* 0x00000001ff0c7424 */ /* 0x000fe400078e00ff */
[----:B0-----:R-:W-:-:S07]  /*1520*/  IMAD.MOV.U32 R13, RZ, RZ, RZ ;  /* 0x000000ffff0d7224 */ /* 0x001fce00078e00ff */
[----:B------:R-:W-:-:S07]  /*1530*/  LEPC R20, `(.L_x_192) ;  /* 0x000000001014794e */ /* 0x000fce0000000000 */
[----:B-1----:R-:W-:Y:S05]  /*1540*/  CALL.ABS.NOINC R14 ;  /* 0x000000000e007343 */ /* 0x002fea0003c00000 */
.L_x_192:
        /* <DEDUP_REMOVED lines=10> */
[----:B------:R-:W-:Y:S02]  /*15f0*/  @UP0 ULDC.64 UR16, c[0x0][0x9a8] ;  /* 0x00026a0000100ab9 */ /* 0x000fe40000000a00 */
[----:B------:R-:W-:Y:S01]  /*1600*/  @UP1 ULDC.64 UR14, c[0x0][0x9b8] ;  /* 0x00026e00000e1ab9 */ /* 0x000fe20000000a00 */
[----:B------:R-:W-:Y:S02]  /*1610*/  @UP0 UIMAD UR8, UR38, UR16, URZ ;  /* 0x00000010260802a4 */ /* 0x000fe4000f8e023f */
[----:B------:R-:W-:Y:S02]  /*1620*/  @UP1 UIMAD UR9, UR38, UR14, URZ ;  /* 0x0000000e260912a4 */ /* 0x000fe4000f8e023f */
        /* <DEDUP_REMOVED lines=23> */
[----:B------:R-:W-:-:S02]  /*17a0*/  MOV R6, UR4 ;  /* 0x0000000400067c02 */ /* 0x000fc40008000f00 */
[----:B------:R-:W-:Y:S02]  /*17b0*/  IMAD.U32 R5, RZ, RZ, UR7 ;  /* 0x00000007ff057e24 */ /* 0x000fe4000f8e00ff */
[----:B------:R-:W-:-:S03]  /*17c0*/  IMAD.U32 R7, RZ, RZ, UR5 ;  /* 0x00000005ff077e24 */ /* 0x000fc6000f8e00ff */
[----:B------:R-:W2:Y:S04]  /*17d0*/  @P0 LDG.E R3, desc[UR52][R4.64] ;  /* 0x0000003404030981 */ /* 0x000ea8000c1e1900 */
[----:B------:R-:W2:Y:S01]  /*17e0*/  @P1 LDG.E R0, desc[UR52][R6.64] ;  /* 0x0000003406001981 */ /* 0x000ea2000c1e1900 */
[----:B------:R-:W-:Y:S01]  /*17f0*/  ULEA.HI UR4, UR44, UR44, URZ, 0x1 ;  /* 0x0000002c2c047291 */ /* 0x000fe2000f8f083f */
[----:B------:R-:W-:-:S03]  /*1800*/  IMAD.U32 R9, RZ, RZ, UR45 ;  /* 0x0000002dff097e24 */ /* 0x000fc6000f8e00ff */
[----:B------:R-:W-:Y:S02]  /*1810*/  ULOP3.LUT UR4, UR4, 0xfffffffe, URZ, 0xc0, !UPT ;  /* 0xfffffffe04047892 */ /* 0x000fe4000f8ec03f */
[----:B------:R-:W-:Y:S02]  /*1820*/  ISETP.NE.AND P0, PT, R9, 0x3, PT ;  /* 0x000000030900780c */ /* 0x000fe40003f05270 */
[----:B------:R-:W-:-:S06]  /*1830*/  UIADD3 UR4, UR44, -UR4, URZ ;  /* 0x800000042c047290 */ /* 0x000fcc000fffe03f */
[----:B------:R-:W-:Y:S01]  /*1840*/  IMAD.U32 R8, RZ, RZ, UR4 ;  /* 0x00000004ff087e24 */ /* 0x000fe2000f8e00ff */
[----:B------:R-:W-:-:S04]  /*1850*/  ULDC UR4, c[0x0][0x9d8] ;  /* 0x0002760000047ab9 */ /* 0x000fc80000000800 */
[----:B------:R-:W-:-:S04]  /*1860*/  SHF.L.U32 R8, R8, 0x1f, RZ ;  /* 0x0000001f08087819 */ /* 0x000fc800000006ff */
[----:B------:R-:W0:Y:S01]  /*1870*/  SYNCS.PHASECHK.TRANS64.TRYWAIT P1, [UR47+0x29800], R8 ;  /* 0x02980008ff0075a7 */ /* 0x000e22000802016f */
[----:B--2---:R-:W-:-:S04]  /*1880*/  FMUL.FTZ R0, R3, R0 ;  /* 0x0000000003007220 */ /* 0x004fc80000410000 */
[----:B------:R-:W-:Y:S01]  /*1890*/  FMUL.FTZ R0, R0, UR4 ;  /* 0x0000000400007c20 */ /* 0x000fe20008410000 */
[----:B0-----:R-:W-:Y:S06]  /*18a0*/  @!P1 BRA `(.L_x_193) ;  /* 0x0000010c00349947 */ /* 0x001fec0003800000 */
.L_x_339:
[----:B------:R-:W-:Y:S05]  /*18b0*/  @!P0 BRA `(.L_x_194) ;  /* 0x0000000000048947 */ /* 0x000fea0003800000 */
[----:B------:R-:W-:Y:S01]  /*18c0*/  BPT.TRAP 0x1 ;  /* 0x000000040000795c */ /* 0x000fe20000300000 */
.L_x_194:
[----:B0-----:R-:W-:Y:S02]  /*18d0*/  IMAD.U32 R3, RZ, RZ, UR42 ;  /* 0x0000002aff037e24 */ /* 0x001fe4000f8e00ff */
[----:B------:R-:W-:-:S03]  /*18e0*/  IMAD.U32 R4, RZ, RZ, UR43 ;  /* 0x0000002bff047e24 */ /* 0x000fc6000f8e00ff */
[----:B------:R-:W-:Y:S02]  /*18f0*/  LEA R3, R3, UR47, 0x3 ;  /* 0x0000002f03037c11 */ /* 0x000fe4000f8e18ff */
[----:B------:R-:W-:-:S04]  /*1900*/  SHF.L.U32 R4, R4, 0x1f, RZ ;  /* 0x0000001f04047819 */ /* 0x000fc800000006ff */
[----:B------:R0:W1:Y:S01]  /*1910*/  SYNCS.PHASECHK.TRANS64.TRYWAIT P1, [R3+URZ+0x29830], R4 ;  /* 0x02983004030075a7 */ /* 0x000062000802017f */
[----:B------:R-:W-:Y:S05]  /*1920*/  @!P0 BRA `(.L_x_195) ;  /* 0x0000000000048947 */ /* 0x000fea0003800000 */
[----:B------:R-:W-:Y:S01]  /*1930*/  BPT.TRAP 0x1 ;  /* 0x000000040000795c */ /* 0x000fe20000300000 */
.L_x_195:
[----:B------:R-:W-:Y:S01]  /*1940*/  IMAD.MOV.U32 R87, RZ, RZ, RZ ;  /* 0x000000ffff577224 */ /* 0x000fe200078e00ff */
[----:B-1----:R-:W-:Y:S06]  /*1950*/  @P1 BRA `(.L_x_196) ;  /* 0x0000000000081947 */ /* 0x002fec0003800000 */
[----:B------:R-:W1:Y:S02]  /*1960*/  SYNCS.PHASECHK.TRANS64.TRYWAIT P1, [R3+URZ+0x29830], R4 ;  /* 0x02983004030075a7 */ /* 0x000e64000802017f */
[----:B-1----:R-:W-:Y:S05]  /*1970*/  @!P1 BRA `(.L_x_197) ;  /* 0x0000010c00189947 */ /* 0x002fea0003800000 */
.L_x_196:
        /* <DEDUP_REMOVED lines=11> */
[----:B------:R-:W-:Y:S01]  /*1a30*/  UMOV UR4, UR24 ;  /* 0x0000001800047c82 */ /* 0x000fe20008000000 */
[----:B------:R-:W-:Y:S02]  /*1a40*/  UMOV UR7, 0x80000020 ;  /* 0x8000002000077882 */ /* 0x000fe40000000000 */
        /* <DEDUP_REMOVED lines=191> */
.L_x_198:
[C---:B------:R-:W-:Y:S01]  /*2640*/  FMUL.FTZ R10, R0.reuse, R106 ;  /* 0x0000006a000a7220 */ /* 0x040fe20000410000 */
[C---:B------:R-:W-:Y:S01]  /*2650*/  FMUL.FTZ R11, R0.reuse, R107 ;  /* 0x0000006b000b7220 */ /* 0x040fe20000410000 */
[C---:B------:R-:W-:Y:S01]  /*2660*/  FMUL.FTZ R14, R0.reuse, R110 ;  /* 0x0000006e000e7220 */ /* 0x040fe20000410000 */
[C---:B------:R-:W-:Y:S01]  /*2670*/  FMUL.FTZ R24, R0.reuse, R24 ;  /* 0x0000001800187220 */ /* 0x040fe20000410000 */
[C---:B------:R-:W-:Y:S01]  /*2680*/  FMUL.FTZ R21, R0.reuse, R111 ;  /* 0x0000006f00157220 */ /* 0x040fe20000410000 */
[C---:B------:R-:W-:Y:S01]  /*2690*/  FMUL.FTZ R8, R0.reuse, R113 ;  /* 0x0000007100087220 */ /* 0x040fe20000410000 */
[----:B------:R-:W-:Y:S01]  /*26a0*/  MUFU.TANH R10, R10 ;  /* 0x0000000a000a7308 */ /* 0x000fe20000002400 */
[----:B------:R-:W-:Y:S02]  /*26b0*/  IMAD.U32 R123, RZ, RZ, UR49 ;  /* 0x00000031ff7b7e24 */ /* 0x000fe4000f8e00ff */
[C---:B------:R-:W-:Y:S01]  /*26c0*/  FMUL.FTZ R75, R0.reuse, R114 ;  /* 0x00000072004b7220 */ /* 0x040fe20000410000 */
[C---:B------:R-:W-:Y:S01]  /*26d0*/  FMUL.FTZ R5, R0.reuse, R104 ;  /* 0x0000006800057220 */ /* 0x040fe20000410000 */
[C---:B------:R-:W-:Y:S01]  /*26e0*/  FMUL.FTZ R74, R0.reuse, R115 ;  /* 0x00000073004a7220 */ /* 0x040fe20000410000 */
[C---:B------:R-:W-:Y:S01]  /*26f0*/  FMUL.FTZ R84, R0.reuse, R58 ;  /* 0x0000003a00547220 */ /* 0x040fe20000410000 */
[C---:B01----:R-:W-:Y:S01]  /*2700*/  FMUL.FTZ R4, R0.reuse, R105 ;  /* 0x0000006900047220 */ /* 0x043fe20000410000 */
        /* <DEDUP_REMOVED lines=18> */
[----:B-1----:R-:W-:-:S02]  /*2830*/  VIADD R24, R169, UR50 ;  /* 0x00000032a9187c36 */ /* 0x002fc40008000000 */
[C---:B------:R-:W-:Y:S01]  /*2840*/  FMUL.FTZ R98, R0.reuse, R98 ;  /* 0x0000006200627220 */ /* 0x040fe20000410000 */
[C---:B------:R-:W-:Y:S01]  /*2850*/  FMUL.FTZ R15, R0.reuse, R89 ;  /* 0x00000059000f7220 */ /* 0x040fe20000410000 */
[C---:B------:R-:W-:Y:S01]  /*2860*/  FMUL.FTZ R63, R0.reuse, R63 ;  /* 0x0000003f003f7220 */ /* 0x040fe20000410000 */
[----:B------:R-:W-:Y:S02]  /*2870*/  IMAD R123, R123, -0xa0, R24 ;  /* 0xffffff607b7b7824 */ /* 0x000fe400078e0218 */
[C---:B------:R-:W-:Y:S01]  /*2880*/  FMUL.FTZ R30, R0.reuse, R30 ;  /* 0x0000001e001e7220 */ /* 0x040fe20000410000 */
[C---:B------:R-:W-:Y:S01]  /*2890*/  FMUL.FTZ R73, R0.reuse, R92 ;  /* 0x0000005c00497220 */ /* 0x040fe20000410000 */
[----:B------:R-:W1:Y:S01]  /*28a0*/  MUFU.TANH R21, R21 ;  /* 0x0000001500157308 */ /* 0x000e620000002400 */
[C---:B------:R-:W-:Y:S01]  /*28b0*/  FMUL.FTZ R99, R0.reuse, R99 ;  /* 0x0000006300637220 */ /* 0x040fe20000410000 */
[C---:B------:R-:W-:Y:S01]  /*28c0*/  ISETP.GT.AND P4, PT, R123.reuse, RZ, PT ;  /* 0x000000ff7b00720c */ /* 0x040fe20003f84270 */
[C---:B------:R-:W-:Y:S01]  /*28d0*/  FMUL.FTZ R67, R0.reuse, R67 ;  /* 0x0000004300437220 */ /* 0x040fe20000410000 */
[C---:B------:R-:W-:Y:S01]  /*28e0*/  ISETP.GT.AND P3, PT, R123.reuse, 0x1, PT ;  /* 0x000000017b00780c */ /* 0x040fe20003f64270 */
[C---:B------:R-:W-:Y:S01]  /*28f0*/  FMUL.FTZ R102, R0.reuse, R102 ;  /* 0x0000006600667220 */ /* 0x040fe20000410000 */
[----:B------:R-:W-:Y:S01]  /*2900*/  ISETP.GT.AND P2, PT, R123, 0x8, PT ;  /* 0x000000087b00780c */ /* 0x000fe20003f44270 */
[C---:B------:R-:W-:Y:S01]  /*2910*/  FMUL.FTZ R77, R0.reuse, R96 ;  /* 0x00000060004d7220 */ /* 0x040fe20000410000 */
[----:B------:R-:W3:Y:S01]  /*2920*/  MUFU.TANH R75, R75 ;  /* 0x0000004b004b7308 */ /* 0x000ee20000002400 */
[----:B0-----:R-:W-:Y:S01]  /*2930*/  FSEL R11, R11, -INF , P3 ;  /* 0xff8000000b0b7808 */ /* 0x001fe20001800000 */
[C---:B------:R-:W-:Y:S01]  /*2940*/  FMUL.FTZ R103, R0.reuse, R103 ;  /* 0x0000006700677220 */ /* 0x040fe20000410000 */
[C---:B------:R-:W-:Y:S01]  /*2950*/  ISETP.GT.AND P1, PT, R123.reuse, 0x9, PT ;  /* 0x000000097b00780c */ /* 0x040fe20003f24270 */
[----:B------:R-:W-:Y:S01]  /*2960*/  FMUL.FTZ R34, R0, R34 ;  /* 0x0000002200227220 */ /* 0x000fe20000410000 */
[----:B--2---:R-:W-:Y:S01]  /*2970*/  FSEL R88, R14, -INF , P2 ;  /* 0xff8000000e587808 */ /* 0x004fe20001000000 */
[C---:B------:R-:W-:Y:S01]  /*2980*/  FMUL.FTZ R72, R0.reuse, R93 ;  /* 0x0000005d00487220 */ /* 0x040fe20000410000 */
[----:B------:R-:W-:Y:S01]  /*2990*/  ISETP.GT.AND P6, PT, R123, 0x10, PT ;  /* 0x000000107b00780c */ /* 0x000fe20003fc4270 */
[----:B------:R-:W0:Y:S01]  /*29a0*/  MUFU.TANH R5, R5 ;  /* 0x0000000500057308 */ /* 0x000e220000002400 */
[----:B-1----:R-:W-:Y:S01]  /*29b0*/  FSEL R90, R21, -INF , P1 ;  /* 0xff800000155a7808 */ /* 0x002fe20000800000 */
[C---:B------:R-:W-:Y:S01]  /*29c0*/  FMUL.FTZ R38, R0.reuse, R38 ;  /* 0x0000002600267220 */ /* 0x040fe20000410000 */
[----:B------:R-:W-:Y:S01]  /*29d0*/  ISETP.GT.AND P5, PT, R123, 0x11, PT ;  /* 0x000000117b00780c */ /* 0x000fe20003fa4270 */
[C---:B------:R-:W-:Y:S01]  /*29e0*/  FMUL.FTZ R58, R0.reuse, R60 ;  /* 0x0000003c003a7220 */ /* 0x040fe20000410000 */
[C---:B------:R-:W-:Y:S01]  /*29f0*/  FMUL.FTZ R60, R0.reuse, R65 ;  /* 0x00000041003c7220 */ /* 0x040fe20000410000 */
[C---:B------:R-:W-:Y:S01]  /*2a00*/  FMUL.FTZ R55, R0.reuse, R55 ;  /* 0x0000003700377220 */ /* 0x040fe20000410000 */
[C---:B------:R-:W-:Y:S01]  /*2a10*/  FMUL.FTZ R76, R0.reuse, R97 ;  /* 0x00000061004c7220 */ /* 0x040fe20000410000 */
[----:B------:R-:W1:Y:S01]  /*2a20*/  MUFU.TANH R74, R74 ;  /* 0x0000004a004a7308 */ /* 0x000e620000002400 */
[----:B---3--:R-:W-:Y:S01]  /*2a30*/  FSEL R75, R75, -INF , P6 ;  /* 0xff8000004b4b7808 */ /* 0x008fe20003000000 */
        /* <DEDUP_REMOVED lines=14> */
[----:B------:R-:W3:Y:S01]  /*2b20*/  MUFU.TANH R4, R4 ;  /* 0x0000000400047308 */ /* 0x000ee20000002400 */
[----:B--2---:R-:W-:Y:S01]  /*2b30*/  FSEL R84, R10, -INF , P4 ;  /* 0xff8000000a547808 */ /* 0x004fe20002000000 */
[C---:B------:R-:W-:Y:S01]  /*2b40*/  FMUL.FTZ R57, R0.reuse, R57 ;  /* 0x0000003900397220 */ /* 0x040fe20000410000 */
[----:B0-----:R-:W-:Y:S01]  /*2b50*/  FSEL R10, R5, -INF , P4 ;  /* 0xff800000050a7808 */ /* 0x001fe20002000000 */
[C---:B------:R-:W-:Y:S01]  /*2b60*/  FMUL.FTZ R70, R0.reuse, R70 ;  /* 0x0000004600467220 */ /* 0x040fe20000410000 */
[C---:B------:R-:W-:Y:S01]  /*2b70*/  ISETP.GT.AND P4, PT, R123.reuse, 0x18, PT ;  /* 0x000000187b00780c */ /* 0x040fe20003f84270 */
[----:B------:R-:W-:Y:S01]  /*2b80*/  FMUL.FTZ R47, R0, R47 ;  /* 0x0000002f002f7220 */ /* 0x000fe20000410000 */
[----:B-1----:R-:W-:Y:S01]  /*2b90*/  FSEL R21, R74, -INF , P5 ;  /* 0xff8000004a157808 */ /* 0x002fe20002800000 */
[----:B------:R-:W0:Y:S01]  /*2ba0*/  MUFU.TANH R79, R79 ;  /* 0x0000004f004f7308 */ /* 0x000e220000002400 */
        /* <DEDUP_REMOVED lines=8> */
[----:B---3--:R-:W-:Y:S01]  /*2c30*/  FSEL R4, R4, -INF , P3 ;  /* 0xff80000004047808 */ /* 0x008fe20001800000 */
[C---:B------:R-:W-:Y:S01]  /*2c40*/  FMUL.FTZ R41, R0.reuse, R41 ;  /* 0x0000002900297220 */ /* 0x040fe20000410000 */
[----:B------:R-:W-:Y:S01]  /*2c50*/  ISETP.GT.AND P3, PT, R123, 0x19, PT ;  /* 0x000000197b00780c */ /* 0x000fe20003f64270 */
[C---:B------:R-:W-:Y:S01]  /*2c60*/  FMUL.FTZ R54, R0.reuse, R54 ;  /* 0x0000003600367220 */ /* 0x040fe20000410000 */
[C---:B------:R-:W-:Y:S01]  /*2c70*/  FMUL.FTZ R31, R0.reuse, R31 ;  /* 0x0000001f001f7220 */ /* 0x040fe20000410000 */
[C---:B------:R-:W-:Y:S01]  /*2c80*/  FMUL.FTZ R52, R0.reuse, R52 ;  /* 0x0000003400347220 */ /* 0x040fe20000410000 */
[----:B------:R-:W-:Y:S01]  /*2c90*/  FMUL.FTZ R39, R0, R39 ;  /* 0x0000002700277220 */ /* 0x000fe20000410000 */
[----:B------:R-:W2:Y:S01]  /*2ca0*/  MUFU.TANH R6, R6 ;  /* 0x0000000600067308 */ /* 0x000ea20000002400 */
[----:B-1----:R-:W-:Y:S01]  /*2cb0*/  FMNMX.FTZ R25, R84, R11, !PT ;  /* 0x0000000b54197209 */ /* 0x002fe20007810000 */
[----:B------:R-:W-:Y:S01]  /*2cc0*/  ULDC UR6, c[0x0][0x988] ;  /* 0x0002620000067ab9 */ /* 0x000fe20000000800 */
[----:B0-----:R-:W-:Y:S01]  /*2cd0*/  FSEL R79, R79, -INF , P4 ;  /* 0xff8000004f4f7808 */ /* 0x001fe20002000000 */
[----:B------:R-:W-:Y:S01]  /*2ce0*/  FMUL.FTZ R28, R0, R28 ;  /* 0x0000001c001c7220 */ /* 0x000fe20000410000 */
[----:B------:R-:W-:Y:S01]  /*2cf0*/  FMNMX.FTZ R25, R88, R25, !PT ;  /* 0x0000001958197209 */ /* 0x000fe20007810000 */
[----:B------:R-:W-:Y:S01]  /*2d00*/  FMUL.FTZ R36, R0, R36 ;  /* 0x0000002400247220 */ /* 0x000fe20000410000 */
[----:B------:R-:W-:Y:S01]  /*2d10*/  P2R R120, PR, RZ, 0x1 ;  /* 0x00000001ff787803 */ /* 0x000fe20000000000 */
[----:B------:R-:W-:Y:S01]  /*2d20*/  MUFU.TANH R78, R78 ;  /* 0x0000004e004e7308 */ /* 0x000fe20000002400 */
[----:B------:R-:W-:Y:S01]  /*2d30*/  FMNMX.FTZ R24, R90, R25, !PT ;  /* 0x000000195a187209 */ /* 0x000fe20007810000 */
[C---:B------:R-:W-:Y:S01]  /*2d40*/  FMUL.FTZ R33, R0.reuse, R33 ;  /* 0x0000002100217220 */ /* 0x040fe20000410000 */
[C---:B------:R-:W-:Y:S01]  /*2d50*/  FMUL.FTZ R29, R0.reuse, R29 ;  /* 0x0000001d001d7220 */ /* 0x040fe20000410000 */
[C---:B------:R-:W-:Y:S01]  /*2d60*/  FMUL.FTZ R37, R0.reuse, R37 ;  /* 0x0000002500257220 */ /* 0x040fe20000410000 */
[----:B------:R-:W-:Y:S01]  /*2d70*/  FMNMX.FTZ R24, R75, R24, !PT ;  /* 0x000000184b187209 */ /* 0x000fe20007810000 */
[----:B------:R-:W-:Y:S01]  /*2d80*/  FMUL.FTZ R32, R0, R32 ;  /* 0x0000002000207220 */ /* 0x000fe20000410000 */
[----:B------:R-:W-:Y:S01]  /*2d90*/  UISETP.GE.AND UP0, UPT, UR50, 0xa1, UPT ;  /* 0x000000a13200788c */ /* 0x000fe2000bf06270 */
[----:B------:R-:W-:Y:S01]  /*2da0*/  MUFU.TANH R7, R7 ;  /* 0x0000000700077308 */ /* 0x000fe20000002400 */
[----:B------:R-:W-:-:S02]  /*2db0*/  FMNMX.FTZ R24, R21, R24, !PT ;  /* 0x0000001815187209 */ /* 0x000fc40007810000 */
[----:B--2---:R-:W-:Y:S02]  /*2dc0*/  FSEL R6, R6, -INF , P2 ;  /* 0xff80000006067808 */ /* 0x004fe40001000000 */
[----:B------:R-:W-:-:S03]  /*2dd0*/  ISETP.GT.AND P2, PT, R123, 0x20, PT ;  /* 0x000000207b00780c */ /* 0x000fc60003f44270 */
[----:B------:R-:W-:Y:S08]  /*2de0*/  MUFU.TANH R83, R83 ;  /* 0x0000005300537308 */ /* 0x000ff00000002400 */
[----:B------:R-:W-:Y:S08]  /*2df0*/  MUFU.TANH R9, R9 ;  /* 0x0000000900097308 */ /* 0x000ff00000002400 */
[----:B------:R-:W-:Y:S08]  /*2e00*/  MUFU.TANH R82, R82 ;  /* 0x0000005200527308 */ /* 0x000ff00000002400 */
[----:B------:R-:W0:Y:S08]  /*2e10*/  MUFU.TANH R8, R8 ;  /* 0x0000000800087308 */ /* 0x000e300000002400 */
[----:B------:R-:W-:Y:S08]  /*2e20*/  MUFU.TANH R94, R94 ;  /* 0x0000005e005e7308 */ /* 0x000ff00000002400 */
[----:B------:R-:W1:Y:S01]  /*2e30*/  MUFU.TANH R12, R12 ;  /* 0x0000000c000c7308 */ /* 0x000e620000002400 */
[----:B0-----:R-:W-:-:S02]  /*2e40*/  FSEL R8, R8, -INF , P5 ;  /* 0xff80000008087808 */ /* 0x001fc40002800000 */
[----:B------:R-:W-:-:S05]  /*2e50*/  ISETP.GT.AND P5, PT, R123, 0x29, PT ;  /* 0x000000297b00780c */ /* 0x000fca0003fa4270 */
[----:B------:R-:W0:Y:S08]  /*2e60*/  MUFU.TANH R95, R95 ;  /* 0x0000005f005f7308 */ /* 0x000e300000002400 */
[----:B------:R2:W-:Y:S01]  /*2e70*/  MUFU.TANH R89, R85 ;  /* 0x0000005500597308 */ /* 0x0005e20000002400 */
[----:B-1----:R-:W-:Y:S02]  /*2e80*/  FSEL R12, R12, -INF , P4 ;  /* 0xff8000000c0c7808 */ /* 0x002fe40002000000 */
[----:B------:R-:W-:-:S05]  /*2e90*/  ISETP.GT.AND P4, PT, R123, 0x30, PT ;  /* 0x000000307b00780c */ /* 0x000fca0003f84270 */
[----:B------:R1:W-:Y:S01]  /*2ea0*/  MUFU.TANH R115, R26 ;  /* 0x0000001a00737308 */ /* 0x0003e20000002400 */
[----:B--2---:R-:W-:-:S07]  /*2eb0*/  FSEL R85, R78, -INF , P3 ;  /* 0xff8000004e557808 */ /* 0x004fce0001800000 */
[----:B------:R-:W-:Y:S01]  /*2ec0*/  MUFU.TANH R13, R13 ;  /* 0x0000000d000d7308 */ /* 0x000fe20000002400 */
[----:B-1----:R-:W-:Y:S02]  /*2ed0*/  FMNMX.FTZ R26, R79, R24, !PT ;  /* 0x000000184f1a7209 */ /* 0x002fe40007810000 */
[----:B------:R-:W-:Y:S02]  /*2ee0*/  FSEL R24, R7, -INF , P1 ;  /* 0xff80000007187808 */ /* 0x000fe40000800000 */
[----:B------:R-:W-:-:S03]  /*2ef0*/  ISETP.GT.AND P1, PT, R123, 0x21, PT ;  /* 0x000000217b00780c */ /* 0x000fc60003f24270 */
[----:B------:R1:W-:Y:S08]  /*2f00*/  MUFU.TANH R92, R63 ;  /* 0x0000003f005c7308 */ /* 0x0003f00000002400 */
[----:B------:R-:W2:Y:S01]  /*2f10*/  MUFU.TANH R98, R98 ;  /* 0x0000006200627308 */ /* 0x000ea20000002400 */
[----:B-1----:R-:W-:Y:S01]  /*2f20*/  FMUL.FTZ R63, R0, R69 ;  /* 0x00000045003f7220 */ /* 0x002fe20000410000 */
[----:B------:R-:W-:-:S02]  /*2f30*/  FSEL R69, R83, -INF , P2 ;  /* 0xff80000053457808 */ /* 0x000fc40001000000 */
[----:B0-----:R-:W-:-:S04]  /*2f40*/  FSEL R83, R95, -INF , P5 ;  /* 0xff8000005f537808 */ /* 0x001fc80002800000 */
[----:B------:R0:W-:Y:S08]  /*2f50*/  MUFU.TANH R117, R30 ;  /* 0x0000001e00757308 */ /* 0x0001f00000002400 */
[----:B------:R-:W1:Y:S01]  /*2f60*/  MUFU.TANH R20, R20 ;  /* 0x0000001400147308 */ /* 0x000e620000002400 */
[----:B0-----:R-:W-:Y:S02]  /*2f70*/  FMNMX.FTZ R30, R85, R26, !PT ;  /* 0x0000001a551e7209 */ /* 0x001fe40007810000 */
[----:B------:R-:W-:-:S02]  /*2f80*/  FSEL R26, R9, -INF , P6 ;  /* 0xff800000091a7808 */ /* 0x000fc40003000000 */
[----:B------:R-:W-:Y:S02]  /*2f90*/  ISETP.GT.AND P6, PT, R123, 0x28, PT ;  /* 0x000000287b00780c */ /* 0x000fe40003fc4270 */
[----:B------:R-:W-:Y:S01]  /*2fa0*/  FMNMX.FTZ R30, R69, R30, !PT ;  /* 0x0000001e451e7209 */ /* 0x000fe20007810000 */
[----:B------:R-:W-:Y:S01]  /*2fb0*/  MUFU.TANH R99, R99 ;  /* 0x0000006300637308 */ /* 0x000fe20000002400 */
[----:B------:R-:W-:Y:S02]  /*2fc0*/  FSEL R25, R94, -INF , P6 ;  /* 0xff8000005e197808 */ /* 0x000fe40003000000 */
[----:B--2---:R-:W-:-:S05]  /*2fd0*/  FSEL R65, R98, -INF , P4 ;  /* 0xff80000062417808 */ /* 0x004fca0002000000 */
[----:B------:R0:W-:Y:S08]  /*2fe0*/  MUFU.TANH R96, R67 ;  /* 0x0000004300607308 */ /* 0x0001f00000002400 */
[----:B------:R-:W2:Y:S01]  /*2ff0*/  MUFU.TANH R15, R15 ;  /* 0x0000000f000f7308 */ /* 0x000ea20000002400 */
[----:B0-----:R-:W-:-:S04]  /*3000*/  FSEL R67, R82, -INF , P1 ;  /* 0xff80000052437808 */ /* 0x001fc80000800000 */
[----:B------:R-:W-:-:S03]  /*3010*/  FMNMX.FTZ R30, R67, R30, !PT ;  /* 0x0000001e431e7209 */ /* 0x000fc60007810000 */
[----:B------:R-:W-:Y:S08]  /*3020*/  MUFU.TANH R102, R102 ;  /* 0x0000006600667308 */ /* 0x000ff00000002400 */
[----:B------:R-:W-:Y:S08]  /*3030*/  MUFU.TANH R73, R73 ;  /* 0x0000004900497308 */ /* 0x000ff00000002400 */
[----:B------:R-:W-:Y:S08]  /*3040*/  MUFU.TANH R103, R103 ;  /* 0x0000006700677308 */ /* 0x000ff00000002400 */
[----:B------:R0:W-:Y:S08]  /*3050*/  MUFU.TANH R119, R34 ;  /* 0x0000002200777308 */ /* 0x0001f00000002400 */
[----:B------:R-:W3:Y:S01]  /*3060*/  MUFU.TANH R72, R72 ;  /* 0x0000004800487308 */ /* 0x000ee20000002400 */
[----:B0-----:R-:W-:-:S02]  /*3070*/  FMNMX.FTZ R34, R25, R30, !PT ;  /* 0x0000001e19227209 */ /* 0x001fc40007810000 */
[----:B------:R-:W-:Y:S01]  /*3080*/  FSEL R30, R13, -INF , P3 ;  /* 0xff8000000d1e7808 */ /* 0x000fe20001800000 */
[----:B------:R-:W-:Y:S01]  /*3090*/  IMAD.U32 R13, RZ, RZ, UR6 ;  /* 0x00000006ff0d7e24 */ /* 0x000fe2000f8e00ff */
[----:B------:R-:W-:Y:S02]  /*30a0*/  ISETP.GT.AND P3, PT, R123, 0x31, PT ;  /* 0x000000317b00780c */ /* 0x000fe40003f64270 */
[----:B------:R-:W-:Y:S01]  /*30b0*/  R2UR UR6, R3 ;  /* 0x00000000030672ca */ /* 0x000fe200000e0000 */
[----:B------:R0:W-:Y:S08]  /*30c0*/  MUFU.TANH R122, R38 ;  /* 0x00000026007a7308 */ /* 0x0001f00000002400 */
[----:B------:R-:W-:Y:S01]  /*30d0*/  MUFU.TANH R77, R77 ;  /* 0x0000004d004d7308 */ /* 0x000fe20000002400 */
[----:B0-----:R-:W-:-:S02]  /*30e0*/  FMNMX.FTZ R38, R83, R34, !PT ;  /* 0x0000002253267209 */ /* 0x001fc40007810000 */
[----:B-1----:R-:W-:Y:S01]  /*30f0*/  FSEL R34, R20, -INF , P2 ;  /* 0xff80000014227808 */ /* 0x002fe20001000000 */
[----:B------:R-:W-:Y:S01]  /*3100*/  UIADD3 UR6, UR6, 0x29840, URZ ;  /* 0x0002984006067890 */ /* 0x000fe2000fffe03f */
[----:B------:R-:W-:Y:S02]  /*3110*/  ISETP.GT.AND P2, PT, R123, 0x38, PT ;  /* 0x000000387b00780c */ /* 0x000fe40003f44270 */
[----:B------:R-:W-:Y:S01]  /*3120*/  FMNMX.FTZ R20, R65, R38, !PT ;  /* 0x0000002641147209 */ /* 0x000fe20007810000 */
[----:B------:R0:W-:Y:S01]  /*3130*/  MUFU.TANH R112, R55 ;  /* 0x0000003700707308 */ /* 0x0001e20000002400 */
[----:B--2---:R-:W-:Y:S01]  /*3140*/  FSEL R38, R15, -INF , P1 ;  /* 0xff8000000f267808 */ /* 0x004fe20000800000 */
[----:B------:R-:W-:Y:S01]  /*3150*/  UPRMT UR6, UR48, 0x654, UR6 ;  /* 0x0000065430067896 */ /* 0x000fe20008000006 */
[----:B------:R-:W-:Y:S02]  /*3160*/  ISETP.GT.AND P1, PT, R123, 0x39, PT ;  /* 0x000000397b00780c */ /* 0x000fe40003f24270 */
[----:B---3--:R-:W-:-:S02]  /*3170*/  FSEL R72, R72, -INF , P5 ;  /* 0xff80000048487808 */ /* 0x008fc40002800000 */
[----:B------:R-:W-:Y:S01]  /*3180*/  ISETP.GT.AND P5, PT, R123, 0x41, PT ;  /* 0x000000417b00780c */ /* 0x000fe20003fa4270 */
[----:B------:R-:W1:Y:S01]  /*3190*/  MUFU.TANH R76, R76 ;  /* 0x0000004c004c7308 */ /* 0x000e620000002400 */
[----:B0-----:R-:W-:Y:S02]  /*31a0*/  FSEL R55, R99, -INF , P3 ;  /* 0xff80000063377808 */ /* 0x001fe40001800000 */
[----:B------:R-:W-:Y:S02]  /*31b0*/  SYNCS.ARRIVE.TRANS64.RED.A1T0 RZ, [UR6], RZ ;  /* 0x000000ffffff79a7 */ /* 0x000fe40008100406 */
[----:B------:R-:W-:-:S03]  /*31c0*/  FMNMX.FTZ R20, R55, R20, !PT ;  /* 0x0000001437147209 */ /* 0x000fc60007810000 */
[----:B------:R0:W-:Y:S08]  /*31d0*/  MUFU.TANH R91, R62 ;  /* 0x0000003e005b7308 */ /* 0x0001f00000002400 */
[----:B------:R2:W-:Y:S01]  /*31e0*/  MUFU.TANH R116, R27 ;  /* 0x0000001b00747308 */ /* 0x0005e20000002400 */
[----:B-1----:R-:W-:Y:S01]  /*31f0*/  FSEL R76, R76, -INF , P3 ;  /* 0xff8000004c4c7808 */ /* 0x002fe20001800000 */
[----:B0-----:R-:W-:Y:S01]  /*3200*/  FMUL.FTZ R62, R0, R68 ;  /* 0x00000044003e7220 */ /* 0x001fe20000410000 */
[----:B------:R-:W-:-:S05]  /*3210*/  ISETP.GT.AND P3, PT, R123, 0x49, PT ;  /* 0x000000497b00780c */ /* 0x000fca0003f64270 */
[----:B------:R-:W0:Y:S01]  /*3220*/  MUFU.TANH R81, R81 ;  /* 0x0000005100517308 */ /* 0x000e220000002400 */
[----:B--2---:R-:W-:-:S04]  /*3230*/  FSEL R27, R102, -INF , P2 ;  /* 0xff800000661b7808 */ /* 0x004fc80001000000 */
[----:B------:R-:W-:-:S03]  /*3240*/  FMNMX.FTZ R20, R27, R20, !PT ;  /* 0x000000141b147209 */ /* 0x000fc60007810000 */
[----:B------:R1:W-:Y:S08]  /*3250*/  MUFU.TANH R100, R40 ;  /* 0x0000002800647308 */ /* 0x0003f00000002400 */
[----:B------:R-:W2:Y:S01]  /*3260*/  MUFU.TANH R80, R80 ;  /* 0x0000005000507308 */ /* 0x000ea20000002400 */
[----:B-1----:R-:W-:Y:S02]  /*3270*/  FSEL R40, R73, -INF , P6 ;  /* 0xff80000049287808 */ /* 0x002fe40003000000 */
[----:B------:R-:W-:-:S02]  /*3280*/  ISETP.GT.AND P6, PT, R123, 0x40, PT ;  /* 0x000000407b00780c */ /* 0x000fc40003fc4270 */
[----:B------:R-:W-:-:S03]  /*3290*/  FSEL R73, R103, -INF , P1 ;  /* 0xff80000067497808 */ /* 0x000fc60000800000 */
[----:B------:R1:W-:Y:S01]  /*32a0*/  MUFU.TANH R93, R66 ;  /* 0x00000042005d7308 */ /* 0x0003e20000002400 */
[----:B------:R-:W-:-:S07]  /*32b0*/  FMNMX.FTZ R20, R73, R20, !PT ;  /* 0x0000001449147209 */ /* 0x000fce0007810000 */
[----:B------:R3:W-:Y:S01]  /*32c0*/  MUFU.TANH R110, R53 ;  /* 0x00000035006e7308 */ /* 0x0007e20000002400 */
[----:B-1----:R-:W-:Y:S01]  /*32d0*/  FMUL.FTZ R66, R0, R44 ;  /* 0x0000002c00427220 */ /* 0x002fe20000410000 */
[----:B0-----:R-:W-:Y:S02]  /*32e0*/  FSEL R44, R81, -INF , P2 ;  /* 0xff800000512c7808 */ /* 0x001fe40001000000 */
[C---:B------:R-:W-:Y:S02]  /*32f0*/  ISETP.GT.AND P2, PT, R123.reuse, 0x50, PT ;  /* 0x000000507b00780c */ /* 0x040fe40003f44270 */
[----:B--2---:R-:W-:Y:S02]  /*3300*/  FSEL R80, R80, -INF , P1 ;  /* 0xff80000050507808 */ /* 0x004fe40000800000 */
[----:B------:R-:W0:Y:S01]  /*3310*/  MUFU.TANH R56, R56 ;  /* 0x0000003800387308 */ /* 0x000e220000002400 */
[----:B---3--:R-:W-:Y:S02]  /*3320*/  FSEL R53, R86, -INF , P6 ;  /* 0xff80000056357808 */ /* 0x008fe40003000000 */
[----:B------:R-:W-:-:S02]  /*3330*/  ISETP.GT.AND P1, PT, R123, 0x51, PT ;  /* 0x000000517b00780c */ /* 0x000fc40003f24270 */
[----:B------:R-:W-:Y:S02]  /*3340*/  FMNMX.FTZ R20, R53, R20, !PT ;  /* 0x0000001435147209 */ /* 0x000fe40007810000 */
[----:B------:R-:W-:Y:S01]  /*3350*/  FSEL R45, R96, -INF , P1 ;  /* 0xff800000602d7808 */ /* 0x000fe20000800000 */
[----:B------:R1:W-:Y:S08]  /*3360*/  MUFU.TANH R97, R42 ;  /* 0x0000002a00617308 */ /* 0x0003f00000002400 */
[----:B------:R2:W-:Y:S01]  /*3370*/  MUFU.TANH R108, R51 ;  /* 0x00000033006c7308 */ /* 0x0005e20000002400 */
[----:B-1----:R-:W-:-:S02]  /*3380*/  FSEL R42, R77, -INF , P4 ;  /* 0xff8000004d2a7808 */ /* 0x002fc40002000000 */
[C---:B------:R-:W-:Y:S02]  /*3390*/  ISETP.GT.AND P4, PT, R123.reuse, 0x48, PT ;  /* 0x000000487b00780c */ /* 0x040fe40003f84270 */
[----:B0-----:R-:W-:Y:S02]  /*33a0*/  FSEL R56, R56, -INF , P6 ;  /* 0xff80000038387808 */ /* 0x001fe40003000000 */
[----:B------:R-:W-:Y:S01]  /*33b0*/  ISETP.GT.AND P6, PT, R123, 0x58, PT ;  /* 0x000000587b00780c */ /* 0x000fe20003fc4270 */
[----:B------:R-:W-:Y:S01]  /*33c0*/  MUFU.TANH R57, R57 ;  /* 0x0000003900397308 */ /* 0x000fe20000002400 */
[----:B--2---:R-:W-:-:S04]  /*33d0*/  FSEL R51, R89, -INF , P5 ;  /* 0xff80000059337808 */ /* 0x004fc80002800000 */
[----:B------:R-:W-:-:S03]  /*33e0*/  FMNMX.FTZ R20, R51, R20, !PT ;  /* 0x0000001433147209 */ /* 0x000fc60007810000 */
[----:B------:R-:W-:Y:S08]  /*33f0*/  MUFU.TANH R70, R70 ;  /* 0x0000004600467308 */ /* 0x000ff00000002400 */
[----:B------:R0:W-:Y:S08]  /*3400*/  MUFU.TANH R104, R47 ;  /* 0x0000002f00687308 */ /* 0x0001f00000002400 */
[----:B------:R-:W1:Y:S01]  /*3410*/  MUFU.TANH R58, R58 ;  /* 0x0000003a003a7308 */ /* 0x000e620000002400 */
[----:B0-----:R-:W-:-:S04]  /*3420*/  FSEL R47, R91, -INF , P4 ;  /* 0xff8000005b2f7808 */ /* 0x001fc80002000000 */
[----:B------:R-:W-:-:S03]  /*3430*/  FMNMX.FTZ R20, R47, R20, !PT ;  /* 0x000000142f147209 */ /* 0x000fc60007810000 */
[----:B------:R0:W-:Y:S08]  /*3440*/  MUFU.TANH R68, R71 ;  /* 0x0000004700447308 */ /* 0x0001f00000002400 */
[----:B------:R-:W-:Y:S01]  /*3450*/  MUFU.TANH R59, R59 ;  /* 0x0000003b003b7308 */ /* 0x000fe20000002400 */
[----:B0-----:R-:W-:Y:S02]  /*3460*/  FSEL R71, R92, -INF , P3 ;  /* 0xff8000005c477808 */ /* 0x001fe40001800000 */
[----:B-1----:R-:W-:-:S02]  /*3470*/  FSEL R58, R58, -INF , P4 ;  /* 0xff8000003a3a7808 */ /* 0x002fc40002000000 */
[----:B------:R-:W-:Y:S02]  /*3480*/  FMNMX.FTZ R20, R71, R20, !PT ;  /* 0x0000001447147209 */ /* 0x000fe40007810000 */
[----:B------:R-:W-:Y:S01]  /*3490*/  ISETP.GT.AND P4, PT, R123, 0x60, PT ;  /* 0x000000607b00780c */ /* 0x000fe20003f84270 */
[----:B------:R0:W-:Y:S08]  /*34a0*/  MUFU.TANH R106, R49 ;  /* 0x00000031006a7308 */ /* 0x0001f00000002400 */
[----:B------:R-:W-:Y:S01]  /*34b0*/  MUFU.TANH R61, R61 ;  /* 0x0000003d003d7308 */ /* 0x000fe20000002400 */
[----:B0-----:R-:W-:-:S04]  /*34c0*/  FSEL R49, R93, -INF , P2 ;  /* 0xff8000005d317808 */ /* 0x001fc80001000000 */
[----:B------:R-:W-:-:S03]  /*34d0*/  FMNMX.FTZ R20, R49, R20, !PT ;  /* 0x0000001431147209 */ /* 0x000fc60007810000 */
[----:B------:R-:W0:Y:S01]  /*34e0*/  MUFU.TANH R60, R60 ;  /* 0x0000003c003c7308 */ /* 0x000e220000002400 */
[----:B------:R-:W-:-:S07]  /*34f0*/  FMNMX.FTZ R20, R45, R20, !PT ;  /* 0x000000142d147209 */ /* 0x000fce0007810000 */
[----:B------:R1:W-:Y:S08]  /*3500*/  MUFU.TANH R101, R46 ;  /* 0x0000002e00657308 */ /* 0x0003f00000002400 */
[----:B------:R2:W-:Y:S01]  /*3510*/  MUFU.TANH R121, R35 ;  /* 0x0000002300797308 */ /* 0x0005e20000002400 */
[----:B-1----:R-:W-:Y:S02]  /*3520*/  FSEL R46, R57, -INF , P5 ;  /* 0xff800000392e7808 */ /* 0x002fe40002800000 */
[----:B------:R-:W-:-:S02]  /*3530*/  ISETP.GT.AND P5, PT, R123, 0x59, PT ;  /* 0x000000597b00780c */ /* 0x000fc40003fa4270 */
[----:B0-----:R-:W-:Y:S02]  /*3540*/  FSEL R60, R60, -INF , P1 ;  /* 0xff8000003c3c7808 */ /* 0x001fe40000800000 */
[----:B------:R-:W-:Y:S01]  /*3550*/  FSEL R94, R68, -INF , P5 ;  /* 0xff800000445e7808 */ /* 0x000fe20002800000 */
[----:B------:R-:W0:Y:S01]  /*3560*/  MUFU.TANH R62, R62 ;  /* 0x0000003e003e7308 */ /* 0x000e220000002400 */
[----:B--2---:R-:W-:Y:S02]  /*3570*/  FSEL R35, R70, -INF , P6 ;  /* 0xff80000046237808 */ /* 0x004fe40003000000 */
[----:B------:R-:W-:Y:S02]  /*3580*/  ISETP.GT.AND P1, PT, R123, 0x69, PT ;  /* 0x000000697b00780c */ /* 0x000fe40003f24270 */
[----:B------:R-:W-:Y:S02]  /*3590*/  FMNMX.FTZ R5, R35, R20, !PT ;  /* 0x0000001423057209 */ /* 0x000fe40007810000 */
[----:B------:R-:W-:Y:S01]  /*35a0*/  FSEL R20, R97, -INF , P4 ;  /* 0xff80000061147808 */ /* 0x000fe20002000000 */
[----:B------:R-:W-:Y:S01]  /*35b0*/  MUFU.TANH R63, R63 ;  /* 0x0000003f003f7308 */ /* 0x000fe20000002400 */
[----:B------:R-:W-:-:S04]  /*35c0*/  FMNMX.FTZ R5, R94, R5, !PT ;  /* 0x000000055e057209 */ /* 0x000fc80007810000 */
[----:B------:R-:W-:-:S03]  /*35d0*/  FMNMX.FTZ R5, R20, R5, !PT ;  /* 0x0000000514057209 */ /* 0x000fc60007810000 */
[----:B------:R1:W-:Y:S01]  /*35e0*/  MUFU.TANH R105, R48 ;  /* 0x0000003000697308 */ /* 0x0003e20000002400 */
[----:B0-----:R-:W-:Y:S02]  /*35f0*/  FSEL R62, R62, -INF , P6 ;  /* 0xff8000003e3e7808 */ /* 0x001fe40003000000 */
[----:B------:R-:W-:-:S05]  /*3600*/  ISETP.GT.AND P6, PT, R123, 0x70, PT ;  /* 0x000000707b00780c */ /* 0x000fca0003fc4270 */
[----:B------:R0:W-:Y:S01]  /*3610*/  MUFU.TANH R107, R50 ;  /* 0x00000032006b7308 */ /* 0x0001e20000002400 */
[----:B-1----:R-:W-:Y:S02]  /*3620*/  FSEL R48, R59, -INF , P3 ;  /* 0xff8000003b307808 */ /* 0x002fe40001800000 */
[----:B------:R-:W-:-:S04]  /*3630*/  ISETP.GT.AND P3, PT, R123, 0x61, PT ;  /* 0x000000617b00780c */ /* 0x000fc80003f64270 */
[----:B------:R-:W-:Y:S01]  /*3640*/  FSEL R86, R100, -INF , P3 ;  /* 0xff80000064567808 */ /* 0x000fe20001800000 */
[----:B------:R-:W1:Y:S01]  /*3650*/  MUFU.TANH R64, R64 ;  /* 0x0000004000407308 */ /* 0x000e620000002400 */
[----:B0-----:R-:W-:Y:S02]  /*3660*/  FSEL R50, R61, -INF , P2 ;  /* 0xff8000003d327808 */ /* 0x001fe40001000000 */
[----:B------:R-:W-:Y:S02]  /*3670*/  ISETP.GT.AND P2, PT, R123, 0x68, PT ;  /* 0x000000687b00780c */ /* 0x000fe40003f44270 */
[----:B------:R-:W-:Y:S02]  /*3680*/  FMNMX.FTZ R5, R86, R5, !PT ;  /* 0x0000000556057209 */ /* 0x000fe40007810000 */
[----:B------:R-:W-:Y:S01]  /*3690*/  FSEL R92, R101, -INF , P2 ;  /* 0xff800000655c7808 */ /* 0x000fe20001000000 */
[----:B------:R-:W-:Y:S08]  /*36a0*/  MUFU.TANH R41, R41 ;  /* 0x0000002900297308 */ /* 0x000ff00000002400 */
[----:B------:R0:W-:Y:S01]  /*36b0*/  MUFU.TANH R111, R54 ;  /* 0x00000036006f7308 */ /* 0x0001e20000002400 */
[----:B-1----:R-:W-:-:S02]  /*36c0*/  FSEL R64, R64, -INF , P4 ;  /* 0xff80000040407808 */ /* 0x002fc40002000000 */
[----:B------:R-:W-:-:S05]  /*36d0*/  ISETP.GT.AND P4, PT, R123, 0x78, PT ;  /* 0x000000787b00780c */ /* 0x000fca0003f84270 */
[----:B------:R-:W1:Y:S01]  /*36e0*/  MUFU.TANH R66, R66 ;  /* 0x0000004200427308 */ /* 0x000e620000002400 */
[----:B0-----:R-:W-:-:S07]  /*36f0*/  FMNMX.FTZ R54, R92, R5, !PT ;  /* 0x000000055c367209 */ /* 0x001fce0007810000 */
[----:B------:R0:W-:Y:S08]  /*3700*/  MUFU.TANH R118, R31 ;  /* 0x0000001f00767308 */ /* 0x0001f00000002400 */
[----:B------:R-:W2:Y:S01]  /*3710*/  MUFU.TANH R43, R43 ;  /* 0x0000002b002b7308 */ /* 0x000ea20000002400 */
[----:B0-----:R-:W-:Y:S02]  /*3720*/  FSEL R31, R104, -INF , P1 ;  /* 0xff800000681f7808 */ /* 0x001fe40000800000 */
[----:B-1----:R-:W-:-:S02]  /*3730*/  FSEL R66, R66, -INF , P2 ;  /* 0xff80000042427808 */ /* 0x002fc40001000000 */
[----:B------:R-:W-:Y:S02]  /*3740*/  FMNMX.FTZ R54, R31, R54, !PT ;  /* 0x000000361f367209 */ /* 0x000fe40007810000 */
[----:B------:R-:W-:Y:S01]  /*3750*/  ISETP.GT.AND P2, PT, R123, 0x80, PT ;  /* 0x000000807b00780c */ /* 0x000fe20003f44270 */
[----:B------:R0:W1:Y:S08]  /*3760*/  MUFU.TANH R109, R52 ;  /* 0x00000034006d7308 */ /* 0x0000700000002400 */
[----:B------:R3:W4:Y:S01]  /*3770*/  MUFU.TANH R14, R39 ;  /* 0x00000027000e7308 */ /* 0x0007220000002400 */
[----:B0-----:R-:W-:-:S02]  /*3780*/  FSEL R52, R63, -INF , P5 ;  /* 0xff8000003f347808 */ /* 0x001fc40002800000 */
[----:B------:R-:W-:-:S04]  /*3790*/  ISETP.GT.AND P5, PT, R123, 0x71, PT ;  /* 0x000000717b00780c */ /* 0x000fc80003fa4270 */
[----:B------:R-:W-:Y:S01]  /*37a0*/  FSEL R57, R108, -INF , P5 ;  /* 0xff8000006c397808 */ /* 0x000fe20002800000 */
[----:B------:R-:W-:Y:S01]  /*37b0*/  MUFU.TANH R124, R37 ;  /* 0x00000025007c7308 */ /* 0x000fe20000002400 */
[----:B---3--:R-:W-:-:S04]  /*37c0*/  FSEL R39, R107, -INF , P6 ;  /* 0xff8000006b277808 */ /* 0x008fc80003000000 */
[----:B------:R-:W-:Y:S02]  /*37d0*/  FMNMX.FTZ R68, R39, R54, !PT ;  /* 0x0000003627447209 */ /* 0x000fe40007810000 */
[----:B------:R-:W-:Y:S02]  /*37e0*/  FSEL R54, R41, -INF , P3 ;  /* 0xff80000029367808 */ /* 0x000fe40001800000 */
[----:B------:R-:W-:Y:S02]  /*37f0*/  ISETP.GT.AND P3, PT, R123, 0x79, PT ;  /* 0x000000797b00780c */ /* 0x000fe40003f64270 */
[----:B------:R-:W-:Y:S02]  /*3800*/  FSEL R41, R111, -INF , P4 ;  /* 0xff8000006f297808 */ /* 0x000fe40002000000 */
[----:B------:R-:W-:Y:S02]  /*3810*/  FMNMX.FTZ R68, R57, R68, !PT ;  /* 0x0000004439447209 */ /* 0x000fe40007810000 */
[----:B------:R-:W-:-:S02]  /*3820*/  FSEL R59, R112, -INF , P3 ;  /* 0xff800000703b7808 */ /* 0x000fc40001800000 */
[----:B------:R-:W-:Y:S02]  /*3830*/  FMNMX.FTZ R70, R41, R68, !PT ;  /* 0x0000004429467209 */ /* 0x000fe40007810000 */
[----:B--2---:R-:W-:Y:S02]  /*3840*/  FSEL R68, R43, -INF , P1 ;  /* 0xff8000002b447808 */ /* 0x004fe40000800000 */
[----:B------:R-:W-:Y:S02]  /*3850*/  ISETP.GT.AND P1, PT, R123, 0x81, PT ;  /* 0x000000817b00780c */ /* 0x000fe40003f24270 */
[----:B------:R-:W-:Y:S02]  /*3860*/  FSEL R43, R115, -INF , P2 ;  /* 0xff800000732b7808 */ /* 0x000fe40001000000 */
[----:B------:R-:W-:Y:S02]  /*3870*/  FMNMX.FTZ R74, R59, R70, !PT ;  /* 0x000000463b4a7209 */ /* 0x000fe40007810000 */
[----:B------:R-:W-:-:S02]  /*3880*/  FSEL R70, R105, -INF , P6 ;  /* 0xff80000069467808 */ /* 0x000fc40003000000 */
[----:B------:R-:W-:Y:S02]  /*3890*/  ISETP.GT.AND P6, PT, R123, 0x88, PT ;  /* 0x000000887b00780c */ /* 0x000fe40003fc4270 */
[----:B------:R-:W-:Y:S02]  /*38a0*/  FSEL R61, R116, -INF , P1 ;  /* 0xff800000743d7808 */ /* 0x000fe40000800000 */
[----:B------:R-:W-:Y:S01]  /*38b0*/  FMNMX.FTZ R78, R43, R74, !PT ;  /* 0x0000004a2b4e7209 */ /* 0x000fe20007810000 */
[----:B------:R-:W0:Y:S01]  /*38c0*/  MUFU.TANH R116, R29 ;  /* 0x0000001d00747308 */ /* 0x000e220000002400 */
[----:B------:R-:W-:Y:S02]  /*38d0*/  FSEL R74, R106, -INF , P5 ;  /* 0xff8000006a4a7808 */ /* 0x000fe40002800000 */
[----:B------:R-:W-:Y:S02]  /*38e0*/  ISETP.GT.AND P5, PT, R123, 0x89, PT ;  /* 0x000000897b00780c */ /* 0x000fe40003fa4270 */
[----:B------:R-:W-:-:S02]  /*38f0*/  FSEL R63, R117, -INF , P6 ;  /* 0xff800000753f7808 */ /* 0x000fc40003000000 */
[----:B------:R-:W-:Y:S02]  /*3900*/  FMNMX.FTZ R82, R61, R78, !PT ;  /* 0x0000004e3d527209 */ /* 0x000fe40007810000 */
[----:B-1----:R-:W-:Y:S02]  /*3910*/  FSEL R78, R109, -INF , P4 ;  /* 0xff8000006d4e7808 */ /* 0x002fe40002000000 */
[----:B------:R-:W-:Y:S02]  /*3920*/  ISETP.GT.AND P4, PT, R123, 0x90, PT ;  /* 0x000000907b00780c */ /* 0x000fe40003f84270 */
[----:B------:R-:W-:Y:S02]  /*3930*/  FSEL R77, R118, -INF , P5 ;  /* 0xff800000764d7808 */ /* 0x000fe40002800000 */
[----:B------:R-:W-:Y:S01]  /*3940*/  FMNMX.FTZ R96, R63, R82, !PT ;  /* 0x000000523f607209 */ /* 0x000fe20007810000 */
[----:B------:R-:W1:Y:S01]  /*3950*/  MUFU.TANH R118, R32 ;  /* 0x0000002000767308 */ /* 0x000e620000002400 */
[----:B------:R-:W-:-:S02]  /*3960*/  FSEL R82, R110, -INF , P3 ;  /* 0xff8000006e527808 */ /* 0x000fc40001800000 */
[----:B------:R-:W-:Y:S02]  /*3970*/  ISETP.GT.AND P3, PT, R123, 0x91, PT ;  /* 0x000000917b00780c */ /* 0x000fe40003f64270 */
[----:B------:R-:W-:Y:S02]  /*3980*/  FSEL R81, R119, -INF , P4 ;  /* 0xff80000077517808 */ /* 0x000fe40002000000 */
[----:B------:R-:W-:Y:S02]  /*3990*/  FMNMX.FTZ R98, R77, R96, !PT ;  /* 0x000000604d627209 */ /* 0x000fe40007810000 */
[----:B------:R-:W-:Y:S02]  /*39a0*/  FSEL R96, R113, -INF , P2 ;  /* 0xff80000071607808 */ /* 0x000fe40001000000 */
[----:B------:R-:W-:Y:S02]  /*39b0*/  ISETP.GT.AND P2, PT, R123, 0x98, PT ;  /* 0x000000987b00780c */ /* 0x000fe40003f44270 */
[----:B------:R-:W-:-:S02]  /*39c0*/  FSEL R89, R121, -INF , P3 ;  /* 0xff80000079597808 */ /* 0x000fc40001800000 */
[----:B------:R-:W-:Y:S02]  /*39d0*/  FMNMX.FTZ R100, R81, R98, !PT ;  /* 0x0000006251647209 */ /* 0x000fe40007810000 */
[----:B------:R-:W-:Y:S02]  /*39e0*/  FSEL R98, R114, -INF , P1 ;  /* 0xff80000072627808 */ /* 0x000fe40000800000 */
[----:B------:R-:W-:Y:S01]  /*39f0*/  ISETP.GT.AND P1, PT, R123, 0x99, PT ;  /* 0x000000997b00780c */ /* 0x000fe20003f24270 */
[----:B------:R-:W2:Y:S01]  /*3a00*/  MUFU.TANH R114, R28 ;  /* 0x0000001c00727308 */ /* 0x000ea20000002400 */
[----:B------:R-:W-:Y:S02]  /*3a10*/  FSEL R91, R122, -INF , P2 ;  /* 0xff8000007a5b7808 */ /* 0x000fe40001000000 */
[----:B------:R-:W-:Y:S02]  /*3a20*/  FMNMX.FTZ R102, R89, R100, !PT ;  /* 0x0000006459667209 */ /* 0x000fe40007810000 */
[----:B----4-:R-:W-:-:S02]  /*3a30*/  FSEL R100, R14, -INF , P1 ;  /* 0xff8000000e647808 */ /* 0x010fc40000800000 */
[----:B------:R-:W-:Y:S01]  /*3a40*/  FMNMX.FTZ R5, R91, R102, !PT ;  /* 0x000000665b057209 */ /* 0x000fe20007810000 */
[----:B------:R-:W3:Y:S01]  /*3a50*/  MUFU.TANH R122, R36 ;  /* 0x00000024007a7308 */ /* 0x000ee20000002400 */
[----:B0-----:R-:W-:Y:S02]  /*3a60*/  FSEL R116, R116, -INF , P5 ;  /* 0xff80000074747808 */ /* 0x001fe40002800000 */
[----:B------:R-:W-:Y:S02]  /*3a70*/  FMNMX.FTZ R5, R100, R5, !PT ;  /* 0x0000000564057209 */ /* 0x000fe40007810000 */
[----:B-1----:R-:W-:Y:S02]  /*3a80*/  FSEL R118, R118, -INF , P4 ;  /* 0xff80000076767808 */ /* 0x002fe40002000000 */
[----:B------:R-:W-:Y:S01]  /*3a90*/  FSEL R124, R124, -INF , P1 ;  /* 0xff8000007c7c7808 */ /* 0x000fe20000800000 */
[----:B------:R-:W0:Y:S01]  /*3aa0*/  SHFL.BFLY PT, R14, R5, 0x2, 0x1f ;  /* 0x0c401f00050e7f89 */ /* 0x000e2200000e0000 */
[----:B--2---:R-:W-:-:S02]  /*3ab0*/  FSEL R114, R114, -INF , P6 ;  /* 0xff80000072727808 */ /* 0x004fc40003000000 */
[----:B---3--:R-:W-:Y:S02]  /*3ac0*/  FSEL R122, R122, -INF , P2 ;  /* 0xff8000007a7a7808 */ /* 0x008fe40001000000 */
[----:B0-----:R-:W-:-:S05]  /*3ad0*/  FMNMX.FTZ R7, R5, R14, !PT ;  /* 0x0000000e05077209 */ /* 0x001fca0007810000 */
[----:B------:R-:W0:Y:S02]  /*3ae0*/  SHFL.BFLY PT, R14, R7, 0x1, 0x1f ;  /* 0x0c201f00070e7f89 */ /* 0x000e2400000e0000 */
        /* <DEDUP_REMOVED lines=21> */
[-CC-:B------:R-:W-:Y:S01]  /*3c40*/  FFMA.FTZ R5, R84, R13.reuse, -R102.reuse ;  /* 0x0000000d54057223 */ /* 0x180fe20000010866 */
[----:B-1----:R-:W-:Y:S01]  /*3c50*/  FSEL R120, R120, -INF , P3 ;  /* 0xff80000078787808 */ /* 0x002fe20001800000 */
[--C-:B------:R-:W-:Y:S01]  /*3c60*/  FFMA.FTZ R69, R69, R13, -R102.reuse ;  /* 0x0000000d45457223 */ /* 0x100fe20000010866 */
[----:B------:R-:W-:Y:S01]  /*3c70*/  FMNMX.FTZ R15, R8, R15, !PT ;  /* 0x0000000f080f7209 */ /* 0x000fe20007810000 */
[----:B------:R-:W-:Y:S01]  /*3c80*/  MUFU.EX2 R28, R28 ;  /* 0x0000001c001c7308 */ /* 0x000fe20000000800 */
[----:B------:R-:W-:-:S01]  /*3c90*/  FFMA.FTZ R32, R90, R13, -R102 ;  /* 0x0000000d5a207223 */ /* 0x000fc20000010866 */
[--C-:B------:R-:W-:Y:S01]  /*3ca0*/  FFMA.FTZ R9, R75, R13, -R102.reuse ;  /* 0x0000000d4b097223 */ /* 0x100fe20000010866 */
[----:B------:R-:W-:Y:S01]  /*3cb0*/  FMNMX.FTZ R21, R12, R15, !PT ;  /* 0x0000000f0c157209 */ /* 0x000fe20007810000 */
[-CC-:B------:R-:W-:Y:S01]  /*3cc0*/  FFMA.FTZ R104, R55, R13.reuse, -R102.reuse ;  /* 0x0000000d37687223 */ /* 0x180fe20000010866 */
[----:B------:R-:W-:-:S01]  /*3cd0*/  FFMA.FTZ R126, R57, R13, -R102 ;  /* 0x0000000d397e7223 */ /* 0x000fc20000010866 */
[--C-:B------:R-:W-:Y:S01]  /*3ce0*/  FFMA.FTZ R79, R79, R13, -R102.reuse ;  /* 0x0000000d4f4f7223 */ /* 0x100fe20000010866 */
[----:B------:R-:W-:Y:S01]  /*3cf0*/  FMNMX.FTZ R21, R30, R21, !PT ;  /* 0x000000151e157209 */ /* 0x000fe20007810000 */
[----:B------:R-:W0:Y:S01]  /*3d00*/  MUFU.EX2 R5, R5 ;  /* 0x0000000500057308 */ /* 0x000e220000000800 */
[----:B------:R-:W-:-:S01]  /*3d10*/  FFMA.FTZ R84, R85, R13, -R102 ;  /* 0x0000000d55547223 */ /* 0x000fc20000010866 */
[--C-:B------:R-:W-:Y:S01]  /*3d20*/  FFMA.FTZ R90, R83, R13, -R102.reuse ;  /* 0x0000000d535a7223 */ /* 0x100fe20000010866 */
[----:B------:R-:W-:Y:S01]  /*3d30*/  FMNMX.FTZ R21, R34, R21, !PT ;  /* 0x0000001522157209 */ /* 0x000fe20007810000 */
[-CC-:B------:R-:W-:Y:S01]  /*3d40*/  FFMA.FTZ R110, R71, R13.reuse, -R102.reuse ;  /* 0x0000000d476e7223 */ /* 0x180fe20000010866 */
[----:B------:R-:W-:-:S01]  /*3d50*/  FFMA.FTZ R65, R65, R13, -R102 ;  /* 0x0000000d41417223 */ /* 0x000fc20000010866 */
[--C-:B------:R-:W-:Y:S01]  /*3d60*/  FFMA.FTZ R106, R73, R13, -R102.reuse ;  /* 0x0000000d496a7223 */ /* 0x100fe20000010866 */
[----:B------:R-:W-:Y:S01]  /*3d70*/  FMNMX.FTZ R21, R38, R21, !PT ;  /* 0x0000001526157209 */ /* 0x000fe20007810000 */
[----:B------:R-:W1:Y:S01]  /*3d80*/  MUFU.EX2 R7, R7 ;  /* 0x0000000700077308 */ /* 0x000e620000000800 */
[----:B------:R-:W-:-:S01]  /*3d90*/  FFMA.FTZ R128, R59, R13, -R102 ;  /* 0x0000000d3b807223 */ /* 0x000fc20000010866 */
[--C-:B------:R-:W-:Y:S01]  /*3da0*/  FFMA.FTZ R27, R27, R13, -R102.reuse ;  /* 0x0000000d1b1b7223 */ /* 0x100fe20000010866 */
[----:B------:R-:W-:Y:S01]  /*3db0*/  FMNMX.FTZ R25, R40, R21, !PT ;  /* 0x0000001528197209 */ /* 0x000fe20007810000 */
[-CC-:B------:R-:W-:Y:S01]  /*3dc0*/  FFMA.FTZ R130, R61, R13.reuse, -R102.reuse ;  /* 0x0000000d3d827223 */ /* 0x180fe20000010866 */
[----:B------:R-:W-:-:S01]  /*3dd0*/  FFMA.FTZ R132, R77, R13, -R102 ;  /* 0x0000000d4d847223 */ /* 0x000fc20000010866 */
[--C-:B------:R-:W-:Y:S01]  /*3de0*/  FFMA.FTZ R35, R35, R13, -R102.reuse ;  /* 0x0000000d23237223 */ /* 0x100fe20000010866 */
[----:B------:R-:W-:Y:S01]  /*3df0*/  FMNMX.FTZ R25, R72, R25, !PT ;  /* 0x0000001948197209 */ /* 0x000fe20007810000 */
[----:B------:R2:W-:Y:S01]  /*3e00*/  MUFU.EX2 R21, R33 ;  /* 0x0000002100157308 */ /* 0x0005e20000000800 */
[----:B------:R-:W-:-:S01]  /*3e10*/  FFMA.FTZ R94, R94, R13, -R102 ;  /* 0x0000000d5e5e7223 */ /* 0x000fc20000010866 */
[--C-:B------:R-:W-:Y:S01]  /*3e20*/  FFMA.FTZ R86, R86, R13, -R102.reuse ;  /* 0x0000000d56567223 */ /* 0x100fe20000010866 */
[----:B------:R-:W-:Y:S01]  /*3e30*/  FMNMX.FTZ R25, R42, R25, !PT ;  /* 0x000000192a197209 */ /* 0x000fe20007810000 */
[-CC-:B------:R-:W-:Y:S01]  /*3e40*/  FFMA.FTZ R134, R89, R13.reuse, -R102.reuse ;  /* 0x0000000d59867223 */ /* 0x180fe20000010866 */
[----:B------:R-:W-:-:S02]  /*3e50*/  FFMA.FTZ R100, R100, R13, -R102 ;  /* 0x0000000d64647223 */ /* 0x000fc40000010866 */
[----:B------:R-:W-:Y:S01]  /*3e60*/  FMNMX.FTZ R25, R76, R25, !PT ;  /* 0x000000194c197209 */ /* 0x000fe20007810000 */
[----:B------:R-:W-:Y:S03]  /*3e70*/  MUFU.EX2 R15, R69 ;  /* 0x00000045000f7308 */ /* 0x000fe60000000800 */
[----:B------:R-:W-:-:S04]  /*3e80*/  FMNMX.FTZ R29, R44, R25, !PT ;  /* 0x000000192c1d7209 */ /* 0x000fc80007810000 */
        /* <DEDUP_REMOVED lines=11> */
[----:B--2---:R-:W-:-:S04]  /*3f40*/  FMNMX.FTZ R33, R62, R29, !PT ;  /* 0x0000001d3e217209 */ /* 0x004fc80007810000 */
        /* <DEDUP_REMOVED lines=13> */
[----:B------:R2:W-:Y:S03]  /*4020*/  MUFU.EX2 R37, R49 ;  /* 0x0000003100257308 */ /* 0x0005e60000000800 */
        /* <DEDUP_REMOVED lines=11> */
[----:B------:R-:W-:Y:S01]  /*40e0*/  MUFU.EX2 R27, R27 ;  /* 0x0000001b001b7308 */ /* 0x000fe20000000800 */
[----:B------:R-:W-:-:S01]  /*40f0*/  FFMA.FTZ R47, R92, R13, -R102 ;  /* 0x0000000d5c2f7223 */ /* 0x000fc20000010866 */
[-CC-:B------:R-:W-:Y:S01]  /*4100*/  FFMA.FTZ R92, R31, R13.reuse, -R102.reuse ;  /* 0x0000000d1f5c7223 */ /* 0x180fe20000010866 */
[----:B------:R-:W-:-:S01]  /*4110*/  FFMA.FTZ R31, R39, R13, -R102 ;  /* 0x0000000d271f7223 */ /* 0x000fc20000010866 */
[----:B--2---:R-:W2:Y:S01]  /*4120*/  SHFL.BFLY PT, R49, R20, 0x2, 0x1f ;  /* 0x0c401f0014317f89 */ /* 0x004ea200000e0000 */
[----:B------:R-:W-:-:S01]  /*4130*/  FFMA.FTZ R39, R41, R13, -R102 ;  /* 0x0000000d29277223 */ /* 0x000fc20000010866 */
[-CC-:B------:R-:W-:Y:S01]  /*4140*/  FFMA.FTZ R41, R43, R13.reuse, -R102.reuse ;  /* 0x0000000d2b297223 */ /* 0x180fe20000010866 */
[----:B------:R-:W-:-:S01]  /*4150*/  FFMA.FTZ R43, R63, R13, -R102 ;  /* 0x0000000d3f2b7223 */ /* 0x000fc20000010866 */
[----:B------:R-:W-:Y:S08]  /*4160*/  MUFU.EX2 R106, R106 ;  /* 0x0000006a006a7308 */ /* 0x000ff00000000800 */
[----:B------:R-:W-:Y:S08]  /*4170*/  MUFU.EX2 R108, R108 ;  /* 0x0000006c006c7308 */ /* 0x000ff00000000800 */
[----:B------:R-:W-:Y:S01]  /*4180*/  MUFU.EX2 R110, R110 ;  /* 0x0000006e006e7308 */ /* 0x000fe20000000800 */
[----:B--2---:R-:W-:-:S07]  /*4190*/  FMNMX.FTZ R49, R20, R49, !PT ;  /* 0x0000003114317209 */ /* 0x004fce0007810000 */
[----:B------:R-:W-:Y:S01]  /*41a0*/  MUFU.EX2 R112, R112 ;  /* 0x0000007000707308 */ /* 0x000fe20000000800 */
[----:B------:R-:W2:Y:S07]  /*41b0*/  SHFL.BFLY PT, R20, R49, 0x1, 0x1f ;  /* 0x0c201f0031147f89 */ /* 0x000eae00000e0000 */
[----:B------:R-:W-:Y:S08]  /*41c0*/  MUFU.EX2 R35, R35 ;  /* 0x0000002300237308 */ /* 0x000ff00000000800 */
[----:B------:R-:W-:Y:S08]  /*41d0*/  MUFU.EX2 R94, R94 ;  /* 0x0000005e005e7308 */ /* 0x000ff00000000800 */
[----:B------:R-:W-:Y:S01]  /*41e0*/  MUFU.EX2 R45, R45 ;  /* 0x0000002d002d7308 */ /* 0x000fe20000000800 */
[----:B--2---:R-:W-:Y:S01]  /*41f0*/  FMNMX.FTZ R20, R49, R20, !PT ;  /* 0x0000001431147209 */ /* 0x004fe20007810000 */
[----:B------:R-:W-:-:S03]  /*4200*/  FFMA.FTZ R49, R81, R13, -R102 ;  /* 0x0000000d51317223 */ /* 0x000fc60000010866 */
[C---:B------:R-:W-:Y:S01]  /*4210*/  FSETP.NEU.FTZ.AND P1, PT, R20.reuse, -INF , PT ;  /* 0xff8000001400780b */ /* 0x040fe20003f3d000 */
[----:B------:R-:W-:-:S02]  /*4220*/  FFMA.FTZ R51, R20, R13, -8 ;  /* 0xc100000014337423 */ /* 0x000fc4000001000d */
[----:B------:R-:W-:Y:S03]  /*4230*/  MUFU.EX2 R86, R86 ;  /* 0x0000005600567308 */ /* 0x000fe60000000800 */
[----:B------:R-:W-:Y:S01]  /*4240*/  FSEL R67, R51, RZ, P1 ;  /* 0x000000ff33437208 */ /* 0x000fe20000800000 */
        /* <DEDUP_REMOVED lines=10> */
[----:B------:R-:W-:Y:S01]  /*42f0*/  FFMA.FTZ R12, R12, R13, -R67 ;  /* 0x0000000d0c0c7223 */ /* 0x000fe20000010843 */
[----:B0-----:R-:W-:-:S01]  /*4300*/  FADD.FTZ R38, R5, R28 ;  /* 0x0000001c05267221 */ /* 0x001fc20000010000 */
[-CC-:B------:R-:W-:Y:S01]  /*4310*/  FFMA.FTZ R30, R30, R13.reuse, -R67.reuse ;  /* 0x0000000d1e1e7223 */ /* 0x180fe20000010843 */
[----:B------:R-:W-:-:S01]  /*4320*/  FFMA.FTZ R40, R40, R13, -R67 ;  /* 0x0000000d28287223 */ /* 0x000fc20000010843 */
[----:B------:R-:W-:Y:S01]  /*4330*/  FFMA.FTZ R72, R72, R13, -R67 ;  /* 0x0000000d48487223 */ /* 0x000fe20000010843 */
[----:B-1----:R-:W-:-:S01]  /*4340*/  FADD.FTZ R83, R7, R38 ;  /* 0x0000002607537221 */ /* 0x002fc20000010000 */
[----:B------:R-:W0:Y:S01]  /*4350*/  MUFU.EX2 R53, R53 ;  /* 0x0000003500357308 */ /* 0x000e220000000800 */
[----:B------:R-:W-:-:S01]  /*4360*/  FFMA.FTZ R8, R42, R13, -R67 ;  /* 0x0000000d2a087223 */ /* 0x000fc20000010843 */
        /* <DEDUP_REMOVED lines=11> */
[----:B---3--:R-:W-:-:S01]  /*4420*/  FFMA.FTZ R65, R54, R13, -R67 ;  /* 0x0000000d36417223 */ /* 0x008fc20000010843 */
[-CC-:B------:R-:W-:Y:S01]  /*4430*/  FFMA.FTZ R66, R66, R13.reuse, -R67.reuse ;  /* 0x0000000d42427223 */ /* 0x180fe20000010843 */
[----:B------:R-:W-:-:S01]  /*4440*/  FFMA.FTZ R68, R68, R13, -R67 ;  /* 0x0000000d44447223 */ /* 0x000fc20000010843 */
[----:B------:R3:W4:Y:S01]  /*4450*/  MUFU.EX2 R136, R24 ;  /* 0x0000001800887308 */ /* 0x0007220000000800 */
[----:B-1----:R-:W-:-:S01]  /*4460*/  FFMA.FTZ R6, R34, R13, -R67 ;  /* 0x0000000d22067223 */ /* 0x002fc20000010843 */
[----:B0-----:R-:W-:Y:S01]  /*4470*/  FADD.FTZ R34, R10, R53 ;  /* 0x000000350a227221 */ /* 0x001fe20000010000 */
[----:B------:R-:W-:-:S01]  /*4480*/  FFMA.FTZ R70, R70, R13, -R67 ;  /* 0x0000000d46467223 */ /* 0x000fc20000010843 */
[-CC-:B------:R-:W-:Y:S01]  /*4490*/  FFMA.FTZ R74, R74, R13.reuse, -R67.reuse ;  /* 0x0000000d4a4a7223 */ /* 0x180fe20000010843 */
[----:B------:R-:W-:-:S01]  /*44a0*/  FFMA.FTZ R78, R78, R13, -R67 ;  /* 0x0000000d4e4e7223 */ /* 0x000fc20000010843 */
[-CC-:B------:R-:W-:Y:S01]  /*44b0*/  FFMA.FTZ R82, R82, R13.reuse, -R67.reuse ;  /* 0x0000000d52527223 */ /* 0x180fe20000010843 */
[----:B------:R-:W-:-:S01]  /*44c0*/  FFMA.FTZ R96, R96, R13, -R67 ;  /* 0x0000000d60607223 */ /* 0x000fc20000010843 */
[----:B------:R-:W0:Y:S01]  /*44d0*/  MUFU.EX2 R4, R4 ;  /* 0x0000000400047308 */ /* 0x000e220000000800 */
[----:B--2---:R-:W-:-:S01]  /*44e0*/  FADD.FTZ R81, R69, R34 ;  /* 0x0000002245517221 */ /* 0x004fc20000010000 */
[----:B------:R-:W-:Y:S01]  /*44f0*/  FADD.FTZ R34, R32, R83 ;  /* 0x0000005320227221 */ /* 0x000fe20000010000 */
[----:B---3--:R-:W-:-:S01]  /*4500*/  FFMA.FTZ R24, R50, R13, -R67 ;  /* 0x0000000d32187223 */ /* 0x008fc20000010843 */
[-CC-:B------:R-:W-:Y:S01]  /*4510*/  FFMA.FTZ R98, R98, R13.reuse, -R67.reuse ;  /* 0x0000000d62627223 */ /* 0x180fe20000010843 */
[----:B------:R-:W-:-:S01]  /*4520*/  FFMA.FTZ R114, R114, R13, -R67 ;  /* 0x0000000d72727223 */ /* 0x000fc20000010843 */
[----:B------:R-:W-:Y:S01]  /*4530*/  FADD.FTZ R83, R9, R34 ;  /* 0x0000002209537221 */ /* 0x000fe20000010000 */
[----:B------:R-:W-:-:S01]  /*4540*/  FFMA.FTZ R116, R116, R13, -R67 ;  /* 0x0000000d74747223 */ /* 0x000fc20000010843 */
[----:B------:R-:W1:Y:S01]  /*4550*/  MUFU.EX2 R55, R55 ;  /* 0x0000003700377308 */ /* 0x000e620000000800 */
[----:B----4-:R-:W-:-:S01]  /*4560*/  FADD.FTZ R81, R136, R81 ;  /* 0x0000005188517221 */ /* 0x010fc20000010000 */
[----:B------:R-:W-:Y:S01]  /*4570*/  FADD.FTZ R38, R36, R83 ;  /* 0x0000005324267221 */ /* 0x000fe20000010000 */
[----:B------:R-:W-:Y:S01]  /*4580*/  F2FP.SATFINITE.E4M3.F32.PACK_AB_MERGE_C R69, R136, R69, RZ ;  /* 0x000000458845723e */ /* 0x000fe200048070ff */
[-CC-:B------:R-:W-:Y:S01]  /*4590*/  FFMA.FTZ R118, R118, R13.reuse, -R67.reuse ;  /* 0x0000000d76767223 */ /* 0x180fe20000010843 */
[----:B------:R-:W-:-:S01]  /*45a0*/  FFMA.FTZ R120, R120, R13, -R67 ;  /* 0x0000000d78787223 */ /* 0x000fc20000010843 */
[----:B------:R-:W-:Y:S01]  /*45b0*/  FFMA.FTZ R122, R122, R13, -R67 ;  /* 0x0000000d7a7a7223 */ /* 0x000fe20000010843 */
[----:B------:R-:W-:Y:S01]  /*45c0*/  F2FP.SATFINITE.E4M3.F32.PACK_AB_MERGE_C R172, R53, R10, R69 ;  /* 0x0000000a35ac723e */ /* 0x000fe20004807045 */
[----:B------:R2:W3:Y:S01]  /*45d0*/  MUFU.EX2 R71, R12 ;  /* 0x0000000c00477308 */ /* 0x0004e20000000800 */
[----:B0-----:R-:W-:-:S01]  /*45e0*/  FADD.FTZ R34, R4, R81 ;  /* 0x0000005104227221 */ /* 0x001fc20000010000 */
[----:B------:R-:W-:Y:S01]  /*45f0*/  FADD.FTZ R81, R11, R38 ;  /* 0x000000260b517221 */ /* 0x000fe20000010000 */
[-C--:B------:R-:W-:Y:S01]  /*4600*/  MOV R76, R87.reuse ;  /* 0x00000057004c7202 */ /* 0x080fe20000000f00 */
[--C-:B------:R-:W-:Y:S01]  /*4610*/  IMAD.MOV.U32 R69, RZ, RZ, R87.reuse ;  /* 0x000000ffff457224 */ /* 0x100fe200078e0057 */
[----:B------:R-:W-:Y:S01]  /*4620*/  MOV R46, R87 ;  /* 0x00000057002e7202 */ /* 0x000fe20000000f00 */
[----:B------:R-:W-:-:S02]  /*4630*/  IMAD.MOV.U32 R64, RZ, RZ, R87 ;  /* 0x000000ffff407224 */ /* 0x000fc400078e0057 */
[----:B------:R-:W0:Y:S01]  /*4640*/  MUFU.EX2 R30, R30 ;  /* 0x0000001e001e7308 */ /* 0x000e220000000800 */
[----:B-1----:R-:W-:-:S01]  /*4650*/  FADD.FTZ R34, R55, R34 ;  /* 0x0000002237227221 */ /* 0x002fc20000010000 */
[-CC-:B--2---:R-:W-:Y:S01]  /*4660*/  FFMA.FTZ R12, R56, R13.reuse, -R67.reuse ;  /* 0x0000000d380c7223 */ /* 0x184fe20000010843 */
[----:B------:R-:W-:-:S01]  /*4670*/  FFMA.FTZ R67, R124, R13, -R67 ;  /* 0x0000000d7c437223 */ /* 0x000fc20000010843 */
[--C-:B------:R-:W-:Y:S01]  /*4680*/  IMAD.MOV.U32 R60, RZ, RZ, R87.reuse ;  /* 0x000000ffff3c7224 */ /* 0x100fe200078e0057 */
[----:B------:R-:W-:Y:S01]  /*4690*/  MOV R56, R87 ;  /* 0x0000005700387202 */ /* 0x000fe20000000f00 */
[----:B------:R-:W-:Y:S02]  /*46a0*/  IMAD.MOV.U32 R54, RZ, RZ, R87 ;  /* 0x000000ffff367224 */ /* 0x000fe400078e0057 */
[----:B------:R-:W1:Y:S01]  /*46b0*/  MUFU.EX2 R6, R6 ;  /* 0x0000000600067308 */ /* 0x000e620000000800 */
[----:B---3--:R-:W-:-:S01]  /*46c0*/  FADD.FTZ R3, R71, R34 ;  /* 0x0000002247037221 */ /* 0x008fc20000010000 */
[C---:B------:R-:W-:Y:S01]  /*46d0*/  FADD.FTZ R34, R84.reuse, R81 ;  /* 0x0000005154227221 */ /* 0x040fe20000010000 */
[----:B------:R-:W-:Y:S01]  /*46e0*/  F2FP.SATFINITE.E4M3.F32.PACK_AB_MERGE_C R84, R84, R11, RZ ;  /* 0x0000000b5454723e */ /* 0x000fe200048070ff */
[----:B------:R-:W-:-:S02]  /*46f0*/  IMAD.MOV.U32 R53, RZ, RZ, R87 ;  /* 0x000000ffff357224 */ /* 0x000fc400078e0057 */
[----:B------:R-:W-:-:S01]  /*4700*/  FADD.FTZ R83, R15, R34 ;  /* 0x000000220f537221 */ /* 0x000fc20000010000 */
[----:B------:R-:W-:Y:S01]  /*4710*/  F2FP.SATFINITE.E4M3.F32.PACK_AB_MERGE_C R175, R36, R9, R84 ;  /* 0x0000000924af723e */ /* 0x000fe20004807054 */
[----:B------:R-:W2:Y:S01]  /*4720*/  MUFU.EX2 R57, R57 ;  /* 0x0000003900397308 */ /* 0x000ea20000000800 */
[----:B0-----:R-:W-:-:S01]  /*4730*/  FADD.FTZ R81, R30, R3 ;  /* 0x000000031e517221 */ /* 0x001fc20000010000 */
[----:B------:R-:W-:Y:S01]  /*4740*/  FADD.FTZ R38, R88, R83 ;  /* 0x0000005358267221 */ /* 0x000fe20000010000 */
[----:B------:R-:W-:Y:S01]  /*4750*/  F2FP.SATFINITE.E4M3.F32.PACK_AB_MERGE_C R71, R30, R71, RZ ;  /* 0x000000471e47723e */ /* 0x000fe200048070ff */
[----:B------:R-:W-:Y:S01]  /*4760*/  IMAD.MOV.U32 R84, RZ, RZ, R87 ;  /* 0x000000ffff547224 */ /* 0x000fe200078e0057 */
[----:B------:R-:W-:Y:S01]  /*4770*/  MOV R36, R87 ;  /* 0x0000005700247202 */ /* 0x000fe20000000f00 */
[----:B------:R-:W-:Y:S01]  /*4780*/  FADD.FTZ R83, R21, R38 ;  /* 0x0000002615537221 */ /* 0x000fe20000010000 */
[----:B------:R-:W-:Y:S01]  /*4790*/  F2FP.SATFINITE.E4M3.F32.PACK_AB_MERGE_C R174, R55, R4, R71 ;  /* 0x0000000437ae723e */ /* 0x000fe20004807047 */
[----:B------:R-:W0:Y:S01]  /*47a0*/  MUFU.EX2 R40, R40 ;  /* 0x0000002800287308 */ /* 0x000e220000000800 */
[----:B-1----:R-:W-:-:S01]  /*47b0*/  FADD.FTZ R34, R6, R81 ;  /* 0x0000005106227221 */ /* 0x002fc20000010000 */
[C---:B------:R-:W-:Y:S01]  /*47c0*/  FADD.FTZ R38, R90.reuse, R83 ;  /* 0x000000535a267221 */ /* 0x040fe20000010000 */
[----:B------:R-:W-:Y:S01]  /*47d0*/  F2FP.SATFINITE.E4M3.F32.PACK_AB_MERGE_C R90, R90, R21, RZ ;  /* 0x000000155a5a723e */ /* 0x000fe200048070ff */
[----:B------:R-:W-:-:S02]  /*47e0*/  IMAD.MOV.U32 R71, RZ, RZ, R87 ;  /* 0x000000ffff477224 */ /* 0x000fc400078e0057 */
[----:B------:R-:W-:-:S01]  /*47f0*/  FADD.FTZ R85, R25, R38 ;  /* 0x0000002619557221 */ /* 0x000fc20000010000 */
[----:B------:R-:W-:Y:S01]  /*4800*/  F2FP.SATFINITE.E4M3.F32.PACK_AB_MERGE_C R177, R88, R15, R90 ;  /* 0x0000000f58b1723e */ /* 0x000fe2000480705a */
[----:B------:R1:W3:Y:S01]  /*4810*/  MUFU.EX2 R73, R72 ;  /* 0x0000004800497308 */ /* 0x0002e20000000800 */
[----:B--2---:R-:W-:-:S01]  /*4820*/  FADD.FTZ R81, R57, R34 ;  /* 0x0000002239517221 */ /* 0x004fc20000010000 */
[----:B------:R-:W-:Y:S01]  /*4830*/  FADD.FTZ R38, R104, R85 ;  /* 0x0000005568267221 */ /* 0x000fe20000010000 */
[--C-:B------:R-:W-:Y:S02]  /*4840*/  IMAD.MOV.U32 R55, RZ, RZ, R87.reuse ;  /* 0x000000ffff377224 */ /* 0x100fe400078e0057 */
[----:B------:R-:W-:Y:S02]  /*4850*/  IMAD.MOV.U32 R50, RZ, RZ, R87 ;  /* 0x000000ffff327224 */ /* 0x000fe400078e0057 */
[----:B------:R-:W-:-:S01]  /*4860*/  FADD.FTZ R85, R27, R38 ;  /* 0x000000261b557221 */ /* 0x000fc20000010000 */
[----:B------:R-:W-:Y:S01]  /*4870*/  F2FP.SATFINITE.E4M3.F32.PACK_AB_MERGE_C R38, R32, R7, RZ ;  /* 0x000000072026723e */ /* 0x000fe200048070ff */
[----:B------:R-:W2:Y:S01]  /*4880*/  MUFU.EX2 R8, R8 ;  /* 0x0000000800087308 */ /* 0x000ea20000000800 */
[----:B0-----:R-:W-:-:S01]  /*4890*/  FADD.FTZ R34, R40, R81 ;  /* 0x0000005128227221 */ /* 0x001fc20000010000 */
[C---:B------:R-:W-:Y:S01]  /*48a0*/  FADD.FTZ R32, R106.reuse, R85 ;  /* 0x000000556a207221 */ /* 0x040fe20000010000 */
[----:B------:R-:W-:Y:S01]  /*48b0*/  F2FP.SATFINITE.E4M3.F32.PACK_AB_MERGE_C R106, R106, R27, RZ ;  /* 0x0000001b6a6a723e */ /* 0x000fe200048070ff */
[--C-:B------:R-:W-:Y:S01]  /*48c0*/  IMAD.MOV.U32 R85, RZ, RZ, R87.reuse ;  /* 0x000000ffff557224 */ /* 0x100fe200078e0057 */
[----:B------:R-:W-:Y:S01]  /*48d0*/  F2FP.SATFINITE.E4M3.F32.PACK_AB_MERGE_C R173, R28, R5, R38 ;  /* 0x000000051cad723e */ /* 0x000fe20004807026 */
[----:B-1----:R-:W-:Y:S01]  /*48e0*/  IMAD.MOV.U32 R72, RZ, RZ, R87 ;  /* 0x000000ffff487224 */ /* 0x002fe200078e0057 */
[----:B------:R-:W-:Y:S01]  /*48f0*/  F2FP.SATFINITE.E4M3.F32.PACK_AB_MERGE_C R179, R104, R25, R106 ;  /* 0x0000001968b3723e */ /* 0x000fe2000480706a */
[----:B------:R-:W0:Y:S01]  /*4900*/  MUFU.EX2 R59, R59 ;  /* 0x0000003b003b7308 */ /* 0x000e220000000800 */
[----:B---3--:R-:W-:-:S01]  /*4910*/  FADD.FTZ R83, R73, R34 ;  /* 0x0000002249537221 */ /* 0x008fc20000010000 */
[----:B------:R-:W-:Y:S01]  /*4920*/  F2FP.SATFINITE.E4M3.F32.PACK_AB_MERGE_C R40, R73, R40, RZ ;  /* 0x000000284928723e */ /* 0x000fe200048070ff */
[----:B------:R-:W-:-:S02]  /*4930*/  IMAD.MOV.U32 R73, RZ, RZ, R87 ;  /* 0x000000ffff497224 */ /* 0x000fc400078e0057 */
[--C-:B------:R-:W-:Y:S01]  /*4940*/  IMAD.MOV.U32 R42, RZ, RZ, R87.reuse ;  /* 0x000000ffff2a7224 */ /* 0x100fe200078e0057 */
[----:B------:R-:W-:Y:S01]  /*4950*/  F2FP.SATFINITE.E4M3.F32.PACK_AB_MERGE_C R176, R57, R6, R40 ;  /* 0x0000000639b0723e */ /* 0x000fe20004807028 */
[----:B------:R-:W-:Y:S01]  /*4960*/  IMAD.MOV.U32 R57, RZ, RZ, R87 ;  /* 0x000000ffff397224 */ /* 0x000fe200078e0057 */
[----:B------:R-:W1:Y:S01]  /*4970*/  MUFU.EX2 R44, R44 ;  /* 0x0000002c002c7308 */ /* 0x000e620000000800 */
[----:B--2---:R-:W-:-:S01]  /*4980*/  FADD.FTZ R34, R8, R83 ;  /* 0x0000005308227221 */ /* 0x004fc20000010000 */
[--C-:B------:R-:W-:Y:S02]  /*4990*/  IMAD.MOV.U32 R40, RZ, RZ, R87.reuse ;  /* 0x000000ffff287224 */ /* 0x100fe400078e0057 */
[--C-:B------:R-:W-:Y:S02]  /*49a0*/  IMAD.MOV.U32 R38, RZ, RZ, R87.reuse ;  /* 0x000000ffff267224 */ /* 0x100fe400078e0057 */
[----:B------:R-:W-:Y:S02]  /*49b0*/  IMAD.MOV.U32 R25, RZ, RZ, R87 ;  /* 0x000000ffff197224 */ /* 0x000fe400078e0057 */
[----:B------:R2:W3:Y:S01]  /*49c0*/  MUFU.EX2 R75, R80 ;  /* 0x00000050004b7308 */ /* 0x0004e20000000800 */
[----:B0-----:R-:W-:-:S07]  /*49d0*/  FADD.FTZ R83, R59, R34 ;  /* 0x000000223b537221 */ /* 0x001fce0000010000 */
[----:B------:R-:W0:Y:S01]  /*49e0*/  MUFU.EX2 R12, R12 ;  /* 0x0000000c000c7308 */ /* 0x000e220000000800 */
[----:B-1----:R-:W-:-:S01]  /*49f0*/  FADD.FTZ R34, R44, R83 ;  /* 0x000000532c227221 */ /* 0x002fc20000010000 */
[----:B------:R-:W-:Y:S01]  /*4a00*/  FADD.FTZ R83, R29, R32 ;  /* 0x000000201d537221 */ /* 0x000fe20000010000 */
[----:B--2---:R-:W-:-:S05]  /*4a10*/  IMAD.MOV.U32 R80, RZ, RZ, R87 ;  /* 0x000000ffff507224 */ /* 0x004fca00078e0057 */
        /* <DEDUP_REMOVED lines=36> */
[----:B------:R-:W-:Y:S02]  /*4c60*/  IMAD.MOV.U32 R58, RZ, RZ, R87 ;  /* 0x000000ffff3a7224 */ /* 0x000fe400078e0057 */
[----:B------:R-:W-:-:S01]  /*4c70*/  FADD.FTZ R94, R94, R21 ;  /* 0x000000155e5e7221 */ /* 0x000fc20000010000 */
[----:B------:R-:W-:Y:S01]  /*4c80*/  F2FP.SATFINITE.E4M3.F32.PACK_AB_MERGE_C R183, R112, R37, R35 ;  /* 0x0000002570b7723e */ /* 0x000fe20004807023 */
[----:B------:R1:W3:Y:S01]  /*4c90*/  MUFU.EX2 R79, R52 ;  /* 0x00000034004f7308 */ /* 0x0002e20000000800 */
[----:B0-----:R-:W-:-:S01]  /*4ca0*/  FADD.FTZ R5, R63, R30 ;  /* 0x0000001e3f057221 */ /* 0x001fc20000010000 */
[----:B------:R-:W-:Y:S01]  /*4cb0*/  FADD.FTZ R9, R45, R94 ;  /* 0x0000005e2d097221 */ /* 0x000fe20000010000 */
[----:B------:R-:W-:-:S02]  /*4cc0*/  IMAD.MOV.U32 R37, RZ, RZ, R87 ;  /* 0x000000ffff257224 */ /* 0x000fc400078e0057 */
[----:B------:R-:W-:Y:S02]  /*4cd0*/  IMAD.MOV.U32 R35, RZ, RZ, R87 ;  /* 0x000000ffff237224 */ /* 0x000fe400078e0057 */
[----:B------:R-:W-:-:S01]  /*4ce0*/  FADD.FTZ R30, R86, R9 ;  /* 0x00000009561e7221 */ /* 0x000fc20000010000 */
[----:B------:R-:W-:Y:S01]  /*4cf0*/  IMAD.MOV.U32 R32, RZ, RZ, R87 ;  /* 0x000000ffff207224 */ /* 0x000fe200078e0057 */
        /* <DEDUP_REMOVED lines=11> */
[--C-:B------:R-:W-:Y:S02]  /*4db0*/  IMAD.MOV.U32 R62, RZ, RZ, R87.reuse ;  /* 0x000000ffff3e7224 */ /* 0x100fe400078e0057 */
[----:B------:R-:W-:Y:S02]  /*4dc0*/  IMAD.MOV.U32 R24, RZ, RZ, R87 ;  /* 0x000000ffff187224 */ /* 0x000fe400078e0057 */
[----:B------:R-:W0:Y:S01]  /*4dd0*/  MUFU.EX2 R66, R66 ;  /* 0x0000004200427308 */ /* 0x000e220000000800 */
[----:B-1----:R-:W-:-:S07]  /*4de0*/  FADD.FTZ R9, R65, R28 ;  /* 0x0000001c41097221 */ /* 0x002fce0000010000 */
[----:B------:R-:W1:Y:S01]  /*4df0*/  MUFU.EX2 R92, R92 ;  /* 0x0000005c005c7308 */ /* 0x000e620000000800 */
[----:B--2---:R-:W-:-:S07]  /*4e00*/  FADD.FTZ R15, R47, R30 ;  /* 0x0000001e2f0f7221 */ /* 0x004fce0000010000 */
[----:B------:R2:W3:Y:S01]  /*4e10*/  MUFU.EX2 R3, R68 ;  /* 0x0000004400037308 */ /* 0x0004e20000000800 */
[----:B0-----:R-:W-:-:S07]  /*4e20*/  FADD.FTZ R28, R66, R9 ;  /* 0x00000009421c7221 */ /* 0x001fce0000010000 */
[----:B------:R-:W0:Y:S01]  /*4e30*/  MUFU.EX2 R31, R31 ;  /* 0x0000001f001f7308 */ /* 0x000e220000000800 */
[C---:B-1----:R-:W-:Y:S01]  /*4e40*/  F2FP.SATFINITE.E4M3.F32.PACK_AB_MERGE_C R47, R92.reuse, R47, RZ ;  /* 0x0000002f5c2f723e */ /* 0x042fe200048070ff */
[----:B------:R-:W-:Y:S01]  /*4e50*/  FADD.FTZ R92, R92, R15 ;  /* 0x0000000f5c5c7221 */ /* 0x000fe20000010000 */
[----:B--2---:R-:W-:Y:S02]  /*4e60*/  IMAD.MOV.U32 R68, RZ, RZ, R87 ;  /* 0x000000ffff447224 */ /* 0x004fe400078e0057 */
[----:B------:R-:W-:Y:S01]  /*4e70*/  F2FP.SATFINITE.E4M3.F32.PACK_AB_MERGE_C R185, R86, R45, R47 ;  /* 0x0000002d56b9723e */ /* 0x000fe2000480702f */
[----:B------:R-:W-:Y:S01]  /*4e80*/  IMAD.MOV.U32 R47, RZ, RZ, R87 ;  /* 0x000000ffff2f7224 */ /* 0x000fe200078e0057 */
[----:B------:R-:W-:Y:S01]  /*4e90*/  MOV R86, R87 ;  /* 0x0000005700567202 */ /* 0x000fe20000000f00 */
[----:B------:R-:W1:Y:S01]  /*4ea0*/  MUFU.EX2 R70, R70 ;  /* 0x0000004600467308 */ /* 0x000e620000000800 */
[----:B---3--:R-:W-:-:S01]  /*4eb0*/  FADD.FTZ R9, R3, R28 ;  /* 0x0000001c03097221 */ /* 0x008fc20000010000 */
[----:B------:R-:W-:Y:S01]  /*4ec0*/  F2FP.SATFINITE.E4M3.F32.PACK_AB_MERGE_C R66, R3, R66, RZ ;  /* 0x000000420342723e */ /* 0x000fe200048070ff */
[----:B------:R-:W-:-:S03]  /*4ed0*/  IMAD.MOV.U32 R45, RZ, RZ, R87 ;  /* 0x000000ffff2d7224 */ /* 0x000fc600078e0057 */
[----:B------:R-:W-:Y:S01]  /*4ee0*/  F2FP.SATFINITE.E4M3.F32.PACK_AB_MERGE_C R184, R65, R26, R66 ;  /* 0x0000001a41b8723e */ /* 0x000fe20004807042 */
[----:B------:R-:W-:Y:S01]  /*4ef0*/  IMAD.MOV.U32 R65, RZ, RZ, R87 ;  /* 0x000000ffff417224 */ /* 0x000fe200078e0057 */
[----:B------:R-:W2:Y:S01]  /*4f00*/  MUFU.EX2 R126, R126 ;  /* 0x0000007e007e7308 */ /* 0x000ea20000000800 */
[----:B0-----:R-:W-:-:S01]  /*4f10*/  FADD.FTZ R15, R31, R92 ;  /* 0x0000005c1f0f7221 */ /* 0x001fc20000010000 */
[-C--:B------:R-:W-:Y:S02]  /*4f20*/  MOV R66, R87.reuse ;  /* 0x0000005700427202 */ /* 0x080fe40000000f00 */
[----:B------:R-:W-:-:S04]  /*4f30*/  MOV R26, R87 ;  /* 0x00000057001a7202 */ /* 0x000fc80000000f00 */
[----:B------:R0:W3:Y:S01]  /*4f40*/  MUFU.EX2 R81, R74 ;  /* 0x0000004a00517308 */ /* 0x0000e20000000800 */
[----:B-1----:R-:W-:-:S07]  /*4f50*/  FADD.FTZ R28, R70, R9 ;  /* 0x00000009461c7221 */ /* 0x002fce0000010000 */
[----:B------:R-:W-:Y:S01]  /*4f60*/  MUFU.EX2 R39, R39 ;  /* 0x0000002700277308 */ /* 0x000fe20000000800 */
[----:B--2---:R-:W-:-:S01]  /*4f70*/  FADD.FTZ R30, R126, R15 ;  /* 0x0000000f7e1e7221 */ /* 0x004fc20000010000 */
[----:B0-----:R-:W-:-:S06]  /*4f80*/  IMAD.MOV.U32 R74, RZ, RZ, R87 ;  /* 0x000000ffff4a7224 */ /* 0x001fcc00078e0057 */
[----:B------:R-:W0:Y:S01]  /*4f90*/  MUFU.EX2 R128, R128 ;  /* 0x0000008000807308 */ /* 0x000e220000000800 */
[----:B---3--:R-:W-:-:S01]  /*4fa0*/  FADD.FTZ R9, R81, R28 ;  /* 0x0000001c51097221 */ /* 0x008fc20000010000 */
[----:B------:R-:W-:-:S06]  /*4fb0*/  IMAD.MOV.U32 R28, RZ, RZ, R87 ;  /* 0x000000ffff1c7224 */ /* 0x000fcc00078e0057 */
[----:B------:R-:W1:Y:S08]  /*4fc0*/  MUFU.EX2 R78, R78 ;  /* 0x0000004e004e7308 */ /* 0x000e700000000800 */
[----:B------:R2:W3:Y:S01]  /*4fd0*/  MUFU.EX2 R7, R82 ;  /* 0x0000005200077308 */ /* 0x0004e20000000800 */
        /* <DEDUP_REMOVED lines=8> */
[--C-:B--2---:R-:W-:Y:S02]  /*5060*/  IMAD.MOV.U32 R82, RZ, RZ, R87.reuse ;  /* 0x000000ffff527224 */ /* 0x104fe400078e0057 */
[----:B------:R-:W-:-:S04]  /*5070*/  IMAD.MOV.U32 R31, RZ, RZ, R87 ;  /* 0x000000ffff1f7224 */ /* 0x000fc800078e0057 */
        /* <DEDUP_REMOVED lines=86> */
[----:B------:R-:W-:Y:S01]  /*55e0*/  UMOV UR50, UR43 ;  /* 0x0000002b00327c82 */ /* 0x000fe20008000000 */
[----:B------:R-:W-:-:S10]  /*55f0*/  UMOV UR48, UR42 ;  /* 0x0000002a00307c82 */ /* 0x000fd40008000000 */
.L_x_210:
[----:B------:R-:W-:Y:S01]  /*5600*/  ISETP.NE.AND P2, PT, RZ, UR41, PT ;  /* 0x00000029ff007c0c */ /* 0x000fe2000bf45270 */
[----:B------:R-:W-:-:S04]  /*5610*/  UISETP.NE.AND UP0, UPT, UR48, 0x1, UPT ;  /* 0x000000013000788c */ /* 0x000fc8000bf05270 */
[----:B------:R-:W-:-:S04]  /*5620*/  USEL UR43, URZ, 0x1, UP0 ;  /* 0x000000013f2b7887 */ /* 0x000fc80008000000 */
[----:B------:R-:W-:-:S04]  /*5630*/  ULOP3.LUT UR43, UR50, UR43, URZ, 0x3c, !UPT ;  /* 0x0000002b322b7292 */ /* 0x000fc8000f8e3c3f */
[----:B------:R-:W-:Y:S08]  /*5640*/  @P2 BRA `(.L_x_200) ;  /* 0x0000000000442947 */ /* 0x000ff00003800000 */
[----:B------:R-:W-:Y:S05]  /*5650*/  @!P0 BRA `(.L_x_201) ;  /* 0x0000000000048947 */ /* 0x000fea0003800000 */
[----:B------:R-:W-:Y:S01]  /*5660*/  BPT.TRAP 0x1 ;  /* 0x000000040000795c */ /* 0x000fe20000300000 */
.L_x_201:
[----:B------:R-:W0:Y:S01]  /*5670*/  S2UR UR10, SR_CgaCtaId ;  /* 0x00000000000a79c3 */ /* 0x000e220000008800 */
[----:B------:R-:W-:Y:S01]  /*5680*/  UIADD3 UR6, UR48, 0x1, URZ ;  /* 0x0000000130067890 */ /* 0x000fe2000fffe03f */
[----:B------:R-:W-:Y:S01]  /*5690*/  IMAD.U32 R7, RZ, RZ, UR43 ;  /* 0x0000002bff077e24 */ /* 0x000fe2000f8e00ff */
[----:B------:R-:W-:Y:S02]  /*56a0*/  UMOV UR7, 0x400 ;  /* 0x0000040000077882 */ /* 0x000fe40000000000 */
[----:B------:R-:W-:Y:S02]  /*56b0*/  UISETP.NE.AND UP0, UPT, UR6, 0x2, UPT ;  /* 0x000000020600788c */ /* 0x000fe4000bf05270 */
[----:B------:R-:W-:Y:S02]  /*56c0*/  SHF.L.U32 R7, R7, 0x1f, RZ ;  /* 0x0000001f07077819 */ /* 0x000fe400000006ff */
[----:B------:R-:W-:Y:S02]  /*56d0*/  USEL UR6, UR6, URZ, UP0 ;  /* 0x0000003f06067287 */ /* 0x000fe40008000000 */
[----:B0-----:R-:W-:-:S04]  /*56e0*/  ULEA UR7, UR10, UR7, 0x18 ;  /* 0x000000070a077291 */ /* 0x001fc8000f8ec03f */
[----:B------:R-:W-:-:S09]  /*56f0*/  ULEA UR6, UR6, UR7, 0x3 ;  /* 0x0000000706067291 */ /* 0x000fd2000f8e183f */
[----:B------:R0:W1:Y:S01]  /*5700*/  SYNCS.PHASECHK.TRANS64.TRYWAIT P1, [UR6+0x29830], R7 ;  /* 0x02983007ff0075a7 */ /* 0x0000620008020146 */
[----:B------:R-:W-:Y:S05]  /*5710*/  @!P0 BRA `(.L_x_202) ;  /* 0x0000000000048947 */ /* 0x000fea0003800000 */
[----:B------:R-:W-:Y:S01]  /*5720*/  BPT.TRAP 0x1 ;  /* 0x000000040000795c */ /* 0x000fe20000300000 */
.L_x_202:
[----:B-1----:R-:W-:Y:S05]  /*5730*/  @P1 BRA `(.L_x_200) ;  /* 0x0000000000081947 */ /* 0x002fea0003800000 */
[----:B------:R-:W1:Y:S02]  /*5740*/  SYNCS.PHASECHK.TRANS64.TRYWAIT P1, [UR6+0x29830], R7 ;  /* 0x02983007ff0075a7 */ /* 0x000e640008020146 */
[----:B-1----:R-:W-:Y:S05]  /*5750*/  @!P1 BRA `(.L_x_203) ;  /* 0x000000cc00b49947 */ /* 0x002fea0003800000 */
.L_x_200:
        /* <DEDUP_REMOVED lines=189> */
.L_x_205:
[----:B------:R-:W0:Y:S01]  /*6330*/  S2UR UR7, SR_CgaCtaId ;  /* 0x00000000000779c3 */ /* 0x000e220000008800 */
[----:B------:R-:W-:Y:S01]  /*6340*/  UMOV UR6, 0x400 ;  /* 0x0000040000067882 */ /* 0x000fe20000000000 */
[----:B------:R-:W-:-:S05]  /*6350*/  IMAD.U32 R7, RZ, RZ, UR50 ;  /* 0x00000032ff077e24 */ /* 0x000fca000f8e00ff */
[----:B------:R-:W-:Y:S01]  /*6360*/  SHF.L.U32 R7, R7, 0x1f, RZ ;  /* 0x0000001f07077819 */ /* 0x000fe200000006ff */
[----:B0-----:R-:W-:-:S04]  /*6370*/  ULEA UR6, UR7, UR6, 0x18 ;  /* 0x0000000607067291 */ /* 0x001fc8000f8ec03f */
[----:B------:R-:W-:-:S09]  /*6380*/  ULEA UR6, UR48, UR6, 0x3 ;  /* 0x0000000630067291 */ /* 0x000fd2000f8e183f */
[----:B------:R0:W1:Y:S01]  /*6390*/  SYNCS.PHASECHK.TRANS64.TRYWAIT P1, [UR6+0x29850], R7 ;  /* 0x02985007ff0075a7 */ /* 0x0000620008020146 */
[----:B------:R-:W-:Y:S05]  /*63a0*/  @!P0 BRA `(.L_x_206) ;  /* 0x0000000000048947 */ /* 0x000fea0003800000 */
[----:B------:R-:W-:Y:S01]  /*63b0*/  BPT.TRAP 0x1 ;  /* 0x000000040000795c */ /* 0x000fe20000300000 */
.L_x_206:
[----:B-1----:R-:W-:Y:S05]  /*63c0*/  @P1 BRA `(.L_x_204) ;  /* 0x0000000000081947 */ /* 0x002fea0003800000 */
[----:B------:R-:W1:Y:S02]  /*63d0*/  SYNCS.PHASECHK.TRANS64.TRYWAIT P1, [UR6+0x29850], R7 ;  /* 0x02985007ff0075a7 */ /* 0x000e640008020146 */
[----:B-1----:R-:W-:Y:S05]  /*63e0*/  @!P1 BRA `(.L_x_207) ;  /* 0x000000c000a89947 */ /* 0x002fea0003800000 */
.L_x_204:
[----:B------:R-:W2:Y:S01]  /*63f0*/  S2UR UR11, SR_CgaCtaId ;  /* 0x00000000000b79c3 */ /* 0x000ea20000008800 */
[----:B------:R-:W-:Y:S01]  /*6400*/  UMOV UR6, 0x400 ;  /* 0x0000040000067882 */ /* 0x000fe20000000000 */
[----:B------:R-:W-:Y:S01]  /*6410*/  WARPGROUP.ARRIVE ;  /* 0x00000000000079c5 */ /* 0x000fe20000000000 */
[----:B------:R-:W-:Y:S01]  /*6420*/  UMOV UR7, 0xc0000010 ;  /* 0xc000001000077882 */ /* 0x000fe20000000000 */
[----:B01----:R-:W-:Y:S01]  /*6430*/  IADD3 R7, -R22, 0xb, RZ ;  /* 0x0000000b16077810 */ /* 0x003fe20007ffe1ff */
[----:B--2---:R-:W-:-:S04]  /*6440*/  ULEA UR14, UR11, UR6, 0x18 ;  /* 0x000000060b0e7291 */ /* 0x004fc8000f8ec03f */
[----:B------:R-:W-:-:S04]  /*6450*/  UIADD3 UR6, UR14, 0x400, URZ ;  /* 0x000004000e067890 */ /* 0x000fc8000fffe03f */
        /* <DEDUP_REMOVED lines=30> */
.L_x_208:
        /* <DEDUP_REMOVED lines=275> */
[----:B------:R-:W-:-:S01]  /*7770*/  FFMA.FTZ R12, R12, R13, -R101 ;  /* 0x0000000d0c0c7223 */ /* 0x000fc20000010865 */
[-CC-:B------:R-:W-:Y:S01]  /*7780*/  FFMA.FTZ R103, R148, R13.reuse, -R117.reuse ;  /* 0x0000000d94677223 */ /* 0x180fe20000010875 */
[----:B------:R-:W-:-:S01]  /*7790*/  FFMA.FTZ R148, R188, R13, -R117 ;  /* 0x0000000dbc947223 */ /* 0x000fc20000010875 */
[-CC-:B------:R-:W-:Y:S01]  /*77a0*/  FFMA.FTZ R91, R162, R13.reuse, -R117.reuse ;  /* 0x0000000da25b7223 */ /* 0x180fe20000010875 */
[----:B------:R-:W-:-:S01]  /*77b0*/  FFMA.FTZ R188, R109, R13, -R117 ;  /* 0x0000000d6dbc7223 */ /* 0x000fc20000010875 */
[-C--:B------:R-:W-:Y:S01]  /*77c0*/  FFMA.FTZ R109, R154, R13.reuse, -R101 ;  /* 0x0000000d9a6d7223 */ /* 0x080fe20000010865 */
[----:B------:R-:W-:-:S01]  /*77d0*/  FFMA.FTZ R160, R164, R13, -R117 ;  /* 0x0000000da4a07223 */ /* 0x000fc20000010875 */
[----:B------:R-:W-:Y:S01]  /*77e0*/  MUFU.EX2 R3, R3 ;  /* 0x0000000300037308 */ /* 0x000fe20000000800 */
[----:B------:R-:W-:-:S01]  /*77f0*/  FFMA.FTZ R97, R144, R13, -R117 ;  /* 0x0000000d90617223 */ /* 0x000fc20000010875 */
[-C--:B------:R-:W-:Y:S01]  /*7800*/  FFMA.FTZ R144, R184, R13.reuse, -R117 ;  /* 0x0000000db8907223 */ /* 0x080fe20000010875 */
[----:B------:R-:W-:-:S01]  /*7810*/  FFMA.FTZ R154, R156, R13, -R101 ;  /* 0x0000000d9c9a7223 */ /* 0x000fc20000010865 */
[-CC-:B------:R-:W-:Y:S01]  /*7820*/  FFMA.FTZ R184, R105, R13.reuse, -R117.reuse ;  /* 0x0000000d69b87223 */ /* 0x180fe20000010875 */
[----:B------:R-:W-:-:S01]  /*7830*/  FFMA.FTZ R105, R107, R13, -R117 ;  /* 0x0000000d6b697223 */ /* 0x000fc20000010875 */
[-CC-:B0-----:R-:W-:Y:S01]  /*7840*/  FFMA.FTZ R93, R166, R13.reuse, -R117.reuse ;  /* 0x0000000da65d7223 */ /* 0x181fe20000010875 */
        /* <DEDUP_REMOVED lines=11> */
[-C--:B------:R-:W-:Y:S01]  /*7900*/  FFMA.FTZ R113, R140, R13.reuse, -R101 ;  /* 0x0000000d8c717223 */ /* 0x080fe20000010865 */
[----:B------:R-:W-:-:S01]  /*7910*/  FFMA.FTZ R164, R182, R13, -R117 ;  /* 0x0000000db6a47223 */ /* 0x000fc20000010875 */
[-C--:B------:R-:W-:Y:S01]  /*7920*/  FFMA.FTZ R138, R142, R13.reuse, -R101 ;  /* 0x0000000d8e8a7223 */ /* 0x080fe20000010865 */
        /* <DEDUP_REMOVED lines=17> */
[-C--:B------:R-:W-:Y:S01]  /*7a40*/  FFMA.FTZ R99, R99, R13.reuse, -R117 ;  /* 0x0000000d63637223 */ /* 0x080fe20000010875 */
        /* <DEDUP_REMOVED lines=182> */
.L_x_209:
        /* <DEDUP_REMOVED lines=15> */
[----:B------:R-:W-:Y:S01]  /*86a0*/  F2FP.SATFINITE.E4M3.F32.PACK_AB_MERGE_C R119, R120, R115, R119 ;  /* 0x000000737877723e */ /* 0x000fe20004807077 */
[----:B------:R-:W-:Y:S01]  /*86b0*/  FMUL.FTZ R25, R25, R5 ;  /* 0x0000000519197220 */ /* 0x000fe20000410000 */
[----:B------:R-:W-:Y:S01]  /*86c0*/  F2FP.SATFINITE.E4M3.F32.PACK_AB_MERGE_C R127, R176, R125, R127 ;  /* 0x0000007db07f723e */ /* 0x000fe2000480707f */
[----:B------:R-:W-:Y:S01]  /*86d0*/  SYNCS.ARRIVE.TRANS64.RED.A1T0 RZ, [UR6], RZ ;  /* 0x000000ffffff79a7 */ /* 0x000fe20008100406 */
        /* <DEDUP_REMOVED lines=97> */
[----:B------:R-:W-:Y:S02]  /*8cf0*/  F2FP.SATFINITE.E4M3.F32.PACK_AB_MERGE_C R191, R98, R90, R101 ;  /* 0x0000005a62bf723e */ /* 0x000fe40004807065 */
[----:B------:R-:W-:Y:S01]  /*8d00*/  MOV R176, R95 ;  /* 0x0000005f00b07202 */ /* 0x000fe20000000f00 */
[----:B------:R-:W-:Y:S06]  /*8d10*/  @P1 BRA `(.L_x_210) ;  /* 0xffffffc800381947 */ /* 0x000fec000383ffff */
.L_x_199:
[----:B------:R-:W-:Y:S06]  /*8d20*/  BAR.ARV 0x8, 0x180 ;  /* 0x0206000000007b1d */ /* 0x000fec0000002000 */
[----:B------:R-:W-:Y:S05]  /*8d30*/  @!P0 BRA `(.L_x_211) ;  /* 0x0000000000048947 */ /* 0x000fea0003800000 */
[----:B------:R-:W-:Y:S01]  /*8d40*/  BPT.TRAP 0x1 ;  /* 0x000000040000795c */ /* 0x000fe20000300000 */
.L_x_211:
        /* <DEDUP_REMOVED lines=9> */
.L_x_212:
[----:B-1----:R-:W-:Y:S05]  /*8de0*/  @P1 BRA `(.L_x_213) ;  /* 0x0000000000081947 */ /* 0x002fea0003800000 */
[----:B------:R-:W1:Y:S02]  /*8df0*/  SYNCS.PHASECHK.TRANS64.TRYWAIT P1, [UR9+0x29850], R0 ;  /* 0x02985000ff0075a7 */ /* 0x000e640008020149 */
[----:B-1----:R-:W-:Y:S05]  /*8e00*/  @!P1 BRA `(.L_x_214) ;  /* 0x0000009800389947 */ /* 0x002fea0003800000 */
.L_x_213:
[----:B------:R-:W-:Y:S01]  /*8e10*/  UIADD3 UR4, UR4, 0x400, URZ ;  /* 0x0000040004047890 */ /* 0x000fe2000fffe03f */
[----:B------:R-:W-:Y:S01]  /*8e20*/  WARPGROUP.ARRIVE ;  /* 0x00000000000079c5 */ /* 0x000fe20000000000 */
[----:B------:R-:W-:Y:S01]  /*8e30*/  UMOV UR7, 0xc0000010 ;  /* 0xc000001000077882 */ /* 0x000fe20000000000 */
[----:B------:R-:W-:Y:S01]  /*8e40*/  ULDC.64 UR10, c[0x0][0x9a0] ;  /* 0x00026800000a7ab9 */ /* 0x000fe20000000a00 */
[----:B------:R-:W-:Y:S01]  /*8e50*/  USHF.R.U32.HI UR4, URZ, 0x4, UR4 ;  /* 0x000000043f047899 */ /* 0x000fe20008011604 */
[----:B------:R-:W-:Y:S01]  /*8e60*/  IMAD.MOV.U32 R5, RZ, RZ, 0x3f800000 ;  /* 0x3f800000ff057424 */ /* 0x000fe200078e00ff */
[----:B------:R-:W-:Y:S02]  /*8e70*/  UISETP.NE.U32.AND UP0, UPT, UR10, URZ, UPT ;  /* 0x0000003f0a00728c */ /* 0x000fe4000bf05070 */
[----:B------:R-:W-:Y:S02]  /*8e80*/  ULOP3.LUT UR4, UR4, 0x3fff, URZ, 0xc0, !UPT ;  /* 0x00003fff04047892 */ /* 0x000fe4000f8ec03f */
[----:B------:R-:W-:-:S02]  /*8e90*/  UISETP.NE.AND.EX UP0, UPT, UR11, URZ, UPT, UP0 ;  /* 0x0000003f0b00728c */ /* 0x000fc4000bf05300 */
[----:B------:R-:W-:-:S04]  /*8ea0*/  ULOP3.LUT UR4, UR4, 0x10000, URZ, 0xfc, !UPT ;  /* 0x0001000004047892 */ /* 0x000fc8000f8efc3f */
[----:B------:R-:W-:Y:S01]  /*8eb0*/  UIMAD UR8, UR42, 0x500, UR4 ;  /* 0x000005002a0878a4 */ /* 0x000fe2000f8e0204 */
[----:B------:R-:W-:-:S03]  /*8ec0*/  PLOP3.LUT P1, PT, PT, PT, UP0, 0x80, 0x0 ;  /* 0x000000000000781c */ /* 0x000fc60003f2f008 */
[----:B------:R-:W-:Y:S01]  /*8ed0*/  UIADD3 UR4, UR8, 0x100, URZ ;  /* 0x0000010008047890 */ /* 0x000fe2000fffe03f */
[----:B------:R-:W-:Y:S02]  /*8ee0*/  @UP0 ULDC.64 UR12, c[0x0][0x9c8] ;  /* 0x00027200000c0ab9 */ /* 0x000fe40000000a00 */
[----:B------:R-:W-:-:S06]  /*8ef0*/  UMOV UR6, UR8 ;  /* 0x0000000800067c82 */ /* 0x000fcc0008000000 */
[----:B------:R-:W-:Y:S01]  /*8f00*/  QGMMA.64x128x32.F32.E4M3.E4M3 R24, R172, gdesc[UR4], R24, gsb0 ;  /* 0x01e00004ac187df3 */ /* 0x000fe20008000818 */
[----:B------:R-:W-:Y:S01]  /*8f10*/  UMOV UR7, 0xc0000010 ;  /* 0xc000001000077882 */ /* 0x000fe20000000000 */
[----:B------:R-:W-:Y:S01]  /*8f20*/  UMOV UR6, UR4 ;  /* 0x0000000400067c82 */ /* 0x000fe20008000000 */
[----:B------:R-:W-:Y:S01]  /*8f30*/  @UP0 UIMAD.WIDE.U32 UR4, UR37, UR12, URZ ;  /* 0x0000000c250402a5 */ /* 0x000fe2000f8e003f */
[----:B------:R-:W-:Y:S02]  /*8f40*/  WARPGROUP.DEPBAR.LE gsb0, 0x0 ;  /* 0x00008000000079c5 */ /* 0x000fe40000010000 */
[----:B------:R-:W-:-:S06]  /*8f50*/  WARPGROUP.ARRIVE ;  /* 0x00000000000079c5 */ /* 0x000fcc0000000000 */
[----:B------:R-:W-:Y:S01]  /*8f60*/  QGMMA.64x128x32.F32.E4M3.E4M3 R24, R176, gdesc[UR4], R24, gsb0 ;  /* 0x01e00004b0187df3 */ /* 0x000fe20008000818 */
[----:B------:R-:W-:Y:S02]  /*8f70*/  @UP0 UIMAD UR6, UR38, UR12, URZ ;  /* 0x0000000c260602a4 */ /* 0x000fe4000f8e023f */
[----:B------:R-:W-:Y:S02]  /*8f80*/  @UP0 USHF.R.S32.HI UR7, URZ, 0x1f, UR46 ;  /* 0x0000001f3f070899 */ /* 0x000fe4000801142e */
[----:B------:R-:W-:-:S03]  /*8f90*/  @UP0 UIMAD UR6, UR37, UR13, UR6 ;  /* 0x0000000d250602a4 */ /* 0x000fc6000f8e0206 */
[----:B------:R-:W-:Y:S01]  /*8fa0*/  @UP0 ULDC.64 UR12, c[0x0][0x9d0] ;  /* 0x00027400000c0ab9 */ /* 0x000fe20000000a00 */
[----:B------:R-:W-:Y:S02]  /*8fb0*/  @UP0 UIADD3 UR5, UR5, UR6, URZ ;  /* 0x0000000605050290 */ /* 0x000fe4000fffe03f */
[----:B------:R-:W-:Y:S02]  /*8fc0*/  @UP0 UIMAD UR6, UR7, UR12, URZ ;  /* 0x0000000c070602a4 */ /* 0x000fe4000f8e023f */
[----:B------:R-:W-:Y:S02]  /*8fd0*/  @UP0 UIMAD.WIDE.U32 UR4, UR46, UR12, UR4 ;  /* 0x0000000c2e0402a5 */ /* 0x000fe4000f8e0004 */
[----:B------:R-:W-:-:S04]  /*8fe0*/  @UP0 UIMAD UR6, UR46, UR13, UR6 ;  /* 0x0000000d2e0602a4 */ /* 0x000fc8000f8e0206 */
[----:B------:R-:W-:Y:S02]  /*8ff0*/  @UP0 UIADD3 UR5, UR5, UR6, URZ ;  /* 0x0000000605050290 */ /* 0x000fe4000fffe03f */
[----:B------:R-:W-:-:S04]  /*9000*/  @UP0 ULEA UR6, UP1, UR4, UR10, 0x2 ;  /* 0x0000000a04060291 */ /* 0x000fc8000f82103f */
[----:B------:R-:W-:Y:S02]  /*9010*/  @UP0 ULEA.HI.X UR7, UR4, UR11, UR5, 0x2, UP1 ;  /* 0x0000000b04070291 */ /* 0x000fe400088f1405 */
[----:B------:R-:W-:Y:S01]  /*9020*/  UIADD3 UR4, UR8, 0x200, URZ ;  /* 0x0000020008047890 */ /* 0x000fe2000fffe03f */
[----:B------:R-:W-:-:S03]  /*9030*/  IMAD.U32 R8, RZ, RZ, UR6 ;  /* 0x00000006ff087e24 */ /* 0x000fc6000f8e00ff */
[----:B------:R-:W-:Y:S01]  /*9040*/  IMAD.U32 R9, RZ, RZ, UR7 ;  /* 0x00000007ff097e24 */ /* 0x000fe2000f8e00ff */
[----:B------:R-:W-:Y:S02]  /*9050*/  UMOV UR7, 0xc0000010 ;  /* 0xc000001000077882 */ /* 0x000fe40000000000 */
[----:B------:R-:W-:Y:S02]  /*9060*/  UMOV UR6, UR4 ;  /* 0x0000000400067c82 */ /* 0x000fe40008000000 */
[----:B------:R2:W3:Y:S01]  /*9070*/  @P1 LDG.E R5, desc[UR52][R8.64] ;  /* 0x0000003408051981 */ /* 0x0004e2000c1e1900 */
[----:B------:R-:W-:Y:S01]  /*9080*/  UIADD3 UR4, UR8, 0x300, URZ ;  /* 0x0000030008047890 */ /* 0x000fe2000fffe03f */
[----:B------:R-:W-:Y:S02]  /*9090*/  WARPGROUP.DEPBAR.LE gsb0, 0x0 ;  /* 0x00008000000079c5 */ /* 0x000fe40000010000 */
[----:B------:R-:W-:-:S06]  /*90a0*/  WARPGROUP.ARRIVE ;  /* 0x00000000000079c5 */ /* 0x000fcc0000000000 */
[----:B------:R-:W-:Y:S01]  /*90b0*/  QGMMA.64x128x32.F32.E4M3.E4M3 R24, R180, gdesc[UR4], R24, gsb0 ;  /* 0x01e00004b4187df3 */ /* 0x000fe20008000818 */
[----:B------:R-:W-:Y:S01]  /*90c0*/  UMOV UR6, UR4 ;  /* 0x0000000400067c82 */ /* 0x000fe20008000000 */
[----:B------:R-:W-:Y:S01]  /*90d0*/  UMOV UR7, 0xc0000010 ;  /* 0xc000001000077882 */ /* 0x000fe20000000000 */
[----:B------:R-:W-:Y:S01]  /*90e0*/  UIADD3 UR8, UR8, 0x400, URZ ;  /* 0x0000040008087890 */ /* 0x000fe2000fffe03f */
[----:B-1----:R-:W1:Y:S04]  /*90f0*/  SHFL.BFLY PT, R3, R4, 0x2, 0x1f ;  /* 0x0c401f0004037f89 */ /* 0x002e6800000e0000 */
[----:B------:R-:W4:Y:S01]  /*9100*/  SHFL.BFLY PT, R7, R6, 0x2, 0x1f ;  /* 0x0c401f0006077f89 */ /* 0x000f2200000e0000 */
[----:B------:R-:W-:Y:S02]  /*9110*/  WARPGROUP.DEPBAR.LE gsb0, 0x0 ;  /* 0x00008000000079c5 */ /* 0x000fe40000010000 */
[----:B------:R-:W-:-:S06]  /*9120*/  WARPGROUP.ARRIVE ;  /* 0x00000000000079c5 */ /* 0x000fcc0000000000 */
[----:B------:R-:W-:Y:S01]  /*9130*/  QGMMA.64x128x32.F32.E4M3.E4M3 R24, R184, gdesc[UR4], R24, gsb0 ;  /* 0x01e00004b8187df3 */ /* 0x000fe20008000818 */
[----:B------:R-:W-:Y:S01]  /*9140*/  UMOV UR6, UR8 ;  /* 0x0000000800067c82 */ /* 0x000fe20008000000 */
        /* <DEDUP_REMOVED lines=22> */
[C---:B------:R-:W-:Y:S01]  /*92b0*/  @P2 FMUL.FTZ R7, R13.reuse, 0.69314718246459960938 ;  /* 0x3f3172180d072820 */ /* 0x040fe20000410000 */
[----:B0-----:R-:W-:Y:S01]  /*92c0*/  @P2 FMUL.FTZ R6, R6, 0.69314718246459960938 ;  /* 0x3f31721806062820 */ /* 0x001fe20000410000 */
[----:B------:R-:W-:Y:S01]  /*92d0*/  @P3 FMUL.FTZ R88, R13, 0.69314718246459960938 ;  /* 0x3f3172180d583820 */ /* 0x000fe20000410000 */
[----:B------:R-:W-:Y:S01]  /*92e0*/  IMAD.MOV.U32 R3, RZ, RZ, -0x800000 ;  /* 0xff800000ff037424 */ /* 0x000fe200078e00ff */
[----:B------:R-:W-:Y:S01]  /*92f0*/  MOV R0, 0xff800000 ;  /* 0xff80000000007802 */ /* 0x000fe20000000f00 */
[----:B------:R-:W-:Y:S01]  /*9300*/  @P2 FFMA.FTZ R3, R7, R20, R6 ;  /* 0x0000001407032223 */ /* 0x000fe20000010006 */
[----:B-1----:R-:W-:Y:S01]  /*9310*/  @P3 FMUL.FTZ R9, R9, 0.69314718246459960938 ;  /* 0x3f31721809093820 */ /* 0x002fe20000410000 */
[----:B---3--:R-:W-:-:S03]  /*9320*/  FMUL.FTZ R4, R4, R5 ;  /* 0x0000000504047220 */ /* 0x008fc60000410000 */
[----:B------:R-:W-:Y:S01]  /*9330*/  @P3 FFMA.FTZ R0, R88, R14, R9 ;  /* 0x0000000e58003223 */ /* 0x000fe20000010009 */
[----:B--2---:R-:W-:Y:S01]  /*9340*/  FMUL.FTZ R6, R8, R5 ;  /* 0x0000000508067220 */ /* 0x004fe20000410000 */
[----:B------:R-:W-:Y:S02]  /*9350*/  WARPGROUP.DEPBAR.LE gsb0, 0x0 ;  /* 0x00008000000079c5 */ /* 0x000fe40000010000 */
[----:B------:R-:W-:Y:S05]  /*9360*/  @!P0 BRA `(.L_x_215) ;  /* 0x0000000000048947 */ /* 0x000fea0003800000 */
[----:B------:R-:W-:Y:S01]  /*9370*/  BPT.TRAP 0x1 ;  /* 0x000000040000795c */ /* 0x000fe20000300000 */
.L_x_215:
[----:B------:R-:W-:Y:S01]  /*9380*/  UIADD3 UR4, UR9, 0x29860, URZ ;  /* 0x0002986009047890 */ /* 0x000fe2000fffe03f */
[-C--:B------:R-:W-:Y:S01]  /*9390*/  FMUL.FTZ R101, R24, R4.reuse ;  /* 0x0000000418657220 */ /* 0x080fe20000410000 */
[----:B------:R-:W-:Y:S01]  /*93a0*/  UIADD3 UR42, UR42, 0x1, URZ ;  /* 0x000000012a2a7890 */ /* 0x000fe2000fffe03f */
[-C--:B------:R-:W-:Y:S01]  /*93b0*/  FMUL.FTZ R100, R28, R4.reuse ;  /* 0x000000041c647220 */ /* 0x080fe20000410000 */
[----:B------:R-:W-:Y:S01]  /*93c0*/  UPRMT UR4, UR14, 0x654, UR4 ;  /* 0x000006540e047896 */ /* 0x000fe20008000004 */
[-C--:B------:R-:W-:Y:S01]  /*93d0*/  FMUL.FTZ R98, R29, R4.reuse ;  /* 0x000000041d627220 */ /* 0x080fe20000410000 */
[----:B------:R-:W-:Y:S01]  /*93e0*/  UISETP.NE.AND UP0, UPT, UR42, 0x2, UPT ;  /* 0x000000022a00788c */ /* 0x000fe2000bf05270 */
        /* <DEDUP_REMOVED lines=21> */
[----:B------:R-:W-:Y:S01]  /*9540*/  SYNCS.ARRIVE.TRANS64.RED.A1T0 RZ, [UR4], RZ ;  /* 0x000000ffffff79a7 */ /* 0x000fe20008100404 */
        /* <DEDUP_REMOVED lines=14> */
[----:B------:R-:W-:Y:S01]  /*9630*/  USEL UR4, URZ, 0x1, UP0 ;  /* 0x000000013f047887 */ /* 0x000fe20008000000 */
        /* <DEDUP_REMOVED lines=21> */
[----:B------:R-:W-:Y:S01]  /*9790*/  PLOP3.LUT P0, PT, PT, PT, PT, 0x8, 0x0 ;  /* 0x000000000000781c */ /* 0x000fe20003f0e170 */
[-C--:B------:R-:W-:Y:S01]  /*97a0*/  FMUL.FTZ R15, R79, R6.reuse ;  /* 0x000000064f0f7220 */ /* 0x080fe20000410000 */
[-C--:B------:R-:W-:Y:S01]  /*97b0*/  FMUL.FTZ R12, R82, R6.reuse ;  /* 0x00000006520c7220 */ /* 0x080fe20000410000 */
[-C--:B------:R-:W-:Y:S01]  /*97c0*/  FMUL.FTZ R8, R83, R6.reuse ;  /* 0x0000000653087220 */ /* 0x080fe20000410000 */
[-C--:B------:R-:W-:Y:S01]  /*97d0*/  FMUL.FTZ R11, R86, R6.reuse ;  /* 0x00000006560b7220 */ /* 0x080fe20000410000 */
[----:B------:R-:W-:Y:S01]  /*97e0*/  FMUL.FTZ R87, R87, R6 ;  /* 0x0000000657577220 */ /* 0x000fe20000410000 */
[----:B------:R-:W-:-:S02]  /*97f0*/  UIADD3 UR44, UR44, 0x1, URZ ;  /* 0x000000012c2c7890 */ /* 0x000fc4000fffe03f */
[----:B------:R-:W-:Y:S02]  /*9800*/  USEL UR42, UR42, URZ, UP0 ;  /* 0x0000003f2a2a7287 */ /* 0x000fe40008000000 */
[----:B------:R-:W-:-:S12]  /*9810*/  ULOP3.LUT UR43, UR43, UR4, URZ, 0x3c, !UPT ;  /* 0x000000042b2b7292 */ /* 0x000fd8000f8e3c3f */
.L_x_191:
[----:B------:R-:W0:Y:S01]  /*9820*/  S2R R7, SR_CgaCtaId ;  /* 0x0000000000077919 */ /* 0x000e220000008800 */
[----:B------:R-:W-:Y:S01]  /*9830*/  MOV R4, 0x400 ;  /* 0x0000040000047802 */ /* 0x000fe20000000f00 */
[----:B------:R-:W-:Y:S01]  /*9840*/  BSSY B0, `(.L_x_216) ;  /* 0x000027d000007945 */ /* 0x000fe20003800000 */
[----:B------:R-:W-:Y:S02]  /*9850*/  BAR.SYNC.DEFER_BLOCKING 0x5, 0x180 ;  /* 0x0146000000007b1d */ /* 0x000fe40000010000 */
[----:B0-----:R-:W-:-:S05]  /*9860*/  LEA R4, R7, R4, 0x18 ;  /* 0x0000000407047211 */ /* 0x001fca00078ec0ff */
[----:B------:R-:W0:Y:S02]  /*9870*/  LDS.128 R48, [R4+0x298d0] ;  /* 0x0298d00004307984 */ /* 0x000e240000000c00 */
[----:B0-----:R-:W-:Y:S02]  /*9880*/  R2UR UR5, R49 ;  /* 0x00000000310572ca */ /* 0x001fe400000e0000 */
[----:B------:R-:W-:Y:S01]  /*9890*/  R2UR UR46, R50 ;  /* 0x00000000322e72ca */ /* 0x000fe200000e0000 */
[----:B------:R-:W-:Y:S06]  /*98a0*/  BAR.ARV 0x4, 0x180 ;  /* 0x0106000000007b1d */ /* 0x000fec0000002000 */
[----:B------:R-:W-:Y:S08]  /*98b0*/  @P0 BRA `(.L_x_217) ;  /* 0x0000001800ec0947 */ /* 0x000ff00003800000 */
[----:B------:R-:W0:Y:S01]  /*98c0*/  S2R R54, SR_TID.X ;  /* 0x0000000000367919 */ /* 0x000e220000002100 */
[----:B------:R-:W-:Y:S01]  /*98d0*/  ULDC.64 UR6, c[0x4][0x40] ;  /* 0x0100100000067ab9 */ /* 0x000fe20000000a00 */
[----:B0-----:R-:W-:-:S05]  /*98e0*/  IMAD.SHL.U32 R6, R54, 0x4, RZ ;  /* 0x0000000436067824 */ /* 0x001fca00078e00ff */
[----:B------:R-:W-:-:S04]  /*98f0*/  LOP3.LUT R6, R6, 0xc, RZ, 0xc0, !PT ;  /* 0x0000000c06067812 */ /* 0x000fc800078ec0ff */
[----:B------:R-:W-:-:S05]  /*9900*/  IADD3 R6, P0, R6, UR6, RZ ;  /* 0x0000000606067c10 */ /* 0x000fca000ff1e0ff */
[----:B------:R-:W-:Y:S01]  /*9910*/  IMAD.X R7, RZ, RZ, UR7, P0 ;  /* 0x00000007ff077e24 */ /* 0x000fe200080e06ff */
[----:B------:R-:W-:Y:S01]  /*9920*/  F2FP.BF16.F32.PACK_AB R30, R27, R30 ;  /* 0x0000001e1b1e723e */ /* 0x000fe200000010ff */
[----:B------:R-:W-:-:S03]  /*9930*/  ULDC.64 UR6, c[0x0][0xc00] ;  /* 0x0003000000067ab9 */ /* 0x000fc60000000a00 */
[----:B------:R0:W2:Y:S01]  /*9940*/  LDG.E.CONSTANT R48, desc[UR52][R6.64] ;  /* 0x0000003406307981 */ /* 0x0000a2000c1e9900 */
[----:B------:R-:W-:Y:S01]  /*9950*/  F2FP.BF16.F32.PACK_AB R11, R11, R12 ;  /* 0x0000000c0b0b723e */ /* 0x000fe200000010ff */
[----:B------:R-:W-:Y:S01]  /*9960*/  UISETP.NE.U32.AND UP0, UPT, UR6, URZ, UPT ;  /* 0x0000003f0600728c */ /* 0x000fe2000bf05070 */
[----:B------:R-:W-:Y:S01]  /*9970*/  F2FP.BF16.F32.PACK_AB R5, R92, R5 ;  /* 0x000000055c05723e */ /* 0x000fe200000010ff */
[----:B------:R-:W1:Y:S01]  /*9980*/  S2R R27, SR_SWINHI ;  /* 0x00000000001b7919 */ /* 0x000e620000002f00 */
[----:B------:R-:W-:Y:S01]  /*9990*/  F2FP.BF16.F32.PACK_AB R90, R90, R93 ;  /* 0x0000005d5a5a723e */ /* 0x000fe200000010ff */
[----:B------:R-:W-:Y:S01]  /*99a0*/  USHF.L.U32 UR8, UR37, 0x2, URZ ;  /* 0x0000000225087899 */ /* 0x000fe2000800063f */
[----:B------:R-:W-:Y:S01]  /*99b0*/  F2FP.BF16.F32.PACK_AB R10, R9, R10 ;  /* 0x0000000a090a723e */ /* 0x000fe200000010ff */
[----:B------:R-:W-:Y:S01]  /*99c0*/  UISETP.NE.AND.EX UP0, UPT, UR7, URZ, UPT, UP0 ;  /* 0x0000003f0700728c */ /* 0x000fe2000bf05300 */
[----:B------:R-:W-:Y:S01]  /*99d0*/  F2FP.BF16.F32.PACK_AB R12, R87, R8 ;  /* 0x00000008570c723e */ /* 0x000fe200000010ff */
[----:B------:R-:W-:Y:S01]  /*99e0*/  USHF.L.U64.HI UR9, UR37, 0x2, UR38 ;  /* 0x0000000225097899 */ /* 0x000fe20008010226 */
[----:B0-----:R-:W-:Y:S01]  /*99f0*/  LOP3.LUT P0, R6, R54, 0x3, RZ, 0xc0, !PT ;  /* 0x0000000336067812 */ /* 0x001fe2000780c0ff */
[----:B------:R-:W-:Y:S01]  /*9a00*/  UIADD3 UR4, UP1, UR8, UR6, URZ ;  /* 0x0000000608047290 */ /* 0x000fe2000ff3e03f */
[----:B------:R-:W-:-:S02]  /*9a10*/  F2FP.BF16.F32.PACK_AB R46, R43, R46 ;  /* 0x0000002e2b2e723e */ /* 0x000fc400000010ff */
[----:B------:R-:W-:Y:S01]  /*9a20*/  ISETP.EQ.OR P0, PT, R6, 0x3, !P0 ;  /* 0x000000030600780c */ /* 0x000fe20004702670 */
[----:B------:R-:W-:Y:S01]  /*9a30*/  UIADD3.X UR6, UR9, UR7, URZ, UP1, !UPT ;  /* 0x0000000709067290 */ /* 0x000fe20008ffe43f */
[----:B------:R-:W-:Y:S02]  /*9a40*/  F2FP.BF16.F32.PACK_AB R57, R57, R64 ;  /* 0x000000403939723e */ /* 0x000fe400000010ff */
[----:B------:R-:W-:Y:S02]  /*9a50*/  F2FP.BF16.F32.PACK_AB R60, R53, R60 ;  /* 0x0000003c353c723e */ /* 0x000fe400000010ff */
[----:B------:R-:W-:Y:S02]  /*9a60*/  SEL R43, R5, R90, P0 ;  /* 0x0000005a052b7207 */ /* 0x000fe40000000000 */
[----:B------:R-:W-:Y:S02]  /*9a70*/  F2FP.BF16.F32.PACK_AB R89, R52, R89 ;  /* 0x000000593459723e */ /* 0x000fe400000010ff */
[----:B------:R-:W-:-:S02]  /*9a80*/  SEL R90, R90, R5, P0 ;  /* 0x000000055a5a7207 */ /* 0x000fc40000000000 */
[----:B------:R-:W-:Y:S02]  /*9a90*/  F2FP.BF16.F32.PACK_AB R47, R47, R56 ;  /* 0x000000382f2f723e */ /* 0x000fe400000010ff */
[----:B------:R-:W-:Y:S02]  /*9aa0*/  F2FP.BF16.F32.PACK_AB R13, R13, R14 ;  /* 0x0000000e0d0d723e */ /* 0x000fe400000010ff */
[----:B------:R-:W-:Y:S02]  /*9ab0*/  SEL R63, R11, R12, P0 ;  /* 0x0000000c0b3f7207 */ /* 0x000fe40000000000 */
[----:B------:R-:W-:Y:S02]  /*9ac0*/  SEL R52, R12, R11, P0 ;  /* 0x0000000b0c347207 */ /* 0x000fe40000000000 */
[----:B------:R-:W-:Y:S02]  /*9ad0*/  F2FP.BF16.F32.PACK_AB R73, R73, R80 ;  /* 0x000000504949723e */ /* 0x000fe400000010ff */
[----:B------:R-:W-:-:S02]  /*9ae0*/  MOV R6, R4 ;  /* 0x0000000400067202 */ /* 0x000fc40000000f00 */
[----:B-1----:R-:W-:Y:S02]  /*9af0*/  MOV R7, R27 ;  /* 0x0000001b00077202 */ /* 0x002fe40000000f00 */
[----:B------:R-:W-:Y:S02]  /*9b00*/  F2FP.BF16.F32.PACK_AB R76, R69, R76 ;  /* 0x0000004c454c723e */ /* 0x000fe400000010ff */
[----:B------:R-:W-:Y:S01]  /*9b10*/  F2FP.BF16.F32.PACK_AB R65, R65, R72 ;  /* 0x000000484141723e */ /* 0x000fe200000010ff */
[----:B------:R-:W-:Y:S01]  /*9b20*/  IMAD.WIDE R8, R171, 0x2, R6 ;  /* 0x00000002ab087825 */ /* 0x000fe200078e0206 */
[----:B------:R-:W-:Y:S02]  /*9b30*/  F2FP.BF16.F32.PACK_AB R68, R61, R68 ;  /* 0x000000443d44723e */ /* 0x000fe400000010ff */
[----:B------:R-:W-:Y:S02]  /*9b40*/  F2FP.BF16.F32.PACK_AB R39, R39, R42 ;  /* 0x0000002a2727723e */ /* 0x000fe400000010ff */
[----:B------:R-:W-:-:S02]  /*9b50*/  LOP3.LUT R5, R8, 0x380, RZ, 0xc0, !PT ;  /* 0x0000038008057812 */ /* 0x000fc400078ec0ff */
[----:B------:R-:W-:Y:S02]  /*9b60*/  IADD3 R12, P6, R8, 0x20, RZ ;  /* 0x00000020080c7810 */ /* 0x000fe40007fde0ff */
[----:B------:R-:W-:Y:S02]  /*9b70*/  F2FP.BF16.F32.PACK_AB R38, R35, R38 ;  /* 0x000000262326723e */ /* 0x000fe400000010ff */
[----:B------:R-:W-:Y:S02]  /*9b80*/  SEL R61, R57, R60, P0 ;  /* 0x0000003c393d7207 */ /* 0x000fe40000000000 */
[----:B------:R-:W-:Y:S02]  /*9b90*/  F2FP.BF16.F32.PACK_AB R31, R31, R34 ;  /* 0x000000221f1f723e */ /* 0x000fe400000010ff */
[----:B------:R-:W-:Y:S02]  /*9ba0*/  SEL R60, R60, R57, P0 ;  /* 0x000000393c3c7207 */ /* 0x000fe40000000000 */
[----:B------:R-:W-:-:S02]  /*9bb0*/  F2FP.BF16.F32.PACK_AB R44, R44, R45 ;  /* 0x0000002d2c2c723e */ /* 0x000fc400000010ff */
[----:B------:R-:W-:Y:S02]  /*9bc0*/  F2FP.BF16.F32.PACK_AB R41, R40, R41 ;  /* 0x000000292829723e */ /* 0x000fe400000010ff */
[----:B------:R-:W-:Y:S02]  /*9bd0*/  SEL R53, R13, R10, P0 ;  /* 0x0000000a0d357207 */ /* 0x000fe40000000000 */
[----:B------:R-:W-:Y:S02]  /*9be0*/  SEL R34, R10, R13, P0 ;  /* 0x0000000d0a227207 */ /* 0x000fe40000000000 */
[----:B------:R-:W-:Y:S02]  /*9bf0*/  SEL R57, R47, R46, P0 ;  /* 0x0000002e2f397207 */ /* 0x000fe40000000000 */
[----:B------:R-:W-:Y:S02]  /*9c00*/  SHF.R.U64 R5, R5, 0x3, RZ ;  /* 0x0000000305057819 */ /* 0x000fe400000012ff */
[----:B------:R-:W-:Y:S01]  /*9c10*/  F2FP.BF16.F32.PACK_AB R28, R28, R29 ;  /* 0x0000001d1c1c723e */ /* 0x000fe200000010ff */
[----:B------:R-:W-:Y:S01]  /*9c20*/  IMAD.X R29, RZ, RZ, R9, P6 ;  /* 0x000000ffff1d7224 */ /* 0x000fe200030e0609 */
[----:B------:R-:W-:-:S02]  /*9c30*/  SEL R55, R73, R76, P0 ;  /* 0x0000004c49377207 */ /* 0x000fc40000000000 */
[----:B------:R-:W-:Y:S02]  /*9c40*/  SEL R59, R65, R68, P0 ;  /* 0x00000044413b7207 */ /* 0x000fe40000000000 */
[----:B------:R-:W-:Y:S02]  /*9c50*/  SEL R46, R46, R47, P0 ;  /* 0x0000002f2e2e7207 */ /* 0x000fe40000000000 */
[----:B------:R-:W-:Y:S02]  /*9c60*/  LOP3.LUT R10, R12, 0x380, RZ, 0xc0, !PT ;  /* 0x000003800c0a7812 */ /* 0x000fe400078ec0ff */
[----:B------:R-:W-:Y:S02]  /*9c70*/  F2FP.BF16.F32.PACK_AB R36, R36, R37 ;  /* 0x000000252424723e */ /* 0x000fe400000010ff */
[----:B------:R-:W-:Y:S02]  /*9c80*/  F2FP.BF16.F32.PACK_AB R33, R32, R33 ;  /* 0x000000212021723e */ /* 0x000fe400000010ff */
[----:B------:R-:W-:-:S02]  /*9c90*/  SEL R76, R76, R73, P0 ;  /* 0x000000494c4c7207 */ /* 0x000fc40000000000 */
[----:B------:R-:W-:Y:S02]  /*9ca0*/  SEL R68, R68, R65, P0 ;  /* 0x0000004144447207 */ /* 0x000fe40000000000 */
[----:B------:R-:W-:Y:S02]  /*9cb0*/  SEL R47, R39, R38, P0 ;  /* 0x00000026272f7207 */ /* 0x000fe40000000000 */
[----:B------:R-:W-:Y:S02]  /*9cc0*/  SEL R42, R38, R39, P0 ;  /* 0x00000027262a7207 */ /* 0x000fe40000000000 */
[C---:B------:R-:W-:Y:S02]  /*9cd0*/  IADD3 R65, P1, R8.reuse, 0x40, RZ ;  /* 0x0000004008417810 */ /* 0x040fe40007f3e0ff */
[C---:B------:R-:W-:Y:S02]  /*9ce0*/  IADD3 R67, P2, R8.reuse, 0x60, RZ ;  /* 0x0000006008437810 */ /* 0x040fe40007f5e0ff */
[C---:B------:R-:W-:Y:S01]  /*9cf0*/  IADD3 R38, P3, R8.reuse, 0x4000, RZ ;  /* 0x0000400008267810 */ /* 0x040fe20007f7e0ff */
[----:B------:R-:W-:Y:S01]  /*9d00*/  IMAD.X R27, RZ, RZ, R9, P1 ;  /* 0x000000ffff1b7224 */ /* 0x000fe200008e0609 */
[----:B------:R-:W-:-:S02]  /*9d10*/  IADD3 R69, P4, R8, 0x4020, RZ ;  /* 0x0000402008457810 */ /* 0x000fc40007f9e0ff */
[C---:B------:R-:W-:Y:S02]  /*9d20*/  IADD3 R71, P5, R8.reuse, 0x4040, RZ ;  /* 0x0000404008477810 */ /* 0x040fe40007fbe0ff */
[----:B------:R-:W-:Y:S02]  /*9d30*/  IADD3 R73, P6, R8, 0x4060, RZ ;  /* 0x0000406008497810 */ /* 0x000fe40007fde0ff */
[----:B------:R-:W-:Y:S01]  /*9d40*/  F2FP.BF16.F32.PACK_AB R21, R21, R24 ;  /* 0x000000181515723e */ /* 0x000fe200000010ff */
[--C-:B------:R-:W-:Y:S01]  /*9d50*/  IMAD.X R13, RZ, RZ, R9.reuse, P5 ;  /* 0x000000ffff0d7224 */ /* 0x100fe200028e0609 */
[----:B------:R-:W-:Y:S01]  /*9d60*/  SEL R49, R44, R41, P0 ;  /* 0x000000292c317207 */ /* 0x000fe20000000000 */
[----:B------:R-:W-:Y:S01]  /*9d70*/  IMAD.X R11, RZ, RZ, R9, P6 ;  /* 0x000000ffff0b7224 */ /* 0x000fe200030e0609 */
[----:B------:R-:W-:Y:S02]  /*9d80*/  LOP3.LUT R8, R5, R8, RZ, 0x3c, !PT ;  /* 0x0000000805087212 */ /* 0x000fe400078e3cff */
[----:B------:R-:W-:-:S02]  /*9d90*/  SEL R44, R41, R44, P0 ;  /* 0x0000002c292c7207 */ /* 0x000fc40000000000 */
[----:B------:R-:W-:Y:S02]  /*9da0*/  SHF.R.U64 R5, R10, 0x3, RZ ;  /* 0x000000030a057819 */ /* 0x000fe400000012ff */
[----:B------:R-:W-:Y:S02]  /*9db0*/  SEL R41, R36, R33, P0 ;  /* 0x0000002124297207 */ /* 0x000fe40000000000 */
[----:B------:R-:W-:Y:S02]  /*9dc0*/  SEL R36, R33, R36, P0 ;  /* 0x0000002421247207 */ /* 0x000fe40000000000 */
[----:B------:R-:W-:Y:S02]  /*9dd0*/  F2FP.BF16.F32.PACK_AB R25, R25, R26 ;  /* 0x0000001a1919723e */ /* 0x000fe400000010ff */
[----:B------:R-:W-:Y:S01]  /*9de0*/  F2FP.BF16.F32.PACK_AB R20, R15, R20 ;  /* 0x000000140f14723e */ /* 0x000fe200000010ff */
[----:B------:R-:W-:Y:S01]  /*9df0*/  IMAD.X R15, RZ, RZ, R9, P4 ;  /* 0x000000ffff0f7224 */ /* 0x000fe200020e0609 */
[----:B------:R-:W-:-:S02]  /*9e00*/  SEL R33, R28, R21, P0 ;  /* 0x000000151c217207 */ /* 0x000fc40000000000 */
[----:B------:R-:W-:Y:S01]  /*9e10*/  SEL R32, R21, R28, P0 ;  /* 0x0000001c15207207 */ /* 0x000fe20000000000 */
[----:B------:R-:W-:Y:S01]  /*9e20*/  IMAD.X R21, RZ, RZ, R9, P3 ;  /* 0x000000ffff157224 */ /* 0x000fe200018e0609 */
[----:B------:R-:W-:Y:S02]  /*9e30*/  LOP3.LUT R28, R5, R12, RZ, 0x3c, !PT ;  /* 0x0000000c051c7212 */ /* 0x000fe400078e3cff */
[----:B------:R-:W-:Y:S02]  /*9e40*/  SEL R39, R31, R30, P0 ;  /* 0x0000001e1f277207 */ /* 0x000fe40000000000 */
[----:B------:R-:W-:Y:S02]  /*9e50*/  LOP3.LUT R5, R38, 0x380, RZ, 0xc0, !PT ;  /* 0x0000038026057812 */ /* 0x000fe400078ec0ff */
[----:B------:R-:W-:Y:S02]  /*9e60*/  SEL R30, R30, R31, P0 ;  /* 0x0000001f1e1e7207 */ /* 0x000fe40000000000 */
[----:B------:R-:W-:-:S02]  /*9e70*/  SEL R31, R25, R20, P0 ;  /* 0x00000014191f7207 */ /* 0x000fc40000000000 */
[----:B------:R-:W-:Y:S01]  /*9e80*/  SEL R50, R20, R25, P0 ;  /* 0x0000001914327207 */ /* 0x000fe20000000000 */
[----:B------:R-:W-:Y:S01]  /*9e90*/  IMAD.X R25, RZ, RZ, R9, P2 ;  /* 0x000000ffff197224 */ /* 0x000fe200010e0609 */
[----:B------:R-:W-:Y:S02]  /*9ea0*/  LOP3.LUT R14, R65, 0x380, RZ, 0xc0, !PT ;  /* 0x00000380410e7812 */ /* 0x000fe400078ec0ff */
[----:B------:R-:W-:Y:S02]  /*9eb0*/  F2FP.BF16.F32.PACK_AB R100, R100, R101 ;  /* 0x000000656464723e */ /* 0x000fe400000010ff */
[----:B------:R-:W-:Y:S02]  /*9ec0*/  F2FP.BF16.F32.PACK_AB R99, R98, R99 ;  /* 0x000000636263723e */ /* 0x000fe400000010ff */
[----:B------:R-:W-:Y:S02]  /*9ed0*/  LOP3.LUT R20, R67, 0x380, RZ, 0xc0, !PT ;  /* 0x0000038043147812 */ /* 0x000fe400078ec0ff */
[----:B------:R-:W-:-:S02]  /*9ee0*/  F2FP.BF16.F32.PACK_AB R96, R96, R97 ;  /* 0x000000616060723e */ /* 0x000fc400000010ff */
[----:B------:R-:W-:Y:S02]  /*9ef0*/  F2FP.BF16.F32.PACK_AB R95, R94, R95 ;  /* 0x0000005f5e5f723e */ /* 0x000fe400000010ff */
[----:B------:R-:W-:Y:S02]  /*9f00*/  SHF.R.U64 R5, R5, 0x3, RZ ;  /* 0x0000000305057819 */ /* 0x000fe400000012ff */
[----:B------:R-:W-:Y:S02]  /*9f10*/  SHF.R.U64 R10, R14, 0x3, RZ ;  /* 0x000000030e0a7819 */ /* 0x000fe400000012ff */
[----:B------:R-:W-:Y:S02]  /*9f20*/  SEL R35, R100, R99, P0 ;  /* 0x0000006364237207 */ /* 0x000fe40000000000 */
[----:B------:R-:W-:Y:S02]  /*9f30*/  SHF.R.U64 R14, R20, 0x3, RZ ;  /* 0x00000003140e7819 */ /* 0x000fe400000012ff */
[----:B------:R-:W-:-:S02]  /*9f40*/  SEL R100, R99, R100, P0 ;  /* 0x0000006463647207 */ /* 0x000fc40000000000 */
[----:B------:R-:W-:Y:S02]  /*9f50*/  SEL R37, R96, R95, P0 ;  /* 0x0000005f60257207 */ /* 0x000fe40000000000 */
[----:B------:R-:W-:Y:S02]  /*9f60*/  LOP3.LUT R20, R5, R38, RZ, 0x3c, !PT ;  /* 0x0000002605147212 */ /* 0x000fe400078e3cff */
[----:B------:R-:W-:Y:S02]  /*9f70*/  SEL R96, R95, R96, P0 ;  /* 0x000000605f607207 */ /* 0x000fe40000000000 */
[----:B------:R-:W-:Y:S02]  /*9f80*/  F2FP.BF16.F32.PACK_AB R88, R88, R91 ;  /* 0x0000005b5858723e */ /* 0x000fe400000010ff */
[----:B------:R-:W-:Y:S02]  /*9f90*/  LOP3.LUT R26, R10, R65, RZ, 0x3c, !PT ;  /* 0x000000410a1a7212 */ /* 0x000fe400078e3cff */
[----:B------:R-:W-:-:S02]  /*9fa0*/  SEL R45, R88, R89, P0 ;  /* 0x00000059582d7207 */ /* 0x000fc40000000000 */
[----:B------:R-:W-:Y:S02]  /*9fb0*/  LOP3.LUT R10, R69, 0x380, RZ, 0xc0, !PT ;  /* 0x00000380450a7812 */ /* 0x000fe400078ec0ff */
[----:B------:R-:W-:Y:S02]  /*9fc0*/  LOP3.LUT R40, R73, 0x380, RZ, 0xc0, !PT ;  /* 0x0000038049287812 */ /* 0x000fe400078ec0ff */
[----:B------:R-:W-:Y:S02]  /*9fd0*/  SEL R88, R89, R88, P0 ;  /* 0x0000005859587207 */ /* 0x000fe40000000000 */
[----:B------:R-:W-:Y:S02]  /*9fe0*/  SHF.R.U64 R10, R10, 0x3, RZ ;  /* 0x000000030a0a7819 */ /* 0x000fe400000012ff */
[----:B------:R-:W-:Y:S02]  /*9ff0*/  SHF.R.U64 R40, R40, 0x3, RZ ;  /* 0x0000000328287819 */ /* 0x000fe400000012ff */
[----:B------:R-:W-:-:S02]  /*a000*/  MOV R62, R20 ;  /* 0x00000014003e7202 */ /* 0x000fc40000000f00 */
[----:B------:R-:W-:Y:S02]  /*a010*/  LOP3.LUT R24, R14, R67, RZ, 0x3c, !PT ;  /* 0x000000430e187212 */ /* 0x000fe400078e3cff */
[----:B------:R-:W-:Y:S02]  /*a020*/  LOP3.LUT R14, R10, R69, RZ, 0x3c, !PT ;  /* 0x000000450a0e7212 */ /* 0x000fe400078e3cff */
[----:B------:R-:W-:Y:S02]  /*a030*/  LOP3.LUT R10, R40, R73, RZ, 0x3c, !PT ;  /* 0x00000049280a7212 */ /* 0x000fe400078e3cff */
[----:B------:R-:W-:Y:S02]  /*a040*/  LOP3.LUT R12, R71, 0x380, RZ, 0xc0, !PT ;  /* 0x00000380470c7812 */ /* 0x000fe400078ec0ff */
[----:B------:R-:W-:Y:S02]  /*a050*/  MOV R66, R8 ;  /* 0x0000000800427202 */ /* 0x000fe40000000f00 */
[----:B------:R-:W-:-:S02]  /*a060*/  SHF.R.U64 R12, R12, 0x3, RZ ;  /* 0x000000030c0c7819 */ /* 0x000fc400000012ff */
[----:B------:R-:W-:Y:S02]  /*a070*/  MOV R54, R10 ;  /* 0x0000000a00367202 */ /* 0x000fe40000000f00 */
[----:B------:R-:W-:Y:S02]  /*a080*/  LOP3.LUT R12, R12, R71, RZ, 0x3c, !PT ;  /* 0x000000470c0c7212 */ /* 0x000fe400078e3cff */
[----:B------:R-:W-:Y:S02]  /*a090*/  MOV R58, R14 ;  /* 0x0000000e003a7202 */ /* 0x000fe40000000f00 */
[----:B------:R-:W-:Y:S02]  /*a0a0*/  MOV R56, R12 ;  /* 0x0000000c00387202 */ /* 0x000fe40000000f00 */
[----:B------:R-:W-:Y:S02]  /*a0b0*/  MOV R65, R28 ;  /* 0x0000001c00417202 */ /* 0x000fe40000000f00 */
[----:B------:R-:W-:-:S02]  /*a0c0*/  MOV R29, R26 ;  /* 0x0000001a001d7202 */ /* 0x000fc40000000f00 */
[----:B------:R-:W-:Y:S02]  /*a0d0*/  MOV R64, R24 ;  /* 0x0000001800407202 */ /* 0x000fe40000000f00 */
[----:B------:R-:W-:Y:S02]  /*a0e0*/  PLOP3.LUT P2, PT, PT, PT, UP0, 0x80, 0x0 ;  /* 0x000000000000781c */ /* 0x000fe40003f4f008 */
[----:B--2---:R-:W-:Y:S01]  /*a0f0*/  LOP3.LUT R5, R48, 0x2, RZ, 0x3c, !PT ;  /* 0x0000000230057812 */ /* 0x004fe200078e3cff */
[----:B------:R-:W-:Y:S04]  /*a100*/  SHFL.IDX PT, R35, R35, R48, 0x1c1f ;  /* 0x001c1f3023237589 */ /* 0x000fe800000e0000 */
[----:B------:R-:W0:Y:S04]  /*a110*/  SHFL.IDX PT, R100, R100, R5, 0x1c1f ;  /* 0x001c1f0564647589 */ /* 0x000e2800000e0000 */
[----:B------:R-:W-:Y:S04]  /*a120*/  SHFL.IDX PT, R55, R55, R48, 0x1c1f ;  /* 0x001c1f3037377589 */ /* 0x000fe800000e0000 */
[----:B------:R-:W1:Y:S04]  /*a130*/  SHFL.IDX PT, R76, R76, R5, 0x1c1f ;  /* 0x001c1f054c4c7589 */ /* 0x000e6800000e0000 */
[----:B------:R-:W-:Y:S04]  /*a140*/  SHFL.IDX PT, R37, R37, R48, 0x1c1f ;  /* 0x001c1f3025257589 */ /* 0x000fe800000e0000 */
[----:B------:R-:W-:Y:S04]  /*a150*/  SHFL.IDX PT, R43, R43, R48, 0x1c1f ;  /* 0x001c1f302b2b7589 */ /* 0x000fe800000e0000 */
[----:B------:R-:W-:Y:S04]  /*a160*/  SHFL.IDX PT, R59, R59, R48, 0x1c1f ;  /* 0x001c1f303b3b7589 */ /* 0x000fe800000e0000 */
[----:B------:R-:W2:Y:S01]  /*a170*/  SHFL.IDX PT, R96, R96, R5, 0x1c1f ;  /* 0x001c1f0560607589 */ /* 0x000ea200000e0000 */
[----:B0-----:R-:W-:-:S02]  /*a180*/  SEL R8, R35, R100, P0 ;  /* 0x0000006423087207 */ /* 0x001fc40000000000 */
[----:B------:R-:W-:Y:S01]  /*a190*/  SEL R10, R100, R35, P0 ;  /* 0x00000023640a7207 */ /* 0x000fe20000000000 */
[----:B------:R-:W-:Y:S04]  /*a1a0*/  SHFL.IDX PT, R90, R90, R5, 0x1c1f ;  /* 0x001c1f055a5a7589 */ /* 0x000fe800000e0000 */
[----:B------:R-:W0:Y:S01]  /*a1b0*/  SHFL.IDX PT, R68, R68, R5, 0x1c1f ;  /* 0x001c1f0544447589 */ /* 0x000e2200000e0000 */
[----:B-1----:R-:W-:Y:S02]  /*a1c0*/  SEL R9, R55, R76, P0 ;  /* 0x0000004c37097207 */ /* 0x002fe40000000000 */
[----:B------:R-:W-:Y:S01]  /*a1d0*/  SEL R11, R76, R55, P0 ;  /* 0x000000374c0b7207 */ /* 0x000fe20000000000 */
[----:B------:R-:W-:Y:S04]  /*a1e0*/  SHFL.IDX PT, R61, R61, R48, 0x1c1f ;  /* 0x001c1f303d3d7589 */ /* 0x000fe800000e0000 */
[----:B------:R-:W1:Y:S01]  /*a1f0*/  SHFL.IDX PT, R60, R60, R5, 0x1c1f ;  /* 0x001c1f053c3c7589 */ /* 0x000e6200000e0000 */
[----:B------:R-:W-:Y:S01]  /*a200*/  BAR.SYNC.DEFER_BLOCKING 0x1, 0x100 ;  /* 0x0044000000007b1d */ /* 0x000fe20000010000 */
[----:B--2---:R-:W-:-:S02]  /*a210*/  SEL R12, R37, R96, P0 ;  /* 0x00000060250c7207 */ /* 0x004fc40000000000 */
[----:B------:R-:W-:-:S03]  /*a220*/  SEL R14, R96, R37, P0 ;  /* 0x00000025600e7207 */ /* 0x000fc60000000000 */
[----:B------:R-:W-:Y:S04]  /*a230*/  SHFL.IDX PT, R41, R41, R48, 0x1c1f ;  /* 0x001c1f3029297589 */ /* 0x000fe800000e0000 */
[----:B------:R-:W2:Y:S01]  /*a240*/  SHFL.IDX PT, R36, R36, R5, 0x1c1f ;  /* 0x001c1f0524247589 */ /* 0x000ea200000e0000 */
[----:B0-----:R-:W-:Y:S02]  /*a250*/  SEL R13, R59, R68, P0 ;  /* 0x000000443b0d7207 */ /* 0x001fe40000000000 */
[----:B------:R-:W-:Y:S01]  /*a260*/  SEL R15, R68, R59, P0 ;  /* 0x0000003b440f7207 */ /* 0x000fe20000000000 */
[----:B------:R-:W-:Y:S04]  /*a270*/  SHFL.IDX PT, R45, R45, R48, 0x1c1f ;  /* 0x001c1f302d2d7589 */ /* 0x000fe800000e0000 */
[----:B------:R-:W-:Y:S01]  /*a280*/  SHFL.IDX PT, R33, R33, R48, 0x1c1f ;  /* 0x001c1f3021217589 */ /* 0x000fe200000e0000 */
[----:B-1----:R-:W-:-:S02]  /*a290*/  SEL R89, R61, R60, P0 ;  /* 0x0000003c3d597207 */ /* 0x002fc40000000000 */
[----:B------:R-:W-:Y:S01]  /*a2a0*/  SEL R91, R60, R61, P0 ;  /* 0x0000003d3c5b7207 */ /* 0x000fe20000000000 */
[----:B------:R-:W-:Y:S04]  /*a2b0*/  SHFL.IDX PT, R57, R57, R48, 0x1c1f ;  /* 0x001c1f3039397589 */ /* 0x000fe800000e0000 */
[----:B------:R0:W1:Y:S04]  /*a2c0*/  SHFL.IDX PT, R20, R88, R5, 0x1c1f ;  /* 0x001c1f0558147589 */ /* 0x00006800000e0000 */
[----:B------:R-:W3:Y:S04]  /*a2d0*/  SHFL.IDX PT, R46, R46, R5, 0x1c1f ;  /* 0x001c1f052e2e7589 */ /* 0x000ee800000e0000 */
[----:B------:R2:W-:Y:S01]  /*a2e0*/  SHFL.IDX PT, R38, R32, R5, 0x1c1f ;  /* 0x001c1f0520267589 */ /* 0x0005e200000e0000 */
[----:B0-----:R-:W-:-:S03]  /*a2f0*/  SEL R88, R43, R90, P0 ;  /* 0x0000005a2b587207 */ /* 0x001fc60000000000 */
[----:B------:R-:W-:Y:S01]  /*a300*/  SHFL.IDX PT, R49, R49, R48, 0x1c1f ;  /* 0x001c1f3031317589 */ /* 0x000fe200000e0000 */
[----:B------:R-:W-:-:S03]  /*a310*/  SEL R90, R90, R43, P0 ;  /* 0x0000002b5a5a7207 */ /* 0x000fc60000000000 */
[----:B------:R-:W-:Y:S01]  /*a320*/  SHFL.IDX PT, R53, R53, R48, 0x1c1f ;  /* 0x001c1f3035357589 */ /* 0x000fe200000e0000 */
[----:B--2---:R-:W-:-:S03]  /*a330*/  SEL R32, R41, R36, P0 ;  /* 0x0000002429207207 */ /* 0x004fc60000000000 */
[----:B------:R-:W-:Y:S04]  /*a340*/  SHFL.IDX PT, R47, R47, R48, 0x1c1f ;  /* 0x001c1f302f2f7589 */ /* 0x000fe800000e0000 */
[----:B------:R-:W-:Y:S01]  /*a350*/  SHFL.IDX PT, R39, R39, R48, 0x1c1f ;  /* 0x001c1f3027277589 */ /* 0x000fe200000e0000 */
[----:B-1----:R-:W-:Y:S02]  /*a360*/  SEL R24, R45, R20, P0 ;  /* 0x000000142d187207 */ /* 0x002fe40000000000 */
[----:B------:R-:W-:Y:S01]  /*a370*/  SEL R26, R20, R45, P0 ;  /* 0x0000002d141a7207 */ /* 0x000fe20000000000 */
[----:B------:R-:W-:Y:S01]  /*a380*/  SHFL.IDX PT, R21, R31, R48, 0x1c1f ;  /* 0x001c1f301f157589 */ /* 0x000fe200000e0000 */
[----:B---3--:R-:W-:Y:S02]  /*a390*/  SEL R25, R57, R46, P0 ;  /* 0x0000002e39197207 */ /* 0x008fe40000000000 */
[----:B------:R-:W-:Y:S01]  /*a3a0*/  SEL R27, R46, R57, P0 ;  /* 0x000000392e1b7207 */ /* 0x000fe20000000000 */
[----:B------:R-:W-:Y:S04]  /*a3b0*/  SHFL.IDX PT, R63, R63, R48, 0x1c1f ;  /* 0x001c1f303f3f7589 */ /* 0x000fe800000e0000 */
[----:B------:R-:W0:Y:S04]  /*a3c0*/  SHFL.IDX PT, R44, R44, R5, 0x1c1f ;  /* 0x001c1f052c2c7589 */ /* 0x000e2800000e0000 */
[----:B------:R-:W1:Y:S04]  /*a3d0*/  SHFL.IDX PT, R42, R42, R5, 0x1c1f ;  /* 0x001c1f052a2a7589 */ /* 0x000e6800000e0000 */
[----:B------:R-:W2:Y:S04]  /*a3e0*/  SHFL.IDX PT, R48, R30, R5, 0x1c1f ;  /* 0x001c1f051e307589 */ /* 0x000ea800000e0000 */
[----:B------:R-:W3:Y:S04]  /*a3f0*/  SHFL.IDX PT, R50, R50, R5, 0x1c1f ;  /* 0x001c1f0532327589 */ /* 0x000ee800000e0000 */
[----:B------:R4:W3:Y:S04]  /*a400*/  SHFL.IDX PT, R40, R34, R5, 0x1c1f ;  /* 0x001c1f0522287589 */ /* 0x0008e800000e0000 */
[----:B------:R-:W3:Y:S04]  /*a410*/  SHFL.IDX PT, R52, R52, R5, 0x1c1f ;  /* 0x001c1f0534347589 */ /* 0x000ee800000e0000 */
[----:B------:R3:W-:Y:S01]  /*a420*/  STSM.16.M88.4 [R66], R8 ;  /* 0x0000000842007844 */ /* 0x0007e20000000200 */
[----:B0-----:R-:W-:-:S02]  /*a430*/  SEL R28, R49, R44, P0 ;  /* 0x0000002c311c7207 */ /* 0x001fc40000000000 */
[----:B----4-:R-:W-:Y:S01]  /*a440*/  SEL R34, R36, R41, P0 ;  /* 0x0000002924227207 */ /* 0x010fe20000000000 */
[----:B------:R0:W-:Y:S01]  /*a450*/  STSM.16.M88.4 [R65], R12 ;  /* 0x0000000c41007844 */ /* 0x0001e20000000200 */
[----:B------:R-:W-:Y:S02]  /*a460*/  SEL R36, R33, R38, P0 ;  /* 0x0000002621247207 */ /* 0x000fe40000000000 */
[----:B------:R-:W-:Y:S01]  /*a470*/  SEL R30, R44, R49, P0 ;  /* 0x000000312c1e7207 */ /* 0x000fe20000000000 */
[----:B------:R4:W-:Y:S01]  /*a480*/  STSM.16.M88.4 [R29], R88 ;  /* 0x000000581d007844 */ /* 0x0009e20000000200 */
[----:B------:R-:W-:Y:S02]  /*a490*/  SEL R38, R38, R33, P0 ;  /* 0x0000002126267207 */ /* 0x000fe40000000000 */
[----:B-1----:R-:W-:Y:S01]  /*a4a0*/  SEL R31, R42, R47, P0 ;  /* 0x0000002f2a1f7207 */ /* 0x002fe20000000000 */
[----:B------:R-:W-:Y:S01]  /*a4b0*/  STSM.16.M88.4 [R64], R24 ;  /* 0x0000001840007844 */ /* 0x000fe20000000200 */
[----:B--2---:R-:W-:-:S02]  /*a4c0*/  SEL R33, R39, R48, P0 ;  /* 0x0000003027217207 */ /* 0x004fc40000000000 */
[----:B------:R-:W-:Y:S01]  /*a4d0*/  SEL R35, R48, R39, P0 ;  /* 0x0000002730237207 */ /* 0x000fe20000000000 */
[----:B---3--:R-:W-:Y:S01]  /*a4e0*/  IMAD.U32 R9, RZ, RZ, UR6 ;  /* 0x00000006ff097e24 */ /* 0x008fe2000f8e00ff */
[----:B------:R-:W-:Y:S01]  /*a4f0*/  SEL R37, R21, R50, P0 ;  /* 0x0000003215257207 */ /* 0x000fe20000000000 */
[----:B------:R-:W-:Y:S01]  /*a500*/  ULDC.64 UR6, c[0x0][0xc08] ;  /* 0x0003020000067ab9 */ /* 0x000fe20000000a00 */
[----:B------:R-:W-:Y:S02]  /*a510*/  SEL R39, R50, R21, P0 ;  /* 0x0000001532277207 */ /* 0x000fe40000000000 */
[----:B0-----:R-:W-:Y:S02]  /*a520*/  SEL R12, R53, R40, P0 ;  /* 0x00000028350c7207 */ /* 0x001fe40000000000 */
[----:B------:R-:W-:Y:S02]  /*a530*/  SEL R14, R40, R53, P0 ;  /* 0x00000035280e7207 */ /* 0x000fe40000000000 */
[----:B----4-:R-:W-:-:S02]  /*a540*/  SEL R29, R47, R42, P0 ;  /* 0x0000002a2f1d7207 */ /* 0x010fc40000000000 */
[----:B------:R-:W-:Y:S02]  /*a550*/  SEL R13, R63, R52, P0 ;  /* 0x000000343f0d7207 */ /* 0x000fe40000000000 */
[----:B------:R-:W-:Y:S01]  /*a560*/  SEL R15, R52, R63, P0 ;  /* 0x0000003f340f7207 */ /* 0x000fe20000000000 */
[----:B------:R-:W-:Y:S01]  /*a570*/  STSM.16.M88.4 [R62], R28 ;  /* 0x0000001c3e007844 */ /* 0x000fe20000000200 */
[----:B------:R-:W-:Y:S01]  /*a580*/  MOV R8, UR4 ;  /* 0x0000000400087c02 */ /* 0x000fe20008000f00 */
[----:B------:R-:W-:Y:S01]  /*a590*/  UISETP.NE.U32.AND UP1, UPT, UR6, URZ, UPT ;  /* 0x0000003f0600728c */ /* 0x000fe2000bf25070 */
[----:B------:R-:W0:Y:S01]  /*a5a0*/  LDC R50, c[0x0][0xbe8] ;  /* 0x0002fa00ff327b82 */ /* 0x000e220000000800 */
[----:B------:R-:W-:Y:S04]  /*a5b0*/  STSM.16.M88.4 [R58], R32 ;  /* 0x000000203a007844 */ /* 0x000fe80000000200 */
[----:B------:R-:W-:Y:S04]  /*a5c0*/  STSM.16.M88.4 [R56], R36 ;  /* 0x0000002438007844 */ /* 0x000fe80000000200 */
[----:B------:R1:W-:Y:S01]  /*a5d0*/  STSM.16.M88.4 [R54], R12 ;  /* 0x0000000c36007844 */ /* 0x0003e20000000200 */
[----:B------:R-:W-:Y:S06]  /*a5e0*/  BAR.SYNC.DEFER_BLOCKING 0x1, 0x100 ;  /* 0x0044000000007b1d */ /* 0x000fec0000010000 */
[----:B------:R-:W2:Y:S01]  /*a5f0*/  @P2 LDG.E R5, desc[UR52][R8.64] ;  /* 0x0000003408052981 */ /* 0x000ea2000c1e1900 */
[----:B------:R-:W-:Y:S01]  /*a600*/  UISETP.NE.AND.EX UP1, UPT, UR7, URZ, UPT, UP1 ;  /* 0x0000003f0700728c */ /* 0x000fe2000bf25310 */
[----:B0-----:R-:W-:Y:S01]  /*a610*/  ISETP.NE.AND P1, PT, R50, 0x1, PT ;  /* 0x000000013200780c */ /* 0x001fe20003f25270 */
[----:B------:R-:W-:Y:S01]  /*a620*/  UMOV UR4, URZ ;  /* 0x0000003f00047c82 */ /* 0x000fe20008000000 */
[----:B-1----:R-:W-:-:S03]  /*a630*/  IMAD.U32 R13, RZ, RZ, UR39 ;  /* 0x00000027ff0d7e24 */ /* 0x002fc6000f8e00ff */
[----:B------:R-:W-:-:S05]  /*a640*/  PLOP3.LUT P0, PT, PT, PT, UP1, 0x80, 0x0 ;  /* 0x000000000000781c */ /* 0x000fca0003f0f018 */
[----:B------:R-:W-:-:S03]  /*a650*/  @UP1 UIADD3 UR6, UP2, UR8, UR6, URZ ;  /* 0x0000000608061290 */ /* 0x000fc6000ff5e03f */
[----:B------:R-:W-:Y:S01]  /*a660*/  ULDC UR8, c[0x0][0xa88] ;  /* 0x0002a20000087ab9 */ /* 0x000fe20000000800 */
[----:B------:R-:W-:Y:S01]  /*a670*/  @UP1 UIADD3.X UR7, UR9, UR7, URZ, UP2, !UPT ;  /* 0x0000000709071290 */ /* 0x000fe200097fe43f */
[----:B------:R-:W0:Y:S01]  /*a680*/  @P1 LDC R10, c[0x0][0xbec] ;  /* 0x0002fb00ff0a1b82 */ /* 0x000e220000000800 */
[----:B------:R-:W-:-:S04]  /*a690*/  IMAD.U32 R14, RZ, RZ, UR6 ;  /* 0x00000006ff0e7e24 */ /* 0x000fc8000f8e00ff */
[----:B------:R-:W-:-:S03]  /*a6a0*/  IMAD.U32 R15, RZ, RZ, UR7 ;  /* 0x00000007ff0f7e24 */ /* 0x000fc6000f8e00ff */
[----:B------:R-:W1:Y:S01]  /*a6b0*/  @P1 LDC R20, c[0x0][0xbf0] ;  /* 0x0002fc00ff141b82 */ /* 0x000e620000000800 */
[----:B--2---:R-:W-:Y:S01]  /*a6c0*/  @P2 R2UR UR4, R5 ;  /* 0x00000000050422ca */ /* 0x004fe200000e0000 */
[----:B------:R-:W-:-:S06]  /*a6d0*/  IMAD.U32 R5, RZ, RZ, UR8 ;  /* 0x00000008ff057e24 */ /* 0x000fcc000f8e00ff */
[----:B------:R2:W5:Y:S01]  /*a6e0*/  @P0 LDG.E R5, desc[UR52][R14.64] ;  /* 0x000000340e050981 */ /* 0x000562000c1e1900 */
[----:B01----:R-:W-:Y:S07]  /*a6f0*/  @P0 BRA `(.L_x_218) ;  /* 0x0000000000100947 */ /* 0x003fee0003800000 */
[----:B------:R-:W-:Y:S05]  /*a700*/  @!P2 BRA `(.L_x_218) ;  /* 0x00000000000ca947 */ /* 0x000fea0003800000 */
[----:B------:R-:W3:Y:S04]  /*a710*/  LDG.E R12, desc[UR52][R8.64] ;  /* 0x00000034080c7981 */ /* 0x000ee8000c1e1900 */
[----:B-----5:R-:W3:Y:S02]  /*a720*/  LDG.E R5, desc[UR52][R8.64+0x4] ;  /* 0x0000043408057981 */ /* 0x020ee4000c1e1900 */
[----:B---3--:R-:W-:-:S07]  /*a730*/  IMAD.IADD R5, R5, 0x1, -R12 ;  /* 0x0000000105057824 */ /* 0x008fce00078e0a0c */
.L_x_218:
[----:B------:R-:W-:Y:S01]  /*a740*/  USHF.R.S32.HI UR14, URZ, 0x1f, UR40 ;  /* 0x0000001f3f0e7899 */ /* 0x000fe20008011428 */
[----:B------:R-:W-:Y:S01]  /*a750*/  IMAD R13, R13, 0x80, R170 ;  /* 0x000000800d0d7824 */ /* 0x000fe200078e02aa */
[----:B------:R-:W-:Y:S01]  /*a760*/  ULDC.64 UR12, c[0x0][0xb90] ;  /* 0x0002e400000c7ab9 */ /* 0x000fe20000000a00 */
[----:B------:R-:W-:Y:S01]  /*a770*/  USHF.R.S32.HI UR9, URZ, 0x1f, UR4 ;  /* 0x0000001f3f097899 */ /* 0x000fe20008011404 */
[----:B-----5:R-:W-:Y:S01]  /*a780*/  IMAD R53, R5, R50, RZ ;  /* 0x0000003205357224 */ /* 0x020fe200078e02ff */
[----:B------:R-:W-:Y:S01]  /*a790*/  UIMAD UR10, UR14, UR12, URZ ;  /* 0x0000000c0e0a72a4 */ /* 0x000fe2000f8e023f */
[----:B------:R-:W-:Y:S01]  /*a7a0*/  @P1 IMAD.HI.U32 R9, R13, R10, RZ ;  /* 0x0000000a0d091227 */ /* 0x000fe200078e00ff */
[----:B------:R-:W-:Y:S01]  /*a7b0*/  UMOV UR8, UR4 ;  /* 0x0000000400087c82 */ /* 0x000fe20008000000 */
[----:B------:R-:W-:Y:S02]  /*a7c0*/  USEL UR38, UR38, URZ, !UP0 ;  /* 0x0000003f26267287 */ /* 0x000fe4000c000000 */
[----:B------:R-:W-:Y:S01]  /*a7d0*/  UIMAD.WIDE.U32 UR6, UR40, UR12, UR8 ;  /* 0x0000000c280672a5 */ /* 0x000fe2000f8e0008 */
[----:B------:R-:W-:Y:S01]  /*a7e0*/  IMAD.MOV.U32 R8, RZ, RZ, R13 ;  /* 0x000000ffff087224 */ /* 0x000fe200078e000d */
[----:B------:R-:W-:Y:S01]  /*a7f0*/  UIMAD UR10, UR40, UR13, UR10 ;  /* 0x0000000d280a72a4 */ /* 0x000fe2000f8e020a */
[----:B------:R-:W-:Y:S01]  /*a800*/  @P1 SHF.R.U32.HI R8, RZ, R20, R9 ;  /* 0x00000014ff081219 */ /* 0x000fe20000011609 */
[----:B------:R-:W-:Y:S01]  /*a810*/  USEL UR37, UR37, URZ, !UP0 ;  /* 0x0000003f25257287 */ /* 0x000fe2000c000000 */
[----:B------:R-:W-:Y:S01]  /*a820*/  IMAD R9, R18, 0x40, R2 ;  /* 0x0000004012097824 */ /* 0x000fe200078e0202 */
[----:B------:R-:W-:Y:S01]  /*a830*/  ULDC.64 UR12, c[0x0][0xb98] ;  /* 0x0002e600000c7ab9 */ /* 0x000fe20000000a00 */
[----:B------:R-:W-:Y:S01]  /*a840*/  UIADD3 UR7, UR7, UR10, URZ ;  /* 0x0000000a07077290 */ /* 0x000fe2000fffe03f */
[----:B------:R-:W-:Y:S01]  /*a850*/  IADD3 R11, -R8, RZ, RZ ;  /* 0x000000ff080b7210 */ /* 0x000fe20007ffe1ff */
[----:B------:R-:W-:Y:S01]  /*a860*/  UIMAD UR8, UR38, UR12, URZ ;  /* 0x0000000c260872a4 */ /* 0x000fe2000f8e023f */
[----:B------:R-:W-:Y:S01]  /*a870*/  IMAD.WIDE R6, R9, 0x2, R6 ;  /* 0x0000000209067825 */ /* 0x000fe200078e0206 */
[----:B------:R-:W-:Y:S01]  /*a880*/  UIMAD.WIDE.U32 UR6, UR37, UR12, UR6 ;  /* 0x0000000c250672a5 */ /* 0x000fe2000f8e0006 */
[----:B------:R-:W-:Y:S01]  /*a890*/  SHF.R.S32.HI R9, RZ, 0x1f, R8 ;  /* 0x0000001fff097819 */ /* 0x000fe20000011408 */
[----:B------:R-:W-:Y:S01]  /*a8a0*/  UIMAD UR8, UR37, UR13, UR8 ;  /* 0x0000000d250872a4 */ /* 0x000fe2000f8e0208 */
[----:B------:R-:W-:Y:S01]  /*a8b0*/  IMAD R11, R50, R11, R13 ;  /* 0x0000000b320b7224 */ /* 0x000fe200078e020d */
[----:B--2---:R-:W-:Y:S01]  /*a8c0*/  IADD3 R15, P3, R6, 0x2000, RZ ;  /* 0x00002000060f7810 */ /* 0x004fe20007f7e0ff */
[----:B------:R-:W-:Y:S01]  /*a8d0*/  ULDC.64 UR10, c[0x0][0xaa0] ;  /* 0x0002a800000a7ab9 */ /* 0x000fe20000000a00 */
[----:B------:R-:W-:-:S02]  /*a8e0*/  IADD3 R8, P2, R8, UR6, RZ ;  /* 0x0000000608087c10 */ /* 0x000fc4000ff5e0ff */
[----:B------:R-:W-:Y:S01]  /*a8f0*/  IMAD.U32 R10, RZ, RZ, UR8 ;  /* 0x00000008ff0a7e24 */ /* 0x000fe2000f8e00ff */
[----:B------:R-:W-:Y:S02]  /*a900*/  LOP3.LUT R12, R15, 0x380, RZ, 0xc0, !PT ;  /* 0x000003800f0c7812 */ /* 0x000fe400078ec0ff */
[----:B------:R-:W-:Y:S02]  /*a910*/  IADD3 R25, P0, R6, 0x1000, RZ ;  /* 0x0000100006197810 */ /* 0x000fe40007f1e0ff */
[----:B------:R-:W-:Y:S01]  /*a920*/  IADD3.X R9, R9, UR7, R10, P2, !PT ;  /* 0x0000000709097c10 */ /* 0x000fe200097fe40a */
[----:B------:R-:W-:Y:S01]  /*a930*/  ULDC.64 UR6, c[0x0][0xb88] ;  /* 0x0002e20000067ab9 */ /* 0x000fe20000000a00 */
[----:B------:R-:W-:Y:S02]  /*a940*/  SHF.R.S32.HI R10, RZ, 0x1f, R11 ;  /* 0x0000001fff0a7819 */ /* 0x000fe4000001140b */
[----:B------:R-:W-:Y:S01]  /*a950*/  SHF.R.U64 R12, R12, 0x3, RZ ;  /* 0x000000030c0c7819 */ /* 0x000fe200000012ff */
[----:B------:R-:W-:Y:S01]  /*a960*/  IMAD.WIDE.U32 R8, R11, UR6, R8 ;  /* 0x000000060b087c25 */ /* 0x000fe2000f8e0008 */
[----:B------:R-:W-:-:S02]  /*a970*/  IADD3 R13, P2, R6, 0x3000, RZ ;  /* 0x00003000060d7810 */ /* 0x000fc40007f5e0ff */
[----:B------:R-:W-:Y:S01]  /*a980*/  LOP3.LUT R12, R12, R15, RZ, 0x3c, !PT ;  /* 0x0000000f0c0c7212 */ /* 0x000fe200078e3cff */
[----:B------:R-:W-:Y:S01]  /*a990*/  IMAD R14, R10, UR6, RZ ;  /* 0x000000060a0e7c24 */ /* 0x000fe2000f8e02ff */
[----:B------:R-:W-:Y:S02]  /*a9a0*/  LOP3.LUT R24, R25, 0x380, RZ, 0xc0, !PT ;  /* 0x0000038019187812 */ /* 0x000fe400078ec0ff */
[----:B------:R-:W-:Y:S01]  /*a9b0*/  LOP3.LUT R10, R13, 0x380, RZ, 0xc0, !PT ;  /* 0x000003800d0a7812 */ /* 0x000fe200078ec0ff */
[----:B------:R-:W-:Y:S01]  /*a9c0*/  IMAD R15, R11, UR7, R14 ;  /* 0x000000070b0f7c24 */ /* 0x000fe2000f8e020e */
[----:B------:R-:W-:Y:S01]  /*a9d0*/  ULDC.64 UR6, c[0x0][0xb50] ;  /* 0x0002d40000067ab9 */ /* 0x000fe20000000a00 */
[----:B------:R-:W-:Y:S01]  /*a9e0*/  SHF.R.U64 R24, R24, 0x3, RZ ;  /* 0x0000000318187819 */ /* 0x000fe200000012ff */
[----:B------:R-:W-:Y:S01]  /*a9f0*/  IMAD.X R11, RZ, RZ, R7, P2 ;  /* 0x000000ffff0b7224 */ /* 0x000fe200010e0607 */
[----:B------:R-:W-:Y:S01]  /*aa00*/  SHF.R.U64 R10, R10, 0x3, RZ ;  /* 0x000000030a0a7819 */ /* 0x000fe200000012ff */
[----:B------:R-:W-:Y:S01]  /*aa10*/  IMAD.IADD R9, R9, 0x1, R15 ;  /* 0x0000000109097824 */ /* 0x000fe200078e020f */
[----:B------:R-:W-:-:S02]  /*aa20*/  LEA R15, P4, R8, UR6, 0x2 ;  /* 0x00000006080f7c11 */ /* 0x000fc4000f8810ff */
[----:B------:R-:W-:Y:S01]  /*aa30*/  LOP3.LUT R24, R24, R25, RZ, 0x3c, !PT ;  /* 0x0000001918187212 */ /* 0x000fe200078e3cff */
[----:B------:R-:W-:Y:S01]  /*aa40*/  IMAD.X R25, RZ, RZ, R7, P0 ;  /* 0x000000ffff197224 */ /* 0x000fe200000e0607 */
[----:B------:R-:W-:Y:S01]  /*aa50*/  LEA.HI.X R26, R8, UR7, R9, 0x2, P4 ;  /* 0x00000007081a7c11 */ /* 0x000fe2000a0f1409 */
[----:B------:R-:W-:Y:S01]  /*aa60*/  IMAD.U32 R9, RZ, RZ, UR39 ;  /* 0x00000027ff097e24 */ /* 0x000fe2000f8e00ff */
[----:B------:R-:W-:Y:S01]  /*aa70*/  SHFL.IDX PT, R20, R15, RZ, 0x1c1f ;  /* 0x001c1fff0f147589 */ /* 0x000fe200000e0000 */
[----:B------:R-:W-:Y:S01]  /*aa80*/  LOP3.LUT R10, R10, R13, RZ, 0x3c, !PT ;  /* 0x0000000d0a0a7212 */ /* 0x000fe200078e3cff */
[----:B------:R-:W-:Y:S01]  /*aa90*/  IMAD.X R13, RZ, RZ, R7, P3 ;  /* 0x000000ffff0d7224 */ /* 0x000fe200018e0607 */
[----:B------:R-:W-:Y:S01]  /*aaa0*/  LOP3.LUT P0, RZ, R19, 0x3, RZ, 0xc0, !PT ;  /* 0x0000000313ff7812 */ /* 0x000fe2000780c0ff */
[----:B------:R-:W0:Y:S01]  /*aab0*/  SHFL.IDX PT, R21, R26, RZ, 0x1c1f ;  /* 0x001c1fff1a157589 */ /* 0x000e2200000e0000 */
[----:B------:R-:W-:Y:S01]  /*aac0*/  IMAD R28, R9, 0x80, R168 ;  /* 0x00000080091c7824 */ /* 0x000fe200078e02a8 */
[----:B------:R-:W-:-:S02]  /*aad0*/  IADD3 R14, P3, R6, 0x7000, RZ ;  /* 0x00007000060e7810 */ /* 0x000fc40007f7e0ff */
[----:B------:R-:W-:Y:S01]  /*aae0*/  SHFL.IDX PT, R48, R15, 0x1, 0x1c1f ;  /* 0x003c1f000f307f89 */ /* 0x000fe200000e0000 */
[C---:B------:R-:W-:Y:S01]  /*aaf0*/  VIADD R8, R28.reuse, 0x8 ;  /* 0x000000081c087836 */ /* 0x040fe20000000000 */
[-C--:B------:R-:W-:Y:S01]  /*ab00*/  ISETP.GE.OR P2, PT, R28, R53.reuse, P0 ;  /* 0x000000351c00720c */ /* 0x080fe20000746670 */
[----:B------:R-:W-:Y:S01]  /*ab10*/  IMAD.X R33, RZ, RZ, R7, P3 ;  /* 0x000000ffff217224 */ /* 0x000fe200018e0607 */
[----:B------:R-:W1:Y:S01]  /*ab20*/  SHFL.IDX PT, R49, R26, 0x1, 0x1c1f ;  /* 0x003c1f001a317f89 */ /* 0x000e6200000e0000 */
[----:B------:R-:W-:Y:S02]  /*ab30*/  LOP3.LUT R5, R14, 0x380, RZ, 0xc0, !PT ;  /* 0x000003800e057812 */ /* 0x000fe400078ec0ff */
[----:B------:R-:W-:Y:S02]  /*ab40*/  ISETP.GE.OR P0, PT, R8, R53, P0 ;  /* 0x000000350800720c */ /* 0x000fe40000706670 */
[C---:B------:R-:W-:Y:S02]  /*ab50*/  IADD3 R45, P6, R6.reuse, 0x4000, RZ ;  /* 0x00004000062d7810 */ /* 0x040fe40007fde0ff */
[----:B------:R-:W-:-:S02]  /*ab60*/  IADD3 R41, P5, R6, 0x5000, RZ ;  /* 0x0000500006297810 */ /* 0x000fc40007fbe0ff */
[C---:B------:R-:W-:Y:S02]  /*ab70*/  IADD3 R37, P4, R6.reuse, 0x6000, RZ ;  /* 0x0000600006257810 */ /* 0x040fe40007f9e0ff */
[----:B------:R-:W-:Y:S02]  /*ab80*/  LOP3.LUT R9, R6, 0x380, RZ, 0xc0, !PT ;  /* 0x0000038006097812 */ /* 0x000fe400078ec0ff */
[----:B------:R-:W-:Y:S02]  /*ab90*/  SHF.R.U64 R5, R5, 0x3, RZ ;  /* 0x0000000305057819 */ /* 0x000fe400000012ff */
[----:B------:R-:W-:Y:S01]  /*aba0*/  LOP3.LUT R44, R45, 0x380, RZ, 0xc0, !PT ;  /* 0x000003802d2c7812 */ /* 0x000fe200078ec0ff */
[----:B0-----:R-:W-:Y:S01]  /*abb0*/  @!P2 ST.E desc[UR52][R20.64], R3 ;  /* 0x000000031400a985 */ /* 0x001fe2000c101934 */
[----:B------:R-:W-:Y:S02]  /*abc0*/  LOP3.LUT R40, R41, 0x380, RZ, 0xc0, !PT ;  /* 0x0000038029287812 */ /* 0x000fe400078ec0ff */
[----:B------:R-:W-:-:S02]  /*abd0*/  LOP3.LUT R36, R37, 0x380, RZ, 0xc0, !PT ;  /* 0x0000038025247812 */ /* 0x000fc400078ec0ff */
[----:B------:R-:W-:Y:S02]  /*abe0*/  SHF.R.U64 R9, R9, 0x3, RZ ;  /* 0x0000000309097819 */ /* 0x000fe400000012ff */
[----:B------:R-:W-:Y:S01]  /*abf0*/  SHF.R.U64 R44, R44, 0x3, RZ ;  /* 0x000000032c2c7819 */ /* 0x000fe200000012ff */
[----:B-1----:R0:W-:Y:S01]  /*ac00*/  @!P0 ST.E desc[UR52][R48.64], R0 ;  /* 0x0000000030008985 */ /* 0x0021e2000c101934 */
[----:B------:R-:W-:Y:S02]  /*ac10*/  SHF.R.U64 R40, R40, 0x3, RZ ;  /* 0x0000000328287819 */ /* 0x000fe400000012ff */
[----:B------:R-:W-:Y:S02]  /*ac20*/  SHF.R.U64 R36, R36, 0x3, RZ ;  /* 0x0000000324247819 */ /* 0x000fe400000012ff */
[----:B------:R-:W-:Y:S01]  /*ac30*/  LOP3.LUT R32, R5, R14, RZ, 0x3c, !PT ;  /* 0x0000000e05207212 */ /* 0x000fe200078e3cff */
[----:B------:R-:W-:Y:S01]  /*ac40*/  UIMAD UR8, UR9, UR10, URZ ;  /* 0x0000000a090872a4 */ /* 0x000fe2000f8e023f */
[----:B------:R-:W-:Y:S01]  /*ac50*/  LOP3.LUT R6, R9, R6, RZ, 0x3c, !PT ;  /* 0x0000000609067212 */ /* 0x000fe200078e3cff */
[----:B------:R-:W1:Y:S01]  /*ac60*/  @P1 LDC R5, c[0x0][0xbec] ;  /* 0x0002fb00ff051b82 */ /* 0x000e620000000800 */
[----:B------:R-:W-:Y:S01]  /*ac70*/  LOP3.LUT R44, R44, R45, RZ, 0x3c, !PT ;  /* 0x0000002d2c2c7212 */ /* 0x000fe200078e3cff */
[--C-:B------:R-:W-:Y:S01]  /*ac80*/  IMAD.X R45, RZ, RZ, R7.reuse, P6 ;  /* 0x000000ffff2d7224 */ /* 0x100fe200030e0607 */
[----:B------:R-:W-:Y:S01]  /*ac90*/  LOP3.LUT R40, R40, R41, RZ, 0x3c, !PT ;  /* 0x0000002928287212 */ /* 0x000fe200078e3cff */
[----:B------:R2:W5:Y:S01]  /*aca0*/  LD.E.128 R28, desc[UR52][R6.64] ;  /* 0x00000034061c7980 */ /* 0x000562000c101d00 */
[----:B------:R-:W-:Y:S01]  /*acb0*/  LOP3.LUT R36, R36, R37, RZ, 0x3c, !PT ;  /* 0x0000002524247212 */ /* 0x000fe200078e3cff */
[----:B------:R-:W-:Y:S01]  /*acc0*/  IMAD.X R37, RZ, RZ, R7, P4 ;  /* 0x000000ffff257224 */ /* 0x000fe200020e0607 */
[----:B------:R-:W-:Y:S01]  /*acd0*/  IADD3.X R41, RZ, R7, RZ, P5, !PT ;  /* 0x00000007ff297210 */ /* 0x000fe20002ffe4ff */
[----:B------:R-:W-:Y:S01]  /*ace0*/  UIMAD.WIDE.U32 UR6, UR4, UR10, URZ ;  /* 0x0000000a040672a5 */ /* 0x000fe2000f8e003f */
[----:B0-----:R-:W-:Y:S01]  /*acf0*/  IMAD R0, R17, 0x20, R18 ;  /* 0x0000002011007824 */ /* 0x001fe200078e0212 */
[----:B------:R-:W-:Y:S01]  /*ad00*/  UIMAD UR8, UR4, UR11, UR8 ;  /* 0x0000000b040872a4 */ /* 0x000fe2000f8e0208 */
[----:B------:R-:W-:Y:S01]  /*ad10*/  IMAD.U32 R3, RZ, RZ, UR39 ;  /* 0x00000027ff037e24 */ /* 0x000fe2000f8e00ff */
[----:B------:R-:W5:Y:S01]  /*ad20*/  LD.E.128 R24, desc[UR52][R24.64] ;  /* 0x0000003418187980 */ /* 0x000f62000c101d00 */
[----:B------:R-:W-:Y:S01]  /*ad30*/  ULDC.64 UR10, c[0x0][0xae8] ;  /* 0x0002ba00000a7ab9 */ /* 0x000fe20000000a00 */
[----:B--2---:R-:W0:Y:S01]  /*ad40*/  @P1 LDC R7, c[0x0][0xbf0] ;  /* 0x0002fc00ff071b82 */ /* 0x004e220000000800 */
[----:B------:R-:W-:Y:S01]  /*ad50*/  UIADD3 UR7, UR7, UR8, URZ ;  /* 0x0000000807077290 */ /* 0x000fe2000fffe03f */
[----:B------:R-:W5:Y:S01]  /*ad60*/  LD.E.128 R12, desc[UR52][R12.64] ;  /* 0x000000340c0c7980 */ /* 0x000f62000c101d00 */
[----:B------:R-:W-:Y:S01]  /*ad70*/  UIMAD UR4, UR14, UR10, URZ ;  /* 0x0000000a0e0472a4 */ /* 0x000fe2000f8e023f */
[----:B------:R-:W-:Y:S01]  /*ad80*/  IMAD R20, R3, 0x80, R0 ;  /* 0x0000008003147824 */ /* 0x000fe200078e0200 */
[----:B------:R-:W-:Y:S01]  /*ad90*/  UIMAD.WIDE.U32 UR6, UR40, UR10, UR6 ;  /* 0x0000000a280672a5 */ /* 0x000fe2000f8e0006 */
[----:B------:R-:W5:Y:S01]  /*ada0*/  LD.E.128 R8, desc[UR52][R10.64] ;  /* 0x000000340a087980 */ /* 0x000f62000c101d00 */
[----:B------:R-:W-:Y:S01]  /*adb0*/  UIMAD UR4, UR40, UR11, UR4 ;  /* 0x0000000b280472a4 */ /* 0x000fe2000f8e0204 */
[----:B------:R-:W-:Y:S01]  /*adc0*/  ULDC.64 UR8, c[0x0][0xaf0] ;  /* 0x0002bc0000087ab9 */ /* 0x000fe20000000a00 */
[----:B-1----:R-:W-:-:S02]  /*add0*/  @P1 IMAD.HI.U32 R0, R20, R5, RZ ;  /* 0x0000000514001227 */ /* 0x002fc400078e00ff */
[----:B------:R-:W-:Y:S01]  /*ade0*/  UIADD3 UR7, UR7, UR4, URZ ;  /* 0x0000000407077290 */ /* 0x000fe2000fffe03f */
[----:B------:R-:W5:Y:S01]  /*adf0*/  LD.E.128 R44, desc[UR52][R44.64] ;  /* 0x000000342c2c7980 */ /* 0x000f62000c101d00 */
[----:B------:R-:W-:Y:S01]  /*ae00*/  UIMAD UR4, UR38, UR8, URZ ;  /* 0x00000008260472a4 */ /* 0x000fe2000f8e023f */
[----:B------:R-:W-:Y:S01]  /*ae10*/  IMAD.MOV.U32 R3, RZ, RZ, R20 ;  /* 0x000000ffff037224 */ /* 0x000fe200078e0014 */
[----:B------:R-:W-:Y:S01]  /*ae20*/  UIMAD.WIDE.U32 UR6, UR37, UR8, UR6 ;  /* 0x00000008250672a5 */ /* 0x000fe2000f8e0006 */
[----:B------:R-:W5:Y:S01]  /*ae30*/  LD.E.128 R40, desc[UR52][R40.64] ;  /* 0x0000003428287980 */ /* 0x000f62000c101d00 */
[----:B------:R-:W-:-:S03]  /*ae40*/  UIMAD UR4, UR37, UR9, UR4 ;  /* 0x00000009250472a4 */ /* 0x000fc6000f8e0204 */
[----:B------:R-:W5:Y:S01]  /*ae50*/  LD.E.128 R36, desc[UR52][R36.64] ;  /* 0x0000003424247980 */ /* 0x000f62000c101d00 */
[----:B0-----:R-:W-:Y:S01]  /*ae60*/  @P1 SHF.R.U32.HI R3, RZ, R7, R0 ;  /* 0x00000007ff031219 */ /* 0x001fe20000011600 */
[----:B------:R-:W-:Y:S01]  /*ae70*/  UIADD3 UR4, UR7, UR4, URZ ;  /* 0x0000000407047290 */ /* 0x000fe2000fffe03f */
[----:B------:R-:W-:Y:S01]  /*ae80*/  IMAD.U32 R6, RZ, RZ, UR6 ;  /* 0x00000006ff067e24 */ /* 0x000fe2000f8e00ff */
[----:B------:R-:W5:Y:S01]  /*ae90*/  LD.E.128 R32, desc[UR52][R32.64] ;  /* 0x0000003420207980 */ /* 0x000f62000c101d00 */
[----:B------:R-:W-:Y:S02]  /*aea0*/  SHF.R.S32.HI R0, RZ, 0x1f, R3 ;  /* 0x0000001fff007819 */ /* 0x000fe40000011403 */
[----:B------:R-:W-:Y:S01]  /*aeb0*/  IADD3 R5, -R3, RZ, RZ ;  /* 0x000000ff03057210 */ /* 0x000fe20007ffe1ff */
[----:B------:R-:W-:Y:S01]  /*aec0*/  IMAD.U32 R7, RZ, RZ, UR7 ;  /* 0x00000007ff077e24 */ /* 0x000fe2000f8e00ff */
[----:B------:R-:W-:Y:S01]  /*aed0*/  ULDC.64 UR6, c[0x0][0xae0] ;  /* 0x0002b80000067ab9 */ /* 0x000fe20000000a00 */
[----:B------:R-:W-:Y:S01]  /*aee0*/  @!PT LDS RZ, [RZ] ;  /* 0x00000000fffff984 */ /* 0x000fe20000000800 */
[----:B------:R-:W-:Y:S01]  /*aef0*/  @!PT LDS RZ, [RZ] ;  /* 0x00000000fffff984 */ /* 0x000fe20000000800 */
[----:B------:R-:W-:Y:S01]  /*af00*/  @!PT LDS RZ, [RZ] ;  /* 0x00000000fffff984 */ /* 0x000fe20000000800 */
[----:B------:R-:W-:Y:S01]  /*af10*/  @!PT LDS RZ, [RZ] ;  /* 0x00000000fffff984 */ /* 0x000fe20000000800 */
[----:B------:R0:W-:Y:S06]  /*af20*/  MEMBAR.ALL.CTA ;  /* 0x0000000000007992 */ /* 0x0001ec0000008000 */
[----:B0-----:R-:W0:Y:S01]  /*af30*/  FENCE.VIEW.ASYNC.S ;  /* 0x00000000000073c6 */ /* 0x001e220000000000 */
[----:B------:R-:W-:-:S02]  /*af40*/  IMAD R0, R0, UR6, RZ ;  /* 0x0000000600007c24 */ /* 0x000fc4000f8e02ff */
[----:B------:R-:W-:Y:S02]  /*af50*/  IMAD R5, R50, R5, R20 ;  /* 0x0000000532057224 */ /* 0x000fe400078e0214 */
[----:B------:R-:W-:Y:S02]  /*af60*/  IMAD.U32 R7, RZ, RZ, UR4 ;  /* 0x00000004ff077e24 */ /* 0x000fe4000f8e00ff */
[C---:B------:R-:W-:Y:S01]  /*af70*/  IMAD R21, R3.reuse, UR7, R0 ;  /* 0x0000000703157c24 */ /* 0x040fe2000f8e0200 */
[----:B------:R-:W-:Y:S01]  /*af80*/  SHF.R.S32.HI R0, RZ, 0x1f, R5 ;  /* 0x0000001fff007819 */ /* 0x000fe20000011405 */
[----:B------:R-:W-:Y:S01]  /*af90*/  IMAD.WIDE.U32 R6, R3, UR6, R6 ;  /* 0x0000000603067c25 */ /* 0x000fe2000f8e0006 */
[----:B------:R-:W-:-:S03]  /*afa0*/  ULDC.64 UR6, c[0x0][0xad8] ;  /* 0x0002b60000067ab9 */ /* 0x000fc60000000a00 */
[----:B------:R-:W-:Y:S02]  /*afb0*/  IMAD.U32 R49, RZ, RZ, UR39 ;  /* 0x00000027ff317e24 */ /* 0x000fe4000f8e00ff */
[----:B------:R-:W-:Y:S02]  /*afc0*/  IMAD.IADD R7, R7, 0x1, R21 ;  /* 0x0000000107077824 */ /* 0x000fe400078e0215 */
[----:B------:R-:W-:Y:S02]  /*afd0*/  IMAD R20, R0, UR6, RZ ;  /* 0x0000000600147c24 */ /* 0x000fe4000f8e02ff */
[----:B------:R-:W-:Y:S02]  /*afe0*/  IMAD R48, R49, 0x80, R18 ;  /* 0x0000008031307824 */ /* 0x000fe400078e0212 */
[C---:B------:R-:W-:Y:S02]  /*aff0*/  IMAD R3, R5.reuse, UR7, R20 ;  /* 0x0000000705037c24 */ /* 0x040fe4000f8e0214 */
[----:B------:R-:W-:Y:S01]  /*b000*/  IMAD.WIDE.U32 R6, R5, UR6, R6 ;  /* 0x0000000605067c25 */ /* 0x000fe2000f8e0006 */
[----:B------:R-:W-:Y:S01]  /*b010*/  ISETP.GE.AND P2, PT, R48, R53, PT ;  /* 0x000000353000720c */ /* 0x000fe20003f46270 */
[----:B------:R-:W-:-:S02]  /*b020*/  ULDC.64 UR6, c[0x0][0xa80] ;  /* 0x0002a00000067ab9 */ /* 0x000fc40000000a00 */
[----:B------:R-:W-:Y:S01]  /*b030*/  IMAD.IADD R3, R7, 0x1, R3 ;  /* 0x0000000107037824 */ /* 0x000fe200078e0203 */
[----:B------:R-:W-:Y:S01]  /*b040*/  LEA R20, P3, R6, UR6, 0x1 ;  /* 0x0000000606147c11 */ /* 0x000fe2000f8608ff */
[----:B------:R-:W-:Y:S02]  /*b050*/  VIADD R4, R4, 0x29820 ;  /* 0x0002982004047836 */ /* 0x000fe40000000000 */
[----:B------:R-:W-:Y:S01]  /*b060*/  VIADD R0, R48, 0x20 ;  /* 0x0000002030007836 */ /* 0x000fe20000000000 */
[----:B------:R-:W-:Y:S02]  /*b070*/  LEA.HI.X R3, R6, UR7, R3, 0x1, P3 ;  /* 0x0000000706037c11 */ /* 0x000fe400098f0c03 */
[----:B------:R-:W-:Y:S02]  /*b080*/  PRMT R4, RZ, 0x654, R4 ;  /* 0x00000654ff047816 */ /* 0x000fe40000000004 */
[-C--:B------:R-:W-:Y:S01]  /*b090*/  ISETP.GE.AND P0, PT, R0, R53.reuse, PT ;  /* 0x000000350000720c */ /* 0x080fe20003f06270 */
[----:B------:R-:W-:Y:S01]  /*b0a0*/  VIADD R0, R48, 0x40 ;  /* 0x0000004030007836 */ /* 0x000fe20000000000 */
[----:B0-----:R0:W-:Y:S01]  /*b0b0*/  SYNCS.ARRIVE.TRANS64.RED.A1T0 RZ, [R4+URZ], RZ ;  /* 0x000000ff04ff79a7 */ /* 0x0011e2000810043f */
[----:B------:R0:W1:Y:S01]  /*b0c0*/  SHFL.IDX PT, R5, R20, RZ, 0x181f ;  /* 0x00181fff14057589 */ /* 0x00006200000e0000 */
[----:B------:R-:W-:Y:S03]  /*b0d0*/  BSSY B1, `(.L_x_219) ;  /* 0x000000d000017945 */ /* 0x000fe60003800000 */
[----:B------:R0:W2:Y:S01]  /*b0e0*/  SHFL.IDX PT, R7, R3, RZ, 0x181f ;  /* 0x00181fff03077589 */ /* 0x0000a200000e0000 */
[----:B------:R-:W-:Y:S01]  /*b0f0*/  ISETP.GE.AND P1, PT, R0, R53, PT ;  /* 0x000000350000720c */ /* 0x000fe20003f26270 */
[----:B------:R-:W-:-:S12]  /*b100*/  @P2 BRA `(.L_x_220) ;  /* 0x0000000000242947 */ /* 0x000fd80003800000 */
[----:B------:R-:W-:Y:S02]  /*b110*/  ULDC UR4, c[0x0][0xac8] ;  /* 0x0002b20000047ab9 */ /* 0x000fe40000000800 */
[----:B------:R-:W-:Y:S02]  /*b120*/  ISETP.GE.AND P2, PT, R2, UR4, PT ;  /* 0x0000000402007c0c */ /* 0x000fe4000bf46270 */
[----:B------:R-:W-:-:S11]  /*b130*/  ISETP.GE.AND P3, PT, R16, UR4, PT ;  /* 0x0000000410007c0c */ /* 0x000fd6000bf66270 */
[-C--:B01----:R-:W-:Y:S02]  /*b140*/  @!P2 LEA R4, P4, R2, R5.reuse, 0x1 ;  /* 0x000000050204a211 */ /* 0x083fe400078808ff */
[----:B------:R-:W-:Y:S02]  /*b150*/  @!P3 LEA R6, P5, R16, R5, 0x1 ;  /* 0x000000051006b211 */ /* 0x000fe400078a08ff */
[-C--:B--2---:R-:W-:Y:S02]  /*b160*/  @!P2 LEA.HI.X R5, R2, R7.reuse, R193, 0x1, P4 ;  /* 0x000000070205a211 */ /* 0x084fe400020f0cc1 */
[----:B------:R-:W-:-:S03]  /*b170*/  @!P3 LEA.HI.X R7, R16, R7, R192, 0x1, P5 ;  /* 0x000000071007b211 */ /* 0x000fc600028f0cc0 */
[----:B-----5:R3:W-:Y:S04]  /*b180*/  @!P2 ST.E.128 desc[UR52][R4.64], R28 ;  /* 0x0000001c0400a985 */ /* 0x0207e8000c101d34 */
[----:B------:R3:W-:Y:S02]  /*b190*/  @!P3 ST.E.128 desc[UR52][R6.64], R44 ;  /* 0x0000002c0600b985 */ /* 0x0007e4000c101d34 */
.L_x_220:
[----:B------:R-:W-:Y:S05]  /*b1a0*/  BSYNC B1 ;  /* 0x0000000000017941 */ /* 0x000fea0003800000 */
.L_x_219:
[----:B--23--:R2:W3:Y:S01]  /*b1b0*/  SHFL.IDX PT, R7, R3, 0x1, 0x181f ;  /* 0x00381f0003077f89 */ /* 0x00c4e200000e0000 */
[----:B------:R-:W-:Y:S03]  /*b1c0*/  BSSY B1, `(.L_x_221) ;  /* 0x000000c000017945 */ /* 0x000fe60003800000 */
[----:B-1----:R2:W1:Y:S01]  /*b1d0*/  SHFL.IDX PT, R5, R20, 0x1, 0x181f ;  /* 0x00381f0014057f89 */ /* 0x00246200000e0000 */
[----:B------:R-:W-:Y:S05]  /*b1e0*/  @P0 BRA `(.L_x_222) ;  /* 0x0000000000240947 */ /* 0x000fea0003800000 */
[----:B------:R-:W-:Y:S02]  /*b1f0*/  ULDC UR4, c[0x0][0xac8] ;  /* 0x0002b20000047ab9 */ /* 0x000fe40000000800 */
[----:B------:R-:W-:Y:S02]  /*b200*/  ISETP.GE.AND P3, PT, R2, UR4, PT ;  /* 0x0000000402007c0c */ /* 0x000fe4000bf66270 */
[----:B------:R-:W-:-:S11]  /*b210*/  ISETP.GE.AND P4, PT, R16, UR4, PT ;  /* 0x0000000410007c0c */ /* 0x000fd6000bf86270 */
[-C--:B01----:R-:W-:Y:S02]  /*b220*/  @!P3 LEA R4, P0, R2, R5.reuse, 0x1 ;  /* 0x000000050204b211 */ /* 0x083fe400078008ff */
[----:B------:R-:W-:Y:S02]  /*b230*/  @!P4 LEA R6, P2, R16, R5, 0x1 ;  /* 0x000000051006c211 */ /* 0x000fe400078408ff */
[-C--:B---3--:R-:W-:Y:S02]  /*b240*/  @!P3 LEA.HI.X R5, R2, R7.reuse, R193, 0x1, P0 ;  /* 0x000000070205b211 */ /* 0x088fe400000f0cc1 */
[----:B------:R-:W-:-:S03]  /*b250*/  @!P4 LEA.HI.X R7, R16, R7, R192, 0x1, P2 ;  /* 0x000000071007c211 */ /* 0x000fc600010f0cc0 */
[----:B-----5:R4:W-:Y:S04]  /*b260*/  @!P3 ST.E.128 desc[UR52][R4.64], R24 ;  /* 0x000000180400b985 */ /* 0x0209e8000c101d34 */
[----:B------:R4:W-:Y:S02]  /*b270*/  @!P4 ST.E.128 desc[UR52][R6.64], R40 ;  /* 0x000000280600c985 */ /* 0x0009e4000c101d34 */
.L_x_222:
[----:B------:R-:W-:Y:S05]  /*b280*/  BSYNC B1 ;  /* 0x0000000000017941 */ /* 0x000fea0003800000 */
.L_x_221:
[----:B---34-:R3:W4:Y:S01]  /*b290*/  SHFL.IDX PT, R7, R3, 0x2, 0x181f ;  /* 0x00581f0003077f89 */ /* 0x01872200000e0000 */
        /* <DEDUP_REMOVED lines=8> */
[-C--:B----4-:R-:W-:Y:S02]  /*b320*/  @!P2 LEA.HI.X R5, R2, R7.reuse, R193, 0x1, P0 ;  /* 0x000000070205a211 */ /* 0x090fe400000f0cc1 */
[----:B------:R-:W-:-:S03]  /*b330*/  @!P3 LEA.HI.X R7, R16, R7, R192, 0x1, P1 ;  /* 0x000000071007b211 */ /* 0x000fc600008f0cc0 */
[----:B-----5:R0:W-:Y:S04]  /*b340*/  @!P2 ST.E.128 desc[UR52][R4.64], R12 ;  /* 0x0000000c0400a985 */ /* 0x0201e8000c101d34 */
[----:B------:R0:W-:Y:S02]  /*b350*/  @!P3 ST.E.128 desc[UR52][R6.64], R36 ;  /* 0x000000240600b985 */ /* 0x0001e4000c101d34 */
.L_x_224:
[----:B------:R-:W-:Y:S05]  /*b360*/  BSYNC B1 ;  /* 0x0000000000017941 */ /* 0x000fea0003800000 */
.L_x_223:
[----:B------:R-:W-:Y:S01]  /*b370*/  VIADD R0, R48, 0x60 ;  /* 0x0000006030007836 */ /* 0x000fe20000000000 */
[----:B0-23--:R-:W0:Y:S04]  /*b380*/  SHFL.IDX PT, R3, R3, 0x3, 0x181f ;  /* 0x00781f0003037f89 */ /* 0x00de2800000e0000 */
[----:B------:R-:W-:Y:S01]  /*b390*/  ISETP.GE.AND P0, PT, R0, R53, PT ;  /* 0x000000350000720c */ /* 0x000fe20003f06270 */
[----:B----4-:R2:W3:-:S12]  /*b3a0*/  SHFL.IDX PT, R7, R20, 0x3, 0x181f ;  /* 0x00781f0014077f89 */ /* 0x0104d800000e0000 */
[----:B--2---:R-:W-:Y:S05]  /*b3b0*/  @P0 BRA `(.L_x_225) ;  /* 0x0000000c00140947 */ /* 0x004fea0003800000 */
[----:B------:R-:W-:Y:S02]  /*b3c0*/  ULDC UR4, c[0x0][0xac8] ;  /* 0x0002b20000047ab9 */ /* 0x000fe40000000800 */
[----:B------:R-:W-:-:S13]  /*b3d0*/  ISETP.GE.AND P1, PT, R2, UR4, PT ;  /* 0x0000000402007c0c */ /* 0x000fda000bf26270 */
[----:B---3--:R-:W-:-:S04]  /*b3e0*/  @!P1 LEA R4, P0, R2, R7, 0x1 ;  /* 0x0000000702049211 */ /* 0x008fc800078008ff */
[----:B01----:R-:W-:Y:S02]  /*b3f0*/  @!P1 LEA.HI.X R5, R2, R3, R193, 0x1, P0 ;  /* 0x0000000302059211 */ /* 0x003fe400000f0cc1 */
[----:B------:R-:W-:-:S03]  /*b400*/  ISETP.GE.AND P0, PT, R16, UR4, PT ;  /* 0x0000000410007c0c */ /* 0x000fc6000bf06270 */
[----:B-----5:R2:W-:Y:S10]  /*b410*/  @!P1 ST.E.128 desc[UR52][R4.64], R8 ;  /* 0x0000000804009985 */ /* 0x0205f4000c101d34 */
[----:B------:R-:W-:Y:S05]  /*b420*/  @P0 BRA `(.L_x_225) ;  /* 0x0000000800f80947 */ /* 0x000fea0003800000 */
[----:B--2---:R-:W-:-:S04]  /*b430*/  LEA R4, P0, R16, R7, 0x1 ;  /* 0x0000000710047211 */ /* 0x004fc800078008ff */
[----:B------:R-:W-:-:S05]  /*b440*/  LEA.HI.X R5, R16, R3, R192, 0x1, P0 ;  /* 0x0000000310057211 */ /* 0x000fca00000f0cc0 */
[----:B------:R4:W-:Y:S01]  /*b450*/  ST.E.128 desc[UR52][R4.64], R32 ;  /* 0x0000002004007985 */ /* 0x0009e2000c101d34 */
[----:B------:R-:W-:Y:S05]  /*b460*/  BRA `(.L_x_225) ;  /* 0x0000000800e87947 */ /* 0x000fea0003800000 */
.L_x_217:
[----:B------:R-:W-:Y:S01]  /*b470*/  ULDC.64 UR6, c[0x0][0xc00] ;  /* 0x0003000000067ab9 */ /* 0x000fe20000000a00 */
[----:B------:R-:W-:Y:S01]  /*b480*/  ULDC UR4, c[0x0][0xa88] ;  /* 0x0002a20000047ab9 */ /* 0x000fe20000000800 */
[----:B------:R-:W-:Y:S01]  /*b490*/  UISETP.NE.U32.AND UP0, UPT, UR6, URZ, UPT ;  /* 0x0000003f0600728c */ /* 0x000fe2000bf05070 */
[----:B------:R-:W0:Y:S03]  /*b4a0*/  LDC R11, c[0x0][0xbe8] ;  /* 0x0002fa00ff0b7b82 */ /* 0x000e260000000800 */
[----:B------:R-:W-:-:S03]  /*b4b0*/  UISETP.NE.AND.EX UP0, UPT, UR7, URZ, UPT, UP0 ;  /* 0x0000003f0700728c */ /* 0x000fc6000bf05300 */
[----:B------:R-:W-:Y:S02]  /*b4c0*/  ULDC.64 UR6, c[0x0][0xc00] ;  /* 0x0003000000067ab9 */ /* 0x000fe40000000a00 */
[----:B------:R-:W-:Y:S01]  /*b4d0*/  UIMAD.WIDE UR6, UR37, 0x4, UR6 ;  /* 0x00000004250678a5 */ /* 0x000fe2000f8e0206 */
[----:B------:R-:W-:-:S05]  /*b4e0*/  PLOP3.LUT P2, PT, PT, PT, UP0, 0x80, 0x0 ;  /* 0x000000000000781c */ /* 0x000fca0003f4f008 */
[----:B------:R-:W-:Y:S01]  /*b4f0*/  IMAD.U32 R4, RZ, RZ, UR6 ;  /* 0x00000006ff047e24 */ /* 0x000fe2000f8e00ff */
[----:B------:R-:W-:Y:S01]  /*b500*/  MOV R5, UR7 ;  /* 0x0000000700057c02 */ /* 0x000fe20008000f00 */
[----:B------:R-:W-:Y:S02]  /*b510*/  ULDC.64 UR6, c[0x0][0xc08] ;  /* 0x0003020000067ab9 */ /* 0x000fe40000000a00 */
[----:B------:R-:W-:-:S04]  /*b520*/  UISETP.NE.U32.AND UP1, UPT, UR6, URZ, UPT ;  /* 0x0000003f0600728c */ /* 0x000fc8000bf25070 */
[----:B------:R-:W-:Y:S01]  /*b530*/  UISETP.NE.AND.EX UP1, UPT, UR7, URZ, UPT, UP1 ;  /* 0x0000003f0700728c */ /* 0x000fe2000bf25310 */
[----:B------:R-:W2:Y:S01]  /*b540*/  @P2 LDG.E R3, desc[UR52][R4.64] ;  /* 0x0000003404032981 */ /* 0x000ea2000c1e1900 */
[----:B------:R-:W-:-:S04]  /*b550*/  IMAD.U32 R0, RZ, RZ, UR4 ;  /* 0x00000004ff007e24 */ /* 0x000fc8000f8e00ff */
[----:B------:R-:W-:-:S05]  /*b560*/  PLOP3.LUT P3, PT, PT, PT, UP1, 0x80, 0x0 ;  /* 0x000000000000781c */ /* 0x000fca0003f6f018 */
[----:B------:R-:W-:Y:S02]  /*b570*/  @UP1 ULDC.64 UR6, c[0x0][0xc08] ;  /* 0x0003020000061ab9 */ /* 0x000fe40000000a00 */
[----:B------:R-:W-:-:S06]  /*b580*/  @UP1 UIMAD.WIDE UR6, UR37, 0x4, UR6 ;  /* 0x00000004250618a5 */ /* 0x000fcc000f8e0206 */
[----:B------:R-:W-:Y:S02]  /*b590*/  IMAD.U32 R6, RZ, RZ, UR6 ;  /* 0x00000006ff067e24 */ /* 0x000fe4000f8e00ff */
[----:B------:R-:W-:-:S05]  /*b5a0*/  IMAD.U32 R7, RZ, RZ, UR7 ;  /* 0x00000007ff077e24 */ /* 0x000fca000f8e00ff */
[----:B------:R1:W5:Y:S01]  /*b5b0*/  @P3 LDG.E R0, desc[UR52][R6.64] ;  /* 0x0000003406003981 */ /* 0x000362000c1e1900 */
[----:B0-----:R-:W-:Y:S01]  /*b5c0*/  ISETP.NE.AND P0, PT, R11, 0x1, PT ;  /* 0x000000010b00780c */ /* 0x001fe20003f05270 */
[----:B------:R-:W-:Y:S01]  /*b5d0*/  UMOV UR4, URZ ;  /* 0x0000003f00047c82 */ /* 0x000fe20008000000 */
[----:B------:R-:W-:Y:S01]  /*b5e0*/  USHF.R.S32.HI UR10, URZ, 0x1f, UR40 ;  /* 0x0000001f3f0a7899 */ /* 0x000fe20008011428 */
[----:B------:R-:W-:-:S10]  /*b5f0*/  ISETP.GE.AND P1, PT, R194, 0x80, PT ;  /* 0x00000080c200780c */ /* 0x000fd40003f26270 */
[----:B------:R-:W0:Y:S01]  /*b600*/  @P0 LDC R9, c[0x0][0xbec] ;  /* 0x0002fb00ff090b82 */ /* 0x000e220000000800 */
[----:B--2---:R-:W-:-:S13]  /*b610*/  @P2 R2UR UR4, R3 ;  /* 0x00000000030422ca */ /* 0x004fda00000e0000 */
[----:B------:R-:W-:Y:S01]  /*b620*/  USHF.R.S32.HI UR9, URZ, 0x1f, UR4 ;  /* 0x0000001f3f097899 */ /* 0x000fe20008011404 */
[----:B01----:R-:W-:Y:S11]  /*b630*/  @P3 BRA `(.L_x_226) ;  /* 0x0000000000103947 */ /* 0x003ff60003800000 */
[----:B------:R-:W-:Y:S05]  /*b640*/  @!P2 BRA `(.L_x_226) ;  /* 0x00000000000ca947 */ /* 0x000fea0003800000 */
[----:B------:R-:W2:Y:S04]  /*b650*/  LDG.E R3, desc[UR52][R4.64] ;  /* 0x0000003404037981 */ /* 0x000ea8000c1e1900 */
[----:B-----5:R-:W2:Y:S02]  /*b660*/  LDG.E R0, desc[UR52][R4.64+0x4] ;  /* 0x0000043404007981 */ /* 0x020ea4000c1e1900 */
[----:B--2---:R-:W-:-:S07]  /*b670*/  IMAD.IADD R0, R0, 0x1, -R3 ;  /* 0x0000000100007824 */ /* 0x004fce00078e0a03 */
.L_x_226:
[----:B------:R-:W-:Y:S01]  /*b680*/  USEL UR37, UR37, URZ, !UP0 ;  /* 0x0000003f25257287 */ /* 0x000fe2000c000000 */
[----:B------:R-:W-:Y:S01]  /*b690*/  BSSY B1, `(.L_x_227) ;  /* 0x000002d000017945 */ /* 0x000fe20003800000 */
[----:B------:R-:W-:-:S03]  /*b6a0*/  USEL UR38, UR38, URZ, !UP0 ;  /* 0x0000003f26267287 */ /* 0x000fc6000c000000 */
[----:B------:R-:W-:Y:S09]  /*b6b0*/  @P1 BRA `(.L_x_228) ;  /* 0x0000000000a81947 */ /* 0x000ff20003800000 */
[----:B------:R-:W0:Y:S01]  /*b6c0*/  S2R R4, SR_TID.X ;  /* 0x0000000000047919 */ /* 0x000e220000002100 */
[----:B------:R-:W1:Y:S01]  /*b6d0*/  LDC R6, c[0x0][0xbe8] ;  /* 0x0002fa00ff067b82 */ /* 0x000e620000000800 */
[----:B------:R-:W-:-:S04]  /*b6e0*/  IMAD.U32 R3, RZ, RZ, UR39 ;  /* 0x00000027ff037e24 */ /* 0x000fc8000f8e00ff */
[----:B0-----:R-:W-:Y:S02]  /*b6f0*/  IMAD R3, R3, 0x80, R4 ;  /* 0x0000008003037824 */ /* 0x001fe400078e0204 */
[----:B-1---5:R-:W-:Y:S02]  /*b700*/  IMAD R4, R0, R6, RZ ;  /* 0x0000000600047224 */ /* 0x022fe400078e02ff */
[----:B------:R-:W-:-:S05]  /*b710*/  VIADD R5, R3, 0xffffff80 ;  /* 0xffffff8003057836 */ /* 0x000fca0000000000 */
[----:B------:R-:W-:-:S13]  /*b720*/  ISETP.GE.AND P1, PT, R5, R4, PT ;  /* 0x000000040500720c */ /* 0x000fda0003f26270 */
[----:B------:R-:W-:Y:S05]  /*b730*/  @P1 BRA `(.L_x_228) ;  /* 0x0000000000881947 */ /* 0x000fea0003800000 */
[----:B------:R-:W-:Y:S01]  /*b740*/  ISETP.NE.AND P1, PT, R6, 0x1, PT ;  /* 0x000000010600780c */ /* 0x000fe20003f25270 */
[----:B------:R-:W-:Y:S01]  /*b750*/  ULDC.64 UR12, c[0x0][0xb90] ;  /* 0x0002e400000c7ab9 */ /* 0x000fe20000000a00 */
[----:B------:R-:W-:Y:S01]  /*b760*/  UMOV UR6, UR4 ;  /* 0x0000000400067c82 */ /* 0x000fe20008000000 */
[----:B------:R-:W-:Y:S01]  /*b770*/  UIMAD UR8, UR10, UR12, URZ ;  /* 0x0000000c0a0872a4 */ /* 0x000fe2000f8e023f */
[----:B------:R-:W-:Y:S02]  /*b780*/  UMOV UR7, UR9 ;  /* 0x0000000900077c82 */ /* 0x000fe40008000000 */
[----:B------:R-:W-:Y:S02]  /*b790*/  UIMAD.WIDE.U32 UR6, UR40, UR12, UR6 ;  /* 0x0000000c280672a5 */ /* 0x000fe4000f8e0006 */
[----:B------:R-:W-:-:S03]  /*b7a0*/  UIMAD UR8, UR40, UR13, UR8 ;  /* 0x0000000d280872a4 */ /* 0x000fc6000f8e0208 */
[----:B------:R-:W-:Y:S02]  /*b7b0*/  ULDC.64 UR12, c[0x0][0xb98] ;  /* 0x0002e600000c7ab9 */ /* 0x000fe40000000a00 */
[----:B------:R-:W0:Y:S01]  /*b7c0*/  @P1 LDC R4, c[0x0][0xbec] ;  /* 0x0002fb00ff041b82 */ /* 0x000e220000000800 */
[----:B------:R-:W-:Y:S02]  /*b7d0*/  UIADD3 UR7, UR7, UR8, URZ ;  /* 0x0000000807077290 */ /* 0x000fe4000fffe03f */
[----:B------:R-:W-:Y:S02]  /*b7e0*/  UIMAD UR8, UR38, UR12, URZ ;  /* 0x0000000c260872a4 */ /* 0x000fe4000f8e023f */
[----:B------:R-:W-:Y:S02]  /*b7f0*/  UIMAD.WIDE.U32 UR6, UR37, UR12, UR6 ;  /* 0x0000000c250672a5 */ /* 0x000fe4000f8e0006 */
[----:B------:R-:W-:Y:S01]  /*b800*/  UIMAD UR8, UR37, UR13, UR8 ;  /* 0x0000000d250872a4 */ /* 0x000fe2000f8e0208 */
[----:B------:R-:W1:Y:S02]  /*b810*/  @P1 LDC R8, c[0x0][0xbf0] ;  /* 0x0002fc00ff081b82 */ /* 0x000e640000000800 */
[----:B------:R-:W-:Y:S01]  /*b820*/  ULDC.64 UR12, c[0x0][0xb88] ;  /* 0x0002e200000c7ab9 */ /* 0x000fe20000000a00 */
[----:B0-----:R-:W-:-:S04]  /*b830*/  @P1 IMAD.HI.U32 R3, R5, R4, RZ ;  /* 0x0000000405031227 */ /* 0x001fc800078e00ff */
[----:B------:R-:W-:Y:S01]  /*b840*/  IMAD.MOV.U32 R4, RZ, RZ, R5 ;  /* 0x000000ffff047224 */ /* 0x000fe200078e0005 */
[----:B-1----:R-:W-:Y:S02]  /*b850*/  @P1 SHF.R.U32.HI R4, RZ, R8, R3 ;  /* 0x00000008ff041219 */ /* 0x002fe40000011603 */
[----:B------:R-:W-:-:S03]  /*b860*/  MOV R8, UR8 ;  /* 0x0000000800087c02 */ /* 0x000fc60008000f00 */
[----:B------:R-:W-:-:S04]  /*b870*/  IMAD.MOV R3, RZ, RZ, -R4 ;  /* 0x000000ffff037224 */ /* 0x000fc800078e0a04 */
[----:B------:R-:W-:Y:S01]  /*b880*/  IMAD R3, R6, R3, R5 ;  /* 0x0000000306037224 */ /* 0x000fe200078e0205 */
[----:B------:R-:W-:Y:S02]  /*b890*/  SHF.R.S32.HI R5, RZ, 0x1f, R4 ;  /* 0x0000001fff057819 */ /* 0x000fe40000011404 */
[----:B------:R-:W-:Y:S02]  /*b8a0*/  IADD3 R4, P1, R4, UR6, RZ ;  /* 0x0000000604047c10 */ /* 0x000fe4000ff3e0ff */
[----:B------:R-:W-:Y:S02]  /*b8b0*/  SHF.R.S32.HI R6, RZ, 0x1f, R3 ;  /* 0x0000001fff067819 */ /* 0x000fe40000011403 */
[----:B------:R-:W-:Y:S01]  /*b8c0*/  IADD3.X R5, R5, UR7, R8, P1, !PT ;  /* 0x0000000705057c10 */ /* 0x000fe20008ffe408 */
[----:B------:R-:W-:Y:S02]  /*b8d0*/  ULDC.64 UR6, c[0x0][0xb50] ;  /* 0x0002d40000067ab9 */ /* 0x000fe40000000a00 */
[----:B------:R-:W-:-:S02]  /*b8e0*/  IMAD R6, R6, UR12, RZ ;  /* 0x0000000c06067c24 */ /* 0x000fc4000f8e02ff */
[----:B------:R-:W-:-:S04]  /*b8f0*/  IMAD.WIDE.U32 R4, R3, UR12, R4 ;  /* 0x0000000c03047c25 */ /* 0x000fc8000f8e0004 */
[----:B------:R-:W-:Y:S01]  /*b900*/  IMAD R7, R3, UR13, R6 ;  /* 0x0000000d03077c24 */ /* 0x000fe2000f8e0206 */
[----:B------:R-:W-:-:S03]  /*b910*/  LEA R6, P1, R4, UR6, 0x2 ;  /* 0x0000000604067c11 */ /* 0x000fc6000f8210ff */
[----:B------:R-:W-:-:S05]  /*b920*/  IMAD.IADD R3, R5, 0x1, R7 ;  /* 0x0000000105037824 */ /* 0x000fca00078e0207 */
[----:B------:R-:W-:Y:S01]  /*b930*/  LEA.HI.X R7, R4, UR7, R3, 0x2, P1 ;  /* 0x0000000704077c11 */ /* 0x000fe200088f1403 */
[----:B------:R-:W-:-:S05]  /*b940*/  IMAD.MOV.U32 R3, RZ, RZ, -0x800000 ;  /* 0xff800000ff037424 */ /* 0x000fca00078e00ff */
[----:B------:R0:W-:Y:S02]  /*b950*/  STG.E desc[UR52][R6.64], R3 ;  /* 0x0000000306007986 */ /* 0x0001e4000c101934 */
.L_x_228:
[----:B------:R-:W-:Y:S05]  /*b960*/  BSYNC B1 ;  /* 0x0000000000017941 */ /* 0x000fea0003800000 */
.L_x_227:
[----:B------:R-:W-:Y:S01]  /*b970*/  ULDC.64 UR12, c[0x0][0xaa0] ;  /* 0x0002a800000c7ab9 */ /* 0x000fe20000000a00 */
[----:B------:R-:W1:Y:S01]  /*b980*/  @P0 LDC R5, c[0x0][0xbf0] ;  /* 0x0002fc00ff050b82 */ /* 0x000e620000000800 */
[----:B------:R-:W-:Y:S01]  /*b990*/  UIMAD UR8, UR9, UR12, URZ ;  /* 0x0000000c090872a4 */ /* 0x000fe2000f8e023f */
[----:B0-----:R-:W-:Y:S01]  /*b9a0*/  IMAD R3, R17, 0x20, R18 ;  /* 0x0000002011037824 */ /* 0x001fe200078e0212 */
[----:B------:R-:W-:Y:S01]  /*b9b0*/  UIMAD.WIDE.U32 UR6, UR4, UR12, URZ ;  /* 0x0000000c040672a5 */ /* 0x000fe2000f8e003f */
[----:B------:R-:W-:Y:S01]  /*b9c0*/  IMAD.U32 R8, RZ, RZ, UR39 ;  /* 0x00000027ff087e24 */ /* 0x000fe2000f8e00ff */
[----:B------:R-:W-:Y:S01]  /*b9d0*/  UIMAD UR8, UR4, UR13, UR8 ;  /* 0x0000000d040872a4 */ /* 0x000fe2000f8e0208 */
[----:B------:R-:W-:Y:S01]  /*b9e0*/  IMAD.U32 R13, RZ, RZ, UR39 ;  /* 0x00000027ff0d7e24 */ /* 0x000fe2000f8e00ff */
[----:B------:R-:W-:Y:S01]  /*b9f0*/  BSSY B1, `(.L_x_229) ;  /* 0x0000037000017945 */ /* 0x000fe20003800000 */
[----:B------:R-:W-:Y:S01]  /*ba00*/  ULDC.64 UR12, c[0x0][0xae8] ;  /* 0x0002ba00000c7ab9 */ /* 0x000fe20000000a00 */
[----:B------:R-:W-:Y:S01]  /*ba10*/  UIADD3 UR7, UR7, UR8, URZ ;  /* 0x0000000807077290 */ /* 0x000fe2000fffe03f */
[----:B------:R-:W-:Y:S01]  /*ba20*/  IMAD R8, R8, 0x80, R3 ;  /* 0x0000008008087824 */ /* 0x000fe200078e0203 */
[----:B------:R-:W-:-:S02]  /*ba30*/  UIMAD UR4, UR10, UR12, URZ ;  /* 0x0000000c0a0472a4 */ /* 0x000fc4000f8e023f */
[----:B------:R-:W-:Y:S01]  /*ba40*/  UIMAD.WIDE.U32 UR6, UR40, UR12, UR6 ;  /* 0x0000000c280672a5 */ /* 0x000fe2000f8e0006 */
[----:B------:R-:W-:Y:S01]  /*ba50*/  @P0 IMAD.HI.U32 R4, R8, R9, RZ ;  /* 0x0000000908040227 */ /* 0x000fe200078e00ff */
[----:B------:R-:W-:Y:S01]  /*ba60*/  UIMAD UR4, UR40, UR13, UR4 ;  /* 0x0000000d280472a4 */ /* 0x000fe2000f8e0204 */
[----:B------:R-:W-:Y:S02]  /*ba70*/  ULDC.64 UR8, c[0x0][0xaf0] ;  /* 0x0002bc0000087ab9 */ /* 0x000fe40000000a00 */
[----:B------:R-:W-:Y:S01]  /*ba80*/  IMAD.MOV.U32 R3, RZ, RZ, R8 ;  /* 0x000000ffff037224 */ /* 0x000fe200078e0008 */
[----:B------:R-:W-:Y:S02]  /*ba90*/  UIADD3 UR7, UR7, UR4, URZ ;  /* 0x0000000407077290 */ /* 0x000fe4000fffe03f */
[----:B------:R-:W-:Y:S02]  /*baa0*/  UIMAD UR4, UR38, UR8, URZ ;  /* 0x00000008260472a4 */ /* 0x000fe4000f8e023f */
[----:B------:R-:W-:Y:S01]  /*bab0*/  UIMAD.WIDE.U32 UR6, UR37, UR8, UR6 ;  /* 0x00000008250672a5 */ /* 0x000fe2000f8e0006 */
[----:B-1----:R-:W-:Y:S01]  /*bac0*/  @P0 SHF.R.U32.HI R3, RZ, R5, R4 ;  /* 0x00000005ff030219 */ /* 0x002fe20000011604 */
[----:B------:R-:W-:-:S03]  /*bad0*/  UIMAD UR4, UR37, UR9, UR4 ;  /* 0x00000009250472a4 */ /* 0x000fc6000f8e0204 */
[--C-:B------:R-:W-:Y:S01]  /*bae0*/  SHF.R.S32.HI R4, RZ, 0x1f, R3.reuse ;  /* 0x0000001fff047819 */ /* 0x100fe20000011403 */
[----:B------:R-:W-:Y:S01]  /*baf0*/  UIADD3 UR4, UR7, UR4, URZ ;  /* 0x0000000407047290 */ /* 0x000fe2000fffe03f */
[----:B------:R-:W-:Y:S01]  /*bb00*/  IMAD.MOV R7, RZ, RZ, -R3 ;  /* 0x000000ffff077224 */ /* 0x000fe200078e0a03 */
[----:B------:R-:W-:Y:S01]  /*bb10*/  ULDC.64 UR8, c[0x0][0xae0] ;  /* 0x0002b80000087ab9 */ /* 0x000fe20000000a00 */
[----:B------:R-:W-:Y:S02]  /*bb20*/  IMAD.U32 R5, RZ, RZ, UR7 ;  /* 0x00000007ff057e24 */ /* 0x000fe4000f8e00ff */
[----:B------:R-:W-:Y:S01]  /*bb30*/  IMAD R6, R4, UR8, RZ ;  /* 0x0000000804067c24 */ /* 0x000fe2000f8e02ff */
[----:B------:R-:W-:Y:S01]  /*bb40*/  MOV R5, UR4 ;  /* 0x0000000400057c02 */ /* 0x000fe20008000f00 */
[----:B------:R-:W-:Y:S01]  /*bb50*/  IMAD.U32 R4, RZ, RZ, UR6 ;  /* 0x00000006ff047e24 */ /* 0x000fe2000f8e00ff */
[----:B------:R-:W-:Y:S01]  /*bb60*/  ULDC.64 UR6, c[0x0][0xad8] ;  /* 0x0002b60000067ab9 */ /* 0x000fe20000000a00 */
[----:B------:R-:W-:-:S02]  /*bb70*/  IMAD R7, R11, R7, R8 ;  /* 0x000000070b077224 */ /* 0x000fc400078e0208 */
[C---:B------:R-:W-:Y:S02]  /*bb80*/  IMAD R9, R3.reuse, UR9, R6 ;  /* 0x0000000903097c24 */ /* 0x040fe4000f8e0206 */
[----:B------:R-:W-:Y:S01]  /*bb90*/  IMAD.WIDE.U32 R4, R3, UR8, R4 ;  /* 0x0000000803047c25 */ /* 0x000fe2000f8e0004 */
[----:B------:R-:W-:-:S03]  /*bba0*/  SHF.R.S32.HI R3, RZ, 0x1f, R7 ;  /* 0x0000001fff037819 */ /* 0x000fc60000011407 */
[----:B------:R-:W-:Y:S02]  /*bbb0*/  IMAD.IADD R5, R5, 0x1, R9 ;  /* 0x0000000105057824 */ /* 0x000fe400078e0209 */
[----:B------:R-:W-:Y:S02]  /*bbc0*/  IMAD R6, R3, UR6, RZ ;  /* 0x0000000603067c24 */ /* 0x000fe4000f8e02ff */
[----:B------:R-:W-:Y:S02]  /*bbd0*/  IMAD R8, R13, 0x80, R18 ;  /* 0x000000800d087824 */ /* 0x000fe400078e0212 */
[----:B-----5:R-:W-:Y:S02]  /*bbe0*/  IMAD R11, R0, R11, RZ ;  /* 0x0000000b000b7224 */ /* 0x020fe400078e02ff */
[C---:B------:R-:W-:Y:S02]  /*bbf0*/  IMAD R3, R7.reuse, UR7, R6 ;  /* 0x0000000707037c24 */ /* 0x040fe4000f8e0206 */
[----:B------:R-:W-:Y:S01]  /*bc00*/  IMAD.WIDE.U32 R4, R7, UR6, R4 ;  /* 0x0000000607047c25 */ /* 0x000fe2000f8e0004 */
[----:B------:R-:W-:Y:S01]  /*bc10*/  ISETP.GE.AND P2, PT, R8, R11, PT ;  /* 0x0000000b0800720c */ /* 0x000fe20003f46270 */
[----:B------:R-:W-:-:S02]  /*bc20*/  ULDC.64 UR6, c[0x0][0xa80] ;  /* 0x0002a00000067ab9 */ /* 0x000fc40000000a00 */
[----:B------:R-:W-:Y:S01]  /*bc30*/  IMAD.IADD R3, R5, 0x1, R3 ;  /* 0x0000000105037824 */ /* 0x000fe200078e0203 */
[----:B------:R-:W-:Y:S01]  /*bc40*/  LEA R6, P3, R4, UR6, 0x1 ;  /* 0x0000000604067c11 */ /* 0x000fe2000f8608ff */
[----:B------:R-:W-:-:S03]  /*bc50*/  VIADD R0, R8, 0x20 ;  /* 0x0000002008007836 */ /* 0x000fc60000000000 */
[----:B------:R-:W-:Y:S01]  /*bc60*/  LEA.HI.X R3, R4, UR7, R3, 0x1, P3 ;  /* 0x0000000704037c11 */ /* 0x000fe200098f0c03 */
[----:B------:R0:W1:Y:S01]  /*bc70*/  SHFL.IDX PT, R7, R6, RZ, 0x181f ;  /* 0x00181fff06077589 */ /* 0x00006200000e0000 */
[-C--:B------:R-:W-:Y:S01]  /*bc80*/  ISETP.GE.AND P1, PT, R0, R11.reuse, PT ;  /* 0x0000000b0000720c */ /* 0x080fe20003f26270 */
[----:B------:R-:W-:Y:S02]  /*bc90*/  VIADD R0, R8, 0x40 ;  /* 0x0000004008007836 */ /* 0x000fe40000000000 */
[----:B------:R0:W2:Y:S03]  /*bca0*/  SHFL.IDX PT, R5, R3, RZ, 0x181f ;  /* 0x00181fff03057589 */ /* 0x0000a600000e0000 */
[----:B------:R-:W-:Y:S01]  /*bcb0*/  ISETP.GE.AND P0, PT, R0, R11, PT ;  /* 0x0000000b0000720c */ /* 0x000fe20003f06270 */
[----:B------:R-:W-:-:S12]  /*bcc0*/  @P2 BRA `(.L_x_230) ;  /* 0x0000000000242947 */ /* 0x000fd80003800000 */
[----:B------:R-:W-:Y:S02]  /*bcd0*/  ULDC UR4, c[0x0][0xac8] ;  /* 0x0002b20000047ab9 */ /* 0x000fe40000000800 */
[----:B------:R-:W-:Y:S02]  /*bce0*/  ISETP.GE.AND P4, PT, R2, UR4, PT ;  /* 0x0000000402007c0c */ /* 0x000fe4000bf86270 */
[----:B------:R-:W-:-:S11]  /*bcf0*/  ISETP.GE.AND P5, PT, R16, UR4, PT ;  /* 0x0000000410007c0c */ /* 0x000fd6000bfa6270 */
[-C--:B-1----:R-:W-:Y:S02]  /*bd00*/  @!P4 LEA R12, P2, R2, R7.reuse, 0x1 ;  /* 0x00000007020cc211 */ /* 0x082fe400078408ff */
[----:B------:R-:W-:Y:S02]  /*bd10*/  @!P5 LEA R4, P3, R16, R7, 0x1 ;  /* 0x000000071004d211 */ /* 0x000fe400078608ff */
[-C--:B--2---:R-:W-:Y:S02]  /*bd20*/  @!P4 LEA.HI.X R13, R2, R5.reuse, R193, 0x1, P2 ;  /* 0x00000005020dc211 */ /* 0x084fe400010f0cc1 */
[----:B------:R-:W-:-:S03]  /*bd30*/  @!P5 LEA.HI.X R5, R16, R5, R192, 0x1, P3 ;  /* 0x000000051005d211 */ /* 0x000fc600018f0cc0 */
[----:B------:R3:W-:Y:S04]  /*bd40*/  @!P4 ST.E.128 desc[UR52][R12.64], RZ ;  /* 0x000000ff0c00c985 */ /* 0x0007e8000c101d34 */
[----:B------:R3:W-:Y:S02]  /*bd50*/  @!P5 ST.E.128 desc[UR52][R4.64], RZ ;  /* 0x000000ff0400d985 */ /* 0x0007e4000c101d34 */
.L_x_230:
[----:B------:R-:W-:Y:S05]  /*bd60*/  BSYNC B1 ;  /* 0x0000000000017941 */ /* 0x000fea0003800000 */
.L_x_229:
[----:B--23--:R2:W3:Y:S01]  /*bd70*/  SHFL.IDX PT, R5, R3, 0x1, 0x181f ;  /* 0x00381f0003057f89 */ /* 0x00c4e200000e0000 */
[----:B------:R-:W-:Y:S03]  /*bd80*/  BSSY B1, `(.L_x_231) ;  /* 0x000000c000017945 */ /* 0x000fe60003800000 */
[----:B-1----:R2:W1:Y:S01]  /*bd90*/  SHFL.IDX PT, R7, R6, 0x1, 0x181f ;  /* 0x00381f0006077f89 */ /* 0x00246200000e0000 */
[----:B------:R-:W-:Y:S05]  /*bda0*/  @P1 BRA `(.L_x_232) ;  /* 0x0000000000241947 */ /* 0x000fea0003800000 */
[----:B------:R-:W-:Y:S02]  /*bdb0*/  ULDC UR4, c[0x0][0xac8] ;  /* 0x0002b20000047ab9 */ /* 0x000fe40000000800 */
[----:B------:R-:W-:Y:S02]  /*bdc0*/  ISETP.GE.AND P3, PT, R2, UR4, PT ;  /* 0x0000000402007c0c */ /* 0x000fe4000bf66270 */
[----:B------:R-:W-:-:S11]  /*bdd0*/  ISETP.GE.AND P4, PT, R16, UR4, PT ;  /* 0x0000000410007c0c */ /* 0x000fd6000bf86270 */
[-C--:B-1----:R-:W-:Y:S02]  /*bde0*/  @!P3 LEA R12, P1, R2, R7.reuse, 0x1 ;  /* 0x00000007020cb211 */ /* 0x082fe400078208ff */
[----:B------:R-:W-:Y:S02]  /*bdf0*/  @!P4 LEA R4, P2, R16, R7, 0x1 ;  /* 0x000000071004c211 */ /* 0x000fe400078408ff */
[-C--:B---3--:R-:W-:Y:S02]  /*be00*/  @!P3 LEA.HI.X R13, R2, R5.reuse, R193, 0x1, P1 ;  /* 0x00000005020db211 */ /* 0x088fe400008f0cc1 */
[----:B------:R-:W-:-:S03]  /*be10*/  @!P4 LEA.HI.X R5, R16, R5, R192, 0x1, P2 ;  /* 0x000000051005c211 */ /* 0x000fc600010f0cc0 */
[----:B------:R4:W-:Y:S04]  /*be20*/  @!P3 ST.E.128 desc[UR52][R12.64], RZ ;  /* 0x000000ff0c00b985 */ /* 0x0009e8000c101d34 */
[----:B------:R4:W-:Y:S02]  /*be30*/  @!P4 ST.E.128 desc[UR52][R4.64], RZ ;  /* 0x000000ff0400c985 */ /* 0x0009e4000c101d34 */
.L_x_232:
[----:B------:R-:W-:Y:S05]  /*be40*/  BSYNC B1 ;  /* 0x0000000000017941 */ /* 0x000fea0003800000 */
.L_x_231:
[----:B---34-:R3:W4:Y:S01]  /*be50*/  SHFL.IDX PT, R5, R3, 0x2, 0x181f ;  /* 0x00581f0003057f89 */ /* 0x01872200000e0000 */
        /* <DEDUP_REMOVED lines=8> */
[-C--:B----4-:R-:W-:Y:S02]  /*bee0*/  @!P2 LEA.HI.X R13, R2, R5.reuse, R193, 0x1, P0 ;  /* 0x00000005020da211 */ /* 0x090fe400000f0cc1 */
[----:B------:R-:W-:-:S03]  /*bef0*/  @!P3 LEA.HI.X R5, R16, R5, R192, 0x1, P1 ;  /* 0x000000051005b211 */ /* 0x000fc600008f0cc0 */
[----:B------:R1:W-:Y:S04]  /*bf00*/  @!P2 ST.E.128 desc[UR52][R12.64], RZ ;  /* 0x000000ff0c00a985 */ /* 0x0003e8000c101d34 */
[----:B------:R1:W-:Y:S02]  /*bf10*/  @!P3 ST.E.128 desc[UR52][R4.64], RZ ;  /* 0x000000ff0400b985 */ /* 0x0003e4000c101d34 */
.L_x_234:
[----:B------:R-:W-:Y:S05]  /*bf20*/  BSYNC B1 ;  /* 0x0000000000017941 */ /* 0x000fea0003800000 */
.L_x_233:
[----:B------:R-:W-:Y:S01]  /*bf30*/  VIADD R0, R8, 0x60 ;  /* 0x0000006008007836 */ /* 0x000fe20000000000 */
[----:B0-23--:R-:W0:Y:S04]  /*bf40*/  SHFL.IDX PT, R3, R3, 0x3, 0x181f ;  /* 0x00781f0003037f89 */ /* 0x00de2800000e0000 */
[----:B------:R-:W-:Y:S01]  /*bf50*/  ISETP.GE.AND P0, PT, R0, R11, PT ;  /* 0x0000000b0000720c */ /* 0x000fe20003f06270 */
[----:B-1--4-:R1:W2:-:S12]  /*bf60*/  SHFL.IDX PT, R5, R6, 0x3, 0x181f ;  /* 0x00781f0006057f89 */ /* 0x01229800000e0000 */
[----:B-1----:R-:W-:Y:S05]  /*bf70*/  @P0 BRA `(.L_x_225) ;  /* 0x0000000000240947 */ /* 0x002fea0003800000 */
[----:B------:R-:W-:Y:S02]  /*bf80*/  ULDC UR4, c[0x0][0xac8] ;  /* 0x0002b20000047ab9 */ /* 0x000fe40000000800 */
[----:B------:R-:W-:Y:S02]  /*bf90*/  ISETP.GE.AND P2, PT, R2, UR4, PT ;  /* 0x0000000402007c0c */ /* 0x000fe4000bf46270 */
[----:B------:R-:W-:-:S11]  /*bfa0*/  ISETP.GE.AND P3, PT, R16, UR4, PT ;  /* 0x0000000410007c0c */ /* 0x000fd6000bf66270 */
[-C--:B--2---:R-:W-:Y:S02]  /*bfb0*/  @!P2 LEA R6, P0, R2, R5.reuse, 0x1 ;  /* 0x000000050206a211 */ /* 0x084fe400078008ff */
[----:B------:R-:W-:Y:S02]  /*bfc0*/  @!P3 LEA R4, P1, R16, R5, 0x1 ;  /* 0x000000051004b211 */ /* 0x000fe400078208ff */
[-C--:B0-----:R-:W-:Y:S02]  /*bfd0*/  @!P2 LEA.HI.X R7, R2, R3.reuse, R193, 0x1, P0 ;  /* 0x000000030207a211 */ /* 0x081fe400000f0cc1 */
[----:B------:R-:W-:-:S03]  /*bfe0*/  @!P3 LEA.HI.X R5, R16, R3, R192, 0x1, P1 ;  /* 0x000000031005b211 */ /* 0x000fc600008f0cc0 */
[----:B------:R0:W-:Y:S04]  /*bff0*/  @!P2 ST.E.128 desc[UR52][R6.64], RZ ;  /* 0x000000ff0600a985 */ /* 0x0001e8000c101d34 */
[----:B------:R0:W-:Y:S02]  /*c000*/  @!P3 ST.E.128 desc[UR52][R4.64], RZ ;  /* 0x000000ff0400b985 */ /* 0x0001e4000c101d34 */
.L_x_225:
[----:B------:R-:W-:Y:S05]  /*c010*/  BSYNC B0 ;  /* 0x0000000000007941 */ /* 0x000fea0003800000 */
.L_x_216:
[----:B------:R-:W-:Y:S02]  /*c020*/  ULDC UR4, c[0x0][0xc3c] ;  /* 0x00030f0000047ab9 */ /* 0x000fe40000000800 */
[----:B------:R-:W-:-:S13]  /*c030*/  ISETP.GE.AND P0, PT, R51, UR4, PT ;  /* 0x0000000433007c0c */ /* 0x000fda000bf06270 */
[----:B------:R-:W-:Y:S05]  /*c040*/  @!P0 BRA `(.L_x_235) ;  /* 0xffffff4c00448947 */ /* 0x000fea000383ffff */
[----:B------:R-:W-:Y:S05]  /*c050*/  EXIT ;  /* 0x000000000000794d */ /* 0x000fea0003800000 */
.L_x_188:
[----:B------:R-:W-:-:S08]  /*c060*/  NOP ;  /* 0x0000000000007918 */ /* 0x000fd00000000000 */
[----:B------:R-:W0:-:S00]  /*c070*/  USETMAXREG.DEALLOC.CTAPOOL 0x28 ;  /* 0x00000028000079c8 */ /* 0x000e0000080e0500 */
[----:B0-----:R-:W-:Y:S02]  /*c080*/  LOP3.LUT R0, R0, 0x3, RZ, 0xc0, !PT ;  /* 0x0000000300007812 */ /* 0x001fe400078ec0ff */
[----:B------:R-:W-:-:S04]  /*c090*/  LOP3.LUT R23, R23, 0xfffffdff, RZ, 0xc0, !PT ;  /* 0xfffffdff17177812 */ /* 0x000fc800078ec0ff */
[----:B------:R-:W0:Y:S02]  /*c0a0*/  SHFL.IDX PT, R0, R0, RZ, 0x1f ;  /* 0x00001fff00007589 */ /* 0x000e2400000e0000 */
[----:B0-----:R-:W-:-:S13]  /*c0b0*/  ISETP.NE.AND P0, PT, R0, RZ, PT ;  /* 0x000000ff0000720c */ /* 0x001fda0003f05270 */
[----:B------:R-:W-:Y:S01]  /*c0c0*/  @P0 BAR.SYNC.DEFER_BLOCKING 0x5, 0x180 ;  /* 0x0146000000000b1d */ /* 0x000fe20000010000 */
[----:B------:R-:W-:Y:S02]  /*c0d0*/  @P0 MOV R3, 0x400 ;  /* 0x0000040000030802 */ /* 0x000fe40000000f00 */
[----:B------:R-:W-:Y:S02]  /*c0e0*/  @P0 LOP3.LUT R23, R23, 0x200, RZ, 0xfc, !PT ;  /* 0x0000020017170812 */ /* 0x000fe400078efcff */
[----:B------:R-:W-:-:S05]  /*c0f0*/  @P0 LEA R2, R2, R3, 0x18 ;  /* 0x0000000302020211 */ /* 0x000fca00078ec0ff */
[----:B------:R-:W0:Y:S02]  /*c100*/  @P0 LDS.128 R16, [R2+0x298d0] ;  /* 0x0298d00002100984 */ /* 0x000e240000000c00 */
[----:B0-----:R-:W-:Y:S01]  /*c110*/  @P0 R2UR UR40, R19 ;  /* 0x00000000132802ca */ /* 0x001fe200000e0000 */
[----:B------:R-:W-:Y:S06]  /*c120*/  @P0 BAR.ARV 0x4, 0x180 ;  /* 0x0106000000000b1d */ /* 0x000fec0000002000 */
[----:B------:R-:W-:Y:S08]  /*c130*/  @P0 BRA `(.L_x_236) ;  /* 0x00000008000c0947 */ /* 0x000ff00003800000 */
[----:B------:R-:W0:Y:S01]  /*c140*/  S2R R4, SR_TID.X ;  /* 0x0000000000047919 */ /* 0x000e220000002100 */
[----:B------:R-:W-:Y:S01]  /*c150*/  ULDC UR4, c[0x0][0xc3c] ;  /* 0x00030f0000047ab9 */ /* 0x000fe20000000800 */
[----:B------:R-:W-:Y:S01]  /*c160*/  IMAD.MOV.U32 R0, RZ, RZ, RZ ;  /* 0x000000ffff007224 */ /* 0x000fe200078e00ff */
[----:B------:R-:W1:Y:S01]  /*c170*/  LDC R11, c[0x0][0xc38] ;  /* 0x00030e00ff0b7b82 */ /* 0x000e620000000800 */
[----:B0-----:R-:W-:-:S04]  /*c180*/  LOP3.LUT R5, R4, 0x1f, RZ, 0xc0, !PT ;  /* 0x0000001f04057812 */ /* 0x001fc800078ec0ff */
[----:B------:R-:W-:-:S04]  /*c190*/  ISETP.NE.AND P0, PT, R5, 0x1f, PT ;  /* 0x0000001f0500780c */ /* 0x000fc80003f05270 */
[----:B------:R-:W-:-:S13]  /*c1a0*/  ISETP.GE.OR P1, PT, R5, UR4, !P0 ;  /* 0x0000000405007c0c */ /* 0x000fda000c726670 */
[----:B------:R-:W0:Y:S02]  /*c1b0*/  @!P1 LDC.64 R2, c[0x0][0xc80] ;  /* 0x00032000ff029b82 */ /* 0x000e240000000a00 */
[----:B0-----:R-:W-:-:S05]  /*c1c0*/  @!P1 IMAD.WIDE.U32 R2, R5, 0x4, R2 ;  /* 0x0000000405029825 */ /* 0x001fca00078e0002 */
[----:B------:R-:W2:Y:S01]  /*c1d0*/  @!P1 LDG.E R0, desc[UR52][R2.64] ;  /* 0x0000003402009981 */ /* 0x000ea2000c1e1900 */
[C---:B------:R-:W-:Y:S01]  /*c1e0*/  ISETP.NE.AND P1, PT, R5.reuse, RZ, PT ;  /* 0x000000ff0500720c */ /* 0x040fe20003f25270 */
[----:B------:R-:W-:Y:S01]  /*c1f0*/  UMOV UR4, URZ ;  /* 0x0000003f00047c82 */ /* 0x000fe20008000000 */
[C---:B------:R-:W-:Y:S01]  /*c200*/  ISETP.GE.U32.AND P2, PT, R5.reuse, 0x2, PT ;  /* 0x000000020500780c */ /* 0x040fe20003f46070 */
[----:B------:R-:W-:Y:S01]  /*c210*/  IMAD.MOV.U32 R16, RZ, RZ, RZ ;  /* 0x000000ffff107224 */ /* 0x000fe200078e00ff */
[C---:B------:R-:W-:Y:S02]  /*c220*/  ISETP.GE.U32.AND P3, PT, R5.reuse, 0x4, PT ;  /* 0x000000040500780c */ /* 0x040fe40003f66070 */
[C---:B------:R-:W-:Y:S02]  /*c230*/  ISETP.GE.U32.AND P4, PT, R5.reuse, 0x8, PT ;  /* 0x000000080500780c */ /* 0x040fe40003f86070 */
[----:B------:R-:W-:Y:S01]  /*c240*/  ISETP.GE.U32.AND P5, PT, R5, 0x10, PT ;  /* 0x000000100500780c */ /* 0x000fe20003fa6070 */
[----:B--2---:R-:W0:Y:S02]  /*c250*/  SHFL.UP PT, R4, R0, 0x1, RZ ;  /* 0x0420000000047989 */ /* 0x004e2400000e00ff */
[----:B0-----:R-:W-:-:S05]  /*c260*/  SEL R7, R4, RZ, P1 ;  /* 0x000000ff04077207 */ /* 0x001fca0000800000 */
[----:B------:R-:W-:-:S05]  /*c270*/  IMAD.IADD R7, R0, 0x1, R7 ;  /* 0x0000000100077824 */ /* 0x000fca00078e0207 */
[----:B------:R-:W0:Y:S02]  /*c280*/  SHFL.UP PT, R4, R7, 0x2, RZ ;  /* 0x0440000007047989 */ /* 0x000e2400000e00ff */
[----:B0-----:R-:W-:-:S04]  /*c290*/  SEL R4, R4, RZ, P2 ;  /* 0x000000ff04047207 */ /* 0x001fc80001000000 */
[----:B------:R-:W-:-:S05]  /*c2a0*/  IADD3 R4, R7, R4, RZ ;  /* 0x0000000407047210 */ /* 0x000fca0007ffe0ff */
[----:B------:R-:W0:Y:S02]  /*c2b0*/  SHFL.UP PT, R6, R4, 0x4, RZ ;  /* 0x0480000004067989 */ /* 0x000e2400000e00ff */
[----:B0-----:R-:W-:-:S05]  /*c2c0*/  SEL R3, R6, RZ, P3 ;  /* 0x000000ff06037207 */ /* 0x001fca0001800000 */
[----:B------:R-:W-:-:S05]  /*c2d0*/  IMAD.IADD R3, R4, 0x1, R3 ;  /* 0x0000000104037824 */ /* 0x000fca00078e0203 */
[----:B------:R-:W0:Y:S02]  /*c2e0*/  SHFL.UP PT, R2, R3, 0x8, RZ ;  /* 0x0500000003027989 */ /* 0x000e2400000e00ff */
[----:B0-----:R-:W-:-:S05]  /*c2f0*/  SEL R2, R2, RZ, P4 ;  /* 0x000000ff02027207 */ /* 0x001fca0002000000 */
[----:B------:R-:W-:-:S05]  /*c300*/  IMAD.IADD R2, R3, 0x1, R2 ;  /* 0x0000000103027824 */ /* 0x000fca00078e0202 */
[----:B------:R-:W0:Y:S02]  /*c310*/  SHFL.UP PT, R6, R2, 0x10, RZ ;  /* 0x0600000002067989 */ /* 0x000e2400000e00ff */
[----:B0-----:R-:W-:-:S05]  /*c320*/  SEL R7, R6, RZ, P5 ;  /* 0x000000ff06077207 */ /* 0x001fca0002800000 */
[----:B------:R-:W-:Y:S02]  /*c330*/  IMAD.IADD R6, R2, 0x1, R7 ;  /* 0x0000000102067824 */ /* 0x000fe400078e0207 */
[----:B------:R-:W0:Y:S03]  /*c340*/  S2R R7, SR_CTAID.X ;  /* 0x0000000000077919 */ /* 0x000e260000002500 */
[----:B------:R-:W1:Y:S02]  /*c350*/  SHFL.IDX PT, R4, R6, 0x1f, 0x1f ;  /* 0x03e01f0006047f89 */ /* 0x000e6400000e0000 */
[----:B-1----:R-:W-:-:S04]  /*c360*/  IMAD R4, R4, R11, RZ ;  /* 0x0000000b04047224 */ /* 0x002fc800078e02ff */
[----:B------:R-:W-:Y:S01]  /*c370*/  IMAD.MOV.U32 R3, RZ, RZ, R4 ;  /* 0x000000ffff037224 */ /* 0x000fe200078e0004 */
[----:B0-----:R-:W-:-:S13]  /*c380*/  ISETP.GT.AND P6, PT, R4, R7, PT ;  /* 0x000000070400720c */ /* 0x001fda0003fc4270 */
[----:B------:R-:W-:Y:S05]  /*c390*/  @P6 BRA `(.L_x_237) ;  /* 0x0000000000946947 */ /* 0x000fea0003800000 */
[----:B------:R-:W-:Y:S01]  /*c3a0*/  IMAD.MOV.U32 R4, RZ, RZ, R3 ;  /* 0x000000ffff047224 */ /* 0x000fe200078e0003 */
[----:B------:R-:W-:Y:S01]  /*c3b0*/  UMOV UR4, URZ ;  /* 0x0000003f00047c82 */ /* 0x000fe20008000000 */
[----:B------:R-:W-:-:S05]  /*c3c0*/  ULDC UR5, c[0x0][0xc3c] ;  /* 0x00030f0000057ab9 */ /* 0x000fca0000000800 */
.L_x_241:
[----:B------:R-:W-:-:S04]  /*c3d0*/  UIADD3 UR4, UR4, 0x1f, URZ ;  /* 0x0000001f04047890 */ /* 0x000fc8000fffe03f */
[----:B------:R-:W-:-:S06]  /*c3e0*/  UISETP.GE.AND UP0, UPT, UR4, UR5, UPT ;  /* 0x000000050400728c */ /* 0x000fcc000bf06270 */
[----:B------:R-:W-:-:S13]  /*c3f0*/  PLOP3.LUT P6, PT, PT, PT, UP0, 0x40, 0x0 ;  /* 0x000000000000781c */ /* 0x000fda0003fce808 */
[----:B------:R-:W-:Y:S05]  /*c400*/  @!P6 BRA `(.L_x_238) ;  /* 0x00000004002ce947 */ /* 0x000fea0003800000 */
[----:B------:R-:W-:Y:S01]  /*c410*/  VIADD R9, R5, UR4 ;  /* 0x0000000405097c36 */ /* 0x000fe20008000000 */
[----:B------:R-:W-:Y:S01]  /*c420*/  BSSY B0, `(.L_x_239) ;  /* 0x0000007000007945 */ /* 0x000fe20003800000 */
[----:B------:R-:W-:-:S03]  /*c430*/  IMAD.MOV.U32 R0, RZ, RZ, RZ ;  /* 0x000000ffff007224 */ /* 0x000fc600078e00ff */
[----:B------:R-:W-:-:S13]  /*c440*/  ISETP.GE.OR P6, PT, R9, UR5, !P0 ;  /* 0x0000000509007c0c */ /* 0x000fda000c7c6670 */
[----:B------:R-:W-:Y:S05]  /*c450*/  @P6 BRA `(.L_x_240) ;  /* 0x00000000000c6947 */ /* 0x000fea0003800000 */
[----:B------:R-:W0:Y:S02]  /*c460*/  LDC.64 R2, c[0x0][0xc80] ;  /* 0x00032000ff027b82 */ /* 0x000e240000000a00 */
[----:B0-----:R-:W-:-:S05]  /*c470*/  IMAD.WIDE R2, R9, 0x4, R2 ;  /* 0x0000000409027825 */ /* 0x001fca00078e0202 */
[----:B------:R0:W5:Y:S02]  /*c480*/  LDG.E R0, desc[UR52][R2.64] ;  /* 0x0000003402007981 */ /* 0x000164000c1e1900 */
.L_x_240:
[----:B------:R-:W-:Y:S05]  /*c490*/  BSYNC B0 ;  /* 0x0000000000007941 */ /* 0x000fea0003800000 */
.L_x_239:
[----:B0----5:R-:W0:Y:S02]  /*c4a0*/  SHFL.UP PT, R2, R0, 0x1, RZ ;  /* 0x0420000000027989 */ /* 0x021e2400000e00ff */
        /* <DEDUP_REMOVED lines=14> */
[----:B------:R-:W0:Y:S03]  /*c590*/  LDC R11, c[0x0][0xc38] ;  /* 0x00030e00ff0b7b82 */ /* 0x000e260000000800 */
[----:B------:R-:W0:Y:S02]  /*c5a0*/  SHFL.IDX PT, R3, R6, 0x1f, 0x1f ;  /* 0x03e01f0006037f89 */ /* 0x000e2400000e0000 */
[----:B0-----:R-:W-:-:S04]  /*c5b0*/  IMAD R3, R3, R11, RZ ;  /* 0x0000000b03037224 */ /* 0x001fc800078e02ff */
[----:B------:R-:W-:-:S05]  /*c5c0*/  IMAD.IADD R4, R3, 0x1, R4 ;  /* 0x0000000103047824 */ /* 0x000fca00078e0204 */
[----:B------:R-:W-:-:S13]  /*c5d0*/  ISETP.GT.AND P6, PT, R4, R7, PT ;  /* 0x000000070400720c */ /* 0x000fda0003fc4270 */
[----:B------:R-:W-:Y:S05]  /*c5e0*/  @!P6 BRA `(.L_x_241) ;  /* 0xfffffffc0078e947 */ /* 0x000fea000383ffff */
.L_x_237:
[----:B------:R-:W-:-:S04]  /*c5f0*/  IMAD.IADD R8, R4, 0x1, -R3 ;  /* 0x0000000104087824 */ /* 0x000fc800078e0a03 */
[----:B------:R-:W-:-:S05]  /*c600*/  IMAD R2, R6, R11, R8 ;  /* 0x0000000b06027224 */ /* 0x000fca00078e0208 */
[----:B------:R-:W-:-:S13]  /*c610*/  ISETP.GT.AND P0, PT, R2, R7, PT ;  /* 0x000000070200720c */ /* 0x000fda0003f04270 */
[----:B------:R-:W-:Y:S02]  /*c620*/  VOTEU.ANY UR5, UPT, !P0 ;  /* 0x0000000000057886 */ /* 0x000fe400040e0100 */
[----:B------:R-:W-:Y:S02]  /*c630*/  UPOPC UR40, UR5 ;  /* 0x00000005002872bf */ /* 0x000fe40008000000 */
[----:B------:R-:W-:-:S04]  /*c640*/  ISETP.NE.AND P0, PT, RZ, UR5, PT ;  /* 0x00000005ff007c0c */ /* 0x000fc8000bf05270 */
[----:B------:R-:W-:-:S05]  /*c650*/  IMAD.U32 R13, RZ, RZ, UR40 ;  /* 0x00000028ff0d7e24 */ /* 0x000fca000f8e00ff */
[----:B------:R-:W0:Y:S02]  /*c660*/  SHFL.IDX PT, R10, R0, R13, 0x1f ;  /* 0x00001f0d000a7589 */ /* 0x000e2400000e0000 */
[----:B0-----:R-:W-:-:S04]  /*c670*/  IABS R9, R10 ;  /* 0x0000000a00097213 */ /* 0x001fc80000000000 */
[----:B------:R-:W0:Y:S08]  /*c680*/  I2F.RP R4, R9 ;  /* 0x0000000900047306 */ /* 0x000e300000209400 */
[----:B0-----:R-:W0:Y:S02]  /*c690*/  MUFU.RCP R4, R4 ;  /* 0x0000000400047308 */ /* 0x001e240000001000 */
[----:B0-----:R-:W-:-:S06]  /*c6a0*/  VIADD R2, R4, 0xffffffe ;  /* 0x0ffffffe04027836 */ /* 0x001fcc0000000000 */
[----:B------:R0:W1:Y:S01]  /*c6b0*/  F2I.FTZ.U32.TRUNC.NTZ R3, R2 ;  /* 0x0000000200037305 */ /* 0x000062000021f000 */
[----:B------:R-:W-:Y:S05]  /*c6c0*/  @!P0 BRA `(.L_x_242) ;  /* 0x00000000000c8947 */ /* 0x000fea0003800000 */
[----:B------:R-:W-:-:S06]  /*c6d0*/  UIADD3 UR5, UR40, -0x1, URZ ;  /* 0xffffffff28057890 */ /* 0x000fcc000fffe03f */
[----:B------:R-:W-:-:S05]  /*c6e0*/  IMAD.U32 R13, RZ, RZ, UR5 ;  /* 0x00000005ff0d7e24 */ /* 0x000fca000f8e00ff */
[----:B------:R2:W3:Y:S02]  /*c6f0*/  SHFL.IDX PT, R16, R6, R13, 0x1f ;  /* 0x00001f0d06107589 */ /* 0x0004e400000e0000 */
.L_x_242:
[----:B---3--:R-:W-:Y:S01]  /*c700*/  IMAD R16, R16, R11, R8 ;  /* 0x0000000b10107224 */ /* 0x008fe200078e0208 */
[----:B0-----:R-:W-:Y:S01]  /*c710*/  IABS R2, R10 ;  /* 0x0000000a00027213 */ /* 0x001fe20000000000 */
[----:B-1----:R-:W-:Y:S01]  /*c720*/  IMAD.MOV R0, RZ, RZ, -R3 ;  /* 0x000000ffff007224 */ /* 0x002fe200078e0a03 */
[----:B------:R-:W-:Y:S02]  /*c730*/  UIADD3 UR40, UR40, UR4, URZ ;  /* 0x0000000428287290 */ /* 0x000fe4000fffe03f */
[----:B------:R-:W-:Y:S01]  /*c740*/  IADD3 R11, -R16, R7, RZ ;  /* 0x00000007100b7210 */ /* 0x000fe20007ffe1ff */
[----:B------:R-:W-:Y:S02]  /*c750*/  IMAD.MOV R4, RZ, RZ, -R2 ;  /* 0x000000ffff047224 */ /* 0x000fe400078e0a02 */
[----:B------:R-:W-:Y:S01]  /*c760*/  IMAD R7, R0, R9, RZ ;  /* 0x0000000900077224 */ /* 0x000fe200078e02ff */
[----:B------:R-:W-:Y:S01]  /*c770*/  IABS R0, R11 ;  /* 0x0000000b00007213 */ /* 0x000fe20000000000 */
[----:B------:R-:W-:-:S04]  /*c780*/  IMAD.MOV.U32 R2, RZ, RZ, RZ ;  /* 0x000000ffff027224 */ /* 0x000fc800078e00ff */
[----:B------:R-:W-:-:S04]  /*c790*/  IMAD.HI.U32 R2, R3, R7, R2 ;  /* 0x0000000703027227 */ /* 0x000fc800078e0002 */
[----:B------:R-:W-:Y:S02]  /*c7a0*/  IMAD.MOV.U32 R3, RZ, RZ, R0 ;  /* 0x000000ffff037224 */ /* 0x000fe400078e0000 */
[----:B------:R-:W-:Y:S02]  /*c7b0*/  IMAD.MOV.U32 R0, RZ, RZ, R4 ;  /* 0x000000ffff007224 */ /* 0x000fe400078e0004 */
[----:B------:R-:W-:-:S04]  /*c7c0*/  IMAD.HI.U32 R2, R2, R3, RZ ;  /* 0x0000000302027227 */ /* 0x000fc800078e00ff */
[----:B------:R-:W-:-:S05]  /*c7d0*/  IMAD R0, R2, R0, R3 ;  /* 0x0000000002007224 */ /* 0x000fca00078e0203 */
[----:B------:R-:W-:-:S13]  /*c7e0*/  ISETP.GT.U32.AND P1, PT, R9, R0, PT ;  /* 0x000000000900720c */ /* 0x000fda0003f24070 */
[----:B------:R-:W-:Y:S02]  /*c7f0*/  @!P1 IMAD.IADD R0, R0, 0x1, -R9 ;  /* 0x0000000100009824 */ /* 0x000fe400078e0a09 */
[----:B------:R-:W-:Y:S01]  /*c800*/  @!P1 VIADD R2, R2, 0x1 ;  /* 0x0000000102029836 */ /* 0x000fe20000000000 */
[----:B------:R-:W-:Y:S02]  /*c810*/  ISETP.NE.AND P1, PT, R10, RZ, PT ;  /* 0x000000ff0a00720c */ /* 0x000fe40003f25270 */
[----:B------:R-:W-:Y:S02]  /*c820*/  ISETP.GE.U32.AND P0, PT, R0, R9, PT ;  /* 0x000000090000720c */ /* 0x000fe40003f06070 */
[----:B------:R-:W-:-:S04]  /*c830*/  LOP3.LUT R0, R11, R10, RZ, 0x3c, !PT ;  /* 0x0000000a0b007212 */ /* 0x000fc800078e3cff */
[----:B------:R-:W-:-:S07]  /*c840*/  ISETP.GE.AND P2, PT, R0, RZ, PT ;  /* 0x000000ff0000720c */ /* 0x000fce0003f46270 */
[----:B------:R-:W-:-:S06]  /*c850*/  @P0 VIADD R2, R2, 0x1 ;  /* 0x0000000102020836 */ /* 0x000fcc0000000000 */
[----:B------:R-:W-:Y:S01]  /*c860*/  @!P2 IMAD.MOV R2, RZ, RZ, -R2 ;  /* 0x000000ffff02a224 */ /* 0x000fe200078e0a02 */
[----:B------:R-:W-:-:S04]  /*c870*/  @!P1 LOP3.LUT R2, RZ, R10, RZ, 0x33, !PT ;  /* 0x0000000aff029212 */ /* 0x000fc800078e33ff */
[----:B------:R-:W-:Y:S01]  /*c880*/  MOV R18, R2 ;  /* 0x0000000200127202 */ /* 0x000fe20000000f00 */
[----:B------:R-:W-:-:S04]  /*c890*/  IMAD.MOV R17, RZ, RZ, -R2 ;  /* 0x000000ffff117224 */ /* 0x000fc800078e0a02 */
[----:B------:R-:W-:Y:S01]  /*c8a0*/  IMAD R17, R10, R17, R11 ;  /* 0x000000110a117224 */ /* 0x000fe200078e020b */
[----:B------:R-:W-:Y:S06]  /*c8b0*/  BRA `(.L_x_243) ;  /* 0x0000000000107947 */ /* 0x000fec0003800000 */
.L_x_238:
[----:B------:R-:W-:Y:S01]  /*c8c0*/  IMAD.MOV.U32 R16, RZ, RZ, R7 ;  /* 0x000000ffff107224 */ /* 0x000fe200078e0007 */
[----:B------:R-:W-:Y:S01]  /*c8d0*/  ULDC UR40, c[0x0][0xc3c] ;  /* 0x00030f0000287ab9 */ /* 0x000fe20000000800 */
[----:B------:R-:W-:Y:S02]  /*c8e0*/  IMAD.MOV.U32 R17, RZ, RZ, RZ ;  /* 0x000000ffff117224 */ /* 0x000fe400078e00ff */
[----:B------:R-:W-:-:S07]  /*c8f0*/  IMAD.MOV.U32 R18, RZ, RZ, RZ ;  /* 0x000000ffff127224 */ /* 0x000fce00078e00ff */
.L_x_243:
[----:B------:R-:W-:Y:S01]  /*c900*/  ISETP.NE.AND P0, PT, R5, RZ, PT ;  /* 0x000000ff0500720c */ /* 0x000fe20003f05270 */
[----:B------:R-:W-:-:S12]  /*c910*/  IMAD.U32 R19, RZ, RZ, UR40 ;  /* 0x00000028ff137e24 */ /* 0x000fd8000f8e00ff */
[----:B------:R-:W0:Y:S01]  /*c920*/  @!P0 S2R R3, SR_CgaCtaId ;  /* 0x0000000000038919 */ /* 0x000e220000008800 */
[----:B------:R-:W-:-:S04]  /*c930*/  @!P0 MOV R0, 0x400 ;  /* 0x0000040000008802 */ /* 0x000fc80000000f00 */
[----:B0-----:R-:W-:-:S05]  /*c940*/  @!P0 LEA R0, R3, R0, 0x18 ;  /* 0x0000000003008211 */ /* 0x001fca00078ec0ff */
[----:B------:R0:W-:Y:S01]  /*c950*/  @!P0 STS.128 [R0+0x298d0], R16 ;  /* 0x0298d01000008388 */ /* 0x0001e20000000c00 */
[----:B------:R-:W-:Y:S06]  /*c960*/  BAR.ARV 0x5, 0x180 ;  /* 0x0146000000007b1d */ /* 0x000fec0000002000 */
.L_x_236:
[----:B------:R-:W-:Y:S01]  /*c970*/  ULDC UR4, c[0x0][0xc3c] ;  /* 0x00030f0000047ab9 */ /* 0x000fe20000000800 */
[----:B------:R1:W-:Y:S01]  /*c980*/  STL [R1+0x1c], RZ ;  /* 0x00001cff01007387 */ /* 0x0003e20000100800 */
[----:B------:R-:W-:Y:S01]  /*c990*/  UISETP.GE.AND UP0, UPT, UR40, UR4, UPT ;  /* 0x000000042800728c */ /* 0x000fe2000bf06270 */
[----:B------:R-:W-:Y:S02]  /*c9a0*/  IMAD.MOV.U32 R33, RZ, RZ, 0x1 ;  /* 0x00000001ff217424 */ /* 0x000fe400078e00ff */
[----:B------:R-:W-:-:S03]  /*c9b0*/  IMAD.MOV.U32 R28, RZ, RZ, RZ ;  /* 0x000000ffff1c7224 */ /* 0x000fc600078e00ff */
[----:B------:R-:W-:-:S13]  /*c9c0*/  PLOP3.LUT P0, PT, PT, PT, UP0, 0x80, 0x0 ;  /* 0x000000000000781c */ /* 0x000fda0003f0f008 */
[----:B-1----:R-:W-:Y:S05]  /*c9d0*/  @P0 BRA `(.L_x_244) ;  /* 0x0000005400e00947 */ /* 0x002fea0003800000 */
[----:B------:R-:W1:Y:S01]  /*c9e0*/  S2R R14, SR_TID.X ;  /* 0x00000000000e7919 */ /* 0x000e620000002100 */
[----:B------:R-:W3:Y:S01]  /*c9f0*/  S2UR UR4, SR_CgaCtaId ;  /* 0x00000000000479c3 */ /* 0x000ee20000008800 */
[----:B------:R-:W-:Y:S01]  /*ca00*/  MOV R22, 0x400 ;  /* 0x0000040000167802 */ /* 0x000fe20000000f00 */
[----:B------:R-:W-:Y:S01]  /*ca10*/  IMAD.MOV.U32 R36, RZ, RZ, 0x40 ;  /* 0x00000040ff247424 */ /* 0x000fe200078e00ff */
[----:B------:R-:W-:Y:S01]  /*ca20*/  ULOP3.LUT UR46, UR36, 0x2, URZ, 0xfc, !UPT ;  /* 0x00000002242e7892 */ /* 0x000fe2000f8efc3f */
[----:B------:R-:W-:Y:S01]  /*ca30*/  IMAD.MOV.U32 R33, RZ, RZ, 0x1 ;  /* 0x00000001ff217424 */ /* 0x000fe200078e00ff */
[----:B------:R-:W-:Y:S01]  /*ca40*/  ULOP3.LUT UR48, UR36, 0x1, URZ, 0xfc, !UPT ;  /* 0x0000000124307892 */ /* 0x000fe2000f8efc3f */
[----:B------:R-:W-:Y:S01]  /*ca50*/  IMAD.MOV.U32 R28, RZ, RZ, RZ ;  /* 0x000000ffff1c7224 */ /* 0x000fe200078e00ff */
[----:B------:R-:W-:Y:S01]  /*ca60*/  ULDC UR49, c[0x0][0xc] ;  /* 0x0000030000317ab9 */ /* 0x000fe20000000800 */
[C---:B-1----:R-:W-:Y:S01]  /*ca70*/  IMAD.SHL.U32 R4, R14.reuse, 0x10, RZ ;  /* 0x000000100e047824 */ /* 0x042fe200078e00ff */
[C---:B--2---:R-:W-:Y:S01]  /*ca80*/  LOP3.LUT R13, R14.reuse, 0x7f, RZ, 0xc0, !PT ;  /* 0x0000007f0e0d7812 */ /* 0x044fe200078ec0ff */
[C---:B------:R-:W-:Y:S01]  /*ca90*/  IMAD.SHL.U32 R3, R14.reuse, 0x2, RZ ;  /* 0x000000020e037824 */ /* 0x040fe200078e00ff */
[C---:B------:R-:W-:Y:S01]  /*caa0*/  R2P PR, R14.reuse, 0x14 ;  /* 0x000000140e007804 */ /* 0x040fe20000000000 */
[----:B------:R-:W-:Y:S01]  /*cab0*/  IMAD.SHL.U32 R11, R14, 0x4, RZ ;  /* 0x000000040e0b7824 */ /* 0x000fe200078e00ff */
[----:B0-----:R-:W-:-:S02]  /*cac0*/  LOP3.LUT R0, R4, 0x1b0, RZ, 0xc0, !PT ;  /* 0x000001b004007812 */ /* 0x001fc400078ec0ff */
[----:B------:R-:W-:Y:S02]  /*cad0*/  SHF.R.U32.HI R2, RZ, 0x5, R13 ;  /* 0x00000005ff027819 */ /* 0x000fe4000001160d */
[----:B------:R-:W-:Y:S01]  /*cae0*/  LOP3.LUT R10, R0, 0x30, R3, 0x78, !PT ;  /* 0x00000030000a7812 */ /* 0x000fe200078e7803 */
[C---:B------:R-:W-:Y:S01]  /*caf0*/  IMAD.SHL.U32 R0, R14.reuse, 0x20, RZ ;  /* 0x000000200e007824 */ /* 0x040fe200078e00ff */
[----:B------:R-:W-:Y:S01]  /*cb00*/  SHF.L.U32 R3, R14, 0x7, RZ ;  /* 0x000000070e037819 */ /* 0x000fe200000006ff */
[----:B------:R-:W-:Y:S01]  /*cb10*/  IMAD.SHL.U32 R7, R2, 0x200, RZ ;  /* 0x0000020002077824 */ /* 0x000fe200078e00ff */
[----:B------:R-:W-:Y:S02]  /*cb20*/  LOP3.LUT R37, R4, 0x30, RZ, 0xc0, !PT ;  /* 0x0000003004257812 */ /* 0x000fe400078ec0ff */
[----:B------:R-:W-:Y:S02]  /*cb30*/  LOP3.LUT R5, R3, 0x380, RZ, 0xc0, !PT ;  /* 0x0000038003057812 */ /* 0x000fe400078ec0ff */
[----:B------:R-:W-:-:S02]  /*cb40*/  LOP3.LUT R6, R0, 0x80, RZ, 0xc0, !PT ;  /* 0x0000008000067812 */ /* 0x000fc400078ec0ff */
[----:B------:R-:W-:Y:S01]  /*cb50*/  LOP3.LUT R9, R0, 0x380, RZ, 0xc0, !PT ;  /* 0x0000038000097812 */ /* 0x000fe200078ec0ff */
[----:B------:R-:W-:Y:S01]  /*cb60*/  IMAD R5, R2, 0x10, R5 ;  /* 0x0000001002057824 */ /* 0x000fe200078e0205 */
[----:B------:R-:W-:Y:S01]  /*cb70*/  LOP3.LUT R6, R6, 0x10, R14, 0xf8, !PT ;  /* 0x0000001006067812 */ /* 0x000fe200078ef80e */
[----:B------:R-:W-:Y:S01]  /*cb80*/  IMAD.SHL.U32 R2, R2, 0x400, RZ ;  /* 0x0000040002027824 */ /* 0x000fe200078e00ff */
[----:B------:R-:W-:Y:S02]  /*cb90*/  LOP3.LUT R35, R9, 0x30, R4, 0xf8, !PT ;  /* 0x0000003009237812 */ /* 0x000fe400078ef804 */
[----:B------:R-:W-:Y:S02]  /*cba0*/  LOP3.LUT R9, R7, 0x60, R0, 0xf8, !PT ;  /* 0x0000006007097812 */ /* 0x000fe400078ef800 */
[----:B------:R-:W-:Y:S02]  /*cbb0*/  LOP3.LUT R8, R6, 0x10, R11, 0x78, !PT ;  /* 0x0000001006087812 */ /* 0x000fe400078e780b */
[----:B------:R-:W-:-:S02]  /*cbc0*/  LOP3.LUT R6, R5, 0x70, R4, 0x78, !PT ;  /* 0x0000007005067812 */ /* 0x000fc400078e7804 */
[----:B------:R-:W-:Y:S02]  /*cbd0*/  LOP3.LUT R7, R7, 0x40, R4, 0xf8, !PT ;  /* 0x0000004007077812 */ /* 0x000fe400078ef804 */
[----:B------:R-:W-:Y:S02]  /*cbe0*/  LOP3.LUT R9, R9, 0x100, R0, 0xf8, !PT ;  /* 0x0000010009097812 */ /* 0x000fe400078ef800 */
[----:B------:R-:W-:Y:S02]  /*cbf0*/  LOP3.LUT R5, R6, 0xc00, R3, 0xf8, !PT ;  /* 0x00000c0006057812 */ /* 0x000fe400078ef803 */
[----:B------:R-:W-:Y:S02]  /*cc00*/  LOP3.LUT R12, R7, R10, RZ, 0xfc, !PT ;  /* 0x0000000a070c7212 */ /* 0x000fe400078efcff */
[----:B------:R-:W-:Y:S01]  /*cc10*/  LOP3.LUT R3, R9, R8, RZ, 0xfc, !PT ;  /* 0x0000000809037212 */ /* 0x000fe200078efcff */
[----:B------:R0:W-:Y:S01]  /*cc20*/  STL [R1+0x10], R5 ;  /* 0x0000100501007387 */ /* 0x0001e20000100800 */
[----:B------:R-:W-:-:S02]  /*cc30*/  SHF.R.U32.HI R4, RZ, 0x2, R13 ;  /* 0x00000002ff047819 */ /* 0x000fc4000001160d */
[----:B------:R-:W-:Y:S01]  /*cc40*/  LOP3.LUT R35, R35, 0x70, R11, 0x78, !PT ;  /* 0x0000007023237812 */ /* 0x000fe200078e780b */
[----:B------:R-:W-:Y:S01]  /*cc50*/  STL [R1+0x8], R12 ;  /* 0x0000080c01007387 */ /* 0x000fe20000100800 */
[----:B------:R-:W-:Y:S02]  /*cc60*/  LOP3.LUT R0, R4, 0x60, R0, 0xf8, !PT ;  /* 0x0000006004007812 */ /* 0x000fe400078ef800 */
[----:B------:R-:W-:Y:S01]  /*cc70*/  LOP3.LUT R4, R37, 0x40, RZ, 0xfc, !PT ;  /* 0x0000004025047812 */ /* 0x000fe200078efcff */
[----:B------:R3:W-:Y:S01]  /*cc80*/  STL [R1+0xc], R3 ;  /* 0x00000c0301007387 */ /* 0x0007e20000100800 */
[----:B------:R-:W-:Y:S02]  /*cc90*/  LOP3.LUT R2, R0, 0x80, RZ, 0xfc, !PT ;  /* 0x0000008000027812 */ /* 0x000fe400078efcff */
[C---:B0-----:R-:W-:Y:S02]  /*cca0*/  SEL R5, R36.reuse, 0xffffffc0, !P2 ;  /* 0xffffffc024057807 */ /* 0x041fe40005000000 */
[----:B------:R-:W-:-:S03]  /*ccb0*/  SEL R36, R36, 0xffffffc0, !P4 ;  /* 0xffffffc024247807 */ /* 0x000fc60006000000 */
[----:B------:R-:W-:Y:S01]  /*ccc0*/  STL [R1+0x14], R5 ;  /* 0x0000140501007387 */ /* 0x000fe20000100800 */
[----:B---3--:R-:W-:-:S05]  /*ccd0*/  IMAD.U32 R3, RZ, RZ, UR4 ;  /* 0x00000004ff037e24 */ /* 0x008fca000f8e00ff */
[----:B------:R-:W-:Y:S01]  /*cce0*/  LEA R22, R3, R22, 0x18 ;  /* 0x0000001603167211 */ /* 0x000fe200078ec0ff */
[----:B------:R0:W-:Y:S04]  /*ccf0*/  STL [R1+0x4], R3 ;  /* 0x0000040301007387 */ /* 0x0001e80000100800 */
[----:B------:R-:W-:Y:S01]  /*cd00*/  IMAD.IADD R0, R22, 0x1, R12 ;  /* 0x0000000116007824 */ /* 0x000fe200078e020c */
[----:B------:R1:W-:Y:S04]  /*cd10*/  STL [R1+0x1c], RZ ;  /* 0x00001cff01007387 */ /* 0x0003e80000100800 */
[----:B------:R1:W-:Y:S01]  /*cd20*/  STL [R1+0x18], R0 ;  /* 0x0000180001007387 */ /* 0x0003e20000100800 */
[----:B0-----:R-:W-:-:S07]  /*cd30*/  LOP3.LUT R3, R37, 0x80, RZ, 0xfc, !PT ;  /* 0x0000008025037812 */ /* 0x001fce00078efcff */
.L_x_321:
[----:B------:R-:W-:Y:S01]  /*cd40*/  ULDC.64 UR4, c[0x0][0xc88] ;  /* 0x0003220000047ab9 */ /* 0x000fe20000000a00 */
[----:B------:R-:W-:Y:S01]  /*cd50*/  ULDC.64 UR6, c[0x0][0xa18] ;  /* 0x0002860000067ab9 */ /* 0x000fe20000000a00 */
[----:B------:R-:W-:Y:S01]  /*cd60*/  UIMAD.WIDE UR4, UR40, 0x4, UR4 ;  /* 0x00000004280478a5 */ /* 0x000fe2000f8e0204 */
[----:B------:R-:W-:-:S05]  /*cd70*/  ULDC.64 UR8, c[0x0][0xa00] ;  /* 0x0002800000087ab9 */ /* 0x000fca0000000a00 */
[----:B0-----:R-:W-:Y:S01]  /*cd80*/  MOV R2, UR4 ;  /* 0x0000000400027c02 */ /* 0x001fe20008000f00 */
[----:B------:R-:W-:Y:S01]  /*cd90*/  IMAD.U32 R3, RZ, RZ, UR5 ;  /* 0x00000005ff037e24 */ /* 0x000fe2000f8e00ff */
[----:B------:R-:W-:-:S04]  /*cda0*/  ULDC.64 UR4, c[0x0][0xa28] ;  /* 0x00028a0000047ab9 */ /* 0x000fc80000000a00 */
[----:B------:R-:W2:Y:S01]  /*cdb0*/  LDG.E R2, desc[UR52][R2.64] ;  /* 0x0000003402027981 */ /* 0x000ea2000c1e1900 */
[----:B------:R-:W-:Y:S02]  /*cdc0*/  UISETP.NE.U32.AND UP1, UPT, UR4, URZ, UPT ;  /* 0x0000003f0400728c */ /* 0x000fe4000bf25070 */
[----:B------:R-:W-:Y:S02]  /*cdd0*/  UISETP.NE.U32.AND UP0, UPT, UR6, URZ, UPT ;  /* 0x0000003f0600728c */ /* 0x000fe4000bf05070 */
[----:B------:R-:W-:Y:S02]  /*cde0*/  UISETP.NE.AND.EX UP1, UPT, UR5, URZ, UPT, UP1 ;  /* 0x0000003f0500728c */ /* 0x000fe4000bf25310 */
[----:B------:R-:W-:Y:S02]  /*cdf0*/  UISETP.NE.AND.EX UP0, UPT, UR7, URZ, UPT, UP0 ;  /* 0x0000003f0700728c */ /* 0x000fe4000bf05300 */
[----:B------:R-:W-:Y:S02]  /*ce00*/  UISETP.NE.U32.AND UP2, UPT, UR8, URZ, UPT ;  /* 0x0000003f0800728c */ /* 0x000fe4000bf45070 */
[----:B------:R-:W-:-:S02]  /*ce10*/  PLOP3.LUT P0, PT, PT, PT, UP1, 0x80, 0x0 ;  /* 0x000000000000781c */ /* 0x000fc40003f0f018 */
[----:B------:R-:W-:Y:S01]  /*ce20*/  PLOP3.LUT P1, PT, PT, PT, UP0, 0x80, 0x0 ;  /* 0x000000000000781c */ /* 0x000fe20003f2f008 */
[----:B------:R-:W-:Y:S01]  /*ce30*/  UISETP.NE.AND.EX UP5, UPT, UR9, URZ, UPT, UP2 ;  /* 0x0000003f0900728c */ /* 0x000fe2000bfa5320 */
[----:B------:R-:W-:-:S03]  /*ce40*/  IMAD.MOV.U32 R26, RZ, RZ, RZ ;  /* 0x000000ffff1a7224 */ /* 0x000fc600078e00ff */
[----:B------:R-:W-:Y:S02]  /*ce50*/  UP2UR UR47, UPR, URZ, 0x20 ;  /* 0x000000203f2f7883 */ /* 0x000fe40008000000 */
[----:B------:R-:W-:Y:S02]  /*ce60*/  PLOP3.LUT P2, PT, PT, PT, UP5, 0x80, 0x0 ;  /* 0x000000000000781c */ /* 0x000fe40003f4f058 */
[----:B--2---:R-:W-:-:S13]  /*ce70*/  R2UR UR44, R2 ;  /* 0x00000000022c72ca */ /* 0x004fda00000e0000 */
[----:B------:R-:W-:Y:S02]  /*ce80*/  USHF.R.S32.HI UR45, URZ, 0x1f, UR44 ;  /* 0x0000001f3f2d7899 */ /* 0x000fe4000801142c */
[----:B------:R-:W-:Y:S02]  /*ce90*/  @UP1 ULEA UR4, UP3, UR44, UR4, 0x2 ;  /* 0x000000042c041291 */ /* 0x000fe4000f86103f */
[----:B------:R-:W-:Y:S02]  /*cea0*/  USHF.L.U32 UR38, UR44, 0x2, URZ ;  /* 0x000000022c267899 */ /* 0x000fe4000800063f */
[----:B------:R-:W-:Y:S02]  /*ceb0*/  @UP1 ULEA.HI.X UR5, UR44, UR5, UR45, 0x2, UP3 ;  /* 0x000000052c051291 */ /* 0x000fe400098f142d */
[----:B------:R-:W-:Y:S01]  /*cec0*/  USHF.L.U64.HI UR39, UR44, 0x2, UR45 ;  /* 0x000000022c277899 */ /* 0x000fe2000801022d */
[----:B------:R-:W-:Y:S01]  /*ced0*/  IMAD.U32 R2, RZ, RZ, UR4 ;  /* 0x00000004ff027e24 */ /* 0x000fe2000f8e00ff */
[----:B------:R-:W-:-:S02]  /*cee0*/  @UP0 UIADD3 UR6, UP4, UR38, UR6, URZ ;  /* 0x0000000626060290 */ /* 0x000fc4000ff9e03f */
[----:B------:R-:W-:Y:S02]  /*cef0*/  IMAD.U32 R3, RZ, RZ, UR5 ;  /* 0x00000005ff037e24 */ /* 0x000fe4000f8e00ff */
[----:B------:R-:W-:Y:S02]  /*cf00*/  @UP0 UIADD3.X UR7, UR39, UR7, URZ, UP4, !UPT ;  /* 0x0000000727070290 */ /* 0x000fe4000a7fe43f */
[----:B------:R-:W-:Y:S01]  /*cf10*/  UIADD3 UR8, UP0, UR38, UR8, URZ ;  /* 0x0000000826087290 */ /* 0x000fe2000ff1e03f */
[----:B-1----:R0:W5:Y:S03]  /*cf20*/  @P0 LDG.E R0, desc[UR52][R2.64] ;  /* 0x0000003402000981 */ /* 0x002166000c1e1900 */
[----:B------:R-:W-:Y:S01]  /*cf30*/  UIADD3.X UR4, UR39, UR9, URZ, UP0, !UPT ;  /* 0x0000000927047290 */ /* 0x000fe200087fe43f */
[----:B0-----:R-:W-:Y:S02]  /*cf40*/  IMAD.U32 R2, RZ, RZ, UR6 ;  /* 0x00000006ff027e24 */ /* 0x001fe4000f8e00ff */
[----:B------:R-:W-:-:S05]  /*cf50*/  IMAD.U32 R3, RZ, RZ, UR7 ;  /* 0x00000007ff037e24 */ /* 0x000fca000f8e00ff */
[----:B------:R0:W2:Y:S02]  /*cf60*/  @P1 LDG.E R4, desc[UR52][R2.64] ;  /* 0x0000003402041981 */ /* 0x0000a4000c1e1900 */
[----:B0-----:R-:W-:Y:S02]  /*cf70*/  IMAD.U32 R2, RZ, RZ, UR8 ;  /* 0x00000008ff027e24 */ /* 0x001fe4000f8e00ff */
[----:B------:R-:W-:-:S05]  /*cf80*/  IMAD.U32 R3, RZ, RZ, UR4 ;  /* 0x00000004ff037e24 */ /* 0x000fca000f8e00ff */
[----:B------:R0:W5:Y:S01]  /*cf90*/  @P2 LDG.E R26, desc[UR52][R2.64] ;  /* 0x00000034021a2981 */ /* 0x000162000c1e1900 */
[----:B--2---:R-:W-:Y:S01]  /*cfa0*/  @P1 R2UR UR41, R4 ;  /* 0x00000000042912ca */ /* 0x004fe200000e0000 */
[----:B0-----:R-:W-:-:S14]  /*cfb0*/  @P1 BRA `(.L_x_245) ;  /* 0x0000000000241947 */ /* 0x001fdc0003800000 */
[----:B------:R-:W-:Y:S01]  /*cfc0*/  UISETP.NE.AND UP0, UPT, UR47, URZ, UPT ;  /* 0x0000003f2f00728c */ /* 0x000fe2000bf05270 */
[----:B------:R-:W-:-:S05]  /*cfd0*/  ULDC UR41, c[0x0][0x288] ;  /* 0x0000a20000297ab9 */ /* 0x000fca0000000800 */
[----:B------:R-:W-:-:S13]  /*cfe0*/  PLOP3.LUT P1, PT, PT, PT, UP0, 0x40, 0x0 ;  /* 0x000000000000781c */ /* 0x000fda0003f2e808 */
[----:B------:R-:W-:Y:S05]  /*cff0*/  @P1 BRA `(.L_x_245) ;  /* 0x0000000000141947 */ /* 0x000fea0003800000 */
[----:B------:R-:W2:Y:S04]  /*d000*/  LDG.E R5, desc[UR52][R2.64] ;  /* 0x0000003402057981 */ /* 0x000ea8000c1e1900 */
[----:B------:R-:W3:Y:S01]  /*d010*/  LDG.E R4, desc[UR52][R2.64+0x4] ;  /* 0x0000043402047981 */ /* 0x000ee2000c1e1900 */
[----:B--2---:R-:W-:Y:S02]  /*d020*/  R2UR UR4, R5 ;  /* 0x00000000050472ca */ /* 0x004fe400000e0000 */
[----:B---3--:R-:W-:-:S13]  /*d030*/  R2UR UR41, R4 ;  /* 0x00000000042972ca */ /* 0x008fda00000e0000 */
[----:B------:R-:W-:-:S12]  /*d040*/  UIADD3 UR41, -UR4, UR41, URZ ;  /* 0x0000002904297290 */ /* 0x000fd8000fffe13f */
.L_x_245:
[----:B------:R-:W-:Y:S01]  /*d050*/  UMOV UR37, URZ ;  /* 0x0000003f00257c82 */ /* 0x000fe20008000000 */
[----:B------:R-:W-:Y:S01]  /*d060*/  ULDC.64 UR6, c[0x0][0xa20] ;  /* 0x0002880000067ab9 */ /* 0x000fe20000000a00 */
[----:B-----5:R-:W-:Y:S01]  /*d070*/  @P0 R2UR UR37, R0 ;  /* 0x00000000002502ca */ /* 0x020fe200000e0000 */
[----:B------:R-:W-:Y:S01]  /*d080*/  ULDC.64 UR4, c[0x0][0x418] ;  /* 0x0001060000047ab9 */ /* 0x000fe20000000a00 */
[----:B------:R-:W-:Y:S01]  /*d090*/  ISETP.NE.U32.AND P0, PT, RZ, UR6, PT ;  /* 0x00000006ff007c0c */ /* 0x000fe2000bf05070 */
[----:B------:R-:W-:Y:S01]  /*d0a0*/  UISETP.NE.U32.AND UP0, UPT, UR4, URZ, UPT ;  /* 0x0000003f0400728c */ /* 0x000fe2000bf05070 */
[----:B------:R-:W-:Y:S01]  /*d0b0*/  IMAD.U32 R32, RZ, RZ, UR44 ;  /* 0x0000002cff207e24 */ /* 0x000fe2000f8e00ff */
[----:B------:R-:W-:Y:S01]  /*d0c0*/  ULDC UR42, c[0x0][0x2f0] ;  /* 0x0000bc00002a7ab9 */ /* 0x000fe20000000800 */
[----:B------:R-:W-:Y:S01]  /*d0d0*/  ISETP.NE.AND.EX P0, PT, RZ, UR7, PT, P0 ;  /* 0x00000007ff007c0c */ /* 0x000fe2000bf05300 */
[----:B------:R-:W-:Y:S01]  /*d0e0*/  UISETP.NE.AND.EX UP0, UPT, UR5, URZ, UPT, UP0 ;  /* 0x0000003f0500728c */ /* 0x000fe2000bf05300 */
[----:B------:R-:W-:-:S03]  /*d0f0*/  ULDC UR4, c[0x0][0x424] ;  /* 0x0001090000047ab9 */ /* 0x000fc60000000800 */
[----:B------:R-:W-:-:S04]  /*d100*/  USEL UR4, UR4, 0x1, UP0 ;  /* 0x0000000104047887 */ /* 0x000fc80008000000 */
[----:B------:R-:W-:-:S04]  /*d110*/  UIMAD UR42, UR4, UR42, URZ ;  /* 0x0000002a042a72a4 */ /* 0x000fc8000f8e023f */
[----:B------:R-:W-:Y:S08]  /*d120*/  @!P0 BRA `(.L_x_246) ;  /* 0x00000000001c8947 */ /* 0x000ff00003800000 */
[----:B------:R-:W-:-:S04]  /*d130*/  UIADD3 UR4, UP0, UR38, UR6, URZ ;  /* 0x0000000626047290 */ /* 0x000fc8000ff1e03f */
[----:B------:R-:W-:Y:S02]  /*d140*/  UIADD3.X UR5, UR39, UR7, URZ, UP0, !UPT ;  /* 0x0000000727057290 */ /* 0x000fe400087fe43f */
[----:B------:R-:W-:-:S04]  /*d150*/  MOV R2, UR4 ;  /* 0x0000000400027c02 */ /* 0x000fc80008000f00 */
[----:B------:R-:W-:-:S05]  /*d160*/  IMAD.U32 R3, RZ, RZ, UR5 ;  /* 0x00000005ff037e24 */ /* 0x000fca000f8e00ff */
[----:B------:R-:W2:Y:S02]  /*d170*/  LDG.E R2, desc[UR52][R2.64] ;  /* 0x0000003402027981 */ /* 0x000ea4000c1e1900 */
[----:B--2---:R-:W-:Y:S01]  /*d180*/  R2UR UR42, R2 ;  /* 0x00000000022a72ca */ /* 0x004fe200000e0000 */
[----:B------:R-:W-:-:S14]  /*d190*/  BRA `(.L_x_247) ;  /* 0x00000000002c7947 */ /* 0x000fdc0003800000 */
.L_x_246:
[----:B------:R-:W-:Y:S02]  /*d1a0*/  ULDC.64 UR4, c[0x0][0xa08] ;  /* 0x0002820000047ab9 */ /* 0x000fe40000000a00 */
[----:B------:R-:W-:-:S04]  /*d1b0*/  ISETP.NE.U32.AND P0, PT, RZ, UR4, PT ;  /* 0x00000004ff007c0c */ /* 0x000fc8000bf05070 */
[----:B------:R-:W-:-:S13]  /*d1c0*/  ISETP.NE.AND.EX P0, PT, RZ, UR5, PT, P0 ;  /* 0x00000005ff007c0c */ /* 0x000fda000bf05300 */
[----:B------:R-:W-:Y:S05]  /*d1d0*/  @!P0 BRA `(.L_x_247) ;  /* 0x00000000001c8947 */ /* 0x000fea0003800000 */
[----:B------:R-:W0:Y:S02]  /*d1e0*/  LDC.64 R2, c[0x0][0xa08] ;  /* 0x00028200ff027b82 */ /* 0x000e240000000a00 */
[----:B0-----:R-:W-:-:S05]  /*d1f0*/  IMAD.WIDE R2, R32, 0x4, R2 ;  /* 0x0000000420027825 */ /* 0x001fca00078e0202 */
[----:B------:R-:W2:Y:S04]  /*d200*/  LDG.E R4, desc[UR52][R2.64] ;  /* 0x0000003402047981 */ /* 0x000ea8000c1e1900 */
[----:B------:R-:W3:Y:S01]  /*d210*/  LDG.E R0, desc[UR52][R2.64+0x4] ;  /* 0x0000043402007981 */ /* 0x000ee2000c1e1900 */
[----:B--2---:R-:W-:Y:S02]  /*d220*/  R2UR UR42, R4 ;  /* 0x00000000042a72ca */ /* 0x004fe400000e0000 */
[----:B---3--:R-:W-:-:S13]  /*d230*/  R2UR UR4, R0 ;  /* 0x00000000000472ca */ /* 0x008fda00000e0000 */
[----:B------:R-:W-:-:S12]  /*d240*/  UIADD3 UR42, -UR42, UR4, URZ ;  /* 0x000000042a2a7290 */ /* 0x000fd8000fffe13f */
.L_x_247:
[----:B------:R-:W-:Y:S01]  /*d250*/  UIADD3 UR42, -UR37, UR42, URZ ;  /* 0x0000002a252a7290 */ /* 0x000fe2000fffe13f */
[----:B------:R-:W-:Y:S03]  /*d260*/  BSSY B7, `(.L_x_248) ;  /* 0x0000457000077945 */ /* 0x000fe60003800000 */
[----:B------:R-:W-:Y:S02]  /*d270*/  UIADD3 UR4, UR42, 0x9f, URZ ;  /* 0x0000009f2a047890 */ /* 0x000fe4000fffe03f */
[----:B------:R-:W-:Y:S02]  /*d280*/  ISETP.LT.AND P0, PT, RZ, UR42, PT ;  /* 0x0000002aff007c0c */ /* 0x000fe4000bf01270 */
[----:B------:R-:W-:-:S04]  /*d290*/  UIMAD.WIDE UR4, UR4, 0x66666667, URZ ;  /* 0x66666667040478a5 */ /* 0x000fc8000f8e023f */
[----:B------:R-:W-:-:S04]  /*d2a0*/  USHF.R.U32.HI UR43, URZ, 0x1f, UR5 ;  /* 0x0000001f3f2b7899 */ /* 0x000fc80008011605 */
[----:B------:R-:W-:-:S03]  /*d2b0*/  ULEA.HI.SX32 UR43, UR5, UR43, 0x1a ;  /* 0x0000002b052b7291 */ /* 0x000fc6000f8fd23f */
[----:B------:R-:W-:Y:S09]  /*d2c0*/  @P0 BRA `(.L_x_249) ;  /* 0x0000000000440947 */ /* 0x000ff20003800000 */
[----:B------:R-:W0:Y:S02]  /*d2d0*/  S2R R0, SR_TID.X ;  /* 0x0000000000007919 */ /* 0x000e240000002100 */
[----:B0-----:R-:W-:-:S04]  /*d2e0*/  LOP3.LUT R0, R0, 0x7f, RZ, 0xc0, !PT ;  /* 0x0000007f00007812 */ /* 0x001fc800078ec0ff */
[----:B------:R-:W-:-:S13]  /*d2f0*/  ISETP.NE.AND P0, PT, R0, RZ, PT ;  /* 0x000000ff0000720c */ /* 0x000fda0003f05270 */
[----:B------:R-:W-:Y:S05]  /*d300*/  @P0 BRA `(.L_x_250) ;  /* 0x0000004400300947 */ /* 0x000fea0003800000 */
[----:B------:R-:W0:Y:S01]  /*d310*/  S2R R5, SR_LANEID ;  /* 0x0000000000057919 */ /* 0x000e220000000000 */
[----:B------:R-:W-:Y:S01]  /*d320*/  VOTEU.ANY UR4, UPT, PT ;  /* 0x0000000000047886 */ /* 0x000fe200038e0100 */
[----:B------:R-:W1:Y:S01]  /*d330*/  LDC.64 R2, c[0x0][0xc60] ;  /* 0x00031800ff027b82 */ /* 0x000e620000000a00 */
[----:B------:R-:W0:Y:S02]  /*d340*/  FLO.U32 R0, UR4 ;  /* 0x0000000400007d00 */ /* 0x000e2400080e0000 */
[----:B0-----:R-:W-:-:S06]  /*d350*/  ISETP.EQ.U32.AND P0, PT, R0, R5, PT ;  /* 0x000000050000720c */ /* 0x001fcc0003f02070 */
[----:B------:R-:W1:Y:S07]  /*d360*/  POPC R5, UR4 ;  /* 0x0000000400057d09 */ /* 0x000e6e0008000000 */
[----:B-1----:R-:W2:Y:S01]  /*d370*/  @P0 ATOMG.E.ADD.STRONG.GPU PT, R3, desc[UR52][R2.64], R5 ;  /* 0x00000005020309a8 */ /* 0x002ea200081ee1f4 */
[----:B------:R-:W0:Y:S02]  /*d380*/  S2R R4, SR_LTMASK ;  /* 0x0000000000047919 */ /* 0x000e240000003900 */
[----:B0-----:R-:W-:-:S04]  /*d390*/  LOP3.LUT R4, R4, UR4, RZ, 0xc0, !PT ;  /* 0x0000000404047c12 */ /* 0x001fc8000f8ec0ff */
[----:B------:R-:W0:Y:S01]  /*d3a0*/  POPC R7, R4 ;  /* 0x0000000400077309 */ /* 0x000e220000000000 */
[----:B--2---:R-:W0:Y:S02]  /*d3b0*/  SHFL.IDX PT, R0, R3, R0, 0x1f ;  /* 0x00001f0003007589 */ /* 0x004e2400000e0000 */
[----:B0-----:R-:W-:Y:S01]  /*d3c0*/  IADD3 R16, R0, UR49, R7 ;  /* 0x0000003100107c10 */ /* 0x001fe2000fffe007 */
[----:B------:R-:W-:Y:S06]  /*d3d0*/  BRA `(.L_x_250) ;  /* 0x0000004000fc7947 */ /* 0x000fec0003800000 */
.L_x_249:
[----:B------:R-:W-:Y:S01]  /*d3e0*/  VIADD R0, R22, 0x1a400 ;  /* 0x0001a40016007836 */ /* 0x000fe20000000000 */
[----:B------:R-:W-:Y:S04]  /*d3f0*/  BSSY B6, `(.L_x_251) ;  /* 0x0000013000067945 */ /* 0x000fe80003800000 */
[----:B------:R-:W-:-:S13]  /*d400*/  LOP3.LUT P0, RZ, R0, 0x1bf, RZ, 0xc0, !PT ;  /* 0x000001bf00ff7812 */ /* 0x000fda000780c0ff */
[----:B------:R-:W-:Y:S05]  /*d410*/  @!P0 BRA `(.L_x_252) ;  /* 0x0000000000408947 */ /* 0x000fea0003800000 */
[----:B------:R-:W-:Y:S01]  /*d420*/  MOV R2, 0x0 ;  /* 0x0000000000027802 */ /* 0x000fe20000000f00 */
[----:B------:R-:W-:Y:S01]  /*d430*/  ULDC.64 UR6, c[0x4][0xc8] ;  /* 0x0100320000067ab9 */ /* 0x000fe20000000a00 */
[----:B------:R-:W-:Y:S01]  /*d440*/  ULDC.64 UR8, c[0x4][0xd0] ;  /* 0x0100340000087ab9 */ /* 0x000fe20000000a00 */
[----:B------:R-:W-:Y:S01]  /*d450*/  ULDC.64 UR4, c[0x4][0x8] ;  /* 0x0100020000047ab9 */ /* 0x000fe20000000a00 */
[----:B------:R-:W-:Y:S01]  /*d460*/  IMAD.U32 R4, RZ, RZ, UR6 ;  /* 0x00000006ff047e24 */ /* 0x000fe2000f8e00ff */
[----:B------:R-:W-:Y:S01]  /*d470*/  MOV R12, 0x1 ;  /* 0x00000001000c7802 */ /* 0x000fe20000000f00 */
[----:B------:R-:W0:Y:S01]  /*d480*/  LDC.64 R2, c[0x4][R2] ;  /* 0x0100000002027b82 */ /* 0x000e220000000a00 */
[----:B------:R-:W-:Y:S02]  /*d490*/  IMAD.U32 R5, RZ, RZ, UR7 ;  /* 0x00000007ff057e24 */ /* 0x000fe4000f8e00ff */
[----:B------:R-:W-:Y:S02]  /*d4a0*/  IMAD.U32 R6, RZ, RZ, UR8 ;  /* 0x00000008ff067e24 */ /* 0x000fe4000f8e00ff */
[----:B------:R-:W-:-:S02]  /*d4b0*/  IMAD.U32 R7, RZ, RZ, UR9 ;  /* 0x00000009ff077e24 */ /* 0x000fc4000f8e00ff */
[----:B------:R-:W-:Y:S02]  /*d4c0*/  IMAD.U32 R10, RZ, RZ, UR4 ;  /* 0x00000004ff0a7e24 */ /* 0x000fe4000f8e00ff */
[----:B------:R-:W-:Y:S02]  /*d4d0*/  IMAD.U32 R11, RZ, RZ, UR5 ;  /* 0x00000005ff0b7e24 */ /* 0x000fe4000f8e00ff */
[----:B------:R-:W-:Y:S02]  /*d4e0*/  IMAD.MOV.U32 R8, RZ, RZ, 0x70 ;  /* 0x00000070ff087424 */ /* 0x000fe400078e00ff */
[----:B------:R-:W-:-:S07]  /*d4f0*/  IMAD.MOV.U32 R13, RZ, RZ, RZ ;  /* 0x000000ffff0d7224 */ /* 0x000fce00078e00ff */
[----:B------:R-:W-:-:S07]  /*d500*/  LEPC R20, `(.L_x_252) ;  /* 0x000000001014794e */ /* 0x000fce0000000000 */
[----:B0-----:R-:W-:Y:S05]  /*d510*/  CALL.ABS.NOINC R2 ;  /* 0x0000000002007343 */ /* 0x001fea0003c00000 */
.L_x_252:
[----:B------:R-:W-:Y:S05]  /*d520*/  BSYNC B6 ;  /* 0x0000000000067941 */ /* 0x000fea0003800000 */
.L_x_251:
[----:B------:R-:W-:Y:S01]  /*d530*/  VIADD R0, R22, 0xa400 ;  /* 0x0000a40016007836 */ /* 0x000fe20000000000 */
[----:B------:R-:W-:Y:S01]  /*d540*/  LOP3.LUT R23, R23, 0xfffffffe, RZ, 0xc0, !PT ;  /* 0xfffffffe17177812 */ /* 0x000fe200078ec0ff */
[----:B------:R-:W-:Y:S03]  /*d550*/  BSSY B6, `(.L_x_253) ;  /* 0x0000014000067945 */ /* 0x000fe60003800000 */
        /* <DEDUP_REMOVED lines=19> */
.L_x_254:
[----:B------:R-:W-:Y:S05]  /*d690*/  BSYNC B6 ;  /* 0x0000000000067941 */ /* 0x000fea0003800000 */
.L_x_253:
        /* <DEDUP_REMOVED lines=20> */
.L_x_256:
[----:B------:R-:W-:Y:S05]  /*d7e0*/  BSYNC B6 ;  /* 0x0000000000067941 */ /* 0x000fea0003800000 */
.L_x_255:
[----:B------:R-:W-:Y:S01]  /*d7f0*/  LOP3.LUT P6, RZ, R23, 0x1, RZ, 0xc0, !PT ;  /* 0x0000000117ff7812 */ /* 0x000fe200078cc0ff */
[----:B------:R-:W-:-:S12]  /*d800*/  BSSY B6, `(.L_x_257) ;  /* 0x0000012000067945 */ /* 0x000fd80003800000 */
[----:B------:R-:W-:Y:S05]  /*d810*/  @!P6 BRA `(.L_x_258) ;  /* 0x000000000040e947 */ /* 0x000fea0003800000 */
[----:B------:R-:W-:Y:S01]  /*d820*/  MOV R2, 0x0 ;  /* 0x0000000000027802 */ /* 0x000fe20000000f00 */
[----:B------:R-:W-:Y:S01]  /*d830*/  ULDC.64 UR6, c[0x4][0xc8] ;  /* 0x0100320000067ab9 */ /* 0x000fe20000000a00 */
[----:B------:R-:W-:Y:S01]  /*d840*/  ULDC.64 UR8, c[0x4][0xd0] ;  /* 0x0100340000087ab9 */ /* 0x000fe20000000a00 */
[----:B------:R-:W-:Y:S01]  /*d850*/  ULDC.64 UR4, c[0x4][0x20] ;  /* 0x0100080000047ab9 */ /* 0x000fe20000000a00 */
[----:B------:R-:W-:Y:S01]  /*d860*/  IMAD.U32 R4, RZ, RZ, UR6 ;  /* 0x00000006ff047e24 */ /* 0x000fe2000f8e00ff */
[----:B------:R-:W-:Y:S01]  /*d870*/  MOV R13, RZ ;  /* 0x000000ff000d7202 */ /* 0x000fe20000000f00 */
[----:B------:R-:W0:Y:S01]  /*d880*/  LDC.64 R2, c[0x4][R2] ;  /* 0x0100000002027b82 */ /* 0x000e220000000a00 */
[----:B------:R-:W-:Y:S02]  /*d890*/  IMAD.U32 R5, RZ, RZ, UR7 ;  /* 0x00000007ff057e24 */ /* 0x000fe4000f8e00ff */
[----:B------:R-:W-:Y:S02]  /*d8a0*/  IMAD.U32 R6, RZ, RZ, UR8 ;  /* 0x00000008ff067e24 */ /* 0x000fe4000f8e00ff */
[----:B------:R-:W-:-:S02]  /*d8b0*/  IMAD.U32 R7, RZ, RZ, UR9 ;  /* 0x00000009ff077e24 */ /* 0x000fc4000f8e00ff */
[----:B------:R-:W-:Y:S02]  /*d8c0*/  IMAD.U32 R10, RZ, RZ, UR4 ;  /* 0x00000004ff0a7e24 */ /* 0x000fe4000f8e00ff */
[----:B------:R-:W-:Y:S02]  /*d8d0*/  IMAD.U32 R11, RZ, RZ, UR5 ;  /* 0x00000005ff0b7e24 */ /* 0x000fe4000f8e00ff */
[----:B------:R-:W-:Y:S02]  /*d8e0*/  IMAD.MOV.U32 R8, RZ, RZ, 0x70 ;  /* 0x00000070ff087424 */ /* 0x000fe400078e00ff */
[----:B------:R-:W-:-:S07]  /*d8f0*/  IMAD.MOV.U32 R12, RZ, RZ, 0x1 ;  /* 0x00000001ff0c7424 */ /* 0x000fce00078e00ff */
[----:B------:R-:W-:-:S07]  /*d900*/  LEPC R20, `(.L_x_258) ;  /* 0x000000001014794e */ /* 0x000fce0000000000 */
[----:B0-----:R-:W-:Y:S05]  /*d910*/  CALL.ABS.NOINC R2 ;  /* 0x0000000002007343 */ /* 0x001fea0003c00000 */
.L_x_258:
[----:B------:R-:W-:Y:S05]  /*d920*/  BSYNC B6 ;  /* 0x0000000000067941 */ /* 0x000fea0003800000 */
.L_x_257:
[----:B------:R-:W-:Y:S01]  /*d930*/  ULDC.64 UR4, c[0x0][0x9f8] ;  /* 0x00027e0000047ab9 */ /* 0x000fe20000000a00 */
[----:B------:R-:W0:Y:S01]  /*d940*/  LDC R19, c[0x0][0x430] ;  /* 0x00010c00ff137b82 */ /* 0x000e220000000800 */
[----:B------:R-:W-:-:S04]  /*d950*/  UISETP.NE.U32.AND UP0, UPT, UR4, URZ, UPT ;  /* 0x0000003f0400728c */ /* 0x000fc8000bf05070 */
[----:B------:R-:W-:-:S06]  /*d960*/  UISETP.NE.AND.EX UP0, UPT, UR5, URZ, UPT, UP0 ;  /* 0x0000003f0500728c */ /* 0x000fcc000bf05300 */
[----:B------:R-:W-:-:S05]  /*d970*/  PLOP3.LUT P0, PT, PT, PT, UP0, 0x80, 0x0 ;  /* 0x000000000000781c */ /* 0x000fca0003f0f008 */
[----:B------:R-:W-:-:S04]  /*d980*/  @UP0 UIADD3 UR4, UP1, UR38, UR4, URZ ;  /* 0x0000000426040290 */ /* 0x000fc8000ff3e03f */
[----:B------:R-:W-:Y:S02]  /*d990*/  @UP0 UIADD3.X UR5, UR39, UR5, URZ, UP1, !UPT ;  /* 0x0000000527050290 */ /* 0x000fe40008ffe43f */
[----:B------:R-:W-:Y:S01]  /*d9a0*/  IMAD.U32 R2, RZ, RZ, UR4 ;  /* 0x00000004ff027e24 */ /* 0x000fe2000f8e00ff */
[----:B------:R-:W-:Y:S01]  /*d9b0*/  ULDC UR4, c[0x0][0x2f4] ;  /* 0x0000bd0000047ab9 */ /* 0x000fe20000000800 */
[----:B0-----:R-:W-:Y:S02]  /*d9c0*/  ISETP.NE.AND P2, PT, R19, 0x1, PT ;  /* 0x000000011300780c */ /* 0x001fe40003f45270 */
[----:B------:R-:W-:Y:S01]  /*d9d0*/  IMAD.U32 R3, RZ, RZ, UR5 ;  /* 0x00000005ff037e24 */ /* 0x000fe2000f8e00ff */
[----:B------:R-:W-:Y:S01]  /*d9e0*/  LOP3.LUT R23, R23, 0xffffff7f, RZ, 0xc0, !PT ;  /* 0xffffff7f17177812 */ /* 0x000fe200078ec0ff */
[----:B------:R-:W-:-:S03]  /*d9f0*/  ULDC UR5, c[0x0][0x320] ;  /* 0x0000c80000057ab9 */ /* 0x000fc60000000800 */
[----:B------:R0:W5:Y:S01]  /*da00*/  @P0 LDG.E R32, desc[UR52][R2.64] ;  /* 0x0000003402200981 */ /* 0x000162000c1e1900 */
[C---:B------:R-:W-:Y:S01]  /*da10*/  ISETP.GE.AND P0, PT, R37.reuse, UR4, PT ;  /* 0x0000000425007c0c */ /* 0x040fe2000bf06270 */
[----:B------:R-:W-:Y:S01]  /*da20*/  UMOV UR6, 0xffffffff ;  /* 0xffffffff00067882 */ /* 0x000fe20000000000 */
[C---:B------:R-:W-:Y:S02]  /*da30*/  LOP3.LUT R20, R37.reuse, 0x40, RZ, 0xfc, !PT ;  /* 0x0000004025147812 */ /* 0x040fe400078efcff */
[----:B------:R-:W-:Y:S02]  /*da40*/  LOP3.LUT R21, R37, 0x80, RZ, 0xfc, !PT ;  /* 0x0000008025157812 */ /* 0x000fe400078efcff */
[----:B------:R-:W-:Y:S02]  /*da50*/  @P2 LOP3.LUT R23, R23, 0x80, RZ, 0xfc, !PT ;  /* 0x0000008017172812 */ /* 0x000fe400078efcff */
[----:B------:R-:W-:Y:S02]  /*da60*/  ISETP.GE.AND P3, PT, R21, UR4, PT ;  /* 0x0000000415007c0c */ /* 0x000fe4000bf66270 */
[----:B------:R-:W-:-:S02]  /*da70*/  LOP3.LUT R23, R23, 0xffffffef, RZ, 0xc0, !PT ;  /* 0xffffffef17177812 */ /* 0x000fc400078ec0ff */
[----:B------:R-:W-:Y:S02]  /*da80*/  ISETP.GE.AND P1, PT, R37, UR5, PT ;  /* 0x0000000525007c0c */ /* 0x000fe4000bf26270 */
[----:B------:R-:W-:Y:S02]  /*da90*/  @P0 LOP3.LUT R23, R23, 0x10, RZ, 0xfc, !PT ;  /* 0x0000001017170812 */ /* 0x000fe400078efcff */
[----:B------:R-:W-:Y:S02]  /*daa0*/  ISETP.GE.AND P0, PT, R20, UR4, PT ;  /* 0x0000000414007c0c */ /* 0x000fe4000bf06270 */
[----:B------:R-:W-:-:S11]  /*dab0*/  LOP3.LUT R23, R23, 0xfffffff7, RZ, 0xc0, !PT ;  /* 0xfffffff717177812 */ /* 0x000fd600078ec0ff */
[----:B------:R-:W-:Y:S02]  /*dac0*/  @P0 LOP3.LUT R23, R23, 0x8, RZ, 0xfc, !PT ;  /* 0x0000000817170812 */ /* 0x000fe400078efcff */
[----:B------:R-:W-:Y:S02]  /*dad0*/  ISETP.GE.AND P0, PT, R20, UR5, PT ;  /* 0x0000000514007c0c */ /* 0x000fe4000bf06270 */
[----:B------:R-:W-:-:S04]  /*dae0*/  LOP3.LUT R23, R23, 0xfffffffb, RZ, 0xc0, !PT ;  /* 0xfffffffb17177812 */ /* 0x000fc800078ec0ff */
[----:B------:R-:W-:-:S04]  /*daf0*/  @P3 LOP3.LUT R23, R23, 0x4, RZ, 0xfc, !PT ;  /* 0x0000000417173812 */ /* 0x000fc800078efcff */
[----:B------:R-:W-:-:S04]  /*db00*/  LOP3.LUT R23, R23, 0xfffffffe, RZ, 0xc0, !PT ;  /* 0xfffffffe17177812 */ /* 0x000fc800078ec0ff */
[----:B------:R-:W-:-:S04]  /*db10*/  LOP3.LUT R23, R23, 0xfffffffd, RZ, 0xc0, !PT ;  /* 0xfffffffd17177812 */ /* 0x000fc800078ec0ff */
[----:B------:R-:W-:-:S04]  /*db20*/  @P1 LOP3.LUT R23, R23, 0x2, RZ, 0xfc, !PT ;  /* 0x0000000217171812 */ /* 0x000fc800078efcff */
[----:B------:R-:W-:Y:S01]  /*db30*/  @P0 LOP3.LUT R23, R23, 0x1, RZ, 0xfc, !PT ;  /* 0x0000000117170812 */ /* 0x000fe200078efcff */
[----:B0-----:R-:W-:Y:S06]  /*db40*/  BRA.DIV UR6, `(.L_x_259) ;  /* 0x0000004e06007947 */ /* 0x001fec000b800000 */
.L_x_341:
[----:B------:R-:W0:Y:S01]  /*db50*/  S2R R0, SR_TID.X ;  /* 0x0000000000007919 */ /* 0x000e220000002100 */
[----:B------:R-:W-:Y:S01]  /*db60*/  UMOV UR4, 0xa0 ;  /* 0x000000a000047882 */ /* 0x000fe20000000000 */
[----:B------:R-:W1:Y:S01]  /*db70*/  @P2 LDC R5, c[0x0][0x434] ;  /* 0x00010d00ff052b82 */ /* 0x000e620000000800 */
[----:B------:R-:W-:Y:S01]  /*db80*/  UIMAD UR4, UR43, UR4, -0xa0 ;  /* 0xffffff602b0474a4 */ /* 0x000fe2000f8e0204 */
[----:B------:R-:W2:Y:S01]  /*db90*/  S2R R12, SR_TID.X ;  /* 0x00000000000c7919 */ /* 0x000ea20000002100 */
[----:B-----5:R-:W-:-:S05]  /*dba0*/  SHF.R.S32.HI R10, RZ, 0x1f, R32 ;  /* 0x0000001fff0a7819 */ /* 0x020fca0000011420 */
[----:B------:R-:W3:Y:S01]  /*dbb0*/  @P2 LDC R7, c[0x0][0x438] ;  /* 0x00010e00ff072b82 */ /* 0x000ee20000000800 */
[----:B------:R4:W-:Y:S01]  /*dbc0*/  STL [R1], R10 ;  /* 0x0000000a01007387 */ /* 0x0009e20000100800 */
[----:B0-----:R-:W-:Y:S01]  /*dbd0*/  LOP3.LUT R0, R0, 0x7f, RZ, 0xc0, !PT ;  /* 0x0000007f00007812 */ /* 0x001fe200078ec0ff */
[----:B--2---:R-:W-:-:S03]  /*dbe0*/  IMAD.SHL.U32 R11, R12, 0x20, RZ ;  /* 0x000000200c0b7824 */ /* 0x004fc600078e00ff */
[----:B------:R-:W-:Y:S01]  /*dbf0*/  SHF.R.U32.HI R13, RZ, 0x2, R0 ;  /* 0x00000002ff0d7819 */ /* 0x000fe20000011600 */
[----:B------:R-:W-:-:S03]  /*dc00*/  IMAD.SHL.U32 R12, R12, 0x20, RZ ;  /* 0x000000200c0c7824 */ /* 0x000fc600078e00ff */
[C---:B------:R-:W-:Y:S02]  /*dc10*/  LOP3.LUT R11, R13.reuse, 0x60, R11, 0xf8, !PT ;  /* 0x000000600d0b7812 */ /* 0x040fe400078ef80b */
[----:B------:R-:W-:Y:S02]  /*dc20*/  LOP3.LUT R12, R13, 0x60, R12, 0xf8, !PT ;  /* 0x000000600d0c7812 */ /* 0x000fe400078ef80c */
[----:B------:R-:W-:-:S05]  /*dc30*/  LOP3.LUT R11, R11, 0x80, RZ, 0xfc, !PT ;  /* 0x000000800b0b7812 */ /* 0x000fca00078efcff */
[----:B------:R-:W-:-:S05]  /*dc40*/  VIADD R8, R11, UR4 ;  /* 0x000000040b087c36 */ /* 0x000fca0008000000 */
[C---:B------:R-:W-:Y:S01]  /*dc50*/  ISETP.GE.AND P0, PT, R8.reuse, UR42, PT ;  /* 0x0000002a08007c0c */ /* 0x040fe2000bf06270 */
[----:B------:R-:W-:-:S03]  /*dc60*/  VIADD R8, R8, UR37 ;  /* 0x0000002508087c36 */ /* 0x000fc60008000000 */
[----:B------:R-:W-:Y:S01]  /*dc70*/  ISETP.GT.U32.OR P0, PT, R11, 0x9f, P0 ;  /* 0x0000009f0b00780c */ /* 0x000fe20000704470 */
[----:B-1----:R-:W-:-:S04]  /*dc80*/  @P2 IMAD.HI.U32 R4, R8, R5, RZ ;  /* 0x0000000508042227 */ /* 0x002fc800078e00ff */
[----:B------:R-:W-:Y:S01]  /*dc90*/  IMAD.MOV.U32 R0, RZ, RZ, R8 ;  /* 0x000000ffff007224 */ /* 0x000fe200078e0008 */
[----:B---3--:R-:W-:-:S07]  /*dca0*/  @P2 SHF.R.U32.HI R0, RZ, R7, R4 ;  /* 0x00000007ff002219 */ /* 0x008fce0000011604 */
[----:B------:R-:W0:Y:S01]  /*dcb0*/  @!P0 LDC.64 R2, c[0x0][0x428] ;  /* 0x00010a00ff028b82 */ /* 0x000e220000000a00 */
[--C-:B------:R-:W-:Y:S01]  /*dcc0*/  @!P0 SHF.R.S32.HI R7, RZ, 0x1f, R0.reuse ;  /* 0x0000001fff078819 */ /* 0x100fe20000011400 */
[----:B------:R-:W-:-:S06]  /*dcd0*/  @!P0 IMAD.MOV.U32 R6, RZ, RZ, R0 ;  /* 0x000000ffff068224 */ /* 0x000fcc00078e0000 */
[----:B------:R-:W1:Y:S01]  /*dce0*/  @!P0 LDC.64 R4, c[0x0][0x418] ;  /* 0x00010600ff048b82 */ /* 0x000e620000000a00 */
[----:B0-----:R-:W-:-:S04]  /*dcf0*/  @!P0 IMAD R9, R10, R2, RZ ;  /* 0x000000020a098224 */ /* 0x001fc800078e02ff */
[C---:B------:R-:W-:Y:S02]  /*dd00*/  @!P0 IMAD R9, R32.reuse, R3, R9 ;  /* 0x0000000320098224 */ /* 0x040fe400078e0209 */
[----:B------:R-:W-:Y:S01]  /*dd10*/  @!P0 IMAD.WIDE.U32 R2, R32, R2, R6 ;  /* 0x0000000220028225 */ /* 0x000fe200078e0006 */
[----:B------:R-:W-:-:S03]  /*dd20*/  MOV R6, RZ ;  /* 0x000000ff00067202 */ /* 0x000fc60000000f00 */
[----:B------:R-:W-:Y:S01]  /*dd30*/  @!P0 IMAD.IADD R9, R9, 0x1, R3 ;  /* 0x0000000109098824 */ /* 0x000fe200078e0203 */
[----:B-1----:R-:W-:-:S04]  /*dd40*/  @!P0 LEA R4, P1, R2, R4, 0x2 ;  /* 0x0000000402048211 */ /* 0x002fc800078210ff */
[----:B------:R-:W-:Y:S01]  /*dd50*/  @!P0 LEA.HI.X R5, R2, R5, R9, 0x2, P1 ;  /* 0x0000000502058211 */ /* 0x000fe200008f1409 */
[----:B------:R-:W-:-:S04]  /*dd60*/  VIADD R9, R12, UR4 ;  /* 0x000000040c097c36 */ /* 0x000fc80008000000 */
[----:B------:R0:W5:Y:S01]  /*dd70*/  @!P0 LDG.E R6, desc[UR52][R4.64] ;  /* 0x0000003404068981 */ /* 0x000162000c1e1900 */
[C---:B------:R-:W-:Y:S01]  /*dd80*/  ISETP.GE.AND P0, PT, R9.reuse, UR42, PT ;  /* 0x0000002a09007c0c */ /* 0x040fe2000bf06270 */
[----:B------:R-:W-:-:S04]  /*dd90*/  VIADD R9, R9, UR37 ;  /* 0x0000002509097c36 */ /* 0x000fc80008000000 */
[----:B------:R-:W-:Y:S01]  /*dda0*/  IMAD.MOV.U32 R7, RZ, RZ, R9 ;  /* 0x000000ffff077224 */ /* 0x000fe200078e0009 */
[----:B0-----:R-:W0:Y:S08]  /*ddb0*/  @P2 LDC R5, c[0x0][0x434] ;  /* 0x00010d00ff052b82 */ /* 0x001e300000000800 */
[----:B------:R-:W1:Y:S08]  /*ddc0*/  @P2 LDC R4, c[0x0][0x438] ;  /* 0x00010e00ff042b82 */ /* 0x000e700000000800 */
[----:B------:R-:W4:Y:S01]  /*ddd0*/  @!P0 LDC.64 R2, c[0x0][0x428] ;  /* 0x00010a00ff028b82 */ /* 0x000f220000000a00 */
[----:B0-----:R-:W-:-:S05]  /*dde0*/  @P2 IMAD.HI.U32 R5, R9, R5, RZ ;  /* 0x0000000509052227 */ /* 0x001fca00078e00ff */
[----:B-1----:R-:W-:-:S04]  /*ddf0*/  @P2 SHF.R.U32.HI R7, RZ, R4, R5 ;  /* 0x00000004ff072219 */ /* 0x002fc80000011605 */
[--C-:B------:R-:W-:Y:S01]  /*de00*/  @!P0 SHF.R.S32.HI R5, RZ, 0x1f, R7.reuse ;  /* 0x0000001fff058819 */ /* 0x100fe20000011407 */
[----:B------:R-:W-:Y:S02]  /*de10*/  @!P0 IMAD.MOV.U32 R4, RZ, RZ, R7 ;  /* 0x000000ffff048224 */ /* 0x000fe400078e0007 */
[-C--:B----4-:R-:W-:Y:S02]  /*de20*/  @!P0 IMAD R10, R10, R2.reuse, RZ ;  /* 0x000000020a0a8224 */ /* 0x090fe400078e02ff */
[----:B------:R-:W-:-:S04]  /*de30*/  @!P0 IMAD.WIDE.U32 R4, R32, R2, R4 ;  /* 0x0000000220048225 */ /* 0x000fc800078e0004 */
[----:B------:R-:W-:Y:S02]  /*de40*/  @!P0 IMAD R10, R32, R3, R10 ;  /* 0x00000003200a8224 */ /* 0x000fe400078e020a */
[----:B------:R-:W0:Y:S02]  /*de50*/  @!P0 LDC.64 R2, c[0x0][0x418] ;  /* 0x00010600ff028b82 */ /* 0x000e240000000a00 */
[----:B------:R-:W-:Y:S01]  /*de60*/  @!P0 IMAD.IADD R10, R5, 0x1, R10 ;  /* 0x00000001050a8824 */ /* 0x000fe200078e020a */
[----:B0-----:R-:W-:-:S04]  /*de70*/  @!P0 LEA R2, P1, R4, R2, 0x2 ;  /* 0x0000000204028211 */ /* 0x001fc800078210ff */
[----:B------:R-:W-:Y:S01]  /*de80*/  @!P0 LEA.HI.X R3, R4, R3, R10, 0x2, P1 ;  /* 0x0000000304038211 */ /* 0x000fe200008f140a */
[----:B------:R-:W-:-:S06]  /*de90*/  IMAD.MOV.U32 R4, RZ, RZ, RZ ;  /* 0x000000ffff047224 */ /* 0x000fcc00078e00ff */
[----:B------:R0:W5:Y:S01]  /*dea0*/  @!P0 LDG.E R4, desc[UR52][R2.64] ;  /* 0x0000003402048981 */ /* 0x000162000c1e1900 */
[----:B------:R-:W-:Y:S01]  /*deb0*/  ISETP.GT.U32.AND P0, PT, R11, 0x9f, PT ;  /* 0x0000009f0b00780c */ /* 0x000fe20003f04070 */
[----:B------:R-:W-:Y:S01]  /*dec0*/  IMAD.MOV R5, RZ, RZ, -R0 ;  /* 0x000000ffff057224 */ /* 0x000fe200078e0a00 */
[----:B------:R-:W-:Y:S01]  /*ded0*/  LOP3.LUT R23, R23, 0xffffffbf, RZ, 0xc0, !PT ;  /* 0xffffffbf17177812 */ /* 0x000fe200078ec0ff */
[----:B------:R-:W-:Y:S01]  /*dee0*/  IMAD.MOV R0, RZ, RZ, -R7 ;  /* 0x000000ffff007224 */ /* 0x000fe200078e0a07 */
[----:B------:R-:W-:Y:S01]  /*def0*/  SHF.R.S32.HI R34, RZ, 0x1f, R18 ;  /* 0x0000001fff227819 */ /* 0x000fe20000011412 */
[----:B------:R-:W-:Y:S02]  /*df00*/  IMAD.U32 R12, RZ, RZ, UR43 ;  /* 0x0000002bff0c7e24 */ /* 0x000fe4000f8e00ff */
[C---:B------:R-:W-:Y:S01]  /*df10*/  IMAD R7, R19.reuse, R5, R8 ;  /* 0x0000000513077224 */ /* 0x040fe200078e0208 */
[----:B0-----:R-:W-:Y:S01]  /*df20*/  MOV R2, UR46 ;  /* 0x0000002e00027c02 */ /* 0x001fe20008000f00 */
[----:B------:R-:W-:-:S02]  /*df30*/  IMAD R5, R19, R0, R9 ;  /* 0x0000000013057224 */ /* 0x000fc400078e0209 */
[----:B------:R-:W-:Y:S01]  /*df40*/  VIADD R12, R12, 0xffffffff ;  /* 0xffffffff0c0c7836 */ /* 0x000fe20000000000 */
[----:B------:R-:W-:-:S13]  /*df50*/  ISETP.NE.AND P2, PT, R2, 0x3, PT ;  /* 0x000000030200780c */ /* 0x000fda0003f45270 */
[----:B------:R-:W-:-:S04]  /*df60*/  @P2 LOP3.LUT R23, R23, 0x40, RZ, 0xfc, !PT ;  /* 0x0000004017172812 */ /* 0x000fc800078efcff */
[----:B------:R-:W-:-:S04]  /*df70*/  LOP3.LUT R23, R23, 0xffffffdf, RZ, 0xc0, !PT ;  /* 0xffffffdf17177812 */ /* 0x000fc800078ec0ff */
[----:B------:R-:W-:Y:S01]  /*df80*/  @P0 LOP3.LUT R23, R23, 0x20, RZ, 0xfc, !PT ;  /* 0x0000002017170812 */ /* 0x000fe200078efcff */
[----:B------:R-:W-:Y:S06]  /*df90*/  @!P2 BRA `(.L_x_260) ;  /* 0x000000000004a947 */ /* 0x000fec0003800000 */
[----:B------:R-:W-:Y:S01]  /*dfa0*/  BPT.TRAP 0x1 ;  /* 0x000000040000795c */ /* 0x000fe20000300000 */
.L_x_260:
[----:B------:R-:W-:Y:S01]  /*dfb0*/  IMAD R0, R28, 0x8, R22 ;  /* 0x000000081c007824 */ /* 0x000fe200078e0216 */
[----:B------:R-:W-:Y:S01]  /*dfc0*/  SHF.L.U32 R31, R33, 0x1f, RZ ;  /* 0x0000001f211f7819 */ /* 0x000fe200000006ff */
[----:B------:R-:W-:Y:S01]  /*dfd0*/  BSSY B0, `(.L_x_261) ;  /* 0x0000004000007945 */ /* 0x000fe20003800000 */
[----:B------:R-:W-:Y:S02]  /*dfe0*/  SHF.R.S32.HI R29, RZ, 0x1f, R5 ;  /* 0x0000001fff1d7819 */ /* 0x000fe40000011405 */
[----:B------:R-:W0:Y:S02]  /*dff0*/  SYNCS.PHASECHK.TRANS64.TRYWAIT P0, [R0+URZ+0x29880], R31 ;  /* 0x0298801f000075a7 */ /* 0x000e24000800017f */
[----:B0-----:R-:W-:Y:S05]  /*e000*/  @!P0 BRA `(.L_x_262) ;  /* 0x0000004400fc8947 */ /* 0x001fea0003800000 */
.L_x_342:
[----:B------:R-:W-:Y:S05]  /*e010*/  BSYNC B0 ;  /* 0x0000000000007941 */ /* 0x000fea0003800000 */
.L_x_261:
[----:B------:R-:W-:Y:S01]  /*e020*/  ULDC.64 UR4, c[0x0][0x328] ;  /* 0x0000ca0000047ab9 */ /* 0x000fe20000000a00 */
[----:B-----5:R-:W-:Y:S01]  /*e030*/  SHF.R.S32.HI R30, RZ, 0x1f, R4 ;  /* 0x0000001fff1e7819 */ /* 0x020fe20000011404 */
[----:B------:R-:W-:Y:S01]  /*e040*/  IMAD R8, R29, UR4, RZ ;  /* 0x000000041d087c24 */ /* 0x000fe2000f8e02ff */
[----:B------:R-:W-:Y:S01]  /*e050*/  ULDC.64 UR6, c[0x0][0x338] ;  /* 0x0000ce0000067ab9 */ /* 0x000fe20000000a00 */
[C---:B------:R-:W-:Y:S01]  /*e060*/  IMAD.WIDE.U32 R2, R5.reuse, UR4, RZ ;  /* 0x0000000405027c25 */ /* 0x040fe2000f8e00ff */
[----:B------:R-:W-:Y:S01]  /*e070*/  ULDC.64 UR8, c[0x0][0x330] ;  /* 0x0000cc0000087ab9 */ /* 0x000fe20000000a00 */
[----:B------:R-:W1:Y:S01]  /*e080*/  S2R R13, SR_TID.X ;  /* 0x00000000000d7919 */ /* 0x000e620000002100 */
[----:B------:R-:W-:Y:S01]  /*e090*/  SHF.R.S32.HI R25, RZ, 0x1f, R7 ;  /* 0x0000001fff197819 */ /* 0x000fe20000011407 */
[----:B------:R-:W-:Y:S01]  /*e0a0*/  IMAD R8, R5, UR5, R8 ;  /* 0x0000000505087c24 */ /* 0x000fe2000f8e0208 */
[----:B------:R-:W-:Y:S01]  /*e0b0*/  ULDC.64 UR10, c[0x0][0x318] ;  /* 0x0000c600000a7ab9 */ /* 0x000fe20000000a00 */
[----:B------:R-:W-:Y:S01]  /*e0c0*/  IMAD R10, R34, UR8, RZ ;  /* 0x00000008220a7c24 */ /* 0x000fe2000f8e02ff */
[----:B------:R-:W-:Y:S01]  /*e0d0*/  SHF.R.S32.HI R27, RZ, 0x1f, R6 ;  /* 0x0000001fff1b7819 */ /* 0x000fe20000011406 */
[----:B------:R-:W-:Y:S01]  /*e0e0*/  IMAD.IADD R3, R3, 0x1, R8 ;  /* 0x0000000103037824 */ /* 0x000fe200078e0208 */
[----:B------:R-:W-:Y:S01]  /*e0f0*/  LOP3.LUT P1, RZ, R23, 0x1, RZ, 0xc0, !PT ;  /* 0x0000000117ff7812 */ /* 0x000fe2000782c0ff */
[----:B------:R-:W-:-:S02]  /*e100*/  IMAD R8, R30, UR6, RZ ;  /* 0x000000061e087c24 */ /* 0x000fc4000f8e02ff */
[----:B------:R-:W-:-:S04]  /*e110*/  IMAD.WIDE.U32 R2, R4, UR6, R2 ;  /* 0x0000000604027c25 */ /* 0x000fc8000f8e0002 */
[----:B------:R-:W-:Y:S02]  /*e120*/  IMAD R8, R4, UR7, R8 ;  /* 0x0000000704087c24 */ /* 0x000fe4000f8e0208 */
[C---:B------:R-:W-:Y:S02]  /*e130*/  IMAD R10, R18.reuse, UR9, R10 ;  /* 0x00000009120a7c24 */ /* 0x040fe4000f8e020a */
[----:B------:R-:W-:Y:S02]  /*e140*/  IMAD.IADD R3, R3, 0x1, R8 ;  /* 0x0000000103037824 */ /* 0x000fe400078e0208 */
[----:B------:R-:W-:Y:S02]  /*e150*/  IMAD R11, R25, UR4, RZ ;  /* 0x00000004190b7c24 */ /* 0x000fe4000f8e02ff */
[----:B------:R-:W-:-:S04]  /*e160*/  IMAD.WIDE.U32 R2, R18, UR8, R2 ;  /* 0x0000000812027c25 */ /* 0x000fc8000f8e0002 */
[----:B------:R-:W-:Y:S01]  /*e170*/  IMAD R11, R7, UR5, R11 ;  /* 0x00000005070b7c24 */ /* 0x000fe2000f8e020b */
[----:B------:R-:W-:-:S04]  /*e180*/  IADD3 R9, P0, R2, UR10, RZ ;  /* 0x0000000a02097c10 */ /* 0x000fc8000ff1e0ff */
[----:B------:R-:W-:Y:S01]  /*e190*/  IADD3.X R8, R3, UR11, R10, P0, !PT ;  /* 0x0000000b03087c10 */ /* 0x000fe200087fe40a */
[----:B------:R-:W-:Y:S01]  /*e1a0*/  IMAD.WIDE.U32 R2, R7, UR4, RZ ;  /* 0x0000000407027c25 */ /* 0x000fe2000f8e00ff */
[----:B-1----:R-:W-:Y:S01]  /*e1b0*/  LOP3.LUT R13, R13, 0x7f, RZ, 0xc0, !PT ;  /* 0x0000007f0d0d7812 */ /* 0x002fe200078ec0ff */
[----:B------:R-:W-:Y:S02]  /*e1c0*/  UMOV UR4, 0xffffffff ;  /* 0xffffffff00047882 */ /* 0x000fe40000000000 */
[----:B------:R-:W-:Y:S01]  /*e1d0*/  IMAD.IADD R3, R3, 0x1, R11 ;  /* 0x0000000103037824 */ /* 0x000fe200078e020b */
[--C-:B------:R-:W-:Y:S01]  /*e1e0*/  SHF.R.U32.HI R14, RZ, 0x2, R13.reuse ;  /* 0x00000002ff0e7819 */ /* 0x100fe2000001160d */
[----:B------:R-:W-:Y:S01]  /*e1f0*/  IMAD R11, R27, UR6, RZ ;  /* 0x000000061b0b7c24 */ /* 0x000fe2000f8e02ff */
[----:B------:R-:W-:Y:S01]  /*e200*/  SHF.R.U32.HI R13, RZ, 0x5, R13 ;  /* 0x00000005ff0d7819 */ /* 0x000fe2000001160d */
[----:B------:R-:W-:-:S04]  /*e210*/  IMAD.WIDE.U32 R2, R6, UR6, R2 ;  /* 0x0000000606027c25 */ /* 0x000fc8000f8e0002 */
[----:B------:R-:W-:Y:S02]  /*e220*/  IMAD R11, R6, UR7, R11 ;  /* 0x00000007060b7c24 */ /* 0x000fe4000f8e020b */
[----:B------:R-:W-:Y:S02]  /*e230*/  IMAD.SHL.U32 R13, R13, 0x400, RZ ;  /* 0x000004000d0d7824 */ /* 0x000fe400078e00ff */
[----:B------:R-:W-:Y:S02]  /*e240*/  IMAD.IADD R3, R3, 0x1, R11 ;  /* 0x0000000103037824 */ /* 0x000fe400078e020b */
[----:B------:R-:W-:Y:S02]  /*e250*/  IMAD R19, R28, 0x5000, R13 ;  /* 0x000050001c137824 */ /* 0x000fe400078e020d */
[----:B------:R-:W-:-:S03]  /*e260*/  IMAD.WIDE.U32 R2, R18, UR8, R2 ;  /* 0x0000000812027c25 */ /* 0x000fc6000f8e0002 */
[----:B------:R-:W-:Y:S01]  /*e270*/  IADD3 R24, P0, R2, UR10, RZ ;  /* 0x0000000a02187c10 */ /* 0x000fe2000ff1e0ff */
[----:B------:R-:W-:-:S03]  /*e280*/  IMAD.MOV.U32 R2, RZ, RZ, -0xa0 ;  /* 0xffffff60ff027424 */ /* 0x000fc600078e00ff */
[----:B------:R-:W-:Y:S01]  /*e290*/  IADD3.X R21, R10, UR11, R3, P0, !PT ;  /* 0x0000000b0a157c10 */ /* 0x000fe200087fe403 */
[----:B------:R-:W-:-:S04]  /*e2a0*/  IMAD R12, R12, R2, UR42 ;  /* 0x0000002a0c0c7e24 */ /* 0x000fc8000f8e0202 */
[----:B------:R-:W-:-:S05]  /*e2b0*/  IMAD.IADD R20, R12, 0x1, -R14 ;  /* 0x000000010c147824 */ /* 0x000fca00078e0a0e */
[----:B------:R-:W-:Y:S01]  /*e2c0*/  ISETP.GE.AND P5, PT, R20, 0x1, PT ;  /* 0x000000011400780c */ /* 0x000fe20003fa6270 */
[----:B------:R-:W-:-:S12]  /*e2d0*/  BRA.DIV UR4, `(.L_x_263) ;  /* 0x00000046045c7947 */ /* 0x000fd8000b800000 */
[----:B------:R-:W1:Y:S01]  /*e2e0*/  SHFL.IDX PT, R2, R9, RZ, 0x1c1f ;  /* 0x001c1fff09027589 */ /* 0x000e6200000e0000 */
[C---:B------:R-:W-:Y:S02]  /*e2f0*/  LOP3.LUT P6, RZ, R23.reuse, 0x2, RZ, 0xc0, !PT ;  /* 0x0000000217ff7812 */ /* 0x040fe400078cc0ff */
[----:B------:R-:W-:Y:S01]  /*e300*/  IADD3 R19, R22, R19, R35 ;  /* 0x0000001316137210 */ /* 0x000fe20007ffe023 */
[----:B------:R-:W2:Y:S01]  /*e310*/  SHFL.IDX PT, R3, R8, RZ, 0x1c1f ;  /* 0x001c1fff08037589 */ /* 0x000ea200000e0000 */
[----:B------:R-:W-:Y:S02]  /*e320*/  LOP3.LUT R23, R23, 0xfffffeff, RZ, 0xc0, !PT ;  /* 0xfffffeff17177812 */ /* 0x000fe400078ec0ff */
[----:B------:R-:W-:Y:S01]  /*e330*/  ISETP.GE.AND P4, PT, R20, 0x21, PT ;  /* 0x000000211400780c */ /* 0x000fe20003f86270 */
[----:B------:R-:W-:Y:S01]  /*e340*/  IMAD.IADD R10, R36, 0x1, R19 ;  /* 0x00000001240a7824 */ /* 0x000fe200078e0213 */
[----:B------:R-:W-:Y:S01]  /*e350*/  SHFL.IDX PT, R21, R21, RZ, 0x1c1f ;  /* 0x001c1fff15157589 */ /* 0x000fe200000e0000 */
[----:B------:R-:W-:-:S02]  /*e360*/  ISETP.GE.AND P3, PT, R20, 0x41, PT ;  /* 0x000000411400780c */ /* 0x000fc40003f66270 */
[----:B------:R-:W-:Y:S02]  /*e370*/  ISETP.GE.AND P2, PT, R20, 0x61, PT ;  /* 0x000000611400780c */ /* 0x000fe40003f46270 */
[----:B-1----:R-:W-:-:S04]  /*e380*/  IADD3 R2, P0, R37, R2, RZ ;  /* 0x0000000225027210 */ /* 0x002fc80007f1e0ff */
[----:B--2---:R-:W-:Y:S02]  /*e390*/  IADD3.X R3, RZ, R3, RZ, P0, !PT ;  /* 0x00000003ff037210 */ /* 0x004fe400007fe4ff */
[----:B------:R-:W-:-:S13]  /*e3a0*/  ISETP.LT.OR P0, PT, R20, 0x1, P6 ;  /* 0x000000011400780c */ /* 0x000fda0003701670 */
[----:B------:R-:W-:Y:S01]  /*e3b0*/  LDGSTS.E.BYPASS.LTC128B.128 [R19+0xa400], desc[UR52][R2.64], !P0 ;  /* 0x0a40000002137fae */ /* 0x000fe2000c101d74 */
[----:B------:R-:W-:-:S13]  /*e3c0*/  ISETP.LT.OR P0, PT, R20, 0x1, P1 ;  /* 0x000000011400780c */ /* 0x000fda0000f01670 */
[----:B------:R1:W-:Y:S04]  /*e3d0*/  LDGSTS.E.BYPASS.LTC128B.128 [R10+0xa400], desc[UR52][R2.64+0x40], !P0 ;  /* 0x0a400040020a7fae */ /* 0x0003e8000c101d74 */
[----:B-1----:R-:W1:Y:S04]  /*e3e0*/  SHFL.IDX PT, R2, R9, 0x1, 0x1c1f ;  /* 0x003c1f0009027f89 */ /* 0x002e6800000e0000 */
[----:B------:R-:W2:Y:S01]  /*e3f0*/  SHFL.IDX PT, R3, R8, 0x1, 0x1c1f ;  /* 0x003c1f0008037f89 */ /* 0x000ea200000e0000 */
[----:B-1----:R-:W-:-:S05]  /*e400*/  IADD3 R2, P0, R37, R2, RZ ;  /* 0x0000000225027210 */ /* 0x002fca0007f1e0ff */
[----:B--2---:R-:W-:Y:S01]  /*e410*/  IMAD.X R3, RZ, RZ, R3, P0 ;  /* 0x000000ffff037224 */ /* 0x004fe200000e0603 */
[----:B------:R-:W-:-:S13]  /*e420*/  ISETP.LT.OR P0, PT, R20, 0x21, P6 ;  /* 0x000000211400780c */ /* 0x000fda0003701670 */
[----:B------:R-:W-:Y:S01]  /*e430*/  LDGSTS.E.BYPASS.LTC128B.128 [R19+0xb400], desc[UR52][R2.64], !P0 ;  /* 0x0b40000002137fae */ /* 0x000fe2000c101d74 */
[----:B------:R-:W-:-:S13]  /*e440*/  ISETP.LT.OR P0, PT, R20, 0x21, P1 ;  /* 0x000000211400780c */ /* 0x000fda0000f01670 */
[----:B------:R1:W-:Y:S04]  /*e450*/  LDGSTS.E.BYPASS.LTC128B.128 [R10+0xb400], desc[UR52][R2.64+0x40], !P0 ;  /* 0x0b400040020a7fae */ /* 0x0003e8000c101d74 */
[----:B-1----:R-:W1:Y:S04]  /*e460*/  SHFL.IDX PT, R2, R9, 0x2, 0x1c1f ;  /* 0x005c1f0009027f89 */ /* 0x002e6800000e0000 */
[----:B------:R-:W2:Y:S04]  /*e470*/  SHFL.IDX PT, R3, R8, 0x2, 0x1c1f ;  /* 0x005c1f0008037f89 */ /* 0x000ea800000e0000 */
[----:B------:R-:W-:Y:S01]  /*e480*/  SHFL.IDX PT, R8, R8, 0x3, 0x1c1f ;  /* 0x007c1f0008087f89 */ /* 0x000fe200000e0000 */
[----:B-1----:R-:W-:-:S05]  /*e490*/  IADD3 R2, P0, R37, R2, RZ ;  /* 0x0000000225027210 */ /* 0x002fca0007f1e0ff */
[----:B--2---:R-:W-:Y:S01]  /*e4a0*/  IMAD.X R3, RZ, RZ, R3, P0 ;  /* 0x000000ffff037224 */ /* 0x004fe200000e0603 */
[----:B------:R-:W-:-:S13]  /*e4b0*/  ISETP.LT.OR P0, PT, R20, 0x41, P6 ;  /* 0x000000411400780c */ /* 0x000fda0003701670 */
[----:B------:R-:W-:Y:S01]  /*e4c0*/  LDGSTS.E.BYPASS.LTC128B.128 [R19+0xc400], desc[UR52][R2.64], !P0 ;  /* 0x0c40000002137fae */ /* 0x000fe2000c101d74 */
[----:B------:R-:W-:-:S13]  /*e4d0*/  ISETP.LT.OR P0, PT, R20, 0x41, P1 ;  /* 0x000000411400780c */ /* 0x000fda0000f01670 */
[----:B------:R1:W-:Y:S04]  /*e4e0*/  LDGSTS.E.BYPASS.LTC128B.128 [R10+0xc400], desc[UR52][R2.64+0x40], !P0 ;  /* 0x0c400040020a7fae */ /* 0x0003e8000c101d74 */
[----:B-1----:R-:W1:Y:S02]  /*e4f0*/  SHFL.IDX PT, R2, R9, 0x3, 0x1c1f ;  /* 0x007c1f0009027f89 */ /* 0x002e6400000e0000 */
[----:B-1----:R-:W-:-:S05]  /*e500*/  IADD3 R2, P0, R37, R2, RZ ;  /* 0x0000000225027210 */ /* 0x002fca0007f1e0ff */
[----:B------:R-:W-:Y:S01]  /*e510*/  IMAD.X R3, RZ, RZ, R8, P0 ;  /* 0x000000ffff037224 */ /* 0x000fe200000e0608 */
[----:B------:R-:W-:-:S13]  /*e520*/  ISETP.LT.OR P0, PT, R20, 0x61, P6 ;  /* 0x000000611400780c */ /* 0x000fda0003701670 */
[----:B------:R-:W-:Y:S01]  /*e530*/  LDGSTS.E.BYPASS.LTC128B.128 [R19+0xd400], desc[UR52][R2.64], !P0 ;  /* 0x0d40000002137fae */ /* 0x000fe2000c101d74 */
[----:B------:R-:W-:-:S13]  /*e540*/  ISETP.LT.OR P0, PT, R20, 0x61, P1 ;  /* 0x000000611400780c */ /* 0x000fda0000f01670 */
[----:B------:R1:W-:Y:S01]  /*e550*/  LDGSTS.E.BYPASS.LTC128B.128 [R10+0xd400], desc[UR52][R2.64+0x40], !P0 ;  /* 0x0d400040020a7fae */ /* 0x0003e2000c101d74 */
[----:B------:R-:W-:-:S03]  /*e560*/  ISETP.GE.AND P0, PT, R20, 0x81, PT ;  /* 0x000000811400780c */ /* 0x000fc60003f06270 */
[----:B-1----:R1:W2:Y:S10]  /*e570*/  SHFL.IDX PT, R2, R24, RZ, 0x1c1f ;  /* 0x001c1fff18027589 */ /* 0x0022b400000e0000 */
[----:B------:R-:W-:-:S07]  /*e580*/  @P0 LOP3.LUT R23, R23, 0x100, RZ, 0xfc, !PT ;  /* 0x0000010017170812 */ /* 0x000fce00078efcff */
.L_x_354:
[----:B--2---:R-:W-:Y:S02]  /*e590*/  IADD3 R2, P0, R37, R2, RZ ;  /* 0x0000000225027210 */ /* 0x004fe40007f1e0ff */
[----:B------:R-:W-:-:S03]  /*e5a0*/  LOP3.LUT P6, RZ, R23, 0x2, RZ, 0xc0, !PT ;  /* 0x0000000217ff7812 */ /* 0x000fc600078cc0ff */
[----:B------:R-:W-:Y:S01]  /*e5b0*/  IMAD.X R3, RZ, RZ, R21, P0 ;  /* 0x000000ffff037224 */ /* 0x000fe200000e0615 */
[----:B------:R-:W-:-:S13]  /*e5c0*/  ISETP.LT.OR P0, PT, R20, 0x81, P6 ;  /* 0x000000811400780c */ /* 0x000fda0003701670 */
[----:B------:R-:W-:Y:S01]  /*e5d0*/  @!PT LDS RZ, [RZ] ;  /* 0x00000000fffff984 */ /* 0x000fe20000000800 */
[----:B------:R-:W-:Y:S01]  /*e5e0*/  @!PT LDS RZ, [RZ] ;  /* 0x00000000fffff984 */ /* 0x000fe20000000800 */
[----:B------:R-:W-:Y:S01]  /*e5f0*/  @!PT LDS RZ, [RZ] ;  /* 0x00000000fffff984 */ /* 0x000fe20000000800 */
[----:B------:R2:W-:Y:S01]  /*e600*/  LDGSTS.E.BYPASS.LTC128B.128 [R19+0xe400], desc[UR52][R2.64], !P0 ;  /* 0x0e40000002137fae */ /* 0x0005e2000c101d74 */
[----:B------:R-:W-:-:S13]  /*e610*/  ISETP.LT.OR P0, PT, R20, 0x81, P1 ;  /* 0x000000811400780c */ /* 0x000fda0000f01670 */
[----:B------:R2:W-:Y:S01]  /*e620*/  LDGSTS.E.BYPASS.LTC128B.128 [R10+0xe400], desc[UR52][R2.64+0x40], !P0 ;  /* 0x0e400040020a7fae */ /* 0x0005e2000c101d74 */
[----:B------:R-:W-:Y:S01]  /*e630*/  PLOP3.LUT P0, PT, PT, PT, PT, 0x80, 0x0 ;  /* 0x000000000000781c */ /* 0x000fe20003f0f070 */
[----:B------:R-:W-:-:S12]  /*e640*/  NOP ;  /* 0x0000000000007918 */ /* 0x000fd80000000000 */
.L_x_264:
        /* <DEDUP_REMOVED lines=11> */
.L_x_265:
[----:B------:R2:W-:Y:S01]  /*e700*/  SYNCS.ARRIVE.TRANS64.A1T0 RZ, [R0+URZ+0x29870], RZ ;  /* 0x029870ff00ff79a7 */ /* 0x0005e2000810003f */
[----:B------:R-:W-:Y:S05]  /*e710*/  @!P6 BRA `(.L_x_266) ;  /* 0x000000000004e947 */ /* 0x000fea0003800000 */
[----:B------:R-:W-:Y:S01]  /*e720*/  BPT.TRAP 0x1 ;  /* 0x000000040000795c */ /* 0x000fe20000300000 */
.L_x_266:
[----:B------:R-:W3:Y:S01]  /*e730*/  SYNCS.PHASECHK.TRANS64.TRYWAIT P0, [R0+URZ+0x29840], R31 ;  /* 0x0298401f000075a7 */ /* 0x000ee2000800017f */
[----:B------:R-:W-:Y:S04]  /*e740*/  BSSY B0, `(.L_x_267) ;  /* 0x0000002000007945 */ /* 0x000fe80003800000 */
[----:B---3--:R-:W-:Y:S05]  /*e750*/  @!P0 BRA `(.L_x_268) ;  /* 0x0000004800048947 */ /* 0x008fea0003800000 */
.L_x_355:
[----:B------:R-:W-:Y:S05]  /*e760*/  BSYNC B0 ;  /* 0x0000000000007941 */ /* 0x000fea0003800000 */
.L_x_267:
[----:B------:R-:W4:Y:S01]  /*e770*/  LDL R9, [R1+0x8] ;  /* 0x0000080001097983 */ /* 0x000f220000100800 */
[----:B------:R-:W-:Y:S01]  /*e780*/  ULDC.64 UR4, c[0x0][0x300] ;  /* 0x0000c00000047ab9 */ /* 0x000fe20000000a00 */
[----:B------:R-:W-:Y:S01]  /*e790*/  ULDC.64 UR6, c[0x0][0x310] ;  /* 0x0000c40000067ab9 */ /* 0x000fe20000000a00 */
[----:B------:R-:W-:Y:S02]  /*e7a0*/  IMAD R8, R29, UR4, RZ ;  /* 0x000000041d087c24 */ /* 0x000fe4000f8e02ff */
[----:B------:R-:W-:-:S04]  /*e7b0*/  IMAD.WIDE.U32 R2, R5, UR4, RZ ;  /* 0x0000000405027c25 */ /* 0x000fc8000f8e00ff */
[----:B------:R-:W-:Y:S02]  /*e7c0*/  IMAD R8, R5, UR5, R8 ;  /* 0x0000000505087c24 */ /* 0x000fe4000f8e0208 */
[----:B------:R-:W-:Y:S02]  /*e7d0*/  IMAD R30, R30, UR6, RZ ;  /* 0x000000061e1e7c24 */ /* 0x000fe4000f8e02ff */
[----:B------:R-:W-:Y:S02]  /*e7e0*/  IMAD.IADD R3, R3, 0x1, R8 ;  /* 0x0000000103037824 */ /* 0x000fe400078e0208 */
[----:B------:R-:W-:Y:S02]  /*e7f0*/  IMAD R8, R25, UR4, RZ ;  /* 0x0000000419087c24 */ /* 0x000fe4000f8e02ff */
[----:B------:R-:W-:-:S04]  /*e800*/  IMAD.WIDE.U32 R2, R4, UR6, R2 ;  /* 0x0000000604027c25 */ /* 0x000fc8000f8e0002 */
[----:B------:R-:W-:Y:S02]  /*e810*/  IMAD R4, R4, UR7, R30 ;  /* 0x0000000704047c24 */ /* 0x000fe4000f8e021e */
[----:B------:R-:W-:Y:S02]  /*e820*/  IMAD R8, R7, UR5, R8 ;  /* 0x0000000507087c24 */ /* 0x000fe4000f8e0208 */
[----:B------:R-:W-:Y:S02]  /*e830*/  IMAD.IADD R5, R3, 0x1, R4 ;  /* 0x0000000103057824 */ /* 0x000fe400078e0204 */
[----:B------:R-:W-:Y:S02]  /*e840*/  IMAD.MOV.U32 R4, RZ, RZ, R2 ;  /* 0x000000ffff047224 */ /* 0x000fe400078e0002 */
[----:B------:R-:W-:Y:S01]  /*e850*/  IMAD.WIDE.U32 R2, R7, UR4, RZ ;  /* 0x0000000407027c25 */ /* 0x000fe2000f8e00ff */
[----:B------:R-:W-:-:S04]  /*e860*/  ULDC.64 UR4, c[0x0][0x308] ;  /* 0x0000c20000047ab9 */ /* 0x000fc80000000a00 */
[----:B------:R-:W-:Y:S01]  /*e870*/  IADD3 R3, R3, R8, RZ ;  /* 0x0000000803037210 */ /* 0x000fe20007ffe0ff */
[----:B------:R-:W-:-:S04]  /*e880*/  IMAD R8, R27, UR6, RZ ;  /* 0x000000061b087c24 */ /* 0x000fc8000f8e02ff */
[C---:B------:R-:W-:Y:S02]  /*e890*/  IMAD R8, R6.reuse, UR7, R8 ;  /* 0x0000000706087c24 */ /* 0x040fe4000f8e0208 */
[----:B------:R-:W-:Y:S01]  /*e8a0*/  IMAD.WIDE.U32 R2, R6, UR6, R2 ;  /* 0x0000000606027c25 */ /* 0x000fe2000f8e0002 */
[----:B------:R-:W-:-:S03]  /*e8b0*/  ULDC.64 UR6, c[0x0][0x2e8] ;  /* 0x0000ba0000067ab9 */ /* 0x000fc60000000a00 */
[----:B------:R-:W-:-:S04]  /*e8c0*/  IMAD.WIDE.U32 R6, R18, UR4, R4 ;  /* 0x0000000412067c25 */ /* 0x000fc8000f8e0004 */
[----:B------:R-:W-:Y:S01]  /*e8d0*/  IMAD R4, R34, UR4, RZ ;  /* 0x0000000422047c24 */ /* 0x000fe2000f8e02ff */
[----:B------:R-:W-:Y:S01]  /*e8e0*/  IADD3 R5, P0, R6, UR6, RZ ;  /* 0x0000000606057c10 */ /* 0x000fe2000ff1e0ff */
[----:B------:R-:W-:Y:S02]  /*e8f0*/  IMAD.IADD R3, R3, 0x1, R8 ;  /* 0x0000000103037824 */ /* 0x000fe400078e0208 */
[C---:B------:R-:W-:Y:S02]  /*e900*/  IMAD R4, R18.reuse, UR5, R4 ;  /* 0x0000000512047c24 */ /* 0x040fe4000f8e0204 */
[----:B------:R-:W-:Y:S01]  /*e910*/  IMAD.WIDE.U32 R2, R18, UR4, R2 ;  /* 0x0000000412027c25 */ /* 0x000fe2000f8e0002 */
[----:B------:R-:W-:Y:S02]  /*e920*/  UMOV UR4, 0xffffffff ;  /* 0xffffffff00047882 */ /* 0x000fe40000000000 */
[----:B------:R-:W-:Y:S02]  /*e930*/  IADD3.X R6, R7, UR7, R4, P0, !PT ;  /* 0x0000000707067c10 */ /* 0x000fe400087fe404 */
[----:B------:R-:W-:-:S04]  /*e940*/  IADD3 R8, P0, R2, UR6, RZ ;  /* 0x0000000602087c10 */ /* 0x000fc8000ff1e0ff */
[----:B------:R-:W-:Y:S01]  /*e950*/  IADD3.X R7, R4, UR7, R3, P0, !PT ;  /* 0x0000000704077c10 */ /* 0x000fe200087fe403 */
[----:B----4-:R-:W-:Y:S01]  /*e960*/  IMAD R4, R28, 0x7800, R9 ;  /* 0x000078001c047824 */ /* 0x010fe200078e0209 */
[----:B------:R-:W-:Y:S07]  /*e970*/  BRA.DIV UR4, `(.L_x_269) ;  /* 0x0000004604907947 */ /* 0x000fee000b800000 */
[----:B------:R-:W4:Y:S01]  /*e980*/  SHFL.IDX PT, R3, R5, RZ, 0x1c1f ;  /* 0x001c1fff05037589 */ /* 0x000f2200000e0000 */
[C---:B------:R-:W-:Y:S01]  /*e990*/  LOP3.LUT P6, RZ, R23.reuse, 0x8, RZ, 0xc0, !PT ;  /* 0x0000000817ff7812 */ /* 0x040fe200078cc0ff */
[C-C-:B------:R-:W-:Y:S01]  /*e9a0*/  @P5 IMAD.IADD R9, R22.reuse, 0x1, R4.reuse ;  /* 0x0000000116095824 */ /* 0x140fe200078e0204 */
[----:B------:R-:W-:Y:S01]  /*e9b0*/  LOP3.LUT P1, RZ, R23, 0x4, RZ, 0xc0, !PT ;  /* 0x0000000417ff7812 */ /* 0x000fe2000782c0ff */
[----:B------:R-:W5:Y:S01]  /*e9c0*/  SHFL.IDX PT, R2, R6, RZ, 0x1c1f ;  /* 0x001c1fff06027589 */ /* 0x000f6200000e0000 */
[----:B------:R-:W-:-:S03]  /*e9d0*/  @P4 IMAD.IADD R19, R22, 0x1, R4 ;  /* 0x0000000116134824 */ /* 0x000fc600078e0204 */
[----:B------:R-:W-:Y:S04]  /*e9e0*/  SHFL.IDX PT, R7, R7, RZ, 0x1c1f ;  /* 0x001c1fff07077589 */ /* 0x000fe800000e0000 */
[----:B------:R-:W-:Y:S01]  /*e9f0*/  SHFL.IDX PT, R14, R8, RZ, 0x1c1f ;  /* 0x001c1fff080e7589 */ /* 0x000fe200000e0000 */
[----:B----4-:R-:W-:-:S05]  /*ea00*/  @P5 IADD3 R3, P0, R37, R3, RZ ;  /* 0x0000000325035210 */ /* 0x010fca0007f1e0ff */
[----:B-----5:R-:W-:Y:S01]  /*ea10*/  @P5 IMAD.X R2, RZ, RZ, R2, P0 ;  /* 0x000000ffff025224 */ /* 0x020fe200000e0602 */
[----:B------:R-:W-:-:S04]  /*ea20*/  LOP3.LUT P0, RZ, R23, 0x10, RZ, 0xc0, !PT ;  /* 0x0000001017ff7812 */ /* 0x000fc8000780c0ff */
[----:B------:R-:W-:-:S04]  /*ea30*/  @P5 LOP3.LUT R3, R3, R2, RZ, 0x3c, !PT ;  /* 0x0000000203035212 */ /* 0x000fc800078e3cff */
[----:B------:R-:W-:-:S04]  /*ea40*/  @P5 LOP3.LUT R2, R3, R2, RZ, 0x3c, !PT ;  /* 0x0000000203025212 */ /* 0x000fc800078e3cff */
[----:B------:R-:W-:-:S05]  /*ea50*/  @P5 LOP3.LUT R3, R3, R2, RZ, 0x3c, !PT ;  /* 0x0000000203035212 */ /* 0x000fca00078e3cff */
[----:B------:R-:W-:Y:S04]  /*ea60*/  @P5 LDGSTS.E.BYPASS.LTC128B.128 [R9+0x1a400], desc[UR52][R2.64], !P0 ;  /* 0x1a40000002095fae */ /* 0x000fe8000c101d74 */
[----:B------:R-:W-:Y:S04]  /*ea70*/  @P5 LDGSTS.E.BYPASS.LTC128B.128 [R9+0x1cc00], desc[UR52][R2.64+0x40], !P6 ;  /* 0x1cc0004002095fae */ /* 0x000fe8000f101d74 */
[----:B------:R4:W-:Y:S01]  /*ea80*/  @P5 LDGSTS.E.BYPASS.LTC128B.128 [R9+0x1f400], desc[UR52][R2.64+0x80], !P1 ;  /* 0x1f40008002095fae */ /* 0x0009e2000c901d74 */
[----:B------:R-:W-:-:S03]  /*ea90*/  LOP3.LUT P5, RZ, R23, 0x10, RZ, 0xc0, !PT ;  /* 0x0000001017ff7812 */ /* 0x000fc600078ac0ff */
[----:B----4-:R-:W4:Y:S01]  /*eaa0*/  SHFL.IDX PT, R3, R5, 0x1, 0x1c1f ;  /* 0x003c1f0005037f89 */ /* 0x010f2200000e0000 */
[----:B------:R-:W-:-:S03]  /*eab0*/  @P3 IMAD.IADD R9, R22, 0x1, R4 ;  /* 0x0000000116093824 */ /* 0x000fc600078e0204 */
[----:B------:R-:W5:Y:S01]  /*eac0*/  SHFL.IDX PT, R2, R6, 0x1, 0x1c1f ;  /* 0x003c1f0006027f89 */ /* 0x000f6200000e0000 */
[----:B----4-:R-:W-:-:S05]  /*ead0*/  @P4 IADD3 R3, P0, R37, R3, RZ ;  /* 0x0000000325034210 */ /* 0x010fca0007f1e0ff */
[----:B-----5:R-:W-:-:S05]  /*eae0*/  @P4 IMAD.X R2, RZ, RZ, R2, P0 ;  /* 0x000000ffff024224 */ /* 0x020fca00000e0602 */
[----:B------:R-:W-:-:S04]  /*eaf0*/  @P4 LOP3.LUT R3, R3, R2, RZ, 0x3c, !PT ;  /* 0x0000000203034212 */ /* 0x000fc800078e3cff */
[----:B------:R-:W-:-:S04]  /*eb00*/  @P4 LOP3.LUT R2, R3, R2, RZ, 0x3c, !PT ;  /* 0x0000000203024212 */ /* 0x000fc800078e3cff */
[----:B------:R-:W-:-:S05]  /*eb10*/  @P4 LOP3.LUT R3, R3, R2, RZ, 0x3c, !PT ;  /* 0x0000000203034212 */ /* 0x000fca00078e3cff */
[----:B------:R-:W-:Y:S04]  /*eb20*/  @P4 LDGSTS.E.BYPASS.LTC128B.128 [R19+0x1ac00], desc[UR52][R2.64], !P5 ;  /* 0x1ac0000002134fae */ /* 0x000fe8000e901d74 */
[----:B------:R-:W-:Y:S04]  /*eb30*/  @P4 LDGSTS.E.BYPASS.LTC128B.128 [R19+0x1d400], desc[UR52][R2.64+0x40], !P6 ;  /* 0x1d40004002134fae */ /* 0x000fe8000f101d74 */
[----:B------:R4:W-:Y:S04]  /*eb40*/  @P4 LDGSTS.E.BYPASS.LTC128B.128 [R19+0x1fc00], desc[UR52][R2.64+0x80], !P1 ;  /* 0x1fc0008002134fae */ /* 0x0009e8000c901d74 */
[----:B----4-:R-:W4:Y:S01]  /*eb50*/  SHFL.IDX PT, R3, R5, 0x2, 0x1c1f ;  /* 0x005c1f0005037f89 */ /* 0x010f2200000e0000 */
[----:B------:R-:W-:-:S03]  /*eb60*/  @P2 IMAD.IADD R19, R22, 0x1, R4 ;  /* 0x0000000116132824 */ /* 0x000fc600078e0204 */
[----:B------:R-:W5:Y:S04]  /*eb70*/  SHFL.IDX PT, R2, R6, 0x2, 0x1c1f ;  /* 0x005c1f0006027f89 */ /* 0x000f6800000e0000 */
[----:B------:R-:W-:Y:S01]  /*eb80*/  SHFL.IDX PT, R6, R6, 0x3, 0x1c1f ;  /* 0x007c1f0006067f89 */ /* 0x000fe200000e0000 */
        /* <DEDUP_REMOVED lines=8> */
[----:B----4-:R-:W4:Y:S02]  /*ec10*/  SHFL.IDX PT, R2, R5, 0x3, 0x1c1f ;  /* 0x007c1f0005027f89 */ /* 0x010f2400000e0000 */
[----:B----4-:R-:W-:-:S05]  /*ec20*/  @P2 IADD3 R2, P0, R37, R2, RZ ;  /* 0x0000000225022210 */ /* 0x010fca0007f1e0ff */
[----:B------:R-:W-:-:S05]  /*ec30*/  @P2 IMAD.X R3, RZ, RZ, R6, P0 ;  /* 0x000000ffff032224 */ /* 0x000fca00000e0606 */
[----:B------:R4:W-:Y:S04]  /*ec40*/  @P2 LDGSTS.E.BYPASS.LTC128B.128 [R19+0x1bc00], desc[UR52][R2.64], !P5 ;  /* 0x1bc0000002132fae */ /* 0x0009e8000e901d74 */
[----:B------:R4:W-:Y:S04]  /*ec50*/  @P2 LDGSTS.E.BYPASS.LTC128B.128 [R19+0x1e400], desc[UR52][R2.64+0x40], !P6 ;  /* 0x1e40004002132fae */ /* 0x0009e8000f101d74 */
[----:B------:R4:W-:Y:S02]  /*ec60*/  @P2 LDGSTS.E.BYPASS.LTC128B.128 [R19+0x20c00], desc[UR52][R2.64+0x80], !P1 ;  /* 0x20c0008002132fae */ /* 0x0009e4000c901d74 */
.L_x_367:
[----:B------:R-:W-:Y:S01]  /*ec70*/  LOP3.LUT P0, RZ, R23, 0x100, RZ, 0xc0, !PT ;  /* 0x0000010017ff7812 */ /* 0x000fe2000780c0ff */
[----:B------:R-:W-:-:S12]  /*ec80*/  BSSY B0, `(.L_x_270) ;  /* 0x000000e000007945 */ /* 0x000fd80003800000 */
[----:B------:R-:W-:Y:S05]  /*ec90*/  @!P0 BRA `(.L_x_271) ;  /* 0x0000000000308947 */ /* 0x000fea0003800000 */
[C---:B------:R-:W-:Y:S01]  /*eca0*/  LOP3.LUT P3, RZ, R23.reuse, 0x10, RZ, 0xc0, !PT ;  /* 0x0000001017ff7812 */ /* 0x040fe2000786c0ff */
[----:B------:R-:W-:Y:S01]  /*ecb0*/  IMAD.IADD R5, R22, 0x1, R4 ;  /* 0x0000000116057824 */ /* 0x000fe200078e0204 */
[C---:B------:R-:W-:Y:S02]  /*ecc0*/  LOP3.LUT P2, RZ, R23.reuse, 0x8, RZ, 0xc0, !PT ;  /* 0x0000000817ff7812 */ /* 0x040fe4000784c0ff */
[----:B------:R-:W-:Y:S02]  /*ecd0*/  LOP3.LUT P1, RZ, R23, 0x4, RZ, 0xc0, !PT ;  /* 0x0000000417ff7812 */ /* 0x000fe4000782c0ff */
[----:B----4-:R-:W-:-:S04]  /*ece0*/  IADD3 R2, P0, R37, R14, RZ ;  /* 0x0000000e25027210 */ /* 0x010fc80007f1e0ff */
[----:B------:R-:W-:-:S05]  /*ecf0*/  IADD3.X R3, RZ, R7, RZ, P0, !PT ;  /* 0x00000007ff037210 */ /* 0x000fca00007fe4ff */
[----:B------:R-:W-:Y:S01]  /*ed00*/  @!PT LDS RZ, [RZ] ;  /* 0x00000000fffff984 */ /* 0x000fe20000000800 */
[----:B------:R-:W-:Y:S01]  /*ed10*/  @!PT LDS RZ, [RZ] ;  /* 0x00000000fffff984 */ /* 0x000fe20000000800 */
[----:B------:R-:W-:Y:S01]  /*ed20*/  @!PT LDS RZ, [RZ] ;  /* 0x00000000fffff984 */ /* 0x000fe20000000800 */
[----:B------:R4:W-:Y:S04]  /*ed30*/  LDGSTS.E.BYPASS.LTC128B.128 [R5+0x1c400], desc[UR52][R2.64], !P3 ;  /* 0x1c40000002057fae */ /* 0x0009e8000d901d74 */
[----:B------:R4:W-:Y:S04]  /*ed40*/  LDGSTS.E.BYPASS.LTC128B.128 [R5+0x1ec00], desc[UR52][R2.64+0x40], !P2 ;  /* 0x1ec0004002057fae */ /* 0x0009e8000d101d74 */
[----:B------:R4:W-:Y:S02]  /*ed50*/  LDGSTS.E.BYPASS.LTC128B.128 [R5+0x21400], desc[UR52][R2.64+0x80], !P1 ;  /* 0x2140008002057fae */ /* 0x0009e4000c901d74 */
.L_x_271:
[----:B------:R-:W-:Y:S05]  /*ed60*/  BSYNC B0 ;  /* 0x0000000000007941 */ /* 0x000fea0003800000 */
.L_x_270:
[----:B------:R-:W-:Y:S01]  /*ed70*/  NOP ;  /* 0x0000000000007918 */ /* 0x000fe20000000000 */
[----:B------:R-:W-:-:S13]  /*ed80*/  PLOP3.LUT P0, PT, PT, PT, PT, 0x80, 0x0 ;  /* 0x000000000000781c */ /* 0x000fda0003f0f070 */
.L_x_272:
[----:B------:R-:W-:Y:S02]  /*ed90*/  PLOP3.LUT P1, PT, P1, P0, PT, 0xa2, 0x0 ;  /* 0x000000000000781c */ /* 0x000fe40000f21472 */
[----:B------:R-:W-:-:S08]  /*eda0*/  @P0 R2UR P1, UR4, R0 ;  /* 0x00000000000402ca */ /* 0x000fd00000020000 */
[----:B------:R-:W-:-:S05]  /*edb0*/  @P0 PLOP3.LUT P0, PT, P1, PT, PT, 0x80, 0x0 ;  /* 0x000000000000081c */ /* 0x000fca0000f0f070 */
[----:B------:R-:W-:Y:S01]  /*edc0*/  @!P1 SYNCS.ARRIVE.TRANS64.RED.A0T1 RZ, [UR4+0x29830], RZ ;  /* 0x029830ffffff99a7 */ /* 0x000fe20008200404 */
[----:B------:R-:W-:Y:S07]  /*edd0*/  @!P1 ARRIVES.LDGSTSBAR.64.TRANSCNT [UR4+0x29830] ;  /* 0x02983000ff0099b0 */ /* 0x000fee0008000a84 */
[----:B------:R-:W-:Y:S05]  /*ede0*/  @P0 BRA.U.ANY `(.L_x_272) ;  /* 0xfffffffd00e80947 */ /* 0x000fea000393ffff */
[----:B------:R-:W-:Y:S01]  /*edf0*/  NOP ;  /* 0x0000000000007918 */ /* 0x000fe20000000000 */
[----:B----4-:R-:W-:-:S05]  /*ee00*/  IMAD.U32 R2, RZ, RZ, UR46 ;  /* 0x0000002eff027e24 */ /* 0x010fca000f8e00ff */
[----:B------:R-:W-:-:S13]  /*ee10*/  ISETP.NE.AND P2, PT, R2, 0x3, PT ;  /* 0x000000030200780c */ /* 0x000fda0003f45270 */
[----:B------:R-:W-:Y:S05]  /*ee20*/  @!P2 BRA `(.L_x_273) ;  /* 0x000000000004a947 */ /* 0x000fea0003800000 */
[----:B------:R-:W-:Y:S01]  /*ee30*/  BPT.TRAP 0x1 ;  /* 0x000000040000795c */ /* 0x000fe20000300000 */
.L_x_273:
[----:B------:R4:W-:Y:S02]  /*ee40*/  SYNCS.ARRIVE.TRANS64.A1T0 RZ, [R0+URZ+0x29830], RZ ;  /* 0x029830ff00ff79a7 */ /* 0x0009e4000810003f */
[----:B------:R-:W-:Y:S05]  /*ee50*/  WARPSYNC.ALL ;  /* 0x0000000000007948 */ /* 0x000fea0003800000 */
[----:B------:R-:W-:Y:S01]  /*ee60*/  R2UR UR5, R26 ;  /* 0x000000001a0572ca */ /* 0x000fe200000e0000 */
[----:B0-234-:R-:W-:Y:S01]  /*ee70*/  VIADD R0, R22, 0x14400 ;  /* 0x0001440016007836 */ /* 0x01dfe20000000000 */
[----:B------:R-:W-:Y:S01]  /*ee80*/  R2UR UR38, R26 ;  /* 0x000000001a2672ca */ /* 0x000fe200000e0000 */
[----:B------:R-:W-:Y:S01]  /*ee90*/  ULDC.64 UR6, c[0x0][0x298] ;  /* 0x0000a60000067ab9 */ /* 0x000fe20000000a00 */
[----:B------:R-:W-:Y:S01]  /*eea0*/  UISETP.NE.AND UP0, UPT, UR47, URZ, UPT ;  /* 0x0000003f2f00728c */ /* 0x000fe2000bf05270 */
[----:B------:R-:W-:Y:S01]  /*eeb0*/  BSSY B6, `(.L_x_274) ;  /* 0x000001b000067945 */ /* 0x000fe20003800000 */
[----:B------:R-:W-:Y:S01]  /*eec0*/  BAR.SYNC.DEFER_BLOCKING 0x8, 0x180 ;  /* 0x0206000000007b1d */ /* 0x000fe20000010000 */
[----:B------:R-:W-:Y:S01]  /*eed0*/  LOP3.LUT P0, RZ, R0, 0x1bf, RZ, 0xc0, !PT ;  /* 0x000001bf00ff7812 */ /* 0x000fe2000780c0ff */
[----:B------:R-:W-:-:S02]  /*eee0*/  USEL UR44, UR44, URZ, !UP0 ;  /* 0x0000003f2c2c7287 */ /* 0x000fc4000c000000 */
[----:B------:R-:W-:-:S03]  /*eef0*/  USEL UR45, UR45, URZ, !UP0 ;  /* 0x0000003f2d2d7287 */ /* 0x000fc6000c000000 */
[----:B------:R-:W-:Y:S02]  /*ef00*/  USHF.R.S32.HI UR4, URZ, 0x1f, UR5 ;  /* 0x0000001f3f047899 */ /* 0x000fe40008011405 */
[----:B------:R-:W-:Y:S02]  /*ef10*/  UIMAD.WIDE.U32 UR38, UR38, UR6, URZ ;  /* 0x00000006262672a5 */ /* 0x000fe4000f8e003f */
[----:B------:R-:W-:-:S04]  /*ef20*/  UIMAD UR4, UR4, UR6, URZ ;  /* 0x00000006040472a4 */ /* 0x000fc8000f8e023f */
[----:B------:R-:W-:-:S04]  /*ef30*/  UIMAD UR4, UR5, UR7, UR4 ;  /* 0x00000007050472a4 */ /* 0x000fc8000f8e0204 */
[----:B------:R-:W-:Y:S01]  /*ef40*/  UIADD3 UR47, UR39, UR4, URZ ;  /* 0x00000004272f7290 */ /* 0x000fe2000fffe03f */
[----:B------:R-:W-:Y:S11]  /*ef50*/  @!P0 BRA `(.L_x_275) ;  /* 0x0000000000408947 */ /* 0x000ff60003800000 */
        /* <DEDUP_REMOVED lines=15> */
[----:B01----:R-:W-:Y:S05]  /*f050*/  CALL.ABS.NOINC R2 ;  /* 0x0000000002007343 */ /* 0x003fea0003c00000 */
.L_x_275:
[----:B------:R-:W-:Y:S05]  /*f060*/  BSYNC B6 ;  /* 0x0000000000067941 */ /* 0x000fea0003800000 */
.L_x_274:
[----:B------:R0:W5:Y:S01]  /*f070*/  LDL R9, [R1+0x18] ;  /* 0x0000180001097983 */ /* 0x0001620000100800 */
[----:B------:R-:W2:Y:S01]  /*f080*/  LDC R5, c[0x0][0x448] ;  /* 0x00011200ff057b82 */ /* 0x000ea20000000800 */
[----:B------:R-:W3:Y:S01]  /*f090*/  S2R R2, SR_TID.X ;  /* 0x0000000000027919 */ /* 0x000ee20000002100 */
[----:B------:R-:W-:Y:S01]  /*f0a0*/  R2UR UR6, R34 ;  /* 0x00000000220672ca */ /* 0x000fe200000e0000 */
[----:B------:R-:W-:Y:S01]  /*f0b0*/  IMAD.SHL.U32 R6, R17, 0x80, RZ ;  /* 0x0000008011067824 */ /* 0x000fe200078e00ff */
[C---:B------:R-:W-:Y:S01]  /*f0c0*/  R2UR UR7, R18.reuse ;  /* 0x00000000120772ca */ /* 0x040fe200000e0000 */
[----:B------:R-:W-:Y:S01]  /*f0d0*/  ULDC.64 UR8, c[0x0][0x2d8] ;  /* 0x0000b60000087ab9 */ /* 0x000fe20000000a00 */
[----:B--2---:R-:W-:Y:S02]  /*f0e0*/  ISETP.NE.AND P0, PT, R5, 0x1, PT ;  /* 0x000000010500780c */ /* 0x004fe40003f05270 */
[----:B------:R-:W-:Y:S02]  /*f0f0*/  R2UR UR10, R18 ;  /* 0x00000000120a72ca */ /* 0x000fe400000e0000 */
[C---:B---3--:R-:W-:Y:S01]  /*f100*/  LOP3.LUT R19, R2.reuse, 0x7f, RZ, 0xc0, !PT ;  /* 0x0000007f02137812 */ /* 0x048fe200078ec0ff */
[----:B------:R-:W-:-:S08]  /*f110*/  IMAD.SHL.U32 R2, R2, 0x20, RZ ;  /* 0x0000002002027824 */ /* 0x000fd000078e00ff */
[----:B------:R-:W2:Y:S01]  /*f120*/  @P0 LDC R7, c[0x0][0x44c] ;  /* 0x00011300ff070b82 */ /* 0x000ea20000000800 */
[----:B------:R-:W-:-:S04]  /*f130*/  SHF.R.U32.HI R19, RZ, 0x2, R19 ;  /* 0x00000002ff137819 */ /* 0x000fc80000011613 */
[----:B------:R-:W-:-:S03]  /*f140*/  LOP3.LUT R2, R19, 0x60, R2, 0xf8, !PT ;  /* 0x0000006013027812 */ /* 0x000fc600078ef802 */
[----:B------:R-:W3:Y:S01]  /*f150*/  @P0 LDC R3, c[0x0][0x450] ;  /* 0x00011400ff030b82 */ /* 0x000ee20000000800 */
[----:B------:R-:W-:Y:S01]  /*f160*/  UIMAD UR6, UR6, UR8, URZ ;  /* 0x00000008060672a4 */ /* 0x000fe2000f8e023f */
[----:B------:R-:W-:Y:S01]  /*f170*/  LOP3.LUT R0, R2, R6, RZ, 0xfc, !PT ;  /* 0x0000000602007212 */ /* 0x000fe200078efcff */
[----:B------:R-:W-:Y:S01]  /*f180*/  UMOV UR4, UR38 ;  /* 0x0000002600047c82 */ /* 0x000fe20008000000 */
[----:B------:R-:W-:Y:S01]  /*f190*/  UMOV UR5, UR47 ;  /* 0x0000002f00057c82 */ /* 0x000fe20008000000 */
[----:B------:R-:W-:Y:S02]  /*f1a0*/  UIMAD UR6, UR10, UR9, UR6 ;  /* 0x000000090a0672a4 */ /* 0x000fe4000f8e0206 */
[----:B------:R-:W-:Y:S01]  /*f1b0*/  UIMAD.WIDE.U32 UR4, UR7, UR8, UR4 ;  /* 0x00000008070472a5 */ /* 0x000fe2000f8e0004 */
[----:B------:R-:W-:Y:S02]  /*f1c0*/  IMAD.MOV.U32 R2, RZ, RZ, R0 ;  /* 0x000000ffff027224 */ /* 0x000fe400078e0000 */
[----:B------:R-:W-:Y:S01]  /*f1d0*/  ULDC.64 UR8, c[0x0][0x2e0] ;  /* 0x0000b80000087ab9 */ /* 0x000fe20000000a00 */
[----:B------:R-:W-:Y:S01]  /*f1e0*/  UIADD3 UR5, UR5, UR6, URZ ;  /* 0x0000000605057290 */ /* 0x000fe2000fffe03f */
[----:B--2---:R-:W-:Y:S01]  /*f1f0*/  @P0 IMAD.HI.U32 R4, R0, R7, RZ ;  /* 0x0000000700040227 */ /* 0x004fe200078e00ff */
[----:B------:R-:W-:Y:S01]  /*f200*/  UIMAD UR6, UR45, UR8, URZ ;  /* 0x000000082d0672a4 */ /* 0x000fe2000f8e023f */
[----:B------:R-:W2:Y:S01]  /*f210*/  S2R R19, SR_TID.X ;  /* 0x0000000000137919 */ /* 0x000ea20000002100 */
[----:B------:R-:W-:-:S02]  /*f220*/  UIMAD.WIDE.U32 UR4, UR44, UR8, UR4 ;  /* 0x000000082c0472a5 */ /* 0x000fc4000f8e0004 */
[----:B---3--:R-:W-:Y:S01]  /*f230*/  @P0 SHF.R.U32.HI R2, RZ, R3, R4 ;  /* 0x00000003ff020219 */ /* 0x008fe20000011604 */
[----:B------:R-:W-:-:S03]  /*f240*/  UIMAD UR6, UR44, UR9, UR6 ;  /* 0x000000092c0672a4 */ /* 0x000fc6000f8e0206 */
[--C-:B------:R-:W-:Y:S01]  /*f250*/  SHF.R.S32.HI R3, RZ, 0x1f, R2.reuse ;  /* 0x0000001fff037819 */ /* 0x100fe20000011402 */
[----:B------:R-:W-:Y:S01]  /*f260*/  IMAD.MOV R4, RZ, RZ, -R2 ;  /* 0x000000ffff047224 */ /* 0x000fe200078e0a02 */
[----:B------:R-:W-:Y:S01]  /*f270*/  ULDC.64 UR8, c[0x0][0x2d0] ;  /* 0x0000b40000087ab9 */ /* 0x000fe20000000a00 */
[----:B------:R-:W-:Y:S02]  /*f280*/  UIADD3 UR5, UR5, UR6, URZ ;  /* 0x0000000605057290 */ /* 0x000fe4000fffe03f */
[----:B------:R-:W-:Y:S02]  /*f290*/  IMAD R7, R3, UR8, RZ ;  /* 0x0000000803077c24 */ /* 0x000fe4000f8e02ff */
[----:B------:R-:W-:Y:S02]  /*f2a0*/  IMAD.U32 R3, RZ, RZ, UR8 ;  /* 0x00000008ff037e24 */ /* 0x000fe4000f8e00ff */
[----:B------:R-:W-:Y:S02]  /*f2b0*/  IMAD R0, R5, R4, R0 ;  /* 0x0000000405007224 */ /* 0x000fe400078e0200 */
[----:B------:R-:W-:-:S02]  /*f2c0*/  IMAD R7, R2, UR9, R7 ;  /* 0x0000000902077c24 */ /* 0x000fc4000f8e0207 */
[----:B------:R-:W-:Y:S01]  /*f2d0*/  IMAD.WIDE.U32 R2, R2, R3, UR4 ;  /* 0x0000000402027e25 */ /* 0x000fe2000f8e0003 */
[----:B------:R-:W-:Y:S01]  /*f2e0*/  SHF.R.S32.HI R4, RZ, 0x1f, R0 ;  /* 0x0000001fff047819 */ /* 0x000fe20000011400 */
[----:B------:R-:W-:Y:S02]  /*f2f0*/  ULDC.64 UR4, c[0x0][0x2c8] ;  /* 0x0000b20000047ab9 */ /* 0x000fe40000000a00 */
[----:B------:R-:W-:Y:S02]  /*f300*/  IMAD.IADD R3, R3, 0x1, R7 ;  /* 0x0000000103037824 */ /* 0x000fe400078e0207 */
[----:B------:R-:W-:Y:S02]  /*f310*/  IMAD R4, R4, UR4, RZ ;  /* 0x0000000404047c24 */ /* 0x000fe4000f8e02ff */
[----:B------:R-:W-:-:S04]  /*f320*/  IMAD.WIDE.U32 R2, R0, UR4, R2 ;  /* 0x0000000400027c25 */ /* 0x000fc8000f8e0002 */
[----:B------:R-:W-:Y:S01]  /*f330*/  IMAD R7, R0, UR5, R4 ;  /* 0x0000000500077c24 */ /* 0x000fe2000f8e0204 */
[----:B------:R-:W-:Y:S02]  /*f340*/  ULDC.64 UR4, c[0x0][0x280] ;  /* 0x0000a00000047ab9 */ /* 0x000fe40000000a00 */
[----:B------:R-:W-:Y:S01]  /*f350*/  IADD3 R0, P0, R2, UR4, RZ ;  /* 0x0000000402007c10 */ /* 0x000fe2000ff1e0ff */
[----:B------:R-:W-:Y:S01]  /*f360*/  ULDC UR4, c[0x0][0x2b8] ;  /* 0x0000ae0000047ab9 */ /* 0x000fe20000000800 */
[C---:B------:R-:W-:Y:S02]  /*f370*/  LOP3.LUT R10, R37.reuse, 0x40, RZ, 0xfc, !PT ;  /* 0x00000040250a7812 */ /* 0x040fe400078efcff */
[----:B------:R-:W-:Y:S02]  /*f380*/  LOP3.LUT R8, R37, 0x80, RZ, 0xfc, !PT ;  /* 0x0000008025087812 */ /* 0x000fe400078efcff */
[----:B------:R-:W-:Y:S01]  /*f390*/  IADD3.X R4, R3, UR5, R7, P0, !PT ;  /* 0x0000000503047c10 */ /* 0x000fe200087fe407 */
[----:B------:R-:W-:Y:S01]  /*f3a0*/  UMOV UR5, 0xffffffff ;  /* 0xffffffff00057882 */ /* 0x000fe20000000000 */
[----:B--2---:R-:W-:-:S02]  /*f3b0*/  LOP3.LUT R19, R19, 0x7f, RZ, 0xc0, !PT ;  /* 0x0000007f13137812 */ /* 0x004fc400078ec0ff */
[----:B------:R-:W-:Y:S02]  /*f3c0*/  ISETP.GE.AND P3, PT, R37, UR4, PT ;  /* 0x0000000425007c0c */ /* 0x000fe4000bf66270 */
[----:B------:R-:W-:Y:S02]  /*f3d0*/  ISETP.GE.AND P2, PT, R10, UR4, PT ;  /* 0x000000040a007c0c */ /* 0x000fe4000bf46270 */
[----:B------:R-:W-:Y:S02]  /*f3e0*/  ISETP.GE.AND P1, PT, R8, UR4, PT ;  /* 0x0000000408007c0c */ /* 0x000fe4000bf26270 */
[----:B------:R-:W-:Y:S01]  /*f3f0*/  SHF.R.U32.HI R10, RZ, 0x2, R19 ;  /* 0x00000002ff0a7819 */ /* 0x000fe20000011613 */
[----:B0-----:R-:W-:Y:S10]  /*f400*/  BRA.DIV UR5, `(.L_x_276) ;  /* 0x0000004205c87947 */ /* 0x001ff4000b800000 */
[----:B------:R-:W0:Y:S01]  /*f410*/  SHFL.IDX PT, R3, R0, RZ, 0x1c1f ;  /* 0x001c1fff00037589 */ /* 0x000e2200000e0000 */
[----:B------:R-:W-:Y:S02]  /*f420*/  IMAD R5, R5, UR41, RZ ;  /* 0x0000002905057c24 */ /* 0x000fe4000f8e02ff */
[----:B------:R-:W-:Y:S01]  /*f430*/  IMAD.IADD R6, R10, 0x1, R6 ;  /* 0x000000010a067824 */ /* 0x000fe200078e0206 */
[----:B------:R-:W2:Y:S03]  /*f440*/  SHFL.IDX PT, R2, R4, RZ, 0x1c1f ;  /* 0x001c1fff04027589 */ /* 0x000ea600000e0000 */
[C---:B------:R-:W-:Y:S01]  /*f450*/  VIADD R8, R6.reuse, 0x20 ;  /* 0x0000002006087836 */ /* 0x040fe20000000000 */
[----:B------:R-:W-:Y:S01]  /*f460*/  ISETP.GE.AND P0, PT, R6, R5, PT ;  /* 0x000000050600720c */ /* 0x000fe20003f06270 */
[----:B------:R-:W3:-:S12]  /*f470*/  SHFL.IDX PT, R14, R0, 0x1, 0x1c1f ;  /* 0x003c1f00000e7f89 */ /* 0x000ed800000e0000 */
[----:B0-----:R-:W-:-:S04]  /*f480*/  @!P0 IADD3 R7, P4, R37, R3, RZ ;  /* 0x0000000325078210 */ /* 0x001fc80007f9e0ff */
[----:B--2---:R-:W-:Y:S01]  /*f490*/  @!P0 IADD3.X R3, RZ, R2, RZ, P4, !PT ;  /* 0x00000002ff038210 */ /* 0x004fe200027fe4ff */
[----:B------:R-:W-:-:S05]  /*f4a0*/  @!P0 IMAD.MOV.U32 R2, RZ, RZ, R7 ;  /* 0x000000ffff028224 */ /* 0x000fca00078e0007 */
[----:B-----5:R-:W-:Y:S04]  /*f4b0*/  @!P0 LDGSTS.E.BYPASS.LTC128B.128 [R9+0x14400], desc[UR52][R2.64], !P3 ;  /* 0x1440000002098fae */ /* 0x020fe8000d901d74 */
[----:B------:R-:W-:Y:S04]  /*f4c0*/  @!P0 LDGSTS.E.BYPASS.LTC128B.128 [R9+0x16400], desc[UR52][R2.64+0x40], !P2 ;  /* 0x1640004002098fae */ /* 0x000fe8000d101d74 */
[----:B------:R0:W-:Y:S01]  /*f4d0*/  @!P0 LDGSTS.E.BYPASS.LTC128B.128 [R9+0x18400], desc[UR52][R2.64+0x80], !P1 ;  /* 0x1840008002098fae */ /* 0x0001e2000c901d74 */
[----:B------:R-:W-:Y:S01]  /*f4e0*/  ISETP.GE.AND P0, PT, R8, R5, PT ;  /* 0x000000050800720c */ /* 0x000fe20003f06270 */
[----:B------:R-:W-:-:S02]  /*f4f0*/  VIADD R8, R6, 0x40 ;  /* 0x0000004006087836 */ /* 0x000fc40000000000 */
[----:B0-----:R-:W0:Y:S10]  /*f500*/  SHFL.IDX PT, R2, R4, 0x1, 0x1c1f ;  /* 0x003c1f0004027f89 */ /* 0x001e3400000e0000 */
[----:B---3--:R-:W-:-:S05]  /*f510*/  @!P0 IADD3 R14, P4, R37, R14, RZ ;  /* 0x0000000e250e8210 */ /* 0x008fca0007f9e0ff */
[----:B0-----:R-:W-:Y:S02]  /*f520*/  @!P0 IMAD.X R7, RZ, RZ, R2, P4 ;  /* 0x000000ffff078224 */ /* 0x001fe400020e0602 */
[----:B------:R-:W-:Y:S02]  /*f530*/  @!P0 IMAD.MOV.U32 R2, RZ, RZ, R14 ;  /* 0x000000ffff028224 */ /* 0x000fe400078e000e */
[----:B------:R-:W-:Y:S01]  /*f540*/  @!P0 IMAD.MOV.U32 R3, RZ, RZ, R7 ;  /* 0x000000ffff038224 */ /* 0x000fe200078e0007 */
[----:B------:R-:W0:Y:S04]  /*f550*/  SHFL.IDX PT, R14, R0, 0x2, 0x1c1f ;  /* 0x005c1f00000e7f89 */ /* 0x000e2800000e0000 */
[----:B------:R-:W-:Y:S04]  /*f560*/  @!P0 LDGSTS.E.BYPASS.LTC128B.128 [R9+0x14c00], desc[UR52][R2.64], !P3 ;  /* 0x14c0000002098fae */ /* 0x000fe8000d901d74 */
[----:B------:R-:W-:Y:S04]  /*f570*/  @!P0 LDGSTS.E.BYPASS.LTC128B.128 [R9+0x16c00], desc[UR52][R2.64+0x40], !P2 ;  /* 0x16c0004002098fae */ /* 0x000fe8000d101d74 */
[----:B------:R2:W-:Y:S01]  /*f580*/  @!P0 LDGSTS.E.BYPASS.LTC128B.128 [R9+0x18c00], desc[UR52][R2.64+0x80], !P1 ;  /* 0x18c0008002098fae */ /* 0x0005e2000c901d74 */
[----:B------:R-:W-:-:S03]  /*f590*/  ISETP.GE.AND P0, PT, R8, R5, PT ;  /* 0x000000050800720c */ /* 0x000fc60003f06270 */
[----:B--2---:R-:W2:Y:S10]  /*f5a0*/  SHFL.IDX PT, R2, R4, 0x2, 0x1c1f ;  /* 0x005c1f0004027f89 */ /* 0x004eb400000e0000 */
[----:B0-----:R-:W-:Y:S01]  /*f5b0*/  @!P0 IADD3 R14, P4, R37, R14, RZ ;  /* 0x0000000e250e8210 */ /* 0x001fe20007f9e0ff */
[----:B------:R-:W0:Y:S04]  /*f5c0*/  SHFL.IDX PT, R4, R4, 0x3, 0x1c1f ;  /* 0x007c1f0004047f89 */ /* 0x000e2800000e0000 */
[----:B--2---:R-:W-:-:S02]  /*f5d0*/  @!P0 IMAD.X R7, RZ, RZ, R2, P4 ;  /* 0x000000ffff078224 */ /* 0x004fc400020e0602 */
[----:B------:R-:W-:Y:S02]  /*f5e0*/  @!P0 IMAD.MOV.U32 R2, RZ, RZ, R14 ;  /* 0x000000ffff028224 */ /* 0x000fe400078e000e */
[----:B------:R-:W-:Y:S01]  /*f5f0*/  @!P0 IMAD.MOV.U32 R3, RZ, RZ, R7 ;  /* 0x000000ffff038224 */ /* 0x000fe200078e0007 */
[----:B------:R2:W3:Y:S04]  /*f600*/  SHFL.IDX PT, R14, R0, 0x3, 0x1c1f ;  /* 0x007c1f00000e7f89 */ /* 0x0004e800000e0000 */
[----:B------:R2:W-:Y:S04]  /*f610*/  @!P0 LDGSTS.E.BYPASS.LTC128B.128 [R9+0x15400], desc[UR52][R2.64], !P3 ;  /* 0x1540000002098fae */ /* 0x0005e8000d901d74 */
[----:B------:R2:W-:Y:S04]  /*f620*/  @!P0 LDGSTS.E.BYPASS.LTC128B.128 [R9+0x17400], desc[UR52][R2.64+0x40], !P2 ;  /* 0x1740004002098fae */ /* 0x0005e8000d101d74 */
[----:B0-----:R2:W-:Y:S02]  /*f630*/  @!P0 LDGSTS.E.BYPASS.LTC128B.128 [R9+0x19400], desc[UR52][R2.64+0x80], !P1 ;  /* 0x1940008002098fae */ /* 0x0015e4000c901d74 */
.L_x_376:
[----:B------:R-:W-:Y:S01]  /*f640*/  IADD3 R6, R6, 0x60, RZ ;  /* 0x0000006006067810 */ /* 0x000fe20007ffe0ff */
[----:B------:R-:W-:Y:S03]  /*f650*/  BSSY B0, `(.L_x_277) ;  /* 0x000000b000007945 */ /* 0x000fe60003800000 */
[----:B------:R-:W-:-:S13]  /*f660*/  ISETP.GE.AND P0, PT, R6, R5, PT ;  /* 0x000000050600720c */ /* 0x000fda0003f06270 */
[----:B------:R-:W-:Y:S05]  /*f670*/  @P0 BRA `(.L_x_278) ;  /* 0x0000000000200947 */ /* 0x000fea0003800000 */
[----:B--23--:R-:W-:-:S05]  /*f680*/  IADD3 R2, P0, R37, R14, RZ ;  /* 0x0000000e25027210 */ /* 0x00cfca0007f1e0ff */
[----:B------:R-:W-:-:S05]  /*f690*/  IMAD.X R3, RZ, RZ, R4, P0 ;  /* 0x000000ffff037224 */ /* 0x000fca00000e0604 */
[----:B------:R-:W-:Y:S01]  /*f6a0*/  @!PT LDS RZ, [RZ] ;  /* 0x00000000fffff984 */ /* 0x000fe20000000800 */
[----:B------:R-:W-:Y:S01]  /*f6b0*/  @!PT LDS RZ, [RZ] ;  /* 0x00000000fffff984 */ /* 0x000fe20000000800 */
[----:B------:R-:W-:Y:S01]  /*f6c0*/  @!PT LDS RZ, [RZ] ;  /* 0x00000000fffff984 */ /* 0x000fe20000000800 */
[----:B------:R0:W-:Y:S04]  /*f6d0*/  LDGSTS.E.BYPASS.LTC128B.128 [R9+0x15c00], desc[UR52][R2.64], !P3 ;  /* 0x15c0000002097fae */ /* 0x0001e8000d901d74 */
[----:B------:R0:W-:Y:S04]  /*f6e0*/  LDGSTS.E.BYPASS.LTC128B.128 [R9+0x17c00], desc[UR52][R2.64+0x40], !P2 ;  /* 0x17c0004002097fae */ /* 0x0001e8000d101d74 */
[----:B------:R0:W-:Y:S02]  /*f6f0*/  LDGSTS.E.BYPASS.LTC128B.128 [R9+0x19c00], desc[UR52][R2.64+0x80], !P1 ;  /* 0x19c0008002097fae */ /* 0x0001e4000c901d74 */
.L_x_278:
[----:B------:R-:W-:Y:S05]  /*f700*/  BSYNC B0 ;  /* 0x0000000000007941 */ /* 0x000fea0003800000 */
.L_x_277:
[----:B------:R-:W-:Y:S01]  /*f710*/  NOP ;  /* 0x0000000000007918 */ /* 0x000fe20000000000 */
[----:B------:R-:W-:-:S13]  /*f720*/  PLOP3.LUT P0, PT, PT, PT, PT, 0x80, 0x0 ;  /* 0x000000000000781c */ /* 0x000fda0003f0f070 */
.L_x_279:
[----:B------:R-:W-:Y:S02]  /*f730*/  PLOP3.LUT P1, PT, P1, P0, PT, 0xa2, 0x0 ;  /* 0x000000000000781c */ /* 0x000fe40000f21472 */
[----:B------:R-:W-:-:S08]  /*f740*/  @P0 R2UR P1, UR4, R22 ;  /* 0x00000000160402ca */ /* 0x000fd00000020000 */
[----:B------:R-:W-:-:S05]  /*f750*/  @P0 PLOP3.LUT P0, PT, P1, PT, PT, 0x80, 0x0 ;  /* 0x000000000000081c */ /* 0x000fca0000f0f070 */
[----:B------:R-:W-:Y:S01]  /*f760*/  @!P1 SYNCS.ARRIVE.TRANS64.RED.A0T1 RZ, [UR4+0x29800], RZ ;  /* 0x029800ffffff99a7 */ /* 0x000fe20008200404 */
[----:B------:R-:W-:Y:S07]  /*f770*/  @!P1 ARRIVES.LDGSTSBAR.64.TRANSCNT [UR4+0x29800] ;  /* 0x02980000ff0099b0 */ /* 0x000fee0008000a84 */
[----:B------:R-:W-:Y:S05]  /*f780*/  @P0 BRA.U.ANY `(.L_x_279) ;  /* 0xfffffffd00e80947 */ /* 0x000fea000393ffff */
[----:B0-2---:R-:W2:Y:S02]  /*f790*/  LDL.LU R2, [R1+0x1c] ;  /* 0x00001c0001027983 */ /* 0x005ea40000300800 */
[----:B--2---:R-:W-:-:S05]  /*f7a0*/  VIADD R2, R2, 0x1 ;  /* 0x0000000102027836 */ /* 0x004fca0000000000 */
[----:B------:R0:W-:Y:S01]  /*f7b0*/  STL [R1+0x1c], R2 ;  /* 0x00001c0201007387 */ /* 0x0001e20000100800 */
[----:B------:R-:W-:-:S04]  /*f7c0*/  LEA.HI R0, R2, R2, RZ, 0x1 ;  /* 0x0000000202007211 */ /* 0x000fc800078f08ff */
[----:B------:R-:W-:-:S05]  /*f7d0*/  LOP3.LUT R0, R0, 0xfffffffe, RZ, 0xc0, !PT ;  /* 0xfffffffe00007812 */ /* 0x000fca00078ec0ff */
[----:B------:R-:W-:-:S05]  /*f7e0*/  IMAD.IADD R0, R2, 0x1, -R0 ;  /* 0x0000000102007824 */ /* 0x000fca00078e0a00 */
[----:B------:R-:W-:Y:S01]  /*f7f0*/  SHF.L.U32 R3, R0, 0x1f, RZ ;  /* 0x0000001f00037819 */ /* 0x000fe200000006ff */
[----:B------:R-:W-:Y:S01]  /*f800*/  NOP ;  /* 0x0000000000007918 */ /* 0x000fe20000000000 */
[----:B------:R0:W-:Y:S01]  /*f810*/  SYNCS.ARRIVE.TRANS64.A1T0 RZ, [R22+URZ+0x29800], RZ ;  /* 0x029800ff16ff79a7 */ /* 0x0001e2000810003f */
[----:B------:R-:W-:Y:S01]  /*f820*/  BSSY B0, `(.L_x_280) ;  /* 0x0000003000007945 */ /* 0x000fe20003800000 */
[----:B------:R-:W2:Y:S03]  /*f830*/  SYNCS.PHASECHK.TRANS64.TRYWAIT P0, [R22+URZ+0x29820], R3 ;  /* 0x02982003160075a7 */ /* 0x000ea6000800017f */
[----:B0-2---:R-:W-:Y:S05]  /*f840*/  @!P0 BRA `(.L_x_281) ;  /* 0x0000004000f88947 */ /* 0x005fea0003800000 */
.L_x_377:
[----:B------:R-:W-:Y:S05]  /*f850*/  BSYNC B0 ;  /* 0x0000000000007941 */ /* 0x000fea0003800000 */
.L_x_280:
[----:B------:R-:W-:-:S06]  /*f860*/  UISETP.GE.AND UP0, UPT, UR42, 0xa1, UPT ;  /* 0x000000a12a00788c */ /* 0x000fcc000bf06270 */
[----:B------:R-:W-:-:S13]  /*f870*/  PLOP3.LUT P0, PT, PT, PT, UP0, 0x40, 0x0 ;  /* 0x000000000000781c */ /* 0x000fda0003f0e808 */
[----:B------:R-:W-:Y:S05]  /*f880*/  @P0 BRA `(.L_x_282) ;  /* 0x0000001400cc0947 */ /* 0x000fea0003800000 */
[----:B------:R-:W-:Y:S01]  /*f890*/  UIADD3 UR4, UR43, -0x2, URZ ;  /* 0xfffffffe2b047890 */ /* 0x000fe2000fffe03f */
[----:B------:R-:W-:Y:S02]  /*f8a0*/  IMAD.MOV.U32 R20, RZ, RZ, R33 ;  /* 0x000000ffff147224 */ /* 0x000fe400078e0021 */
[----:B------:R-:W-:-:S03]  /*f8b0*/  IMAD.MOV.U32 R19, RZ, RZ, R28 ;  /* 0x000000ffff137224 */ /* 0x000fc600078e001c */
[----:B------:R-:W-:-:S07]  /*f8c0*/  IMAD.U32 R31, RZ, RZ, UR4 ;  /* 0x00000004ff1f7e24 */ /* 0x000fce000f8e00ff */
.L_x_302:
[----:B0-2---:R-:W2:Y:S01]  /*f8d0*/  LDL R11, [R1] ;  /* 0x00000000010b7983 */ /* 0x005ea20000100800 */
[----:B------:R-:W4:Y:S01]  /*f8e0*/  LDC R0, c[0x0][0x430] ;  /* 0x00010c00ff007b82 */ /* 0x000f220000000800 */
[----:B------:R-:W0:Y:S01]  /*f8f0*/  S2R R2, SR_TID.X ;  /* 0x0000000000027919 */ /* 0x000e220000002100 */
[----:B------:R-:W1:Y:S01]  /*f900*/  S2R R4, SR_TID.X ;  /* 0x0000000000047919 */ /* 0x000e620000002100 */
[----:B------:R-:W3:Y:S01]  /*f910*/  S2R R8, SR_TID.X ;  /* 0x0000000000087919 */ /* 0x000ee20000002100 */
[----:B----4-:R-:W-:Y:S02]  /*f920*/  ISETP.NE.AND P0, PT, R0, 0x1, PT ;  /* 0x000000010000780c */ /* 0x010fe40003f05270 */
[----:B0-----:R-:W-:-:S11]  /*f930*/  LOP3.LUT R3, R2, 0x7f, RZ, 0xc0, !PT ;  /* 0x0000007f02037812 */ /* 0x001fd600078ec0ff */
[----:B------:R-:W0:Y:S01]  /*f940*/  @P0 LDC R7, c[0x0][0x434] ;  /* 0x00010d00ff070b82 */ /* 0x000e220000000800 */
[----:B------:R-:W-:Y:S02]  /*f950*/  SHF.R.U32.HI R6, RZ, 0x2, R3 ;  /* 0x00000002ff067819 */ /* 0x000fe40000011603 */
[C---:B-1----:R-:W-:Y:S01]  /*f960*/  LOP3.LUT R3, R4.reuse, 0x7f, RZ, 0xc0, !PT ;  /* 0x0000007f04037812 */ /* 0x042fe200078ec0ff */
[----:B------:R-:W-:-:S04]  /*f970*/  IMAD.SHL.U32 R4, R4, 0x20, RZ ;  /* 0x0000002004047824 */ /* 0x000fc800078e00ff */
[----:B------:R-:W1:Y:S01]  /*f980*/  @P0 LDC R0, c[0x0][0x438] ;  /* 0x00010e00ff000b82 */ /* 0x000e620000000800 */
[----:B------:R-:W-:Y:S01]  /*f990*/  IMAD.MOV.U32 R2, RZ, RZ, 0xa0 ;  /* 0x000000a0ff027424 */ /* 0x000fe200078e00ff */
[----:B------:R-:W-:Y:S02]  /*f9a0*/  LOP3.LUT R4, R6, 0x60, R4, 0xf8, !PT ;  /* 0x0000006006047812 */ /* 0x000fe400078ef804 */
[----:B------:R-:W-:-:S04]  /*f9b0*/  SHF.R.U32.HI R6, RZ, 0x2, R3 ;  /* 0x00000002ff067819 */ /* 0x000fc80000011603 */
[----:B------:R-:W4:Y:S01]  /*f9c0*/  @P0 LDC R5, c[0x0][0x434] ;  /* 0x00010d00ff050b82 */ /* 0x000f220000000800 */
[----:B------:R-:W-:Y:S01]  /*f9d0*/  IMAD R2, R31, R2, UR37 ;  /* 0x000000251f027e24 */ /* 0x000fe2000f8e0202 */
[----:B---3--:R-:W-:-:S06]  /*f9e0*/  SHF.L.U32 R9, R8, 0x5, RZ ;  /* 0x0000000508097819 */ /* 0x008fcc00000006ff */
[----:B------:R-:W3:Y:S01]  /*f9f0*/  @P0 LDC R3, c[0x0][0x438] ;  /* 0x00010e00ff030b82 */ /* 0x000ee20000000800 */
[----:B------:R-:W-:Y:S01]  /*fa00*/  IMAD.IADD R4, R4, 0x1, R2 ;  /* 0x0000000104047824 */ /* 0x000fe200078e0202 */
[----:B------:R-:W-:-:S03]  /*fa10*/  LOP3.LUT R9, R6, 0x60, R9, 0xf8, !PT ;  /* 0x0000006006097812 */ /* 0x000fc600078ef809 */
[----:B0-----:R-:W-:Y:S01]  /*fa20*/  @P0 IMAD.HI.U32 R6, R4, R7, RZ ;  /* 0x0000000704060227 */ /* 0x001fe200078e00ff */
[----:B------:R-:W-:-:S03]  /*fa30*/  LOP3.LUT R9, R9, 0x80, RZ, 0xfc, !PT ;  /* 0x0000008009097812 */ /* 0x000fc600078efcff */
[----:B------:R-:W-:Y:S01]  /*fa40*/  IMAD.MOV.U32 R8, RZ, RZ, R4 ;  /* 0x000000ffff087224 */ /* 0x000fe200078e0004 */
[----:B-1----:R-:W-:Y:S01]  /*fa50*/  @P0 SHF.R.U32.HI R8, RZ, R0, R6 ;  /* 0x00000000ff080219 */ /* 0x002fe20000011606 */
[C---:B------:R-:W-:Y:S01]  /*fa60*/  IMAD.IADD R0, R9.reuse, 0x1, R2 ;  /* 0x0000000109007824 */ /* 0x040fe200078e0202 */
[----:B------:R-:W-:Y:S05]  /*fa70*/  YIELD ;  /* 0x0000000000007946 */ /* 0x000fea0003800000 */
[----:B----4-:R-:W-:Y:S01]  /*fa80*/  @P0 IMAD.HI.U32 R2, R0, R5, RZ ;  /* 0x0000000500020227 */ /* 0x010fe200078e00ff */
[----:B------:R-:W-:Y:S01]  /*fa90*/  ULDC.64 UR6, c[0x0][0x428] ;  /* 0x00010a0000067ab9 */ /* 0x000fe20000000a00 */
[----:B------:R-:W-:Y:S01]  /*faa0*/  ISETP.GT.U32.AND P1, PT, R9, 0x9f, PT ;  /* 0x0000009f0900780c */ /* 0x000fe20003f24070 */
[----:B------:R-:W-:Y:S01]  /*fab0*/  ULDC.64 UR8, c[0x0][0x418] ;  /* 0x0001060000087ab9 */ /* 0x000fe20000000a00 */
[----:B------:R-:W-:Y:S01]  /*fac0*/  IMAD.MOV.U32 R10, RZ, RZ, R0 ;  /* 0x000000ffff0a7224 */ /* 0x000fe200078e0000 */
[----:B------:R-:W-:Y:S01]  /*fad0*/  ULDC UR4, c[0x0][0x430] ;  /* 0x00010c0000047ab9 */ /* 0x000fe20000000800 */
[----:B---3--:R-:W-:Y:S01]  /*fae0*/  @P0 SHF.R.U32.HI R10, RZ, R3, R2 ;  /* 0x00000003ff0a0219 */ /* 0x008fe20000011602 */
[--C-:B------:R-:W-:Y:S01]  /*faf0*/  IMAD.MOV.U32 R2, RZ, RZ, R8.reuse ;  /* 0x000000ffff027224 */ /* 0x100fe200078e0008 */
[----:B------:R-:W-:-:S03]  /*fb00*/  SHF.R.S32.HI R3, RZ, 0x1f, R8 ;  /* 0x0000001fff037819 */ /* 0x000fc60000011408 */
[----:B------:R-:W-:-:S03]  /*fb10*/  IMAD.WIDE.U32 R2, R32, UR6, R2 ;  /* 0x0000000620027c25 */ /* 0x000fc6000f8e0002 */
[----:B------:R-:W-:Y:S01]  /*fb20*/  LEA R6, P0, R2, UR8, 0x2 ;  /* 0x0000000802067c11 */ /* 0x000fe2000f8010ff */
[----:B--2---:R-:W-:-:S04]  /*fb30*/  IMAD R5, R11, UR6, RZ ;  /* 0x000000060b057c24 */ /* 0x004fc8000f8e02ff */
[----:B------:R-:W-:-:S04]  /*fb40*/  IMAD R5, R32, UR7, R5 ;  /* 0x0000000720057c24 */ /* 0x000fc8000f8e0205 */
[----:B------:R-:W-:-:S05]  /*fb50*/  IMAD.IADD R3, R5, 0x1, R3 ;  /* 0x0000000105037824 */ /* 0x000fca00078e0203 */
[----:B------:R-:W-:Y:S01]  /*fb60*/  LEA.HI.X R7, R2, UR9, R3, 0x2, P0 ;  /* 0x0000000902077c11 */ /* 0x000fe200080f1403 */
[----:B------:R-:W-:Y:S01]  /*fb70*/  IMAD.MOV R2, RZ, RZ, -R8 ;  /* 0x000000ffff027224 */ /* 0x000fe200078e0a08 */
[----:B------:R-:W-:-:S03]  /*fb80*/  @!P1 SHF.R.S32.HI R3, RZ, 0x1f, R10 ;  /* 0x0000001fff039819 */ /* 0x000fc6000001140a */
[----:B------:R-:W-:Y:S02]  /*fb90*/  IMAD R4, R2, UR4, R4 ;  /* 0x0000000402047c24 */ /* 0x000fe4000f8e0204 */
[----:B------:R-:W-:-:S04]  /*fba0*/  @!P1 IMAD.MOV.U32 R2, RZ, RZ, R10 ;  /* 0x000000ffff029224 */ /* 0x000fc800078e000a */
[----:B------:R-:W-:-:S04]  /*fbb0*/  @!P1 IMAD.WIDE.U32 R2, R32, UR6, R2 ;  /* 0x0000000620029c25 */ /* 0x000fc8000f8e0002 */
[----:B------:R-:W-:Y:S01]  /*fbc0*/  @!P1 IMAD.IADD R5, R5, 0x1, R3 ;  /* 0x0000000105059824 */ /* 0x000fe200078e0203 */
[----:B------:R-:W-:-:S04]  /*fbd0*/  @!P1 LEA R8, P0, R2, UR8, 0x2 ;  /* 0x0000000802089c11 */ /* 0x000fc8000f8010ff */
[----:B------:R-:W-:Y:S02]  /*fbe0*/  @!P1 LEA.HI.X R9, R2, UR9, R5, 0x2, P0 ;  /* 0x0000000902099c11 */ /* 0x000fe400080f1405 */
[----:B------:R0:W2:Y:S01]  /*fbf0*/  LDG.E R5, desc[UR52][R6.64] ;  /* 0x0000003406057981 */ /* 0x0000a2000c1e1900 */
[----:B------:R-:W-:Y:S02]  /*fc00*/  IMAD.U32 R11, RZ, RZ, UR46 ;  /* 0x0000002eff0b7e24 */ /* 0x000fe4000f8e00ff */
[----:B0-----:R-:W-:Y:S02]  /*fc10*/  IMAD.MOV.U32 R6, RZ, RZ, RZ ;  /* 0x000000ffff067224 */ /* 0x001fe400078e00ff */
[----:B------:R-:W-:-:S04]  /*fc20*/  VIADD R28, R19, 0x1 ;  /* 0x00000001131c7836 */ /* 0x000fc80000000000 */
[----:B------:R0:W5:Y:S01]  /*fc30*/  @!P1 LDG.E R6, desc[UR52][R8.64] ;  /* 0x0000003408069981 */ /* 0x000162000c1e1900 */
[----:B------:R-:W-:Y:S02]  /*fc40*/  ISETP.NE.AND P1, PT, R11, 0x3, PT ;  /* 0x000000030b00780c */ /* 0x000fe40003f25270 */
[----:B------:R-:W-:Y:S02]  /*fc50*/  IADD3 R7, -R10, RZ, RZ ;  /* 0x000000ff0a077210 */ /* 0x000fe40007ffe1ff */
[----:B------:R-:W-:-:S03]  /*fc60*/  ISETP.NE.AND P0, PT, R28, 0x2, PT ;  /* 0x000000021c00780c */ /* 0x000fc60003f05270 */
[----:B------:R-:W-:Y:S01]  /*fc70*/  IMAD R7, R7, UR4, R0 ;  /* 0x0000000407077c24 */ /* 0x000fe2000f8e0200 */
[----:B------:R-:W-:Y:S01]  /*fc80*/  SEL R33, RZ, 0x1, P0 ;  /* 0x00000001ff217807 */ /* 0x000fe20000000000 */
[----:B------:R-:W-:Y:S01]  /*fc90*/  IMAD.MOV.U32 R0, RZ, RZ, R31 ;  /* 0x000000ffff007224 */ /* 0x000fe200078e001f */
[----:B------:R-:W-:Y:S01]  /*fca0*/  SEL R28, R28, RZ, P0 ;  /* 0x000000ff1c1c7207 */ /* 0x000fe20000000000 */
[----:B------:R-:W-:Y:S01]  /*fcb0*/  VIADD R31, R31, 0xffffffff ;  /* 0xffffffff1f1f7836 */ /* 0x000fe20000000000 */
[----:B------:R-:W-:Y:S02]  /*fcc0*/  LOP3.LUT R33, R20, R33, RZ, 0x3c, !PT ;  /* 0x0000002114217212 */ /* 0x000fe400078e3cff */
[----:B------:R-:W-:Y:S02]  /*fcd0*/  ISETP.GT.AND P2, PT, R0, RZ, PT ;  /* 0x000000ff0000720c */ /* 0x000fe40003f44270 */
[----:B--2---:R-:W-:Y:S01]  /*fce0*/  SHF.R.S32.HI R29, RZ, 0x1f, R5 ;  /* 0x0000001fff1d7819 */ /* 0x004fe20000011405 */
[----:B0-----:R-:W-:Y:S10]  /*fcf0*/  @!P1 BRA `(.L_x_283) ;  /* 0x0000000000049947 */ /* 0x001ff40003800000 */
[----:B------:R-:W-:Y:S01]  /*fd00*/  BPT.TRAP 0x1 ;  /* 0x000000040000795c */ /* 0x000fe20000300000 */
.L_x_283:
[----:B------:R-:W-:Y:S01]  /*fd10*/  IMAD R0, R28, 0x8, R22 ;  /* 0x000000081c007824 */ /* 0x000fe200078e0216 */
[----:B------:R-:W-:Y:S01]  /*fd20*/  SHF.L.U32 R30, R33, 0x1f, RZ ;  /* 0x0000001f211e7819 */ /* 0x000fe200000006ff */
[----:B------:R-:W-:Y:S01]  /*fd30*/  BSSY B0, `(.L_x_284) ;  /* 0x0000004000007945 */ /* 0x000fe20003800000 */
[----:B------:R-:W-:Y:S02]  /*fd40*/  SHF.R.S32.HI R27, RZ, 0x1f, R4 ;  /* 0x0000001fff1b7819 */ /* 0x000fe40000011404 */
[----:B------:R-:W0:Y:S02]  /*fd50*/  SYNCS.PHASECHK.TRANS64.TRYWAIT P0, [R0+URZ+0x29880], R30 ;  /* 0x0298801e000075a7 */ /* 0x000e24000800017f */
[----:B0-----:R-:W-:Y:S05]  /*fd60*/  @!P0 BRA `(.L_x_285) ;  /* 0x0000003c00c48947 */ /* 0x001fea0003800000 */
.L_x_378:
[----:B------:R-:W-:Y:S05]  /*fd70*/  BSYNC B0 ;  /* 0x0000000000007941 */ /* 0x000fea0003800000 */
.L_x_284:
        /* <DEDUP_REMOVED lines=11> */
[----:B------:R-:W-:Y:S01]  /*fe30*/  LOP3.LUT P3, RZ, R23, 0x2, RZ, 0xc0, !PT ;  /* 0x0000000217ff7812 */ /* 0x000fe2000786c0ff */
        /* <DEDUP_REMOVED lines=10> */
[----:B------:R-:W-:Y:S02]  /*fee0*/  IADD3 R8, P0, R2, UR10, RZ ;  /* 0x0000000a02087c10 */ /* 0x000fe4000ff1e0ff */
[----:B-1----:R-:W-:Y:S02]  /*fef0*/  LOP3.LUT R11, R11, 0x7f, RZ, 0xc0, !PT ;  /* 0x0000007f0b0b7812 */ /* 0x002fe400078ec0ff */
[----:B------:R-:W-:Y:S01]  /*ff00*/  IADD3.X R9, R21, UR11, R3, P0, !PT ;  /* 0x0000000b15097c10 */ /* 0x000fe200087fe403 */
[----:B------:R-:W-:Y:S01]  /*ff10*/  IMAD.WIDE.U32 R2, R7, UR4, RZ ;  /* 0x0000000407027c25 */ /* 0x000fe2000f8e00ff */
[----:B------:R-:W-:Y:S01]  /*ff20*/  SHF.R.U32.HI R11, RZ, 0x5, R11 ;  /* 0x00000005ff0b7819 */ /* 0x000fe2000001160b */
[----:B------:R-:W-:Y:S02]  /*ff30*/  UMOV UR4, 0xffffffff ;  /* 0xffffffff00047882 */ /* 0x000fe40000000000 */
[----:B------:R-:W-:Y:S01]  /*ff40*/  IMAD.IADD R3, R3, 0x1, R10 ;  /* 0x0000000103037824 */ /* 0x000fe200078e020a */
[----:B------:R-:W-:Y:S01]  /*ff50*/  SHF.L.U32 R11, R11, 0xa, RZ ;  /* 0x0000000a0b0b7819 */ /* 0x000fe200000006ff */
[----:B------:R-:W-:-:S02]  /*ff60*/  IMAD R10, R26, UR6, RZ ;  /* 0x000000061a0a7c24 */ /* 0x000fc4000f8e02ff */
[----:B------:R-:W-:-:S04]  /*ff70*/  IMAD.WIDE.U32 R2, R6, UR6, R2 ;  /* 0x0000000606027c25 */ /* 0x000fc8000f8e0002 */
[----:B------:R-:W-:-:S04]  /*ff80*/  IMAD R10, R6, UR7, R10 ;  /* 0x00000007060a7c24 */ /* 0x000fc8000f8e020a */
[----:B------:R-:W-:Y:S02]  /*ff90*/  IMAD.IADD R3, R3, 0x1, R10 ;  /* 0x0000000103037824 */ /* 0x000fe400078e020a */
[----:B------:R-:W-:Y:S02]  /*ffa0*/  IMAD R10, R28, 0x5000, R11 ;  /* 0x000050001c0a7824 */ /* 0x000fe400078e020b */
[----:B------:R-:W-:-:S03]  /*ffb0*/  IMAD.WIDE.U32 R2, R18, UR8, R2 ;  /* 0x0000000812027c25 */ /* 0x000fc6000f8e0002 */
[----:B------:R-:W-:-:S04]  /*ffc0*/  IADD3 R24, P0, R2, UR10, RZ ;  /* 0x0000000a02187c10 */ /* 0x000fc8000ff1e0ff */
[----:B------:R-:W-:Y:S01]  /*ffd0*/  IADD3.X R21, R21, UR11, R3, P0, !PT ;  /* 0x0000000b15157c10 */ /* 0x000fe200087fe403 */
[----:B------:R-:W-:Y:S08]  /*ffe0*/  BRA.DIV UR4, `(.L_x_286) ;  /* 0x0000003e04387947 */ /* 0x000ff0000b800000 */
[----:B------:R-:W1:Y:S01]  /*fff0*/  SHFL.IDX PT, R2, R8, RZ, 0x1c1f ;  /* 0x001c1fff08027589 */ /* 0x000e6200000e0000 */
[----:B------:R-:W-:-:S03]  /*10000*/  IADD3 R10, R22, R10, R35 ;  /* 0x0000000a160a7210 */ /* 0x000fc60007ffe023 */
        /* <DEDUP_REMOVED lines=26> */
.L_x_390:
        /* <DEDUP_REMOVED lines=9> */
.L_x_287:
        /* <DEDUP_REMOVED lines=11> */
.L_x_288:
[----:B------:R2:W-:Y:S01]  /*102f0*/  SYNCS.ARRIVE.TRANS64.A1T0 RZ, [R0+URZ+0x29870], RZ ;  /* 0x029870ff00ff79a7 */ /* 0x0005e2000810003f */
[----:B------:R-:W-:Y:S05]  /*10300*/  @!P3 BRA `(.L_x_289) ;  /* 0x000000000004b947 */ /* 0x000fea0003800000 */
[----:B------:R-:W-:Y:S01]  /*10310*/  BPT.TRAP 0x1 ;  /* 0x000000040000795c */ /* 0x000fe20000300000 */
.L_x_289:
[----:B------:R-:W3:Y:S01]  /*10320*/  SYNCS.PHASECHK.TRANS64.TRYWAIT P0, [R0+URZ+0x29840], R30 ;  /* 0x0298401e000075a7 */ /* 0x000ee2000800017f */
[----:B------:R-:W-:Y:S04]  /*10330*/  BSSY B0, `(.L_x_290) ;  /* 0x0000002000007945 */ /* 0x000fe80003800000 */
[----:B---3--:R-:W-:Y:S05]  /*10340*/  @!P0 BRA `(.L_x_291) ;  /* 0x0000003c00d48947 */ /* 0x008fea0003800000 */
.L_x_391:
[----:B------:R-:W-:Y:S05]  /*10350*/  BSYNC B0 ;  /* 0x0000000000007941 */ /* 0x000fea0003800000 */
.L_x_290:
[----:B------:R-:W4:Y:S01]  /*10360*/  LDL R9, [R1+0x8] ;  /* 0x0000080001097983 */ /* 0x000f220000100800 */
[----:B------:R-:W-:Y:S01]  /*10370*/  ULDC.64 UR4, c[0x0][0x300] ;  /* 0x0000c00000047ab9 */ /* 0x000fe20000000a00 */
[----:B------:R-:W-:Y:S01]  /*10380*/  ULDC.64 UR6, c[0x0][0x310] ;  /* 0x0000c40000067ab9 */ /* 0x000fe20000000a00 */
[----:B------:R-:W-:Y:S01]  /*10390*/  IMAD R8, R27, UR4, RZ ;  /* 0x000000041b087c24 */ /* 0x000fe2000f8e02ff */
[C---:B------:R-:W-:Y:S01]  /*103a0*/  LOP3.LUT P4, RZ, R23.reuse, 0x10, RZ, 0xc0, !PT ;  /* 0x0000001017ff7812 */ /* 0x040fe2000788c0ff */
[C---:B------:R-:W-:Y:S01]  /*103b0*/  IMAD.WIDE.U32 R2, R4.reuse, UR4, RZ ;  /* 0x0000000404027c25 */ /* 0x040fe2000f8e00ff */
[C---:B------:R-:W-:Y:S02]  /*103c0*/  LOP3.LUT P3, RZ, R23.reuse, 0x8, RZ, 0xc0, !PT ;  /* 0x0000000817ff7812 */ /* 0x040fe4000786c0ff */
[----:B------:R-:W-:Y:S01]  /*103d0*/  LOP3.LUT P1, RZ, R23, 0x4, RZ, 0xc0, !PT ;  /* 0x0000000417ff7812 */ /* 0x000fe2000782c0ff */
[----:B------:R-:W-:Y:S02]  /*103e0*/  IMAD R8, R4, UR5, R8 ;  /* 0x0000000504087c24 */ /* 0x000fe4000f8e0208 */
[----:B------:R-:W-:-:S02]  /*103f0*/  IMAD R29, R29, UR6, RZ ;  /* 0x000000061d1d7c24 */ /* 0x000fc4000f8e02ff */
[----:B------:R-:W-:Y:S02]  /*10400*/  IMAD.IADD R3, R3, 0x1, R8 ;  /* 0x0000000103037824 */ /* 0x000fe400078e0208 */
[----:B------:R-:W-:Y:S02]  /*10410*/  IMAD R8, R25, UR4, RZ ;  /* 0x0000000419087c24 */ /* 0x000fe4000f8e02ff */
[----:B------:R-:W-:-:S04]  /*10420*/  IMAD.WIDE.U32 R2, R5, UR6, R2 ;  /* 0x0000000605027c25 */ /* 0x000fc8000f8e0002 */
[----:B------:R-:W-:Y:S01]  /*10430*/  IMAD R5, R5, UR7, R29 ;  /* 0x0000000705057c24 */ /* 0x000fe2000f8e021d */
[----:B------:R-:W-:Y:S01]  /*10440*/  MOV R4, R2 ;  /* 0x0000000200047202 */ /* 0x000fe20000000f00 */
[----:B------:R-:W-:Y:S02]  /*10450*/  IMAD R8, R7, UR5, R8 ;  /* 0x0000000507087c24 */ /* 0x000fe4000f8e0208 */
[----:B------:R-:W-:Y:S02]  /*10460*/  IMAD.IADD R5, R3, 0x1, R5 ;  /* 0x0000000103057824 */ /* 0x000fe400078e0205 */
[----:B------:R-:W-:Y:S01]  /*10470*/  IMAD.WIDE.U32 R2, R7, UR4, RZ ;  /* 0x0000000407027c25 */ /* 0x000fe2000f8e00ff */
[----:B------:R-:W-:-:S03]  /*10480*/  ULDC.64 UR4, c[0x0][0x308] ;  /* 0x0000c20000047ab9 */ /* 0x000fc60000000a00 */
[----:B------:R-:W-:Y:S02]  /*10490*/  IMAD.IADD R3, R3, 0x1, R8 ;  /* 0x0000000103037824 */ /* 0x000fe400078e0208 */
[----:B------:R-:W-:Y:S02]  /*104a0*/  IMAD R7, R26, UR6, RZ ;  /* 0x000000061a077c24 */ /* 0x000fe4000f8e02ff */
[----:B------:R-:W-:-:S04]  /*104b0*/  IMAD.WIDE.U32 R2, R6, UR6, R2 ;  /* 0x0000000606027c25 */ /* 0x000fc8000f8e0002 */
[----:B------:R-:W-:Y:S01]  /*104c0*/  IMAD R7, R6, UR7, R7 ;  /* 0x0000000706077c24 */ /* 0x000fe2000f8e0207 */
[----:B------:R-:W-:Y:S01]  /*104d0*/  ULDC.64 UR6, c[0x0][0x2e8] ;  /* 0x0000ba0000067ab9 */ /* 0x000fe20000000a00 */
        /* <DEDUP_REMOVED lines=13> */
[----:B------:R-:W-:-:S03]  /*105b0*/  IMAD.IADD R7, R22, 0x1, R7 ;  /* 0x0000000116077824 */ /* 0x000fc600078e0207 */
[----:B------:R-:W5:Y:S04]  /*105c0*/  SHFL.IDX PT, R3, R5, RZ, 0x1c1f ;  /* 0x001c1fff05037589 */ /* 0x000f6800000e0000 */
[----:B------:R-:W-:Y:S04]  /*105d0*/  SHFL.IDX PT, R9, R5, 0x2, 0x1c1f ;  /* 0x005c1f0005097f89 */ /* 0x000fe800000e0000 */
[----:B------:R-:W-:Y:S04]  /*105e0*/  SHFL.IDX PT, R8, R8, RZ, 0x1c1f ;  /* 0x001c1fff08087589 */ /* 0x000fe800000e0000 */
[----:B------:R-:W-:Y:S01]  /*105f0*/  SHFL.IDX PT, R14, R6, RZ, 0x1c1f ;  /* 0x001c1fff060e7589 */ /* 0x000fe200000e0000 */
[----:B----4-:R-:W-:-:S05]  /*10600*/  IADD3 R2, P0, R37, R2, RZ ;  /* 0x0000000225027210 */ /* 0x010fca0007f1e0ff */
[----:B-----5:R-:W-:-:S05]  /*10610*/  IMAD.X R3, RZ, RZ, R3, P0 ;  /* 0x000000ffff037224 */ /* 0x020fca00000e0603 */
[----:B------:R-:W-:Y:S04]  /*10620*/  LDGSTS.E.BYPASS.LTC128B.128 [R7+0x1a400], desc[UR52][R2.64], !P4 ;  /* 0x1a40000002077fae */ /* 0x000fe8000e101d74 */
[----:B------:R-:W-:Y:S04]  /*10630*/  LDGSTS.E.BYPASS.LTC128B.128 [R7+0x1cc00], desc[UR52][R2.64+0x40], !P3 ;  /* 0x1cc0004002077fae */ /* 0x000fe8000d901d74 */
[----:B------:R4:W-:Y:S04]  /*10640*/  LDGSTS.E.BYPASS.LTC128B.128 [R7+0x1f400], desc[UR52][R2.64+0x80], !P1 ;  /* 0x1f40008002077fae */ /* 0x0009e8000c901d74 */
[----:B----4-:R-:W4:Y:S04]  /*10650*/  SHFL.IDX PT, R2, R4, 0x1, 0x1c1f ;  /* 0x003c1f0004027f89 */ /* 0x010f2800000e0000 */
[----:B------:R-:W5:Y:S01]  /*10660*/  SHFL.IDX PT, R3, R5, 0x1, 0x1c1f ;  /* 0x003c1f0005037f89 */ /* 0x000f6200000e0000 */
[----:B----4-:R-:W-:-:S05]  /*10670*/  IADD3 R2, P0, R37, R2, RZ ;  /* 0x0000000225027210 */ /* 0x010fca0007f1e0ff */
[----:B-----5:R-:W-:-:S05]  /*10680*/  IMAD.X R3, RZ, RZ, R3, P0 ;  /* 0x000000ffff037224 */ /* 0x020fca00000e0603 */
[----:B------:R-:W-:Y:S04]  /*10690*/  LDGSTS.E.BYPASS.LTC128B.128 [R7+0x1ac00], desc[UR52][R2.64], !P4 ;  /* 0x1ac0000002077fae */ /* 0x000fe8000e101d74 */
[----:B------:R-:W-:Y:S04]  /*106a0*/  LDGSTS.E.BYPASS.LTC128B.128 [R7+0x1d400], desc[UR52][R2.64+0x40], !P3 ;  /* 0x1d40004002077fae */ /* 0x000fe8000d901d74 */
[----:B------:R4:W-:Y:S04]  /*106b0*/  LDGSTS.E.BYPASS.LTC128B.128 [R7+0x1fc00], desc[UR52][R2.64+0x80], !P1 ;  /* 0x1fc0008002077fae */ /* 0x0009e8000c901d74 */
[----:B----4-:R-:W4:Y:S02]  /*106c0*/  SHFL.IDX PT, R2, R4, 0x2, 0x1c1f ;  /* 0x005c1f0004027f89 */ /* 0x010f2400000e0000 */
[----:B----4-:R-:W-:-:S05]  /*106d0*/  IADD3 R2, P0, R37, R2, RZ ;  /* 0x0000000225027210 */ /* 0x010fca0007f1e0ff */
[----:B------:R-:W-:Y:S02]  /*106e0*/  IMAD.X R3, RZ, RZ, R9, P0 ;  /* 0x000000ffff037224 */ /* 0x000fe400000e0609 */
[----:B------:R-:W-:Y:S04]  /*106f0*/  SHFL.IDX PT, R9, R5, 0x3, 0x1c1f ;  /* 0x007c1f0005097f89 */ /* 0x000fe800000e0000 */
[----:B------:R-:W-:Y:S04]  /*10700*/  LDGSTS.E.BYPASS.LTC128B.128 [R7+0x1b400], desc[UR52][R2.64], !P4 ;  /* 0x1b40000002077fae */ /* 0x000fe8000e101d74 */
[----:B------:R-:W-:Y:S04]  /*10710*/  LDGSTS.E.BYPASS.LTC128B.128 [R7+0x1dc00], desc[UR52][R2.64+0x40], !P3 ;  /* 0x1dc0004002077fae */ /* 0x000fe8000d901d74 */
[----:B------:R4:W-:Y:S04]  /*10720*/  LDGSTS.E.BYPASS.LTC128B.128 [R7+0x20400], desc[UR52][R2.64+0x80], !P1 ;  /* 0x2040008002077fae */ /* 0x0009e8000c901d74 */
[----:B----4-:R-:W4:Y:S02]  /*10730*/  SHFL.IDX PT, R2, R4, 0x3, 0x1c1f ;  /* 0x007c1f0004027f89 */ /* 0x010f2400000e0000 */
[----:B----4-:R-:W-:-:S05]  /*10740*/  IADD3 R2, P0, R37, R2, RZ ;  /* 0x0000000225027210 */ /* 0x010fca0007f1e0ff */
[----:B------:R-:W-:-:S05]  /*10750*/  IMAD.X R3, RZ, RZ, R9, P0 ;  /* 0x000000ffff037224 */ /* 0x000fca00000e0609 */
[----:B------:R4:W-:Y:S04]  /*10760*/  LDGSTS.E.BYPASS.LTC128B.128 [R7+0x1bc00], desc[UR52][R2.64], !P4 ;  /* 0x1bc0000002077fae */ /* 0x0009e8000e101d74 */
[----:B------:R4:W-:Y:S04]  /*10770*/  LDGSTS.E.BYPASS.LTC128B.128 [R7+0x1e400], desc[UR52][R2.64+0x40], !P3 ;  /* 0x1e40004002077fae */ /* 0x0009e8000d901d74 */
[----:B------:R4:W-:Y:S02]  /*10780*/  LDGSTS.E.BYPASS.LTC128B.128 [R7+0x20c00], desc[UR52][R2.64+0x80], !P1 ;  /* 0x20c0008002077fae */ /* 0x0009e4000c901d74 */
.L_x_403:
[----:B----4-:R-:W-:-:S05]  /*10790*/  IADD3 R2, P0, R37, R14, RZ ;  /* 0x0000000e25027210 */ /* 0x010fca0007f1e0ff */
[----:B------:R-:W-:Y:S01]  /*107a0*/  IMAD.X R3, RZ, RZ, R8, P0 ;  /* 0x000000ffff037224 */ /* 0x000fe200000e0608 */
[----:B------:R-:W-:-:S04]  /*107b0*/  PLOP3.LUT P0, PT, PT, PT, PT, 0x80, 0x0 ;  /* 0x000000000000781c */ /* 0x000fc80003f0f070 */
[----:B------:R-:W-:Y:S01]  /*107c0*/  @!PT LDS RZ, [RZ] ;  /* 0x00000000fffff984 */ /* 0x000fe20000000800 */
[----:B------:R-:W-:Y:S01]  /*107d0*/  @!PT LDS RZ, [RZ] ;  /* 0x00000000fffff984 */ /* 0x000fe20000000800 */
[----:B------:R-:W-:Y:S01]  /*107e0*/  @!PT LDS RZ, [RZ] ;  /* 0x00000000fffff984 */ /* 0x000fe20000000800 */
[----:B------:R4:W-:Y:S04]  /*107f0*/  LDGSTS.E.BYPASS.LTC128B.128 [R7+0x1c400], desc[UR52][R2.64], !P4 ;  /* 0x1c40000002077fae */ /* 0x0009e8000e101d74 */
[----:B------:R4:W-:Y:S04]  /*10800*/  LDGSTS.E.BYPASS.LTC128B.128 [R7+0x1ec00], desc[UR52][R2.64+0x40], !P3 ;  /* 0x1ec0004002077fae */ /* 0x0009e8000d901d74 */
[----:B------:R4:W-:Y:S01]  /*10810*/  LDGSTS.E.BYPASS.LTC128B.128 [R7+0x21400], desc[UR52][R2.64+0x80], !P1 ;  /* 0x2140008002077fae */ /* 0x0009e2000c901d74 */
[----:B------:R-:W-:Y:S01]  /*10820*/  NOP ;  /* 0x0000000000007918 */ /* 0x000fe20000000000 */
.L_x_293:
        /* <DEDUP_REMOVED lines=11> */
.L_x_294:
[----:B------:R0:W-:Y:S02]  /*108e0*/  SYNCS.ARRIVE.TRANS64.A1T0 RZ, [R0+URZ+0x29830], RZ ;  /* 0x029830ff00ff79a7 */ /* 0x0001e4000810003f */
[----:B0-23--:R-:W-:-:S04]  /*108f0*/  MOV R0, UR48 ;  /* 0x0000003000007c02 */ /* 0x00dfc80008000f00 */
[----:B------:R-:W-:-:S13]  /*10900*/  ISETP.NE.AND P0, PT, R0, 0x3, PT ;  /* 0x000000030000780c */ /* 0x000fda0003f05270 */
[----:B------:R-:W-:Y:S05]  /*10910*/  @!P0 BRA `(.L_x_295) ;  /* 0x0000000000048947 */ /* 0x000fea0003800000 */
[----:B------:R-:W-:Y:S01]  /*10920*/  BPT.TRAP 0x1 ;  /* 0x000000040000795c */ /* 0x000fe20000300000 */
.L_x_295:
[----:B------:R-:W-:Y:S01]  /*10930*/  LOP3.LUT R0, R20, 0x1, RZ, 0x3c, !PT ;  /* 0x0000000114007812 */ /* 0x000fe200078e3cff */
[----:B------:R-:W-:Y:S01]  /*10940*/  IMAD R3, R19, 0x8, R22 ;  /* 0x0000000813037824 */ /* 0x000fe200078e0216 */
[----:B------:R-:W-:Y:S02]  /*10950*/  BSSY B0, `(.L_x_296) ;  /* 0x0000004000007945 */ /* 0x000fe40003800000 */
[----:B------:R-:W-:-:S04]  /*10960*/  SHF.L.U32 R0, R0, 0x1f, RZ ;  /* 0x0000001f00007819 */ /* 0x000fc800000006ff */
[----:B------:R-:W0:Y:S02]  /*10970*/  SYNCS.PHASECHK.TRANS64.TRYWAIT P1, [R3+URZ+0x29870], R0 ;  /* 0x02987000030075a7 */ /* 0x000e24000802017f */
[----:B0-----:R-:W-:Y:S05]  /*10980*/  @!P1 BRA `(.L_x_297) ;  /* 0x0000003c00d49947 */ /* 0x001fea0003800000 */
.L_x_404:
[----:B------:R-:W-:Y:S05]  /*10990*/  BSYNC B0 ;  /* 0x0000000000007941 */ /* 0x000fea0003800000 */
.L_x_296:
[----:B------:R-:W-:-:S05]  /*109a0*/  IMAD.U32 R2, RZ, RZ, UR46 ;  /* 0x0000002eff027e24 */ /* 0x000fca000f8e00ff */
[----:B------:R-:W-:-:S13]  /*109b0*/  ISETP.NE.AND P1, PT, R2, 0x3, PT ;  /* 0x000000030200780c */ /* 0x000fda0003f25270 */
[----:B------:R-:W-:Y:S05]  /*109c0*/  @!P1 BRA `(.L_x_298) ;  /* 0x0000000000049947 */ /* 0x000fea0003800000 */
[----:B------:R-:W-:Y:S01]  /*109d0*/  BPT.TRAP 0x1 ;  /* 0x000000040000795c */ /* 0x000fe20000300000 */
.L_x_298:
[----:B0-----:R-:W-:Y:S01]  /*109e0*/  SHF.L.U32 R0, R20, 0x1f, RZ ;  /* 0x0000001f14007819 */ /* 0x001fe200000006ff */
[----:B------:R-:W-:-:S03]  /*109f0*/  IMAD R12, R19, 0x5000, RZ ;  /* 0x00005000130c7824 */ /* 0x000fc600078e02ff */
[----:B------:R-:W0:Y:S02]  /*10a00*/  SYNCS.PHASECHK.TRANS64.TRYWAIT P1, [R3+URZ+0x29860], R0 ;  /* 0x02986000030075a7 */ /* 0x000e24000802017f */
[----:B0-----:R-:W-:Y:S05]  /*10a10*/  @!P1 BRA `(.L_x_299) ;  /* 0x0000003c00c49947 */ /* 0x001fea0003800000 */
.L_x_405:
[----:B------:R-:W2:Y:S04]  /*10a20*/  LDL R4, [R1+0x10] ;  /* 0x0000100001047983 */ /* 0x000ea80000100800 */
[----:B------:R-:W3:Y:S04]  /*10a30*/  LDL R2, [R1+0x14] ;  /* 0x0000140001027983 */ /* 0x000ee80000100800 */
[----:B------:R-:W4:Y:S01]  /*10a40*/  LDL R13, [R1+0xc] ;  /* 0x00000c00010d7983 */ /* 0x000f220000100800 */
[----:B------:R-:W-:Y:S05]  /*10a50*/  WARPSYNC.ALL ;  /* 0x0000000000007948 */ /* 0x000fea0003800000 */
[----:B------:R-:W-:-:S05]  /*10a60*/  IMAD.U32 R19, RZ, RZ, UR46 ;  /* 0x0000002eff137e24 */ /* 0x000fca000f8e00ff */
[----:B------:R-:W-:Y:S02]  /*10a70*/  ISETP.NE.AND P1, PT, R19, 0x3, PT ;  /* 0x000000031300780c */ /* 0x000fe40003f25270 */
[----:B--2---:R-:W-:-:S05]  /*10a80*/  LOP3.LUT R5, R12, R4, RZ, 0xfc, !PT ;  /* 0x000000040c057212 */ /* 0x004fca00078efcff */
[----:B0-----:R-:W-:Y:S01]  /*10a90*/  IMAD.IADD R0, R22, 0x1, R5 ;  /* 0x0000000116007824 */ /* 0x001fe200078e0205 */
[----:B----4-:R-:W-:-:S03]  /*10aa0*/  LOP3.LUT R17, R12, R13, RZ, 0xfc, !PT ;  /* 0x0000000d0c117212 */ /* 0x010fc600078efcff */
[----:B---3--:R-:W-:Y:S01]  /*10ab0*/  IMAD.IADD R2, R2, 0x1, R0 ;  /* 0x0000000102027824 */ /* 0x008fe200078e0200 */
[----:B------:R-:W0:Y:S01]  /*10ac0*/  LDSM.16.MT88.4 R4, [R0+0xa400] ;  /* 0x00a400000004783b */ /* 0x000e220000004200 */
[----:B------:R-:W-:Y:S01]  /*10ad0*/  IMAD.IADD R17, R22, 0x1, R17 ;  /* 0x0000000116117824 */ /* 0x000fe200078e0211 */
        /* <DEDUP_REMOVED lines=11> */
[----:B------:R-:W0:Y:S02]  /*10b90*/  LDSM.16.MT88.4 R8, [R0+0xb400] ;  /* 0x00b400000008783b */ /* 0x000e240000004200 */
[C-C-:B0-----:R-:W-:Y:S02]  /*10ba0*/  PRMT R4, R8.reuse, 0x6420, R9.reuse ;  /* 0x0000642008047816 */ /* 0x141fe40000000009 */
[----:B------:R-:W-:Y:S02]  /*10bb0*/  PRMT R5, R8, 0x7531, R9 ;  /* 0x0000753108057816 */ /* 0x000fe40000000009 */
[----:B------:R-:W-:-:S02]  /*10bc0*/  PRMT R6, R10, 0x6420, R11 ;  /* 0x000064200a067816 */ /* 0x000fc4000000000b */
[----:B------:R-:W-:Y:S02]  /*10bd0*/  PRMT R7, R10, 0x7531, R11 ;  /* 0x000075310a077816 */ /* 0x000fe4000000000b */
[----:B------:R-:W1:Y:S04]  /*10be0*/  LDSM.16.MT88.4 R8, [R2+0xb400] ;  /* 0x00b400000208783b */ /* 0x000e680000004200 */
[----:B------:R-:W-:Y:S01]  /*10bf0*/  STSM.16.M88.4 [R17+0x1400], R4 ;  /* 0x0014000411007844 */ /* 0x000fe20000000200 */
[C-C-:B-1----:R-:W-:Y:S02]  /*10c00*/  PRMT R24, R8.reuse, 0x6420, R9.reuse ;  /* 0x0000642008187816 */ /* 0x142fe40000000009 */
[----:B------:R-:W-:Y:S02]  /*10c10*/  PRMT R25, R8, 0x7531, R9 ;  /* 0x0000753108197816 */ /* 0x000fe40000000009 */
[----:B------:R-:W-:-:S02]  /*10c20*/  PRMT R26, R10, 0x6420, R11 ;  /* 0x000064200a1a7816 */ /* 0x000fc4000000000b */
[----:B------:R-:W-:-:S05]  /*10c30*/  PRMT R27, R10, 0x7531, R11 ;  /* 0x000075310a1b7816 */ /* 0x000fca000000000b */
[----:B------:R-:W-:Y:S04]  /*10c40*/  STSM.16.M88.4 [R17+0x1c00], R24 ;  /* 0x001c001811007844 */ /* 0x000fe80000000200 */
[----:B------:R-:W0:Y:S02]  /*10c50*/  LDSM.16.MT88.4 R8, [R0+0xc400] ;  /* 0x00c400000008783b */ /* 0x000e240000004200 */
        /* <DEDUP_REMOVED lines=23> */
[----:B------:R-:W0:Y:S04]  /*10dd0*/  LDSM.16.MT88.4 R8, [R0+0xe400] ;  /* 0x00e400000008783b */ /* 0x000e280000004200 */
        /* <DEDUP_REMOVED lines=19> */
.L_x_300:
[----:B-1----:R1:W-:Y:S01]  /*10f10*/  SYNCS.ARRIVE.TRANS64.A1T0 RZ, [R3+URZ+0x29850], RZ ;  /* 0x029850ff03ff79a7 */ /* 0x0023e2000810003f */
[----:B------:R-:W-:Y:S06]  /*10f20*/  BAR.SYNC.DEFER_BLOCKING 0x2, 0x80 ;  /* 0x0082000000007b1d */ /* 0x000fec0000010000 */
[----:B------:R-:W-:Y:S05]  /*10f30*/  @!P0 BRA `(.L_x_301) ;  /* 0x0000000000048947 */ /* 0x000fea0003800000 */
[----:B------:R-:W-:Y:S01]  /*10f40*/  BPT.TRAP 0x1 ;  /* 0x000000040000795c */ /* 0x000fe20000300000 */
.L_x_301:
[----:B------:R-:W2:Y:S01]  /*10f50*/  LDL R0, [R1+0x4] ;  /* 0x0000040001007983 */ /* 0x000ea20000100800 */
[----:B-1----:R-:W-:Y:S02]  /*10f60*/  VIADD R3, R3, 0x29880 ;  /* 0x0002988003037836 */ /* 0x002fe40000000000 */
[----:B------:R-:W-:Y:S02]  /*10f70*/  IMAD.MOV.U32 R20, RZ, RZ, R33 ;  /* 0x000000ffff147224 */ /* 0x000fe400078e0021 */
[----:B------:R-:W-:Y:S01]  /*10f80*/  IMAD.MOV.U32 R19, RZ, RZ, R28 ;  /* 0x000000ffff137224 */ /* 0x000fe200078e001c */
[----:B--2---:R-:W-:-:S04]  /*10f90*/  PRMT R3, R0, 0x654, R3 ;  /* 0x0000065400037816 */ /* 0x004fc80000000003 */
[----:B------:R2:W-:Y:S01]  /*10fa0*/  SYNCS.ARRIVE.TRANS64.RED.A1T0 RZ, [R3+URZ], RZ ;  /* 0x000000ff03ff79a7 */ /* 0x0005e2000810043f */
[----:B------:R-:W-:Y:S05]  /*10fb0*/  @P2 BRA `(.L_x_302) ;  /* 0xffffffe800442947 */ /* 0x000fea000383ffff */
.L_x_282:
[----:B------:R-:W4:Y:S01]  /*10fc0*/  S2R R0, SR_TID.X ;  /* 0x0000000000007919 */ /* 0x000f220000002100 */
[----:B------:R-:W-:Y:S01]  /*10fd0*/  BSSY B0, `(.L_x_303) ;  /* 0x0000012000007945 */ /* 0x000fe20003800000 */
[----:B----4-:R-:W-:Y:S02]  /*10fe0*/  LOP3.LUT R2, R0, 0x7f, RZ, 0xc0, !PT ;  /* 0x0000007f00027812 */ /* 0x010fe400078ec0ff */
[----:B------:R-:W-:Y:S02]  /*10ff0*/  MOV R0, UR48 ;  /* 0x0000003000007c02 */ /* 0x000fe40008000f00 */
[----:B------:R-:W-:Y:S02]  /*11000*/  ISETP.NE.AND P1, PT, R2, RZ, PT ;  /* 0x000000ff0200720c */ /* 0x000fe40003f25270 */
[----:B------:R-:W-:-:S11]  /*11010*/  ISETP.NE.AND P0, PT, R0, 0x3, PT ;  /* 0x000000030000780c */ /* 0x000fd60003f05270 */
[----:B------:R-:W-:Y:S05]  /*11020*/  @P1 BRA `(.L_x_304) ;  /* 0x0000000000301947 */ /* 0x000fea0003800000 */
[----:B------:R-:W4:Y:S01]  /*11030*/  S2R R5, SR_LANEID ;  /* 0x0000000000057919 */ /* 0x000f220000000000 */
[----:B------:R-:W-:Y:S01]  /*11040*/  VOTEU.ANY UR4, UPT, PT ;  /* 0x0000000000047886 */ /* 0x000fe200038e0100 */
[----:B0-2---:R-:W0:Y:S01]  /*11050*/  LDC.64 R2, c[0x0][0xc60] ;  /* 0x00031800ff027b82 */ /* 0x005e220000000a00 */
[----:B------:R-:W4:Y:S02]  /*11060*/  FLO.U32 R0, UR4 ;  /* 0x0000000400007d00 */ /* 0x000f2400080e0000 */
[----:B----4-:R-:W-:-:S06]  /*11070*/  ISETP.EQ.U32.AND P1, PT, R0, R5, PT ;  /* 0x000000050000720c */ /* 0x010fcc0003f22070 */
[----:B------:R-:W0:Y:S07]  /*11080*/  POPC R5, UR4 ;  /* 0x0000000400057d09 */ /* 0x000e2e0008000000 */
[----:B0-----:R-:W2:Y:S01]  /*11090*/  @P1 ATOMG.E.ADD.STRONG.GPU PT, R3, desc[UR52][R2.64], R5 ;  /* 0x00000005020319a8 */ /* 0x001ea200081ee1f4 */
[----:B------:R-:W0:Y:S02]  /*110a0*/  S2R R4, SR_LTMASK ;  /* 0x0000000000047919 */ /* 0x000e240000003900 */
[----:B0-----:R-:W-:-:S04]  /*110b0*/  LOP3.LUT R4, R4, UR4, RZ, 0xc0, !PT ;  /* 0x0000000404047c12 */ /* 0x001fc8000f8ec0ff */
[----:B------:R-:W0:Y:S01]  /*110c0*/  POPC R7, R4 ;  /* 0x0000000400077309 */ /* 0x000e220000000000 */
[----:B--2---:R-:W0:Y:S02]  /*110d0*/  SHFL.IDX PT, R0, R3, R0, 0x1f ;  /* 0x00001f0003007589 */ /* 0x004e2400000e0000 */
[----:B0-----:R-:W-:-:S07]  /*110e0*/  IADD3 R16, R0, UR49, R7 ;  /* 0x0000003100107c10 */ /* 0x001fce000fffe007 */
.L_x_304:
[----:B------:R-:W-:Y:S05]  /*110f0*/  BSYNC B0 ;  /* 0x0000000000007941 */ /* 0x000fea0003800000 */
.L_x_303:
[----:B------:R-:W-:Y:S05]  /*11100*/  @!P0 BRA `(.L_x_305) ;  /* 0x0000000000048947 */ /* 0x000fea0003800000 */
[----:B------:R-:W-:Y:S01]  /*11110*/  BPT.TRAP 0x1 ;  /* 0x000000040000795c */ /* 0x000fe20000300000 */
.L_x_305:
[----:B------:R-:W-:Y:S01]  /*11120*/  LOP3.LUT R0, R33, 0x1, RZ, 0x3c, !PT ;  /* 0x0000000121007812 */ /* 0x000fe200078e3cff */
[----:B0-----:R-:W-:Y:S01]  /*11130*/  IMAD R17, R28, 0x8, R22 ;  /* 0x000000081c117824 */ /* 0x001fe200078e0216 */
[----:B------:R-:W-:Y:S02]  /*11140*/  BSSY B0, `(.L_x_306) ;  /* 0x0000004000007945 */ /* 0x000fe40003800000 */
[----:B------:R-:W-:-:S04]  /*11150*/  SHF.L.U32 R0, R0, 0x1f, RZ ;  /* 0x0000001f00007819 */ /* 0x000fc800000006ff */
[----:B------:R-:W0:Y:S02]  /*11160*/  SYNCS.PHASECHK.TRANS64.TRYWAIT P1, [R17+URZ+0x29870], R0 ;  /* 0x02987000110075a7 */ /* 0x000e24000802017f */
[----:B0-----:R-:W-:Y:S05]  /*11170*/  @!P1 BRA `(.L_x_307) ;  /* 0x0000003800009947 */ /* 0x001fea0003800000 */
.L_x_406:
[----:B------:R-:W-:Y:S05]  /*11180*/  BSYNC B0 ;  /* 0x0000000000007941 */ /* 0x000fea0003800000 */
.L_x_306:
[----:B------:R-:W-:-:S05]  /*11190*/  IMAD.U32 R2, RZ, RZ, UR46 ;  /* 0x0000002eff027e24 */ /* 0x000fca000f8e00ff */
[----:B------:R-:W-:-:S13]  /*111a0*/  ISETP.NE.AND P1, PT, R2, 0x3, PT ;  /* 0x000000030200780c */ /* 0x000fda0003f25270 */
[----:B------:R-:W-:Y:S05]  /*111b0*/  @!P1 BRA `(.L_x_308) ;  /* 0x0000000000049947 */ /* 0x000fea0003800000 */
[----:B------:R-:W-:Y:S01]  /*111c0*/  BPT.TRAP 0x1 ;  /* 0x000000040000795c */ /* 0x000fe20000300000 */
.L_x_308:
[----:B0-----:R-:W-:-:S04]  /*111d0*/  SHF.L.U32 R0, R33, 0x1f, RZ ;  /* 0x0000001f21007819 */ /* 0x001fc800000006ff */
[----:B------:R-:W0:Y:S02]  /*111e0*/  SYNCS.PHASECHK.TRANS64.TRYWAIT P1, [R17+URZ+0x29860], R0 ;  /* 0x02986000110075a7 */ /* 0x000e24000802017f */
[----:B0-----:R-:W-:Y:S05]  /*111f0*/  @!P1 BRA `(.L_x_309) ;  /* 0x0000003400f49947 */ /* 0x001fea0003800000 */
.L_x_407:
[----:B------:R-:W2:Y:S04]  /*11200*/  LDL R2, [R1+0x10] ;  /* 0x0000100001027983 */ /* 0x000ea80000100800 */
[----:B------:R-:W4:Y:S04]  /*11210*/  LDL R13, [R1+0x14] ;  /* 0x00001400010d7983 */ /* 0x000f280000100800 */
[----:B------:R-:W5:Y:S01]  /*11220*/  LDL R12, [R1+0xc] ;  /* 0x00000c00010c7983 */ /* 0x000f620000100800 */
[----:B0-----:R-:W-:Y:S01]  /*11230*/  IMAD R0, R28, 0x5000, RZ ;  /* 0x000050001c007824 */ /* 0x001fe200078e02ff */
[----:B------:R-:W-:Y:S05]  /*11240*/  WARPSYNC.ALL ;  /* 0x0000000000007948 */ /* 0x000fea0003800000 */
[----:B------:R-:W-:-:S05]  /*11250*/  IMAD.U32 R18, RZ, RZ, UR46 ;  /* 0x0000002eff127e24 */ /* 0x000fca000f8e00ff */
[----:B------:R-:W-:Y:S02]  /*11260*/  ISETP.NE.AND P1, PT, R18, 0x3, PT ;  /* 0x000000031200780c */ /* 0x000fe40003f25270 */
[----:B--2---:R-:W-:-:S05]  /*11270*/  LOP3.LUT R3, R0, R2, RZ, 0xfc, !PT ;  /* 0x0000000200037212 */ /* 0x004fca00078efcff */
[----:B------:R-:W-:-:S04]  /*11280*/  IMAD.IADD R2, R22, 0x1, R3 ;  /* 0x0000000116027824 */ /* 0x000fc800078e0203 */
[----:B----4-:R-:W-:Y:S01]  /*11290*/  IMAD.IADD R3, R13, 0x1, R2 ;  /* 0x000000010d037824 */ /* 0x010fe200078e0202 */
[----:B------:R-:W0:Y:S01]  /*112a0*/  LDSM.16.MT88.4 R8, [R2+0xa400] ;  /* 0x00a400000208783b */ /* 0x000e220000004200 */
[----:B-----5:R-:W-:-:S05]  /*112b0*/  LOP3.LUT R13, R0, R12, RZ, 0xfc, !PT ;  /* 0x0000000c000d7212 */ /* 0x020fca00078efcff */
        /* <DEDUP_REMOVED lines=9> */
[C-C-:B---3--:R-:W-:Y:S02]  /*11350*/  PRMT R14, R10.reuse, 0x6420, R11.reuse ;  /* 0x000064200a0e7816 */ /* 0x148fe4000000000b */
        /* <DEDUP_REMOVED lines=58> */
.L_x_310:
[----:B-1----:R1:W-:Y:S01]  /*11700*/  SYNCS.ARRIVE.TRANS64.A1T0 RZ, [R17+URZ+0x29850], RZ ;  /* 0x029850ff11ff79a7 */ /* 0x0023e2000810003f */
[----:B------:R-:W-:Y:S06]  /*11710*/  BAR.SYNC.DEFER_BLOCKING 0x2, 0x80 ;  /* 0x0082000000007b1d */ /* 0x000fec0000010000 */
[----:B------:R-:W-:Y:S05]  /*11720*/  @!P0 BRA `(.L_x_311) ;  /* 0x0000000000048947 */ /* 0x000fea0003800000 */
[----:B------:R-:W-:Y:S01]  /*11730*/  BPT.TRAP 0x1 ;  /* 0x000000040000795c */ /* 0x000fe20000300000 */
.L_x_311:
[----:B0-----:R-:W2:Y:S01]  /*11740*/  LDL R0, [R1+0x4] ;  /* 0x0000040001007983 */ /* 0x001ea20000100800 */
[----:B-1----:R-:W-:Y:S02]  /*11750*/  VIADD R17, R17, 0x29880 ;  /* 0x0002988011117836 */ /* 0x002fe40000000000 */
[----:B------:R-:W-:-:S05]  /*11760*/  VIADD R28, R28, 0x1 ;  /* 0x000000011c1c7836 */ /* 0x000fca0000000000 */
[----:B------:R-:W-:-:S04]  /*11770*/  ISETP.NE.AND P0, PT, R28, 0x2, PT ;  /* 0x000000021c00780c */ /* 0x000fc80003f05270 */
[----:B------:R-:W-:Y:S02]  /*11780*/  SEL R28, R28, RZ, P0 ;  /* 0x000000ff1c1c7207 */ /* 0x000fe40000000000 */
[----:B--2---:R-:W-:Y:S02]  /*11790*/  PRMT R17, R0, 0x654, R17 ;  /* 0x0000065400117816 */ /* 0x004fe40000000011 */
[----:B------:R-:W-:Y:S02]  /*117a0*/  SEL R0, RZ, 0x1, P0 ;  /* 0x00000001ff007807 */ /* 0x000fe40000000000 */
[----:B------:R0:W-:Y:S02]  /*117b0*/  SYNCS.ARRIVE.TRANS64.RED.A1T0 RZ, [R17+URZ], RZ ;  /* 0x000000ff11ff79a7 */ /* 0x0001e4000810043f */
[----:B------:R-:W-:-:S07]  /*117c0*/  LOP3.LUT R33, R33, R0, RZ, 0x3c, !PT ;  /* 0x0000000021217212 */ /* 0x000fce00078e3cff */
.L_x_250:
[----:B------:R-:W-:Y:S05]  /*117d0*/  BSYNC B7 ;  /* 0x0000000000077941 */ /* 0x000fea0003800000 */
.L_x_248:
[----:B------:R-:W-:-:S13]  /*117e0*/  LOP3.LUT P0, RZ, R23, 0x200, RZ, 0xc0, !PT ;  /* 0x0000020017ff7812 */ /* 0x000fda000780c0ff */
[----:B------:R-:W-:Y:S05]  /*117f0*/  @!P0 BRA `(.L_x_312) ;  /* 0x0000000000288947 */ /* 0x000fea0003800000 */
[----:B------:R-:W1:Y:S08]  /*11800*/  S2UR UR4, SR_CgaCtaId ;  /* 0x00000000000479c3 */ /* 0x000e700000008800 */
[----:B------:R-:W-:Y:S01]  /*11810*/  BAR.SYNC.DEFER_BLOCKING 0x5, 0x180 ;  /* 0x0146000000007b1d */ /* 0x000fe20000010000 */
[----:B------:R-:W-:Y:S01]  /*11820*/  MOV R22, 0x400 ;  /* 0x0000040000167802 */ /* 0x000fe20000000f00 */
[----:B-1----:R-:W-:-:S05]  /*11830*/  IMAD.U32 R0, RZ, RZ, UR4 ;  /* 0x00000004ff007e24 */ /* 0x002fca000f8e00ff */
[----:B------:R-:W-:Y:S01]  /*11840*/  LEA R22, R0, R22, 0x18 ;  /* 0x0000001600167211 */ /* 0x000fe200078ec0ff */
[----:B------:R-:W-:Y:S04]  /*11850*/  STL [R1+0x4], R0 ;  /* 0x0000040001007387 */ /* 0x000fe80000100800 */
[----:B0-----:R-:W0:Y:S02]  /*11860*/  LDS.128 R16, [R22+0x298d0] ;  /* 0x0298d00016107984 */ /* 0x001e240000000c00 */
[----:B0-----:R-:W-:Y:S01]  /*11870*/  R2UR UR40, R19 ;  /* 0x00000000132872ca */ /* 0x001fe200000e0000 */
[----:B------:R-:W-:Y:S06]  /*11880*/  BAR.ARV 0x4, 0x180 ;  /* 0x0106000000007b1d */ /* 0x000fec0000002000 */
[----:B------:R-:W-:Y:S08]  /*11890*/  BRA `(.L_x_313) ;  /* 0x0000000800207947 */ /* 0x000ff00003800000 */
.L_x_312:
[----:B------:R-:W1:Y:S01]  /*118a0*/  S2R R0, SR_TID.X ;  /* 0x0000000000007919 */ /* 0x000e620000002100 */
[----:B------:R-:W-:Y:S01]  /*118b0*/  ULDC UR4, c[0x0][0xc3c] ;  /* 0x00030f0000047ab9 */ /* 0x000fe20000000800 */
[----:B-1----:R-:W-:Y:S01]  /*118c0*/  LOP3.LUT R8, R0, 0x1f, RZ, 0xc0, !PT ;  /* 0x0000001f00087812 */ /* 0x002fe200078ec0ff */
[----:B------:R-:W-:-:S03]  /*118d0*/  IMAD.MOV.U32 R0, RZ, RZ, RZ ;  /* 0x000000ffff007224 */ /* 0x000fc600078e00ff */
[C---:B------:R-:W-:Y:S02]  /*118e0*/  ISETP.NE.AND P0, PT, R8.reuse, 0x1f, PT ;  /* 0x0000001f0800780c */ /* 0x040fe40003f05270 */
[----:B------:R-:W-:-:S04]  /*118f0*/  IADD3 R5, R8, UR40, RZ ;  /* 0x0000002808057c10 */ /* 0x000fc8000fffe0ff */
[----:B------:R-:W-:Y:S01]  /*11900*/  ISETP.GE.OR P1, PT, R5, UR4, !P0 ;  /* 0x0000000405007c0c */ /* 0x000fe2000c726670 */
[----:B------:R-:W-:-:S12]  /*11910*/  ULDC UR4, c[0x0][0xc3c] ;  /* 0x00030f0000047ab9 */ /* 0x000fd80000000800 */
[----:B------:R-:W1:Y:S02]  /*11920*/  @!P1 LDC.64 R2, c[0x0][0xc80] ;  /* 0x00032000ff029b82 */ /* 0x000e640000000a00 */
[----:B-1----:R-:W-:-:S05]  /*11930*/  @!P1 IMAD.WIDE R2, R5, 0x4, R2 ;  /* 0x0000000405029825 */ /* 0x002fca00078e0202 */
[----:B------:R-:W2:Y:S01]  /*11940*/  @!P1 LDG.E R0, desc[UR52][R2.64] ;  /* 0x0000003402009981 */ /* 0x000ea2000c1e1900 */
[C---:B------:R-:W-:Y:S02]  /*11950*/  ISETP.NE.AND P1, PT, R8.reuse, RZ, PT ;  /* 0x000000ff0800720c */ /* 0x040fe40003f25270 */
[C---:B------:R-:W-:Y:S02]  /*11960*/  ISETP.GE.U32.AND P2, PT, R8.reuse, 0x2, PT ;  /* 0x000000020800780c */ /* 0x040fe40003f46070 */
[C---:B------:R-:W-:Y:S02]  /*11970*/  ISETP.GE.U32.AND P3, PT, R8.reuse, 0x4, PT ;  /* 0x000000040800780c */ /* 0x040fe40003f66070 */
[C---:B------:R-:W-:Y:S02]  /*11980*/  ISETP.GE.U32.AND P4, PT, R8.reuse, 0x8, PT ;  /* 0x000000080800780c */ /* 0x040fe40003f86070 */
[----:B------:R-:W-:Y:S01]  /*11990*/  ISETP.GE.U32.AND P5, PT, R8, 0x10, PT ;  /* 0x000000100800780c */ /* 0x000fe20003fa6070 */
[----:B--2---:R-:W1:Y:S02]  /*119a0*/  SHFL.UP PT, R4, R0, 0x1, RZ ;  /* 0x0420000000047989 */ /* 0x004e6400000e00ff */
[----:B-1----:R-:W-:-:S05]  /*119b0*/  SEL R5, R4, RZ, P1 ;  /* 0x000000ff04057207 */ /* 0x002fca0000800000 */
[----:B------:R-:W-:-:S05]  /*119c0*/  IMAD.IADD R5, R0, 0x1, R5 ;  /* 0x0000000100057824 */ /* 0x000fca00078e0205 */
[----:B------:R-:W1:Y:S02]  /*119d0*/  SHFL.UP PT, R4, R5, 0x2, RZ ;  /* 0x0440000005047989 */ /* 0x000e6400000e00ff */
[----:B-1----:R-:W-:-:S05]  /*119e0*/  SEL R4, R4, RZ, P2 ;  /* 0x000000ff04047207 */ /* 0x002fca0001000000 */
[----:B------:R-:W-:Y:S02]  /*119f0*/  IMAD.IADD R4, R5, 0x1, R4 ;  /* 0x0000000105047824 */ /* 0x000fe400078e0204 */
[----:B------:R-:W-:Y:S04]  /*11a00*/  SHFL.IDX PT, R5, R16, RZ, 0x1f ;  /* 0x00001fff10057589 */ /* 0x000fe800000e0000 */
[----:B------:R-:W1:Y:S02]  /*11a10*/  SHFL.UP PT, R6, R4, 0x4, RZ ;  /* 0x0480000004067989 */ /* 0x000e6400000e00ff */
[----:B-1----:R-:W-:-:S05]  /*11a20*/  SEL R3, R6, RZ, P3 ;  /* 0x000000ff06037207 */ /* 0x002fca0001800000 */
[----:B------:R-:W-:Y:S02]  /*11a30*/  IMAD.IADD R6, R4, 0x1, R3 ;  /* 0x0000000104067824 */ /* 0x000fe400078e0203 */
[----:B------:R-:W-:Y:S04]  /*11a40*/  SHFL.IDX PT, R4, R16, 0x1, 0x1f ;  /* 0x00201f0010047f89 */ /* 0x000fe800000e0000 */
[----:B------:R-:W1:Y:S02]  /*11a50*/  SHFL.UP PT, R2, R6, 0x8, RZ ;  /* 0x0500000006027989 */ /* 0x000e6400000e00ff */
[----:B-1----:R-:W-:-:S05]  /*11a60*/  SEL R3, R2, RZ, P4 ;  /* 0x000000ff02037207 */ /* 0x002fca0002000000 */
[----:B------:R-:W-:-:S05]  /*11a70*/  IMAD.IADD R7, R6, 0x1, R3 ;  /* 0x0000000106077824 */ /* 0x000fca00078e0203 */
[----:B------:R-:W1:Y:S02]  /*11a80*/  SHFL.UP PT, R2, R7, 0x10, RZ ;  /* 0x0600000007027989 */ /* 0x000e6400000e00ff */
[----:B-1----:R-:W-:-:S05]  /*11a90*/  SEL R2, R2, RZ, P5 ;  /* 0x000000ff02027207 */ /* 0x002fca0002800000 */
[----:B------:R-:W-:Y:S02]  /*11aa0*/  IMAD.IADD R3, R7, 0x1, R2 ;  /* 0x0000000107037824 */ /* 0x000fe400078e0202 */
[----:B------:R-:W1:Y:S03]  /*11ab0*/  LDC R2, c[0x0][0xc38] ;  /* 0x00030e00ff027b82 */ /* 0x000e660000000800 */
[----:B------:R-:W1:Y:S02]  /*11ac0*/  SHFL.IDX PT, R9, R3, 0x1f, 0x1f ;  /* 0x03e01f0003097f89 */ /* 0x000e6400000e0000 */
[----:B-1----:R-:W-:-:S04]  /*11ad0*/  IMAD R9, R9, R2, RZ ;  /* 0x0000000209097224 */ /* 0x002fc800078e02ff */
[----:B------:R-:W-:-:S05]  /*11ae0*/  IMAD.IADD R4, R4, 0x1, R9 ;  /* 0x0000000104047824 */ /* 0x000fca00078e0209 */
[----:B------:R-:W-:-:S13]  /*11af0*/  ISETP.GT.AND P6, PT, R4, R5, PT ;  /* 0x000000050400720c */ /* 0x000fda0003fc4270 */
[----:B------:R-:W-:Y:S05]  /*11b00*/  @P6 BRA `(.L_x_314) ;  /* 0x0000000000906947 */ /* 0x000fea0003800000 */
.L_x_318:
[----:B------:R-:W-:-:S04]  /*11b10*/  UIADD3 UR40, UR40, 0x1f, URZ ;  /* 0x0000001f28287890 */ /* 0x000fc8000fffe03f */
[----:B------:R-:W-:-:S06]  /*11b20*/  UISETP.GE.AND UP0, UPT, UR40, UR4, UPT ;  /* 0x000000042800728c */ /* 0x000fcc000bf06270 */
[----:B------:R-:W-:-:S13]  /*11b30*/  PLOP3.LUT P6, PT, PT, PT, UP0, 0x40, 0x0 ;  /* 0x000000000000781c */ /* 0x000fda0003fce808 */
[----:B------:R-:W-:Y:S05]  /*11b40*/  @!P6 BRA `(.L_x_315) ;  /* 0x000000040034e947 */ /* 0x000fea0003800000 */
[----:B------:R-:W1:Y:S01]  /*11b50*/  S2R R0, SR_TID.X ;  /* 0x0000000000007919 */ /* 0x000e620000002100 */
[----:B------:R-:W-:Y:S01]  /*11b60*/  BSSY B0, `(.L_x_316) ;  /* 0x0000009000007945 */ /* 0x000fe20003800000 */
[----:B-1----:R-:W-:-:S05]  /*11b70*/  LOP3.LUT R0, R0, 0x1f, RZ, 0xc0, !PT ;  /* 0x0000001f00007812 */ /* 0x002fca00078ec0ff */
[----:B------:R-:W-:Y:S02]  /*11b80*/  VIADD R7, R0, UR40 ;  /* 0x0000002800077c36 */ /* 0x000fe40008000000 */
[----:B------:R-:W-:-:S03]  /*11b90*/  IMAD.MOV.U32 R0, RZ, RZ, RZ ;  /* 0x000000ffff007224 */ /* 0x000fc600078e00ff */
[----:B------:R-:W-:-:S13]  /*11ba0*/  ISETP.GE.OR P6, PT, R7, UR4, !P0 ;  /* 0x0000000407007c0c */ /* 0x000fda000c7c6670 */
[----:B------:R-:W-:Y:S05]  /*11bb0*/  @P6 BRA `(.L_x_317) ;  /* 0x00000000000c6947 */ /* 0x000fea0003800000 */
[----:B------:R-:W1:Y:S02]  /*11bc0*/  LDC.64 R2, c[0x0][0xc80] ;  /* 0x00032000ff027b82 */ /* 0x000e640000000a00 */
[----:B-1----:R-:W-:-:S05]  /*11bd0*/  IMAD.WIDE R2, R7, 0x4, R2 ;  /* 0x0000000407027825 */ /* 0x002fca00078e0202 */
[----:B------:R1:W5:Y:S02]  /*11be0*/  LDG.E R0, desc[UR52][R2.64] ;  /* 0x0000003402007981 */ /* 0x000364000c1e1900 */
.L_x_317:
[----:B------:R-:W-:Y:S05]  /*11bf0*/  BSYNC B0 ;  /* 0x0000000000007941 */ /* 0x000fea0003800000 */
.L_x_316:
[----:B-1---5:R-:W1:Y:S02]  /*11c00*/  SHFL.UP PT, R2, R0, 0x1, RZ ;  /* 0x0420000000027989 */ /* 0x022e6400000e00ff */
[----:B-1----:R-:W-:-:S04]  /*11c10*/  SEL R3, R2, RZ, P1 ;  /* 0x000000ff02037207 */ /* 0x002fc80000800000 */
[----:B------:R-:W-:-:S05]  /*11c20*/  IADD3 R3, R0, R3, RZ ;  /* 0x0000000300037210 */ /* 0x000fca0007ffe0ff */
[----:B------:R-:W1:Y:S02]  /*11c30*/  SHFL.UP PT, R2, R3, 0x2, RZ ;  /* 0x0440000003027989 */ /* 0x000e6400000e00ff */
[----:B-1----:R-:W-:-:S05]  /*11c40*/  SEL R2, R2, RZ, P2 ;  /* 0x000000ff02027207 */ /* 0x002fca0001000000 */
[----:B------:R-:W-:-:S05]  /*11c50*/  IMAD.IADD R6, R3, 0x1, R2 ;  /* 0x0000000103067824 */ /* 0x000fca00078e0202 */
[----:B------:R-:W1:Y:S02]  /*11c60*/  SHFL.UP PT, R2, R6, 0x4, RZ ;  /* 0x0480000006027989 */ /* 0x000e6400000e00ff */
[----:B-1----:R-:W-:-:S05]  /*11c70*/  SEL R7, R2, RZ, P3 ;  /* 0x000000ff02077207 */ /* 0x002fca0001800000 */
[----:B------:R-:W-:-:S05]  /*11c80*/  IMAD.IADD R7, R6, 0x1, R7 ;  /* 0x0000000106077824 */ /* 0x000fca00078e0207 */
[----:B------:R-:W1:Y:S02]  /*11c90*/  SHFL.UP PT, R2, R7, 0x8, RZ ;  /* 0x0500000007027989 */ /* 0x000e6400000e00ff */
[----:B-1----:R-:W-:-:S05]  /*11ca0*/  SEL R2, R2, RZ, P4 ;  /* 0x000000ff02027207 */ /* 0x002fca0002000000 */
[----:B------:R-:W-:-:S05]  /*11cb0*/  IMAD.IADD R8, R7, 0x1, R2 ;  /* 0x0000000107087824 */ /* 0x000fca00078e0202 */
[----:B------:R-:W1:Y:S02]  /*11cc0*/  SHFL.UP PT, R2, R8, 0x10, RZ ;  /* 0x0600000008027989 */ /* 0x000e6400000e00ff */
[----:B-1----:R-:W-:Y:S02]  /*11cd0*/  SEL R9, R2, RZ, P5 ;  /* 0x000000ff02097207 */ /* 0x002fe40002800000 */
[----:B------:R-:W1:Y:S03]  /*11ce0*/  LDC R2, c[0x0][0xc38] ;  /* 0x00030e00ff027b82 */ /* 0x000e660000000800 */
[----:B------:R-:W-:-:S05]  /*11cf0*/  IMAD.IADD R3, R8, 0x1, R9 ;  /* 0x0000000108037824 */ /* 0x000fca00078e0209 */
[----:B------:R-:W1:Y:S02]  /*11d00*/  SHFL.IDX PT, R9, R3, 0x1f, 0x1f ;  /* 0x03e01f0003097f89 */ /* 0x000e6400000e0000 */
[----:B-1----:R-:W-:-:S04]  /*11d10*/  IMAD R9, R9, R2, RZ ;  /* 0x0000000209097224 */ /* 0x002fc800078e02ff */
[----:B------:R-:W-:-:S05]  /*11d20*/  IMAD.IADD R4, R9, 0x1, R4 ;  /* 0x0000000109047824 */ /* 0x000fca00078e0204 */
[----:B------:R-:W-:-:S13]  /*11d30*/  ISETP.GT.AND P6, PT, R4, R5, PT ;  /* 0x000000050400720c */ /* 0x000fda0003fc4270 */
[----:B------:R-:W-:Y:S05]  /*11d40*/  @!P6 BRA `(.L_x_318) ;  /* 0xfffffffc0070e947 */ /* 0x000fea000383ffff */
.L_x_314:
[----:B------:R-:W-:Y:S02]  /*11d50*/  IMAD.IADD R7, R4, 0x1, -R9 ;  /* 0x0000000104077824 */ /* 0x000fe400078e0a09 */
[----:B------:R-:W-:Y:S02]  /*11d60*/  IMAD.MOV.U32 R16, RZ, RZ, RZ ;  /* 0x000000ffff107224 */ /* 0x000fe400078e00ff */
[----:B------:R-:W-:-:S05]  /*11d70*/  IMAD R4, R3, R2, R7 ;  /* 0x0000000203047224 */ /* 0x000fca00078e0207 */
[----:B------:R-:W-:-:S13]  /*11d80*/  ISETP.GT.AND P0, PT, R4, R5, PT ;  /* 0x000000050400720c */ /* 0x000fda0003f04270 */
[----:B------:R-:W-:Y:S02]  /*11d90*/  VOTEU.ANY UR5, UPT, !P0 ;  /* 0x0000000000057886 */ /* 0x000fe400040e0100 */
[----:B------:R-:W-:Y:S02]  /*11da0*/  UPOPC UR4, UR5 ;  /* 0x00000005000472bf */ /* 0x000fe40008000000 */
[----:B------:R-:W-:-:S04]  /*11db0*/  ISETP.NE.AND P0, PT, RZ, UR5, PT ;  /* 0x00000005ff007c0c */ /* 0x000fc8000bf05270 */
[----:B------:R-:W-:-:S05]  /*11dc0*/  IMAD.U32 R11, RZ, RZ, UR4 ;  /* 0x00000004ff0b7e24 */ /* 0x000fca000f8e00ff */
[----:B------:R-:W1:Y:S02]  /*11dd0*/  SHFL.IDX PT, R0, R0, R11, 0x1f ;  /* 0x00001f0b00007589 */ /* 0x000e6400000e0000 */
[----:B-1----:R-:W-:-:S04]  /*11de0*/  IABS R4, R0 ;  /* 0x0000000000047213 */ /* 0x002fc80000000000 */
[----:B------:R-:W1:Y:S08]  /*11df0*/  I2F.RP R6, R4 ;  /* 0x0000000400067306 */ /* 0x000e700000209400 */
[----:B-1----:R-:W1:Y:S02]  /*11e00*/  MUFU.RCP R6, R6 ;  /* 0x0000000600067308 */ /* 0x002e640000001000 */
[----:B-1----:R-:W-:-:S06]  /*11e10*/  VIADD R9, R6, 0xffffffe ;  /* 0x0ffffffe06097836 */ /* 0x002fcc0000000000 */
[----:B------:R-:W1:Y:S01]  /*11e20*/  F2I.FTZ.U32.TRUNC.NTZ R9, R9 ;  /* 0x0000000900097305 */ /* 0x000e62000021f000 */
[----:B------:R-:W-:Y:S05]  /*11e30*/  @!P0 BRA `(.L_x_319) ;  /* 0x00000000000c8947 */ /* 0x000fea0003800000 */
[----:B------:R-:W-:-:S06]  /*11e40*/  UIADD3 UR5, UR4, -0x1, URZ ;  /* 0xffffffff04057890 */ /* 0x000fcc000fffe03f */
[----:B------:R-:W-:-:S06]  /*11e50*/  MOV R16, UR5 ;  /* 0x0000000500107c02 */ /* 0x000fcc0008000f00 */
[----:B------:R2:W3:Y:S02]  /*11e60*/  SHFL.IDX PT, R16, R3, R16, 0x1f ;  /* 0x00001f1003107589 */ /* 0x0004e400000e0000 */
.L_x_319:
[----:B-12---:R-:W-:Y:S01]  /*11e70*/  IMAD.MOV R3, RZ, RZ, -R9 ;  /* 0x000000ffff037224 */ /* 0x006fe200078e0a09 */
[----:B------:R-:W-:Y:S01]  /*11e80*/  UIADD3 UR40, UR4, UR40, URZ ;  /* 0x0000002804287290 */ /* 0x000fe2000fffe03f */
[----:B---3--:R-:W-:Y:S02]  /*11e90*/  IMAD R16, R16, R2, R7 ;  /* 0x0000000210107224 */ /* 0x008fe400078e0207 */
[----:B------:R-:W-:Y:S02]  /*11ea0*/  IMAD R6, R3, R4, RZ ;  /* 0x0000000403067224 */ /* 0x000fe400078e02ff */
[----:B------:R-:W-:Y:S02]  /*11eb0*/  IMAD.MOV.U32 R2, RZ, RZ, RZ ;  /* 0x000000ffff027224 */ /* 0x000fe400078e00ff */
[----:B------:R-:W-:Y:S02]  /*11ec0*/  IMAD.MOV.U32 R3, RZ, RZ, R9 ;  /* 0x000000ffff037224 */ /* 0x000fe400078e0009 */
[----:B0-----:R-:W-:-:S02]  /*11ed0*/  IMAD.IADD R17, R5, 0x1, -R16 ;  /* 0x0000000105117824 */ /* 0x001fc400078e0a10 */
[----:B------:R-:W-:Y:S01]  /*11ee0*/  IMAD.HI.U32 R9, R9, R6, R2 ;  /* 0x0000000609097227 */ /* 0x000fe200078e0002 */
[----:B------:R-:W-:Y:S02]  /*11ef0*/  IABS R3, R0 ;  /* 0x0000000000037213 */ /* 0x000fe40000000000 */
[----:B------:R-:W-:-:S03]  /*11f00*/  IABS R2, R17 ;  /* 0x0000001100027213 */ /* 0x000fc60000000000 */
[----:B------:R-:W-:Y:S02]  /*11f10*/  IMAD.MOV R3, RZ, RZ, -R3 ;  /* 0x000000ffff037224 */ /* 0x000fe400078e0a03 */
[----:B------:R-:W-:-:S04]  /*11f20*/  IMAD.HI.U32 R9, R9, R2, RZ ;  /* 0x0000000209097227 */ /* 0x000fc800078e00ff */
[----:B------:R-:W-:Y:S01]  /*11f30*/  IMAD R3, R9, R3, R2 ;  /* 0x0000000309037224 */ /* 0x000fe200078e0202 */
[----:B------:R-:W-:-:S04]  /*11f40*/  LOP3.LUT R2, R17, R0, RZ, 0x3c, !PT ;  /* 0x0000000011027212 */ /* 0x000fc800078e3cff */
[----:B------:R-:W-:Y:S02]  /*11f50*/  ISETP.GT.U32.AND P1, PT, R4, R3, PT ;  /* 0x000000030400720c */ /* 0x000fe40003f24070 */
[----:B------:R-:W-:-:S11]  /*11f60*/  ISETP.GE.AND P2, PT, R2, RZ, PT ;  /* 0x000000ff0200720c */ /* 0x000fd60003f46270 */
[----:B------:R-:W-:Y:S02]  /*11f70*/  @!P1 IMAD.IADD R3, R3, 0x1, -R4 ;  /* 0x0000000103039824 */ /* 0x000fe400078e0a04 */
[----:B------:R-:W-:Y:S01]  /*11f80*/  @!P1 VIADD R9, R9, 0x1 ;  /* 0x0000000109099836 */ /* 0x000fe20000000000 */
[----:B------:R-:W-:Y:S02]  /*11f90*/  ISETP.NE.AND P1, PT, R0, RZ, PT ;  /* 0x000000ff0000720c */ /* 0x000fe40003f25270 */
[----:B------:R-:W-:-:S13]  /*11fa0*/  ISETP.GE.U32.AND P0, PT, R3, R4, PT ;  /* 0x000000040300720c */ /* 0x000fda0003f06070 */
[----:B------:R-:W-:-:S04]  /*11fb0*/  @P0 VIADD R9, R9, 0x1 ;  /* 0x0000000109090836 */ /* 0x000fc80000000000 */
[----:B------:R-:W-:Y:S01]  /*11fc0*/  @!P2 IMAD.MOV R9, RZ, RZ, -R9 ;  /* 0x000000ffff09a224 */ /* 0x000fe200078e0a09 */
[----:B------:R-:W-:-:S04]  /*11fd0*/  @!P1 LOP3.LUT R9, RZ, R0, RZ, 0x33, !PT ;  /* 0x00000000ff099212 */ /* 0x000fc800078e33ff */
[----:B------:R-:W-:Y:S01]  /*11fe0*/  IADD3 R2, -R9, RZ, RZ ;  /* 0x000000ff09027210 */ /* 0x000fe20007ffe1ff */
[----:B------:R-:W-:-:S04]  /*11ff0*/  IMAD.MOV.U32 R18, RZ, RZ, R9 ;  /* 0x000000ffff127224 */ /* 0x000fc800078e0009 */
[----:B------:R-:W-:Y:S01]  /*12000*/  IMAD R17, R0, R2, R17 ;  /* 0x0000000200117224 */ /* 0x000fe200078e0211 */
[----:B------:R-:W-:Y:S06]  /*12010*/  BRA `(.L_x_320) ;  /* 0x0000000000107947 */ /* 0x000fec0003800000 */
.L_x_315:
[----:B------:R-:W-:Y:S01]  /*12020*/  IMAD.MOV.U32 R16, RZ, RZ, R5 ;  /* 0x000000ffff107224 */ /* 0x000fe200078e0005 */
[----:B------:R-:W-:Y:S01]  /*12030*/  ULDC UR40, c[0x0][0xc3c] ;  /* 0x00030f0000287ab9 */ /* 0x000fe20000000800 */
[----:B0-----:R-:W-:Y:S02]  /*12040*/  IMAD.MOV.U32 R17, RZ, RZ, RZ ;  /* 0x000000ffff117224 */ /* 0x001fe400078e00ff */
[----:B------:R-:W-:-:S07]  /*12050*/  IMAD.MOV.U32 R18, RZ, RZ, RZ ;  /* 0x000000ffff127224 */ /* 0x000fce00078e00ff */
.L_x_320:
[----:B------:R0:W2:Y:S01]  /*12060*/  LDL R2, [R1+0x4] ;  /* 0x0000040001027983 */ /* 0x0000a20000100800 */
[----:B------:R-:W1:Y:S02]  /*12070*/  S2R R0, SR_TID.X ;  /* 0x0000000000007919 */ /* 0x000e640000002100 */
[----:B-1----:R-:W-:Y:S01]  /*12080*/  LOP3.LUT R0, R0, 0x1f, RZ, 0xc0, !PT ;  /* 0x0000001f00007812 */ /* 0x002fe200078ec0ff */
[----:B------:R-:W-:Y:S03]  /*12090*/  BAR.SYNC.DEFER_BLOCKING 0x4, 0x180 ;  /* 0x0106000000007b1d */ /* 0x000fe60000010000 */
[----:B------:R-:W-:Y:S01]  /*120a0*/  ISETP.NE.AND P0, PT, R0, RZ, PT ;  /* 0x000000ff0000720c */ /* 0x000fe20003f05270 */
[----:B------:R-:W-:-:S12]  /*120b0*/  IMAD.U32 R19, RZ, RZ, UR40 ;  /* 0x00000028ff137e24 */ /* 0x000fd8000f8e00ff */
[----:B------:R-:W-:Y:S01]  /*120c0*/  @!P0 MOV R0, 0x400 ;  /* 0x0000040000008802 */ /* 0x000fe20000000f00 */
[----:B--2---:R-:W1:Y:S03]  /*120d0*/  @!P0 S2R R2, SR_CgaCtaId ;  /* 0x0000000000028919 */ /* 0x004e660000008800 */
[----:B-1----:R-:W-:Y:S01]  /*120e0*/  @!P0 LEA R22, R2, R0, 0x18 ;  /* 0x0000000002168211 */ /* 0x002fe200078ec0ff */
[----:B------:R0:W-:Y:S04]  /*120f0*/  @!P0 STL [R1+0x4], R2 ;  /* 0x0000040201008387 */ /* 0x0001e80000100800 */
[----:B------:R0:W-:Y:S01]  /*12100*/  @!P0 STS.128 [R22+0x298d0], R16 ;  /* 0x0298d01016008388 */ /* 0x0001e20000000c00 */
[----:B------:R-:W-:Y:S06]  /*12110*/  BAR.ARV 0x5, 0x180 ;  /* 0x0146000000007b1d */ /* 0x000fec0000002000 */
.L_x_313:
[----:B------:R-:W-:Y:S02]  /*12120*/  ULDC UR4, c[0x0][0xc3c] ;  /* 0x00030f0000047ab9 */ /* 0x000fe40000000800 */
[----:B------:R-:W-:-:S06]  /*12130*/  UISETP.GE.AND UP0, UPT, UR40, UR4, UPT ;  /* 0x000000042800728c */ /* 0x000fcc000bf06270 */
[----:B------:R-:W-:-:S13]  /*12140*/  PLOP3.LUT P0, PT, PT, PT, UP0, 0x80, 0x0 ;  /* 0x000000000000781c */ /* 0x000fda0003f0f008 */
[----:B------:R-:W-:Y:S05]  /*12150*/  @!P0 BRA `(.L_x_321) ;  /* 0xffffffa800f88947 */ /* 0x000fea000383ffff */
.L_x_244:
[----:B0-----:R-:W3:Y:S01]  /*12160*/  LDL.LU R0, [R1+0x1c] ;  /* 0x00001c0001007983 */ /* 0x001ee20000300800 */
[----:B------:R-:W-:Y:S01]  /*12170*/  BSSY B0, `(.L_x_322) ;  /* 0x000000b000007945 */ /* 0x000fe20003800000 */
[----:B------:R-:W0:Y:S01]  /*12180*/  S2R R5, SR_CgaCtaId ;  /* 0x0000000000057919 */ /* 0x000e220000008800 */
[----:B---3--:R-:W-:-:S05]  /*12190*/  VIADD R0, R0, 0x1 ;  /* 0x0000000100007836 */ /* 0x008fca0000000000 */
[----:B------:R-:W-:-:S04]  /*121a0*/  LEA.HI R2, R0, R0, RZ, 0x1 ;  /* 0x0000000000027211 */ /* 0x000fc800078f08ff */
[----:B------:R-:W-:Y:S02]  /*121b0*/  LOP3.LUT R3, R2, 0xfffffffe, RZ, 0xc0, !PT ;  /* 0xfffffffe02037812 */ /* 0x000fe400078ec0ff */
[----:B------:R-:W-:-:S03]  /*121c0*/  MOV R2, 0x400 ;  /* 0x0000040000027802 */ /* 0x000fc60000000f00 */
[----:B------:R-:W-:Y:S01]  /*121d0*/  IMAD.IADD R0, R0, 0x1, -R3 ;  /* 0x0000000100007824 */ /* 0x000fe200078e0a03 */
[----:B0-----:R-:W-:-:S04]  /*121e0*/  LEA R5, R5, R2, 0x18 ;  /* 0x0000000205057211 */ /* 0x001fc800078ec0ff */
[----:B------:R-:W-:-:S04]  /*121f0*/  SHF.L.U32 R0, R0, 0x1f, RZ ;  /* 0x0000001f00007819 */ /* 0x000fc800000006ff */
[----:B------:R-:W0:Y:S02]  /*12200*/  SYNCS.PHASECHK.TRANS64.TRYWAIT P0, [R5+URZ+0x29820], R0 ;  /* 0x02982000050075a7 */ /* 0x000e24000800017f */
[----:B0-----:R-:W-:Y:S05]  /*12210*/  @!P0 BRA `(.L_x_323) ;  /* 0x0000002800008947 */ /* 0x001fea0003800000 */
.L_x_408:
[----:B------:R-:W-:Y:S05]  /*12220*/  BSYNC B0 ;  /* 0x0000000000007941 */ /* 0x000fea0003800000 */
.L_x_322:
[----:B------:R-:W-:-:S03]  /*12230*/  UMOV UR4, 0xffffffff ;  /* 0xffffffff00047882 */ /* 0x000fc60000000000 */
[----:B------:R-:W-:Y:S05]  /*12240*/  BRA.DIV UR4, `(.L_x_324) ;  /* 0x0000002a04087947 */ /* 0x000fea000b800000 */
[----:B0-----:R-:W0:Y:S02]  /*12250*/  S2R R0, SR_TID.X ;  /* 0x0000000000007919 */ /* 0x001e240000002100 */
[----:B0-----:R-:W-:-:S04]  /*12260*/  SHF.R.U32.HI R0, RZ, 0x5, R0 ;  /* 0x00000005ff007819 */ /* 0x001fc80000011600 */
[----:B------:R-:W-:-:S05]  /*12270*/  LOP3.LUT R0, R0, 0x3, RZ, 0xc0, !PT ;  /* 0x0000000300007812 */ /* 0x000fca00078ec0ff */
[----:B------:R0:W1:Y:S02]  /*12280*/  SHFL.IDX PT, R14, R0, RZ, 0x1f ;  /* 0x00001fff000e7589 */ /* 0x00006400000e0000 */
.L_x_411:
[----:B-1----:R-:W-:Y:S01]  /*12290*/  ISETP.NE.AND P0, PT, R14, RZ, PT ;  /* 0x000000ff0e00720c */ /* 0x002fe20003f05270 */
[----:B------:R-:W-:-:S12]  /*122a0*/  BSSY B0, `(.L_x_325) ;  /* 0x000002c000007945 */ /* 0x000fd80003800000 */
[----:B------:R-:W-:Y:S05]  /*122b0*/  @P0 BRA `(.L_x_326) ;  /* 0x0000000000a80947 */ /* 0x000fea0003800000 */
[----:B------:R-:W-:-:S03]  /*122c0*/  UMOV UR4, 0xffffffff ;  /* 0xffffffff00047882 */ /* 0x000fc60000000000 */
[----:B------:R-:W-:Y:S05]  /*122d0*/  BRA.DIV UR4, `(.L_x_327) ;  /* 0x0000002a04187947 */ /* 0x000fea000b800000 */
[----:B------:R-:W-:-:S13]  /*122e0*/  ELECT P6, URZ, PT ;  /* 0x00000000003f782f */ /* 0x000fda00038c0000 */
.L_x_414:
[----:B------:R-:W-:Y:S05]  /*122f0*/  @!P6 BRA `(.L_x_326) ;  /* 0x000000000098e947 */ /* 0x000fea0003800000 */
[----:B------:R-:W-:-:S06]  /*12300*/  ULOP3.LUT UR4, UR36, 0x2, URZ, 0xfc, !UPT ;  /* 0x0000000224047892 */ /* 0x000fcc000f8efc3f */
[----:B0-----:R-:W-:-:S05]  /*12310*/  IMAD.U32 R0, RZ, RZ, UR4 ;  /* 0x00000004ff007e24 */ /* 0x001fca000f8e00ff */
[----:B------:R-:W-:-:S13]  /*12320*/  ISETP.NE.AND P0, PT, R0, 0x3, PT ;  /* 0x000000030000780c */ /* 0x000fda0003f05270 */
[----:B------:R-:W-:Y:S05]  /*12330*/  @!P0 BRA `(.L_x_328) ;  /* 0x0000000000048947 */ /* 0x000fea0003800000 */
[----:B------:R-:W-:Y:S01]  /*12340*/  BPT.TRAP 0x1 ;  /* 0x000000040000795c */ /* 0x000fe20000300000 */
.L_x_328:
[C---:B------:R-:W-:Y:S01]  /*12350*/  IMAD R3, R28.reuse, 0x8, R5 ;  /* 0x000000081c037824 */ /* 0x040fe200078e0205 */
[----:B------:R-:W-:Y:S02]  /*12360*/  SHF.L.U32 R2, R33, 0x1f, RZ ;  /* 0x0000001f21027819 */ /* 0x000fe400000006ff */
[----:B------:R-:W-:Y:S02]  /*12370*/  IADD3 R28, R28, 0x1, RZ ;  /* 0x000000011c1c7810 */ /* 0x000fe40007ffe0ff */
[----:B------:R-:W0:Y:S02]  /*12380*/  SYNCS.PHASECHK.TRANS64.TRYWAIT P1, [R3+URZ+0x29840], R2 ;  /* 0x02984002030075a7 */ /* 0x000e24000802017f */
[----:B------:R-:W-:-:S04]  /*12390*/  ISETP.NE.AND P2, PT, R28, 0x2, PT ;  /* 0x000000021c00780c */ /* 0x000fc80003f45270 */
[----:B------:R-:W-:Y:S01]  /*123a0*/  SEL R0, RZ, 0x1, P2 ;  /* 0x00000001ff007807 */ /* 0x000fe20001000000 */
[----:B0-----:R-:W-:Y:S08]  /*123b0*/  @!P1 BRA `(.L_x_329) ;  /* 0x0000002800009947 */ /* 0x001ff00003800000 */
.L_x_415:
[----:B------:R-:W-:Y:S02]  /*123c0*/  SEL R28, R28, RZ, P2 ;  /* 0x000000ff1c1c7207 */ /* 0x000fe40001000000 */
[----:B------:R-:W-:Y:S01]  /*123d0*/  LOP3.LUT R0, R33, R0, RZ, 0x3c, !PT ;  /* 0x0000000021007212 */ /* 0x000fe200078e3cff */
[----:B------:R-:W-:Y:S06]  /*123e0*/  @!P0 BRA `(.L_x_330) ;  /* 0x0000000000048947 */ /* 0x000fec0003800000 */
[----:B------:R-:W-:Y:S01]  /*123f0*/  BPT.TRAP 0x1 ;  /* 0x000000040000795c */ /* 0x000fe20000300000 */
.L_x_330:
[----:B------:R-:W-:Y:S01]  /*12400*/  IMAD R5, R28, 0x8, R5 ;  /* 0x000000081c057824 */ /* 0x000fe200078e0205 */
[----:B------:R-:W-:-:S04]  /*12410*/  SHF.L.U32 R0, R0, 0x1f, RZ ;  /* 0x0000001f00007819 */ /* 0x000fc800000006ff */
[----:B------:R-:W1:Y:S02]  /*12420*/  SYNCS.PHASECHK.TRANS64.TRYWAIT P1, [R5+URZ+0x29840], R0 ;  /* 0x02984000050075a7 */ /* 0x000e64000802017f */
[----:B-1----:R-:W-:Y:S05]  /*12430*/  @!P1 BRA `(.L_x_331) ;  /* 0x0000002400f49947 */ /* 0x002fea0003800000 */
.L_x_416:
[----:B------:R-:W-:Y:S05]  /*12440*/  @!P0 BRA `(.L_x_332) ;  /* 0x0000000000048947 */ /* 0x000fea0003800000 */
[----:B------:R-:W-:Y:S01]  /*12450*/  BPT.TRAP 0x1 ;  /* 0x000000040000795c */ /* 0x000fe20000300000 */
.L_x_332:
[----:B------:R-:W3:Y:S02]  /*12460*/  SYNCS.PHASECHK.TRANS64.TRYWAIT P1, [R3+URZ+0x29860], R2 ;  /* 0x02986002030075a7 */ /* 0x000ee4000802017f */
[----:B---3--:R-:W-:Y:S05]  /*12470*/  @!P1 BRA `(.L_x_333) ;  /* 0x0000002400f89947 */ /* 0x008fea0003800000 */
.L_x_417:
[----:B------:R-:W-:Y:S05]  /*12480*/  @!P0 BRA `(.L_x_334) ;  /* 0x0000000000048947 */ /* 0x000fea0003800000 */
[----:B------:R-:W-:Y:S01]  /*12490*/  BPT.TRAP 0x1 ;  /* 0x000000040000795c */ /* 0x000fe20000300000 */
.L_x_334:
[----:B------:R-:W4:Y:S02]  /*124a0*/  SYNCS.PHASECHK.TRANS64.TRYWAIT P1, [R5+URZ+0x29860], R0 ;  /* 0x02986000050075a7 */ /* 0x000f24000802017f */
[----:B----4-:R-:W-:Y:S05]  /*124b0*/  @!P1 BRA `(.L_x_335) ;  /* 0x0000002400fc9947 */ /* 0x010fea0003800000 */
.L_x_418:
[----:B------:R-:W-:Y:S05]  /*124c0*/  @!P0 BRA `(.L_x_336) ;  /* 0x0000000000048947 */ /* 0x000fea0003800000 */
[----:B------:R-:W-:Y:S01]  /*124d0*/  BPT.TRAP 0x1 ;  /* 0x000000040000795c */ /* 0x000fe20000300000 */
.L_x_336:
[----:B------:R-:W5:Y:S02]  /*124e0*/  SYNCS.PHASECHK.TRANS64.TRYWAIT P1, [R3+URZ+0x29880], R2 ;  /* 0x02988002030075a7 */ /* 0x000f64000802017f */
[----:B-----5:R-:W-:Y:S05]  /*124f0*/  @!P1 BRA `(.L_x_337) ;  /* 0x0000002800009947 */ /* 0x020fea0003800000 */
.L_x_419:
[----:B------:R-:W-:Y:S05]  /*12500*/  @!P0 BRA `(.L_x_338) ;  /* 0x0000000000048947 */ /* 0x000fea0003800000 */
[----:B------:R-:W-:Y:S01]  /*12510*/  BPT.TRAP 0x1 ;  /* 0x000000040000795c */ /* 0x000fe20000300000 */
.L_x_338:
[----:B------:R0:W0:Y:S02]  /*12520*/  SYNCS.PHASECHK.TRANS64.TRYWAIT P0, [R5+URZ+0x29880], R0 ;  /* 0x02988000050075a7 */ /* 0x000024000800017f */
[----:B0-----:R-:W-:Y:S05]  /*12530*/  @!P0 NANOSLEEP.SYNCS 0x989680 ;  /* 0x009896800000895d */ /* 0x001fea0003900000 */
[----:B------:R-:W0:Y:S02]  /*12540*/  @!P0 SYNCS.PHASECHK.TRANS64 P0, [R5+URZ+0x29880], R0 ;  /* 0x02988000050085a7 */ /* 0x000e24000800007f */
[----:B0-----:R-:W-:Y:S05]  /*12550*/  @!P0 BRA `(.L_x_338) ;  /* 0xfffffffc00f08947 */ /* 0x001fea000383ffff */
.L_x_326:
[----:B------:R-:W-:Y:S05]  /*12560*/  BSYNC B0 ;  /* 0x0000000000007941 */ /* 0x000fea0003800000 */
.L_x_325:
[----:B------:R-:W-:Y:S05]  /*12570*/  EXIT ;  /* 0x000000000000794d */ /* 0x000fea0003800000 */
.L_x_193:
[----:B0-----:R-:W-:-:S04]  /*12580*/  IMAD.U32 R3, RZ, RZ, UR47 ;  /* 0x0000002fff037e24 */ /* 0x001fc8000f8e00ff */
[----:B------:R0:W1:Y:S03]  /*12590*/  SYNCS.PHASECHK.TRANS64.TRYWAIT P1, [R3+URZ+0x29800], R8 ;  /* 0x02980008030075a7 */ /* 0x000066000802017f */
[----:B-1----:R-:W-:Y:S05]  /*125a0*/  @!P1 NANOSLEEP.SYNCS 0x989680 ;  /* 0x009896800000995d */ /* 0x002fea0003900000 */
[----:B------:R-:W1:Y:S02]  /*125b0*/  @!P1 SYNCS.PHASECHK.TRANS64 P1, [R3+URZ+0x29800], R8 ;  /* 0x02980008030095a7 */ /* 0x000e64000802007f */
[----:B-1----:R-:W-:Y:S05]  /*125c0*/  @!P1 BRA `(.L_x_193) ;  /* 0xfffffffc00ec9947 */ /* 0x002fea000383ffff */
[----:B------:R-:W-:Y:S05]  /*125d0*/  BRA `(.L_x_339) ;  /* 0xfffffef000b47947 */ /* 0x000fea000383ffff */
.L_x_197:
[----:B-1----:R1:W2:Y:S02]  /*125e0*/  SYNCS.PHASECHK.TRANS64.TRYWAIT P1, [R3+URZ+0x29830], R4 ;  /* 0x02983004030075a7 */ /* 0x0022a4000802017f */
[----:B--2---:R-:W-:Y:S05]  /*125f0*/  @!P1 NANOSLEEP.SYNCS 0x989680 ;  /* 0x009896800000995d */ /* 0x004fea0003900000 */
[----:B------:R-:W2:Y:S02]  /*12600*/  @!P1 SYNCS.PHASECHK.TRANS64 P1, [R3+URZ+0x29830], R4 ;  /* 0x02983004030095a7 */ /* 0x000ea4000802007f */
[----:B--2---:R-:W-:Y:S05]  /*12610*/  @!P1 BRA `(.L_x_197) ;  /* 0xfffffffc00f09947 */ /* 0x004fea000383ffff */
[----:B------:R-:W-:Y:S05]  /*12620*/  BRA `(.L_x_196) ;  /* 0xfffffef000d47947 */ /* 0x000fea000383ffff */
.L_x_203:
[----:B-1----:R-:W-:-:S04]  /*12630*/  IMAD.U32 R8, RZ, RZ, UR6 ;  /* 0x00000006ff087e24 */ /* 0x002fc8000f8e00ff */
[----:B------:R1:W2:Y:S03]  /*12640*/  SYNCS.PHASECHK.TRANS64.TRYWAIT P1, [R8+URZ+0x29830], R7 ;  /* 0x02983007080075a7 */ /* 0x0002a6000802017f */
[----:B--2---:R-:W-:Y:S05]  /*12650*/  @!P1 NANOSLEEP.SYNCS 0x989680 ;  /* 0x009896800000995d */ /* 0x004fea0003900000 */
[----:B------:R-:W2:Y:S02]  /*12660*/  @!P1 SYNCS.PHASECHK.TRANS64 P1, [R8+URZ+0x29830], R7 ;  /* 0x02983007080095a7 */ /* 0x000ea4000802007f */
[----:B--2---:R-:W-:Y:S05]  /*12670*/  @!P1 BRA `(.L_x_203) ;  /* 0xfffffffc00ec9947 */ /* 0x004fea000383ffff */
[----:B------:R-:W-:Y:S05]  /*12680*/  BRA `(.L_x_200) ;  /* 0xffffff3000347947 */ /* 0x000fea000383ffff */
.L_x_207:
[----:B-1----:R-:W-:-:S04]  /*12690*/  IMAD.U32 R8, RZ, RZ, UR6 ;  /* 0x00000006ff087e24 */ /* 0x002fc8000f8e00ff */
[----:B------:R1:W2:Y:S03]  /*126a0*/  SYNCS.PHASECHK.TRANS64.TRYWAIT P1, [R8+URZ+0x29850], R7 ;  /* 0x02985007080075a7 */ /* 0x0002a6000802017f */
[----:B--2---:R-:W-:Y:S05]  /*126b0*/  @!P1 NANOSLEEP.SYNCS 0x989680 ;  /* 0x009896800000995d */ /* 0x004fea0003900000 */
[----:B------:R-:W2:Y:S02]  /*126c0*/  @!P1 SYNCS.PHASECHK.TRANS64 P1, [R8+URZ+0x29850], R7 ;  /* 0x02985007080095a7 */ /* 0x000ea4000802007f */
[----:B--2---:R-:W-:Y:S05]  /*126d0*/  @!P1 BRA `(.L_x_207) ;  /* 0xfffffffc00ec9947 */ /* 0x004fea000383ffff */
[----:B------:R-:W-:Y:S05]  /*126e0*/  BRA `(.L_x_204) ;  /* 0xffffff3c00407947 */ /* 0x000fea000383ffff */
.L_x_214:
[----:B-1----:R-:W-:-:S04]  /*126f0*/  IMAD.U32 R3, RZ, RZ, UR9 ;  /* 0x00000009ff037e24 */ /* 0x002fc8000f8e00ff */
[----:B------:R1:W2:Y:S03]  /*12700*/  SYNCS.PHASECHK.TRANS64.TRYWAIT P1, [R3+URZ+0x29850], R0 ;  /* 0x02985000030075a7 */ /* 0x0002a6000802017f */
[----:B--2---:R-:W-:Y:S05]  /*12710*/  @!P1 NANOSLEEP.SYNCS 0x989680 ;  /* 0x009896800000995d */ /* 0x004fea0003900000 */
[----:B------:R-:W2:Y:S02]  /*12720*/  @!P1 SYNCS.PHASECHK.TRANS64 P1, [R3+URZ+0x29850], R0 ;  /* 0x02985000030095a7 */ /* 0x000ea4000802007f */
[----:B--2---:R-:W-:Y:S05]  /*12730*/  @!P1 BRA `(.L_x_214) ;  /* 0xfffffffc00ec9947 */ /* 0x004fea000383ffff */
[----:B------:R-:W-:Y:S05]  /*12740*/  BRA `(.L_x_213) ;  /* 0xffffff6400b07947 */ /* 0x000fea000383ffff */
.L_x_259:
[----:B------:R-:W0:Y:S01]  /*12750*/  S2R R20, SR_TID.X ;  /* 0x0000000000147919 */ /* 0x000e220000002100 */
[----:B------:R-:W-:Y:S02]  /*12760*/  IMAD.MOV.U32 R12, RZ, RZ, RZ ;  /* 0x000000ffff0c7224 */ /* 0x000fe400078e00ff */
[----:B------:R-:W-:Y:S02]  /*12770*/  IMAD.MOV.U32 R11, RZ, RZ, 0x1f ;  /* 0x0000001fff0b7424 */ /* 0x000fe400078e00ff */
[----:B------:R-:W-:Y:S01]  /*12780*/  IMAD.MOV.U32 R15, RZ, RZ, -0x1 ;  /* 0xffffffffff0f7424 */ /* 0x000fe200078e00ff */
[----:B0-----:R-:W-:-:S04]  /*12790*/  SHF.R.U32.HI R20, RZ, 0x5, R20 ;  /* 0x00000005ff147819 */ /* 0x001fc80000011614 */
[----:B------:R-:W-:-:S05]  /*127a0*/  LOP3.LUT R20, R20, 0x3, RZ, 0xc0, !PT ;  /* 0x0000000314147812 */ /* 0x000fca00078ec0ff */
[----:B------:R-:W-:-:S07]  /*127b0*/  IMAD.MOV.U32 R13, RZ, RZ, R20 ;  /* 0x000000ffff0d7224 */ /* 0x000fce00078e0014 */
[----:B-----5:R-:W-:Y:S05]  /*127c0*/  WARPSYNC.COLLECTIVE R15, `(.L_x_340) ;  /* 0x000000000f087348 */ /* 0x020fea0003c00000 */
[----:B------:R0:W1:Y:S02]  /*127d0*/  SHFL.IDX P6, R14, R13, R12, R11 ;  /* 0x0000000c0d0e7389 */ /* 0x00006400000c000b */
[----:B01---5:R-:W-:Y:S01]  /*127e0*/  ENDCOLLECTIVE ;  /* 0x000000000000791b */ /* 0x023fe20003800000 */
.L_x_340:
[----:B------:R-:W-:Y:S05]  /*127f0*/  BRA `(.L_x_341) ;  /* 0xffffffb000d47947 */ /* 0x000fea000383ffff */
.L_x_262:
[----:B0-----:R0:W1:Y:S02]  /*12800*/  SYNCS.PHASECHK.TRANS64.TRYWAIT P0, [R0+URZ+0x29880], R31 ;  /* 0x0298801f000075a7 */ /* 0x001064000800017f */
[----:B-1----:R-:W-:Y:S05]  /*12810*/  @!P0 NANOSLEEP.SYNCS 0x989680 ;  /* 0x009896800000895d */ /* 0x002fea0003900000 */
[----:B------:R-:W1:Y:S02]  /*12820*/  @!P0 SYNCS.PHASECHK.TRANS64 P0, [R0+URZ+0x29880], R31 ;  /* 0x0298801f000085a7 */ /* 0x000e64000800007f */
[----:B-1----:R-:W-:Y:S05]  /*12830*/  @!P0 BRA `(.L_x_262) ;  /* 0xfffffffc00f08947 */ /* 0x002fea000383ffff */
[----:B------:R-:W-:Y:S05]  /*12840*/  BRA `(.L_x_342) ;  /* 0xffffffb400f07947 */ /* 0x000fea000383ffff */
.L_x_263:
[----:B------:R-:W-:Y:S01]  /*12850*/  BSSY B0, `(.L_x_343) ;  /* 0x0000008000007945 */ /* 0x000fe20003800000 */
[----:B------:R-:W-:Y:S01]  /*12860*/  MOV R13, R8 ;  /* 0x00000008000d7202 */ /* 0x000fe20000000f00 */
[----:B------:R-:W-:Y:S02]  /*12870*/  IMAD.MOV.U32 R12, RZ, RZ, RZ ;  /* 0x000000ffff0c7224 */ /* 0x000fe400078e00ff */
[----:B------:R-:W-:Y:S02]  /*12880*/  IMAD.MOV.U32 R11, RZ, RZ, 0x1c1f ;  /* 0x00001c1fff0b7424 */ /* 0x000fe400078e00ff */
[----:B------:R-:W-:-:S07]  /*12890*/  IMAD.MOV.U32 R15, RZ, RZ, -0x1 ;  /* 0xffffffffff0f7424 */ /* 0x000fce00078e00ff */
[----:B0-----:R-:W-:Y:S05]  /*128a0*/  WARPSYNC.COLLECTIVE R15, `(.L_x_344) ;  /* 0x000000000f087348 */ /* 0x001fea0003c00000 */
[----:B------:R1:W2:Y:S02]  /*128b0*/  SHFL.IDX P6, R14, R13, R12, R11 ;  /* 0x0000000c0d0e7389 */ /* 0x0002a400000c000b */
[----:B012---:R-:W-:Y:S01]  /*128c0*/  ENDCOLLECTIVE ;  /* 0x000000000000791b */ /* 0x007fe20003800000 */
.L_x_344:
[----:B------:R-:W-:Y:S05]  /*128d0*/  BSYNC B0 ;  /* 0x0000000000007941 */ /* 0x000fea0003800000 */
.L_x_343:
[----:B------:R-:W-:Y:S01]  /*128e0*/  IMAD.MOV.U32 R13, RZ, RZ, R9 ;  /* 0x000000ffff0d7224 */ /* 0x000fe200078e0009 */
[C---:B------:R-:W-:Y:S01]  /*128f0*/  LOP3.LUT P2, RZ, R23.reuse, 0x2, RZ, 0xc0, !PT ;  /* 0x0000000217ff7812 */ /* 0x040fe2000784c0ff */
[----:B------:R-:W-:Y:S01]  /*12900*/  IMAD.MOV.U32 R12, RZ, RZ, RZ ;  /* 0x000000ffff0c7224 */ /* 0x000fe200078e00ff */
[----:B------:R-:W-:Y:S01]  /*12910*/  IADD3 R19, R22, R19, R35 ;  /* 0x0000001316137210 */ /* 0x000fe20007ffe023 */
[----:B------:R-:W-:Y:S01]  /*12920*/  IMAD.MOV.U32 R11, RZ, RZ, 0x1c1f ;  /* 0x00001c1fff0b7424 */ /* 0x000fe200078e00ff */
[----:B------:R-:W-:Y:S01]  /*12930*/  LOP3.LUT R23, R23, 0xfffffeff, RZ, 0xc0, !PT ;  /* 0xfffffeff17177812 */ /* 0x000fe200078ec0ff */
[----:B------:R-:W-:Y:S01]  /*12940*/  IMAD.MOV.U32 R15, RZ, RZ, -0x1 ;  /* 0xffffffffff0f7424 */ /* 0x000fe200078e00ff */
[C---:B------:R-:W-:Y:S01]  /*12950*/  ISETP.GE.AND P4, PT, R20.reuse, 0x21, PT ;  /* 0x000000211400780c */ /* 0x040fe20003f86270 */
[----:B------:R-:W-:Y:S01]  /*12960*/  IMAD.MOV.U32 R3, RZ, RZ, R14 ;  /* 0x000000ffff037224 */ /* 0x000fe200078e000e */
[----:B------:R-:W-:Y:S01]  /*12970*/  ISETP.GE.AND P3, PT, R20, 0x41, PT ;  /* 0x000000411400780c */ /* 0x000fe20003f66270 */
[----:B------:R-:W-:-:S12]  /*12980*/  IMAD.IADD R10, R36, 0x1, R19 ;  /* 0x00000001240a7824 */ /* 0x000fd800078e0213 */
[----:B------:R-:W-:Y:S05]  /*12990*/  WARPSYNC.COLLECTIVE R15, `(.L_x_345) ;  /* 0x000000000f087348 */ /* 0x000fea0003c00000 */
[----:B------:R0:W1:Y:S02]  /*129a0*/  SHFL.IDX P6, R14, R13, R12, R11 ;  /* 0x0000000c0d0e7389 */ /* 0x00006400000c000b */
[----:B01----:R-:W-:Y:S01]  /*129b0*/  ENDCOLLECTIVE ;  /* 0x000000000000791b */ /* 0x003fe20003800000 */
.L_x_345:
[----:B------:R-:W-:Y:S02]  /*129c0*/  IMAD.MOV.U32 R13, RZ, RZ, R8 ;  /* 0x000000ffff0d7224 */ /* 0x000fe400078e0008 */
[----:B------:R-:W-:Y:S02]  /*129d0*/  IMAD.MOV.U32 R12, RZ, RZ, 0x1 ;  /* 0x00000001ff0c7424 */ /* 0x000fe400078e00ff */
[----:B------:R-:W-:-:S07]  /*129e0*/  IMAD.MOV.U32 R2, RZ, RZ, R14 ;  /* 0x000000ffff027224 */ /* 0x000fce00078e000e */
[----:B------:R-:W-:Y:S05]  /*129f0*/  WARPSYNC.COLLECTIVE R15, `(.L_x_346) ;  /* 0x000000000f087348 */ /* 0x000fea0003c00000 */
[----:B------:R0:W1:Y:S02]  /*12a00*/  SHFL.IDX P6, R14, R13, R12, R11 ;  /* 0x0000000c0d0e7389 */ /* 0x00006400000c000b */
[----:B01----:R-:W-:Y:S01]  /*12a10*/  ENDCOLLECTIVE ;  /* 0x000000000000791b */ /* 0x003fe20003800000 */
.L_x_346:
[----:B------:R-:W-:-:S04]  /*12a20*/  IADD3 R2, P0, R37, R2, RZ ;  /* 0x0000000225027210 */ /* 0x000fc80007f1e0ff */
[----:B------:R-:W-:Y:S02]  /*12a30*/  IADD3.X R3, RZ, R3, RZ, P0, !PT ;  /* 0x00000003ff037210 */ /* 0x000fe400007fe4ff */
[----:B------:R-:W-:Y:S01]  /*12a40*/  ISETP.LT.OR P0, PT, R20, 0x1, P2 ;  /* 0x000000011400780c */ /* 0x000fe20001701670 */
[----:B------:R-:W-:-:S12]  /*12a50*/  IMAD.MOV.U32 R13, RZ, RZ, R9 ;  /* 0x000000ffff0d7224 */ /* 0x000fd800078e0009 */
[----:B------:R-:W-:Y:S01]  /*12a60*/  @!PT LDS RZ, [RZ] ;  /* 0x00000000fffff984 */ /* 0x000fe20000000800 */
[----:B------:R-:W-:Y:S01]  /*12a70*/  @!PT LDS RZ, [RZ] ;  /* 0x00000000fffff984 */ /* 0x000fe20000000800 */
[----:B------:R-:W-:Y:S01]  /*12a80*/  @!PT LDS RZ, [RZ] ;  /* 0x00000000fffff984 */ /* 0x000fe20000000800 */
[----:B------:R-:W-:Y:S01]  /*12a90*/  LDGSTS.E.BYPASS.LTC128B.128 [R19+0xa400], desc[UR52][R2.64], !P0 ;  /* 0x0a40000002137fae */ /* 0x000fe2000c101d74 */
[----:B------:R-:W-:-:S13]  /*12aa0*/  ISETP.LT.OR P0, PT, R20, 0x1, P1 ;  /* 0x000000011400780c */ /* 0x000fda0000f01670 */
[----:B------:R0:W-:Y:S02]  /*12ab0*/  LDGSTS.E.BYPASS.LTC128B.128 [R10+0xa400], desc[UR52][R2.64+0x40], !P0 ;  /* 0x0a400040020a7fae */ /* 0x0001e4000c101d74 */
[----:B0-----:R-:W-:-:S07]  /*12ac0*/  IMAD.MOV.U32 R3, RZ, RZ, R14 ;  /* 0x000000ffff037224 */ /* 0x001fce00078e000e */
[----:B------:R-:W-:Y:S05]  /*12ad0*/  WARPSYNC.COLLECTIVE R15, `(.L_x_347) ;  /* 0x000000000f087348 */ /* 0x000fea0003c00000 */
[----:B------:R0:W1:Y:S02]  /*12ae0*/  SHFL.IDX P6, R14, R13, R12, R11 ;  /* 0x0000000c0d0e7389 */ /* 0x00006400000c000b */
[----:B01----:R-:W-:Y:S01]  /*12af0*/  ENDCOLLECTIVE ;  /* 0x000000000000791b */ /* 0x003fe20003800000 */
.L_x_347:
[----:B------:R-:W-:Y:S02]  /*12b00*/  IMAD.MOV.U32 R13, RZ, RZ, R8 ;  /* 0x000000ffff0d7224 */ /* 0x000fe400078e0008 */
[----:B------:R-:W-:Y:S02]  /*12b10*/  IMAD.MOV.U32 R12, RZ, RZ, 0x2 ;  /* 0x00000002ff0c7424 */ /* 0x000fe400078e00ff */
[----:B------:R-:W-:-:S07]  /*12b20*/  IMAD.MOV.U32 R2, RZ, RZ, R14 ;  /* 0x000000ffff027224 */ /* 0x000fce00078e000e */
[----:B------:R-:W-:Y:S05]  /*12b30*/  WARPSYNC.COLLECTIVE R15, `(.L_x_348) ;  /* 0x000000000f087348 */ /* 0x000fea0003c00000 */
[----:B------:R0:W1:Y:S02]  /*12b40*/  SHFL.IDX P6, R14, R13, R12, R11 ;  /* 0x0000000c0d0e7389 */ /* 0x00006400000c000b */
[----:B01----:R-:W-:Y:S01]  /*12b50*/  ENDCOLLECTIVE ;  /* 0x000000000000791b */ /* 0x003fe20003800000 */
.L_x_348:
[----:B------:R-:W-:-:S05]  /*12b60*/  IADD3 R2, P0, R37, R2, RZ ;  /* 0x0000000225027210 */ /* 0x000fca0007f1e0ff */
[----:B------:R-:W-:Y:S01]  /*12b70*/  IMAD.X R3, RZ, RZ, R3, P0 ;  /* 0x000000ffff037224 */ /* 0x000fe200000e0603 */
        /* <DEDUP_REMOVED lines=8> */
[----:B0-----:R-:W-:-:S07]  /*12c00*/  MOV R3, R14 ;  /* 0x0000000e00037202 */ /* 0x001fce0000000f00 */
[----:B------:R-:W-:Y:S05]  /*12c10*/  WARPSYNC.COLLECTIVE R15, `(.L_x_349) ;  /* 0x000000000f087348 */ /* 0x000fea0003c00000 */
[----:B------:R0:W1:Y:S02]  /*12c20*/  SHFL.IDX P6, R14, R13, R12, R11 ;  /* 0x0000000c0d0e7389 */ /* 0x00006400000c000b */
[----:B01----:R-:W-:Y:S01]  /*12c30*/  ENDCOLLECTIVE ;  /* 0x000000000000791b */ /* 0x003fe20003800000 */
.L_x_349:
[----:B------:R-:W-:Y:S02]  /*12c40*/  IMAD.MOV.U32 R13, RZ, RZ, R8 ;  /* 0x000000ffff0d7224 */ /* 0x000fe400078e0008 */
[----:B------:R-:W-:Y:S02]  /*12c50*/  IMAD.MOV.U32 R12, RZ, RZ, 0x3 ;  /* 0x00000003ff0c7424 */ /* 0x000fe400078e00ff */
[----:B------:R-:W-:-:S07]  /*12c60*/  IMAD.MOV.U32 R2, RZ, RZ, R14 ;  /* 0x000000ffff027224 */ /* 0x000fce00078e000e */
[----:B------:R-:W-:Y:S05]  /*12c70*/  WARPSYNC.COLLECTIVE R15, `(.L_x_350) ;  /* 0x000000000f087348 */ /* 0x000fea0003c00000 */
[----:B------:R0:W1:Y:S02]  /*12c80*/  SHFL.IDX P6, R14, R13, R12, R11 ;  /* 0x0000000c0d0e7389 */ /* 0x00006400000c000b */
[----:B01----:R-:W-:Y:S01]  /*12c90*/  ENDCOLLECTIVE ;  /* 0x000000000000791b */ /* 0x003fe20003800000 */
.L_x_350:
[----:B------:R-:W-:-:S05]  /*12ca0*/  IADD3 R2, P0, R37, R2, RZ ;  /* 0x0000000225027210 */ /* 0x000fca0007f1e0ff */
[----:B------:R-:W-:Y:S01]  /*12cb0*/  IMAD.X R3, RZ, RZ, R3, P0 ;  /* 0x000000ffff037224 */ /* 0x000fe200000e0603 */
[----:B------:R-:W-:Y:S01]  /*12cc0*/  ISETP.LT.OR P0, PT, R20, 0x41, P2 ;  /* 0x000000411400780c */ /* 0x000fe20001701670 */
[----:B------:R-:W-:-:S12]  /*12cd0*/  IMAD.MOV.U32 R13, RZ, RZ, R9 ;  /* 0x000000ffff0d7224 */ /* 0x000fd800078e0009 */
[----:B------:R-:W-:Y:S01]  /*12ce0*/  @!PT LDS RZ, [RZ] ;  /* 0x00000000fffff984 */ /* 0x000fe20000000800 */
[----:B------:R-:W-:Y:S01]  /*12cf0*/  @!PT LDS RZ, [RZ] ;  /* 0x00000000fffff984 */ /* 0x000fe20000000800 */
[----:B------:R-:W-:Y:S01]  /*12d00*/  @!PT LDS RZ, [RZ] ;  /* 0x00000000fffff984 */ /* 0x000fe20000000800 */
[----:B------:R0:W-:Y:S01]  /*12d10*/  LDGSTS.E.BYPASS.LTC128B.128 [R19+0xc400], desc[UR52][R2.64], !P0 ;  /* 0x0c40000002137fae */ /* 0x0001e2000c101d74 */
[----:B------:R-:W-:Y:S01]  /*12d20*/  ISETP.LT.OR P0, PT, R20, 0x41, P1 ;  /* 0x000000411400780c */ /* 0x000fe20000f01670 */
[----:B------:R-:W-:-:S12]  /*12d30*/  IMAD.MOV.U32 R8, RZ, RZ, R14 ;  /* 0x000000ffff087224 */ /* 0x000fd800078e000e */
[----:B0-----:R-:W-:Y:S05]  /*12d40*/  WARPSYNC.COLLECTIVE R15, `(.L_x_351) ;  /* 0x000000000f087348 */ /* 0x001fea0003c00000 */
[----:B------:R1:W2:Y:S02]  /*12d50*/  SHFL.IDX P6, R14, R13, R12, R11 ;  /* 0x0000000c0d0e7389 */ /* 0x0002a400000c000b */
[----:B012---:R-:W-:Y:S01]  /*12d60*/  ENDCOLLECTIVE ;  /* 0x000000000000791b */ /* 0x007fe20003800000 */
.L_x_351:
[----:B------:R-:W-:Y:S01]  /*12d70*/  @!PT LDS RZ, [RZ] ;  /* 0x00000000fffff984 */ /* 0x000fe20000000800 */
[----:B------:R-:W-:Y:S01]  /*12d80*/  @!PT LDS RZ, [RZ] ;  /* 0x00000000fffff984 */ /* 0x000fe20000000800 */
[----:B------:R-:W-:Y:S01]  /*12d90*/  @!PT LDS RZ, [RZ] ;  /* 0x00000000fffff984 */ /* 0x000fe20000000800 */
[----:B------:R0:W-:Y:S01]  /*12da0*/  LDGSTS.E.BYPASS.LTC128B.128 [R10+0xc400], desc[UR52][R2.64+0x40], !P0 ;  /* 0x0c400040020a7fae */ /* 0x0001e2000c101d74 */
[----:B------:R-:W-:Y:S01]  /*12db0*/  MOV R13, R21 ;  /* 0x00000015000d7202 */ /* 0x000fe20000000f00 */
[----:B------:R-:W-:Y:S02]  /*12dc0*/  IMAD.MOV.U32 R12, RZ, RZ, RZ ;  /* 0x000000ffff0c7224 */ /* 0x000fe400078e00ff */
[----:B0-----:R-:W-:-:S07]  /*12dd0*/  IMAD.MOV.U32 R2, RZ, RZ, R14 ;  /* 0x000000ffff027224 */ /* 0x001fce00078e000e */
[----:B------:R-:W-:Y:S05]  /*12de0*/  WARPSYNC.COLLECTIVE R15, `(.L_x_352) ;  /* 0x000000000f087348 */ /* 0x000fea0003c00000 */
[----:B------:R0:W1:Y:S02]  /*12df0*/  SHFL.IDX P6, R14, R13, R12, R11 ;  /* 0x0000000c0d0e7389 */ /* 0x00006400000c000b */
[----:B01----:R-:W-:Y:S01]  /*12e00*/  ENDCOLLECTIVE ;  /* 0x000000000000791b */ /* 0x003fe20003800000 */
.L_x_352:
[----:B------:R-:W-:-:S05]  /*12e10*/  IADD3 R2, P0, R37, R2, RZ ;  /* 0x0000000225027210 */ /* 0x000fca0007f1e0ff */
[----:B------:R-:W-:Y:S01]  /*12e20*/  IMAD.X R3, RZ, RZ, R8, P0 ;  /* 0x000000ffff037224 */ /* 0x000fe200000e0608 */
[C---:B------:R-:W-:Y:S02]  /*12e30*/  ISETP.LT.OR P0, PT, R20.reuse, 0x61, P2 ;  /* 0x000000611400780c */ /* 0x040fe40001701670 */
[----:B------:R-:W-:Y:S01]  /*12e40*/  ISETP.GE.AND P2, PT, R20, 0x61, PT ;  /* 0x000000611400780c */ /* 0x000fe20003f46270 */
[----:B------:R-:W-:-:S10]  /*12e50*/  IMAD.MOV.U32 R13, RZ, RZ, R24 ;  /* 0x000000ffff0d7224 */ /* 0x000fd400078e0018 */
        /* <DEDUP_REMOVED lines=9> */
.L_x_353:
[----:B------:R-:W-:Y:S01]  /*12ef0*/  @!PT LDS RZ, [RZ] ;  /* 0x00000000fffff984 */ /* 0x000fe20000000800 */
[----:B------:R-:W-:Y:S01]  /*12f00*/  @!PT LDS RZ, [RZ] ;  /* 0x00000000fffff984 */ /* 0x000fe20000000800 */
[----:B------:R-:W-:Y:S01]  /*12f10*/  @!PT LDS RZ, [RZ] ;  /* 0x00000000fffff984 */ /* 0x000fe20000000800 */
[----:B------:R0:W-:Y:S01]  /*12f20*/  LDGSTS.E.BYPASS.LTC128B.128 [R10+0xd400], desc[UR52][R2.64+0x40], !P0 ;  /* 0x0d400040020a7fae */ /* 0x0001e2000c101d74 */
[----:B------:R-:W-:Y:S01]  /*12f30*/  ISETP.GE.AND P0, PT, R20, 0x81, PT ;  /* 0x000000811400780c */ /* 0x000fe20003f06270 */
[----:B0-----:R-:W-:-:S12]  /*12f40*/  IMAD.MOV.U32 R2, RZ, RZ, R14 ;  /* 0x000000ffff027224 */ /* 0x001fd800078e000e */
[----:B------:R-:W-:Y:S01]  /*12f50*/  @P0 LOP3.LUT R23, R23, 0x100, RZ, 0xfc, !PT ;  /* 0x0000010017170812 */ /* 0x000fe200078efcff */
[----:B------:R-:W-:Y:S06]  /*12f60*/  BRA `(.L_x_354) ;  /* 0xffffffb400887947 */ /* 0x000fec000383ffff */
.L_x_268:
[----:B---3--:R3:W4:Y:S02]  /*12f70*/  SYNCS.PHASECHK.TRANS64.TRYWAIT P0, [R0+URZ+0x29840], R31 ;  /* 0x0298401f000075a7 */ /* 0x008724000800017f */
[----:B----4-:R-:W-:Y:S05]  /*12f80*/  @!P0 NANOSLEEP.SYNCS 0x989680 ;  /* 0x009896800000895d */ /* 0x010fea0003900000 */
[----:B------:R-:W4:Y:S02]  /*12f90*/  @!P0 SYNCS.PHASECHK.TRANS64 P0, [R0+URZ+0x29840], R31 ;  /* 0x0298401f000085a7 */ /* 0x000f24000800007f */
[----:B----4-:R-:W-:Y:S05]  /*12fa0*/  @!P0 BRA `(.L_x_268) ;  /* 0xfffffffc00f08947 */ /* 0x010fea000383ffff */
[----:B------:R-:W-:Y:S05]  /*12fb0*/  BRA `(.L_x_355) ;  /* 0xffffffb400e87947 */ /* 0x000fea000383ffff */
.L_x_269:
[----:B------:R-:W-:Y:S01]  /*12fc0*/  BSSY B0, `(.L_x_356) ;  /* 0x0000008000007945 */ /* 0x000fe20003800000 */
[----:B------:R-:W-:Y:S02]  /*12fd0*/  IMAD.MOV.U32 R13, RZ, RZ, R6 ;  /* 0x000000ffff0d7224 */ /* 0x000fe400078e0006 */
[----:B------:R-:W-:Y:S02]  /*12fe0*/  IMAD.MOV.U32 R12, RZ, RZ, RZ ;  /* 0x000000ffff0c7224 */ /* 0x000fe400078e00ff */
[----:B------:R-:W-:Y:S02]  /*12ff0*/  IMAD.MOV.U32 R11, RZ, RZ, 0x1c1f ;  /* 0x00001c1fff0b7424 */ /* 0x000fe400078e00ff */
[----:B------:R-:W-:-:S07]  /*13000*/  IMAD.MOV.U32 R15, RZ, RZ, -0x1 ;  /* 0xffffffffff0f7424 */ /* 0x000fce00078e00ff */
[----:B0123--:R-:W-:Y:S05]  /*13010*/  WARPSYNC.COLLECTIVE R15, `(.L_x_357) ;  /* 0x000000000f087348 */ /* 0x00ffea0003c00000 */
[----:B------:R4:W0:Y:S02]  /*13020*/  SHFL.IDX P6, R14, R13, R12, R11 ;  /* 0x0000000c0d0e7389 */ /* 0x00082400000c000b */
[----:B01234-:R-:W-:Y:S01]  /*13030*/  ENDCOLLECTIVE ;  /* 0x000000000000791b */ /* 0x01ffe20003800000 */
.L_x_357:
[----:B------:R-:W-:Y:S05]  /*13040*/  BSYNC B0 ;  /* 0x0000000000007941 */ /* 0x000fea0003800000 */
.L_x_356:
[----:B------:R-:W-:Y:S01]  /*13050*/  MOV R13, R5 ;  /* 0x00000005000d7202 */ /* 0x000fe20000000f00 */
[----:B------:R-:W-:Y:S01]  /*13060*/  IMAD.MOV.U32 R12, RZ, RZ, RZ ;  /* 0x000000ffff0c7224 */ /* 0x000fe200078e00ff */
[----:B------:R-:W-:Y:S01]  /*13070*/  LOP3.LUT P1, RZ, R23, 0x4, RZ, 0xc0, !PT ;  /* 0x0000000417ff7812 */ /* 0x000fe2000782c0ff */
[----:B------:R-:W-:Y:S02]  /*13080*/  IMAD.MOV.U32 R11, RZ, RZ, 0x1c1f ;  /* 0x00001c1fff0b7424 */ /* 0x000fe400078e00ff */
[----:B------:R-:W-:Y:S02]  /*13090*/  IMAD.MOV.U32 R15, RZ, RZ, -0x1 ;  /* 0xffffffffff0f7424 */ /* 0x000fe400078e00ff */
[----:B------:R-:W-:Y:S02]  /*130a0*/  IMAD.MOV.U32 R2, RZ, RZ, R14 ;  /* 0x000000ffff027224 */ /* 0x000fe400078e000e */
[----:B------:R-:W-:-:S07]  /*130b0*/  @P5 IMAD.IADD R9, R22, 0x1, R4 ;  /* 0x0000000116095824 */ /* 0x000fce00078e0204 */
[----:B------:R-:W-:Y:S05]  /*130c0*/  WARPSYNC.COLLECTIVE R15, `(.L_x_358) ;  /* 0x000000000f087348 */ /* 0x000fea0003c00000 */
[----:B------:R0:W1:Y:S02]  /*130d0*/  SHFL.IDX P6, R14, R13, R12, R11 ;  /* 0x0000000c0d0e7389 */ /* 0x00006400000c000b */
[----:B01----:R-:W-:Y:S01]  /*130e0*/  ENDCOLLECTIVE ;  /* 0x000000000000791b */ /* 0x003fe20003800000 */
.L_x_358:
[----:B------:R-:W-:Y:S02]  /*130f0*/  @P4 IMAD.IADD R19, R22, 0x1, R4 ;  /* 0x0000000116134824 */ /* 0x000fe400078e0204 */
[----:B------:R-:W-:Y:S02]  /*13100*/  IMAD.MOV.U32 R13, RZ, RZ, R6 ;  /* 0x000000ffff0d7224 */ /* 0x000fe400078e0006 */
[----:B------:R-:W-:Y:S02]  /*13110*/  IMAD.MOV.U32 R12, RZ, RZ, 0x1 ;  /* 0x00000001ff0c7424 */ /* 0x000fe400078e00ff */
[----:B------:R-:W-:Y:S01]  /*13120*/  IMAD.MOV.U32 R3, RZ, RZ, R14 ;  /* 0x000000ffff037224 */ /* 0x000fe200078e000e */
[----:B------:R-:W-:-:S04]  /*13130*/  LOP3.LUT P6, RZ, R23, 0x8, RZ, 0xc0, !PT ;  /* 0x0000000817ff7812 */ /* 0x000fc800078cc0ff */
[----:B------:R-:W-:-:S05]  /*13140*/  @P5 IADD3 R3, P0, R37, R3, RZ ;  /* 0x0000000325035210 */ /* 0x000fca0007f1e0ff */
[----:B------:R-:W-:Y:S01]  /*13150*/  @P5 IMAD.X R2, RZ, RZ, R2, P0 ;  /* 0x000000ffff025224 */ /* 0x000fe200000e0602 */
[----:B------:R-:W-:-:S04]  /*13160*/  LOP3.LUT P0, RZ, R23, 0x10, RZ, 0xc0, !PT ;  /* 0x0000001017ff7812 */ /* 0x000fc8000780c0ff */
[----:B------:R-:W-:-:S04]  /*13170*/  @P5 LOP3.LUT R3, R3, R2, RZ, 0x3c, !PT ;  /* 0x0000000203035212 */ /* 0x000fc800078e3cff */
[----:B------:R-:W-:-:S04]  /*13180*/  @P5 LOP3.LUT R2, R3, R2, RZ, 0x3c, !PT ;  /* 0x0000000203025212 */ /* 0x000fc800078e3cff */
[----:B------:R-:W-:-:S05]  /*13190*/  @P5 LOP3.LUT R3, R3, R2, RZ, 0x3c, !PT ;  /* 0x0000000203035212 */ /* 0x000fca00078e3cff */
[----:B------:R-:W-:Y:S01]  /*131a0*/  @!PT LDS RZ, [RZ] ;  /* 0x00000000fffff984 */ /* 0x000fe20000000800 */
[----:B------:R-:W-:Y:S01]  /*131b0*/  @!PT LDS RZ, [RZ] ;  /* 0x00000000fffff984 */ /* 0x000fe20000000800 */
[----:B------:R-:W-:Y:S01]  /*131c0*/  @!PT LDS RZ, [RZ] ;  /* 0x00000000fffff984 */ /* 0x000fe20000000800 */
[----:B------:R0:W-:Y:S04]  /*131d0*/  @P5 LDGSTS.E.BYPASS.LTC128B.128 [R9+0x1a400], desc[UR52][R2.64], !P0 ;  /* 0x1a40000002095fae */ /* 0x0001e8000c101d74 */
[----:B------:R0:W-:Y:S02]  /*131e0*/  @P5 LDGSTS.E.BYPASS.LTC128B.128 [R9+0x1cc00], desc[UR52][R2.64+0x40], !P6 ;  /* 0x1cc0004002095fae */ /* 0x0001e4000f101d74 */
[----:B0-----:R-:W-:Y:S05]  /*131f0*/  WARPSYNC.COLLECTIVE R15, `(.L_x_359) ;  /* 0x000000000f087348 */ /* 0x001fea0003c00000 */
[----:B------:R1:W2:Y:S02]  /*13200*/  SHFL.IDX P6, R14, R13, R12, R11 ;  /* 0x0000000c0d0e7389 */ /* 0x0002a400000c000b */
[----:B012---:R-:W-:Y:S01]  /*13210*/  ENDCOLLECTIVE ;  /* 0x000000000000791b */ /* 0x007fe20003800000 */
.L_x_359:
[----:B------:R-:W-:Y:S01]  /*13220*/  @!PT LDS RZ, [RZ] ;  /* 0x00000000fffff984 */ /* 0x000fe20000000800 */
[----:B------:R-:W-:Y:S01]  /*13230*/  @!PT LDS RZ, [RZ] ;  /* 0x00000000fffff984 */ /* 0x000fe20000000800 */
[----:B------:R-:W-:Y:S01]  /*13240*/  @!PT LDS RZ, [RZ] ;  /* 0x00000000fffff984 */ /* 0x000fe20000000800 */
[----:B------:R0:W-:Y:S01]  /*13250*/  @P5 LDGSTS.E.BYPASS.LTC128B.128 [R9+0x1f400], desc[UR52][R2.64+0x80], !P1 ;  /* 0x1f40008002095fae */ /* 0x0001e2000c901d74 */
[----:B------:R-:W-:Y:S02]  /*13260*/  LOP3.LUT P5, RZ, R23, 0x8, RZ, 0xc0, !PT ;  /* 0x0000000817ff7812 */ /* 0x000fe400078ac0ff */
[----:B------:R-:W-:Y:S02]  /*13270*/  MOV R13, R5 ;  /* 0x00000005000d7202 */ /* 0x000fe40000000f00 */
[----:B0-----:R-:W-:Y:S01]  /*13280*/  @P3 IADD3 R9, R22, R4, RZ ;  /* 0x0000000416093210 */ /* 0x001fe20007ffe0ff */
[----:B------:R-:W-:-:S08]  /*13290*/  IMAD.MOV.U32 R2, RZ, RZ, R14 ;  /* 0x000000ffff027224 */ /* 0x000fd000078e000e */
[----:B------:R-:W-:Y:S05]  /*132a0*/  WARPSYNC.COLLECTIVE R15, `(.L_x_360) ;  /* 0x000000000f087348 */ /* 0x000fea0003c00000 */
[----:B------:R0:W1:Y:S02]  /*132b0*/  SHFL.IDX P6, R14, R13, R12, R11 ;  /* 0x0000000c0d0e7389 */ /* 0x00006400000c000b */
[----:B01----:R-:W-:Y:S01]  /*132c0*/  ENDCOLLECTIVE ;  /* 0x000000000000791b */ /* 0x003fe20003800000 */
.L_x_360:
[----:B------:R-:W-:Y:S02]  /*132d0*/  IMAD.MOV.U32 R13, RZ, RZ, R6 ;  /* 0x000000ffff0d7224 */ /* 0x000fe400078e0006 */
[----:B------:R-:W-:Y:S02]  /*132e0*/  IMAD.MOV.U32 R12, RZ, RZ, 0x2 ;  /* 0x00000002ff0c7424 */ /* 0x000fe400078e00ff */
[----:B------:R-:W-:Y:S01]  /*132f0*/  IMAD.MOV.U32 R3, RZ, RZ, R14 ;  /* 0x000000ffff037224 */ /* 0x000fe200078e000e */
[----:B------:R-:W-:-:S04]  /*13300*/  LOP3.LUT P6, RZ, R23, 0x10, RZ, 0xc0, !PT ;  /* 0x0000001017ff7812 */ /* 0x000fc800078cc0ff */
[----:B------:R-:W-:-:S05]  /*13310*/  @P4 IADD3 R3, P0, R37, R3, RZ ;  /* 0x0000000325034210 */ /* 0x000fca0007f1e0ff */
[----:B------:R-:W-:-:S05]  /*13320*/  @P4 IMAD.X R2, RZ, RZ, R2, P0 ;  /* 0x000000ffff024224 */ /* 0x000fca00000e0602 */
[----:B------:R-:W-:-:S04]  /*13330*/  @P4 LOP3.LUT R3, R3, R2, RZ, 0x3c, !PT ;  /* 0x0000000203034212 */ /* 0x000fc800078e3cff */
[----:B------:R-:W-:-:S04]  /*13340*/  @P4 LOP3.LUT R2, R3, R2, RZ, 0x3c, !PT ;  /* 0x0000000203024212 */ /* 0x000fc800078e3cff */
[----:B------:R-:W-:-:S05]  /*13350*/  @P4 LOP3.LUT R3, R3, R2, RZ, 0x3c, !PT ;  /* 0x0000000203034212 */ /* 0x000fca00078e3cff */
[----:B------:R-:W-:Y:S01]  /*13360*/  @!PT LDS RZ, [RZ] ;  /* 0x00000000fffff984 */ /* 0x000fe20000000800 */
[----:B------:R-:W-:Y:S01]  /*13370*/  @!PT LDS RZ, [RZ] ;  /* 0x00000000fffff984 */ /* 0x000fe20000000800 */
[----:B------:R-:W-:Y:S01]  /*13380*/  @!PT LDS RZ, [RZ] ;  /* 0x00000000fffff984 */ /* 0x000fe20000000800 */
[----:B------:R0:W-:Y:S02]  /*13390*/  @P4 LDGSTS.E.BYPASS.LTC128B.128 [R19+0x1ac00], desc[UR52][R2.64], !P6 ;  /* 0x1ac0000002134fae */ /* 0x0001e4000f101d74 */
[----:B0-----:R-:W-:Y:S05]  /*133a0*/  WARPSYNC.COLLECTIVE R15, `(.L_x_361) ;  /* 0x000000000f087348 */ /* 0x001fea0003c00000 */
[----:B------:R1:W2:Y:S02]  /*133b0*/  SHFL.IDX P6, R14, R13, R12, R11 ;  /* 0x0000000c0d0e7389 */ /* 0x0002a400000c000b */
[----:B012---:R-:W-:Y:S01]  /*133c0*/  ENDCOLLECTIVE ;  /* 0x000000000000791b */ /* 0x007fe20003800000 */
.L_x_361:
[----:B------:R-:W-:Y:S01]  /*133d0*/  @!PT LDS RZ, [RZ] ;  /* 0x00000000fffff984 */ /* 0x000fe20000000800 */
[----:B------:R-:W-:Y:S01]  /*133e0*/  @!PT LDS RZ, [RZ] ;  /* 0x00000000fffff984 */ /* 0x000fe20000000800 */
[----:B------:R-:W-:Y:S01]  /*133f0*/  @!PT LDS RZ, [RZ] ;  /* 0x00000000fffff984 */ /* 0x000fe20000000800 */
[----:B------:R-:W-:Y:S04]  /*13400*/  @P4 LDGSTS.E.BYPASS.LTC128B.128 [R19+0x1d400], desc[UR52][R2.64+0x40], !P5 ;  /* 0x1d40004002134fae */ /* 0x000fe8000e901d74 */
[----:B------:R0:W-:Y:S01]  /*13410*/  @P4 LDGSTS.E.BYPASS.LTC128B.128 [R19+0x1fc00], desc[UR52][R2.64+0x80], !P1 ;  /* 0x1fc0008002134fae */ /* 0x0001e2000c901d74 */
[----:B------:R-:W-:Y:S01]  /*13420*/  LOP3.LUT P4, RZ, R23, 0x10, RZ, 0xc0, !PT ;  /* 0x0000001017ff7812 */ /* 0x000fe2000788c0ff */
[----:B------:R-:W-:Y:S02]  /*13430*/  IMAD.MOV.U32 R13, RZ, RZ, R5 ;  /* 0x000000ffff0d7224 */ /* 0x000fe400078e0005 */
[----:B0-----:R-:W-:Y:S02]  /*13440*/  @P2 IMAD.IADD R19, R22, 0x1, R4 ;  /* 0x0000000116132824 */ /* 0x001fe400078e0204 */
[----:B------:R-:W-:-:S08]  /*13450*/  IMAD.MOV.U32 R2, RZ, RZ, R14 ;  /* 0x000000ffff027224 */ /* 0x000fd000078e000e */
[----:B------:R-:W-:Y:S05]  /*13460*/  WARPSYNC.COLLECTIVE R15, `(.L_x_362) ;  /* 0x000000000f087348 */ /* 0x000fea0003c00000 */
[----:B------:R0:W1:Y:S02]  /*13470*/  SHFL.IDX P6, R14, R13, R12, R11 ;  /* 0x0000000c0d0e7389 */ /* 0x00006400000c000b */
[----:B01----:R-:W-:Y:S01]  /*13480*/  ENDCOLLECTIVE ;  /* 0x000000000000791b */ /* 0x003fe20003800000 */
.L_x_362:
[----:B------:R-:W-:Y:S02]  /*13490*/  IMAD.MOV.U32 R13, RZ, RZ, R6 ;  /* 0x000000ffff0d7224 */ /* 0x000fe400078e0006 */
[----:B------:R-:W-:Y:S02]  /*134a0*/  IMAD.MOV.U32 R12, RZ, RZ, 0x3 ;  /* 0x00000003ff0c7424 */ /* 0x000fe400078e00ff */
[----:B------:R-:W-:-:S07]  /*134b0*/  IMAD.MOV.U32 R3, RZ, RZ, R14 ;  /* 0x000000ffff037224 */ /* 0x000fce00078e000e */
[----:B------:R-:W-:Y:S05]  /*134c0*/  WARPSYNC.COLLECTIVE R15, `(.L_x_363) ;  /* 0x000000000f087348 */ /* 0x000fea0003c00000 */
[----:B------:R0:W1:Y:S02]  /*134d0*/  SHFL.IDX P6, R14, R13, R12, R11 ;  /* 0x0000000c0d0e7389 */ /* 0x00006400000c000b */
[----:B01----:R-:W-:Y:S01]  /*134e0*/  ENDCOLLECTIVE ;  /* 0x000000000000791b */ /* 0x003fe20003800000 */
.L_x_363:
[----:B------:R-:W-:-:S05]  /*134f0*/  @P3 IADD3 R3, P0, R37, R3, RZ ;  /* 0x0000000325033210 */ /* 0x000fca0007f1e0ff */
[----:B------:R-:W-:-:S05]  /*13500*/  @P3 IMAD.X R2, RZ, RZ, R2, P0 ;  /* 0x000000ffff023224 */ /* 0x000fca00000e0602 */
[----:B------:R-:W-:Y:S01]  /*13510*/  @P3 LOP3.LUT R3, R3, R2, RZ, 0x3c, !PT ;  /* 0x0000000203033212 */ /* 0x000fe200078e3cff */
[----:B------:R-:W-:-:S03]  /*13520*/  IMAD.MOV.U32 R13, RZ, RZ, R5 ;  /* 0x000000ffff0d7224 */ /* 0x000fc600078e0005 */
[----:B------:R-:W-:-:S04]  /*13530*/  @P3 LOP3.LUT R2, R3, R2, RZ, 0x3c, !PT ;  /* 0x0000000203023212 */ /* 0x000fc800078e3cff */
[----:B------:R-:W-:Y:S01]  /*13540*/  @P3 LOP3.LUT R3, R3, R2, RZ, 0x3c, !PT ;  /* 0x0000000203033212 */ /* 0x000fe200078e3cff */
[----:B------:R-:W-:-:S07]  /*13550*/  IMAD.MOV.U32 R6, RZ, RZ, R14 ;  /* 0x000000ffff067224 */ /* 0x000fce00078e000e */
[----:B------:R-:W-:Y:S05]  /*13560*/  WARPSYNC.COLLECTIVE R15, `(.L_x_364) ;  /* 0x000000000f087348 */ /* 0x000fea0003c00000 */
[----:B------:R0:W1:Y:S02]  /*13570*/  SHFL.IDX P6, R14, R13, R12, R11 ;  /* 0x0000000c0d0e7389 */ /* 0x00006400000c000b */
[----:B01----:R-:W-:Y:S01]  /*13580*/  ENDCOLLECTIVE ;  /* 0x000000000000791b */ /* 0x003fe20003800000 */
.L_x_364:
[----:B------:R-:W-:Y:S01]  /*13590*/  @!PT LDS RZ, [RZ] ;  /* 0x00000000fffff984 */ /* 0x000fe20000000800 */
[----:B------:R-:W-:Y:S01]  /*135a0*/  @!PT LDS RZ, [RZ] ;  /* 0x00000000fffff984 */ /* 0x000fe20000000800 */
[----:B------:R-:W-:Y:S01]  /*135b0*/  @!PT LDS RZ, [RZ] ;  /* 0x00000000fffff984 */ /* 0x000fe20000000800 */
[----:B------:R-:W-:Y:S04]  /*135c0*/  @P3 LDGSTS.E.BYPASS.LTC128B.128 [R9+0x1b400], desc[UR52][R2.64], !P4 ;  /* 0x1b40000002093fae */ /* 0x000fe8000e101d74 */
[----:B------:R-:W-:Y:S04]  /*135d0*/  @P3 LDGSTS.E.BYPASS.LTC128B.128 [R9+0x1dc00], desc[UR52][R2.64+0x40], !P5 ;  /* 0x1dc0004002093fae */ /* 0x000fe8000e901d74 */
[----:B------:R0:W-:Y:S01]  /*135e0*/  @P3 LDGSTS.E.BYPASS.LTC128B.128 [R9+0x20400], desc[UR52][R2.64+0x80], !P1 ;  /* 0x2040008002093fae */ /* 0x0001e2000c901d74 */
[----:B------:R-:W-:Y:S01]  /*135f0*/  IMAD.MOV.U32 R13, RZ, RZ, R7 ;  /* 0x000000ffff0d7224 */ /* 0x000fe200078e0007 */
[----:B------:R-:W-:Y:S01]  /*13600*/  MOV R12, RZ ;  /* 0x000000ff000c7202 */ /* 0x000fe20000000f00 */
[----:B0-----:R-:W-:-:S07]  /*13610*/  IMAD.MOV.U32 R2, RZ, RZ, R14 ;  /* 0x000000ffff027224 */ /* 0x001fce00078e000e */
[----:B------:R-:W-:Y:S05]  /*13620*/  WARPSYNC.COLLECTIVE R15, `(.L_x_365) ;  /* 0x000000000f087348 */ /* 0x000fea0003c00000 */
[----:B------:R0:W1:Y:S02]  /*13630*/  SHFL.IDX P6, R14, R13, R12, R11 ;  /* 0x0000000c0d0e7389 */ /* 0x00006400000c000b */
[----:B01----:R-:W-:Y:S01]  /*13640*/  ENDCOLLECTIVE ;  /* 0x000000000000791b */ /* 0x003fe20003800000 */
.L_x_365:
[----:B------:R-:W-:-:S05]  /*13650*/  @P2 IADD3 R2, P0, R37, R2, RZ ;  /* 0x0000000225022210 */ /* 0x000fca0007f1e0ff */
[----:B------:R-:W-:-:S05]  /*13660*/  @P2 IMAD.X R3, RZ, RZ, R6, P0 ;  /* 0x000000ffff032224 */ /* 0x000fca00000e0606 */
        /* <DEDUP_REMOVED lines=11> */
.L_x_366:
[----:B------:R-:W-:Y:S05]  /*13720*/  BRA `(.L_x_367) ;  /* 0xffffffb400507947 */ /* 0x000fea000383ffff */
.L_x_276:
[----:B------:R-:W-:Y:S02]  /*13730*/  IMAD.MOV.U32 R13, RZ, RZ, R4 ;  /* 0x000000ffff0d7224 */ /* 0x000fe400078e0004 */
[----:B------:R-:W-:Y:S02]  /*13740*/  IMAD.MOV.U32 R12, RZ, RZ, RZ ;  /* 0x000000ffff0c7224 */ /* 0x000fe400078e00ff */
[----:B------:R-:W-:Y:S02]  /*13750*/  IMAD.MOV.U32 R11, RZ, RZ, 0x1c1f ;  /* 0x00001c1fff0b7424 */ /* 0x000fe400078e00ff */
[----:B------:R-:W-:Y:S02]  /*13760*/  IMAD.MOV.U32 R15, RZ, RZ, -0x1 ;  /* 0xffffffffff0f7424 */ /* 0x000fe400078e00ff */
[----:B------:R-:W-:Y:S02]  /*13770*/  IMAD R5, R5, UR41, RZ ;  /* 0x0000002905057c24 */ /* 0x000fe4000f8e02ff */
[----:B------:R-:W-:-:S07]  /*13780*/  IMAD.IADD R6, R10, 0x1, R6 ;  /* 0x000000010a067824 */ /* 0x000fce00078e0206 */
[----:B-1---5:R-:W-:Y:S05]  /*13790*/  WARPSYNC.COLLECTIVE R15, `(.L_x_368) ;  /* 0x000000000f087348 */ /* 0x022fea0003c00000 */
[----:B------:R0:W2:Y:S02]  /*137a0*/  SHFL.IDX P6, R14, R13, R12, R11 ;  /* 0x0000000c0d0e7389 */ /* 0x0000a400000c000b */
[----:B012--5:R-:W-:Y:S01]  /*137b0*/  ENDCOLLECTIVE ;  /* 0x000000000000791b */ /* 0x027fe20003800000 */
.L_x_368:
[C---:B------:R-:W-:Y:S01]  /*137c0*/  VIADD R8, R6.reuse, 0x20 ;  /* 0x0000002006087836 */ /* 0x040fe20000000000 */
[----:B------:R-:W-:Y:S01]  /*137d0*/  ISETP.GE.AND P0, PT, R6, R5, PT ;  /* 0x000000050600720c */ /* 0x000fe20003f06270 */
[----:B------:R-:W-:Y:S02]  /*137e0*/  IMAD.MOV.U32 R13, RZ, RZ, R0 ;  /* 0x000000ffff0d7224 */ /* 0x000fe400078e0000 */
[----:B------:R-:W-:-:S10]  /*137f0*/  IMAD.MOV.U32 R2, RZ, RZ, R14 ;  /* 0x000000ffff027224 */ /* 0x000fd400078e000e */
[----:B------:R-:W-:Y:S05]  /*13800*/  WARPSYNC.COLLECTIVE R15, `(.L_x_369) ;  /* 0x000000000f087348 */ /* 0x000fea0003c00000 */
[----:B------:R0:W1:Y:S02]  /*13810*/  SHFL.IDX P6, R14, R13, R12, R11 ;  /* 0x0000000c0d0e7389 */ /* 0x00006400000c000b */
[----:B01----:R-:W-:Y:S01]  /*13820*/  ENDCOLLECTIVE ;  /* 0x000000000000791b */ /* 0x003fe20003800000 */
.L_x_369:
[----:B------:R-:W-:Y:S02]  /*13830*/  IMAD.MOV.U32 R13, RZ, RZ, R4 ;  /* 0x000000ffff0d7224 */ /* 0x000fe400078e0004 */
[----:B------:R-:W-:Y:S01]  /*13840*/  IMAD.MOV.U32 R12, RZ, RZ, 0x1 ;  /* 0x00000001ff0c7424 */ /* 0x000fe200078e00ff */
[----:B------:R-:W-:-:S07]  /*13850*/  MOV R3, R14 ;  /* 0x0000000e00037202 */ /* 0x000fce0000000f00 */
[----:B------:R-:W-:Y:S05]  /*13860*/  WARPSYNC.COLLECTIVE R15, `(.L_x_370) ;  /* 0x000000000f087348 */ /* 0x000fea0003c00000 */
[----:B------:R0:W1:Y:S02]  /*13870*/  SHFL.IDX P6, R14, R13, R12, R11 ;  /* 0x0000000c0d0e7389 */ /* 0x00006400000c000b */
[----:B01----:R-:W-:Y:S01]  /*13880*/  ENDCOLLECTIVE ;  /* 0x000000000000791b */ /* 0x003fe20003800000 */
.L_x_370:
[----:B------:R-:W-:-:S05]  /*13890*/  @!P0 IADD3 R7, P4, R37, R3, RZ ;  /* 0x0000000325078210 */ /* 0x000fca0007f9e0ff */
[----:B------:R-:W-:Y:S02]  /*138a0*/  @!P0 IMAD.X R3, RZ, RZ, R2, P4 ;  /* 0x000000ffff038224 */ /* 0x000fe400020e0602 */
[----:B------:R-:W-:Y:S02]  /*138b0*/  @!P0 IMAD.MOV.U32 R2, RZ, RZ, R7 ;  /* 0x000000ffff028224 */ /* 0x000fe400078e0007 */
[----:B------:R-:W-:-:S03]  /*138c0*/  IMAD.MOV.U32 R13, RZ, RZ, R0 ;  /* 0x000000ffff0d7224 */ /* 0x000fc600078e0000 */
[----:B------:R-:W-:Y:S01]  /*138d0*/  @!PT LDS RZ, [RZ] ;  /* 0x00000000fffff984 */ /* 0x000fe20000000800 */
[----:B------:R-:W-:Y:S01]  /*138e0*/  @!PT LDS RZ, [RZ] ;  /* 0x00000000fffff984 */ /* 0x000fe20000000800 */
[----:B------:R-:W-:Y:S01]  /*138f0*/  @!PT LDS RZ, [RZ] ;  /* 0x00000000fffff984 */ /* 0x000fe20000000800 */
[----:B------:R-:W-:Y:S04]  /*13900*/  @!P0 LDGSTS.E.BYPASS.LTC128B.128 [R9+0x14400], desc[UR52][R2.64], !P3 ;  /* 0x1440000002098fae */ /* 0x000fe8000d901d74 */
[----:B------:R-:W-:Y:S04]  /*13910*/  @!P0 LDGSTS.E.BYPASS.LTC128B.128 [R9+0x16400], desc[UR52][R2.64+0x40], !P2 ;  /* 0x1640004002098fae */ /* 0x000fe8000d101d74 */
[----:B------:R0:W-:Y:S01]  /*13920*/  @!P0 LDGSTS.E.BYPASS.LTC128B.128 [R9+0x18400], desc[UR52][R2.64+0x80], !P1 ;  /* 0x1840008002098fae */ /* 0x0001e2000c901d74 */
[----:B------:R-:W-:Y:S01]  /*13930*/  ISETP.GE.AND P0, PT, R8, R5, PT ;  /* 0x000000050800720c */ /* 0x000fe20003f06270 */
[----:B------:R-:W-:-:S02]  /*13940*/  VIADD R8, R6, 0x40 ;  /* 0x0000004006087836 */ /* 0x000fc40000000000 */
[----:B0-----:R-:W-:-:S10]  /*13950*/  IMAD.MOV.U32 R2, RZ, RZ, R14 ;  /* 0x000000ffff027224 */ /* 0x001fd400078e000e */
[----:B------:R-:W-:Y:S05]  /*13960*/  WARPSYNC.COLLECTIVE R15, `(.L_x_371) ;  /* 0x000000000f087348 */ /* 0x000fea0003c00000 */
[----:B------:R0:W1:Y:S02]  /*13970*/  SHFL.IDX P6, R14, R13, R12, R11 ;  /* 0x0000000c0d0e7389 */ /* 0x00006400000c000b */
[----:B01----:R-:W-:Y:S01]  /*13980*/  ENDCOLLECTIVE ;  /* 0x000000000000791b */ /* 0x003fe20003800000 */
.L_x_371:
        /* <DEDUP_REMOVED lines=8> */
.L_x_372:
[----:B------:R-:W-:-:S05]  /*13a10*/  @!P0 IMAD.MOV.U32 R3, RZ, RZ, R7 ;  /* 0x000000ffff038224 */ /* 0x000fca00078e0007 */
[----:B------:R-:W-:Y:S01]  /*13a20*/  @!PT LDS RZ, [RZ] ;  /* 0x00000000fffff984 */ /* 0x000fe20000000800 */
[----:B------:R-:W-:Y:S01]  /*13a30*/  @!PT LDS RZ, [RZ] ;  /* 0x00000000fffff984 */ /* 0x000fe20000000800 */
[----:B------:R-:W-:Y:S01]  /*13a40*/  @!PT LDS RZ, [RZ] ;  /* 0x00000000fffff984 */ /* 0x000fe20000000800 */
[----:B------:R-:W-:Y:S04]  /*13a50*/  @!P0 LDGSTS.E.BYPASS.LTC128B.128 [R9+0x14c00], desc[UR52][R2.64], !P3 ;  /* 0x14c0000002098fae */ /* 0x000fe8000d901d74 */
[----:B------:R-:W-:Y:S01]  /*13a60*/  @!P0 LDGSTS.E.BYPASS.LTC128B.128 [R9+0x16c00], desc[UR52][R2.64+0x40], !P2 ;  /* 0x16c0004002098fae */ /* 0x000fe2000d101d74 */
[----:B------:R-:W-:-:S03]  /*13a70*/  IMAD.MOV.U32 R13, RZ, RZ, R0 ;  /* 0x000000ffff0d7224 */ /* 0x000fc600078e0000 */
[----:B------:R0:W-:Y:S01]  /*13a80*/  @!P0 LDGSTS.E.BYPASS.LTC128B.128 [R9+0x18c00], desc[UR52][R2.64+0x80], !P1 ;  /* 0x18c0008002098fae */ /* 0x0001e2000c901d74 */
[----:B------:R-:W-:Y:S01]  /*13a90*/  ISETP.GE.AND P0, PT, R8, R5, PT ;  /* 0x000000050800720c */ /* 0x000fe20003f06270 */
[----:B0-----:R-:W-:-:S12]  /*13aa0*/  IMAD.MOV.U32 R2, RZ, RZ, R14 ;  /* 0x000000ffff027224 */ /* 0x001fd800078e000e */
[----:B------:R-:W-:Y:S05]  /*13ab0*/  WARPSYNC.COLLECTIVE R15, `(.L_x_373) ;  /* 0x000000000f087348 */ /* 0x000fea0003c00000 */
[----:B------:R0:W1:Y:S02]  /*13ac0*/  SHFL.IDX P6, R14, R13, R12, R11 ;  /* 0x0000000c0d0e7389 */ /* 0x00006400000c000b */
[----:B01----:R-:W-:Y:S01]  /*13ad0*/  ENDCOLLECTIVE ;  /* 0x000000000000791b */ /* 0x003fe20003800000 */
.L_x_373:
[----:B------:R-:W-:Y:S02]  /*13ae0*/  IMAD.MOV.U32 R13, RZ, RZ, R4 ;  /* 0x000000ffff0d7224 */ /* 0x000fe400078e0004 */
[----:B------:R-:W-:Y:S01]  /*13af0*/  IMAD.MOV.U32 R12, RZ, RZ, 0x3 ;  /* 0x00000003ff0c7424 */ /* 0x000fe200078e00ff */
[----:B------:R-:W-:-:S05]  /*13b00*/  @!P0 IADD3 R14, P4, R37, R14, RZ ;  /* 0x0000000e250e8210 */ /* 0x000fca0007f9e0ff */
[----:B------:R-:W-:Y:S01]  /*13b10*/  @!P0 IMAD.X R7, RZ, RZ, R2, P4 ;  /* 0x000000ffff078224 */ /* 0x000fe200020e0602 */
[----:B------:R-:W-:-:S07]  /*13b20*/  @!P0 MOV R2, R14 ;  /* 0x0000000e00028202 */ /* 0x000fce0000000f00 */
[----:B------:R-:W-:Y:S05]  /*13b30*/  WARPSYNC.COLLECTIVE R15, `(.L_x_374) ;  /* 0x000000000f087348 */ /* 0x000fea0003c00000 */
[----:B------:R0:W1:Y:S02]  /*13b40*/  SHFL.IDX P6, R14, R13, R12, R11 ;  /* 0x0000000c0d0e7389 */ /* 0x00006400000c000b */
[----:B01----:R-:W-:Y:S01]  /*13b50*/  ENDCOLLECTIVE ;  /* 0x000000000000791b */ /* 0x003fe20003800000 */
.L_x_374:
[----:B------:R-:W-:-:S05]  /*13b60*/  @!P0 IMAD.MOV.U32 R3, RZ, RZ, R7 ;  /* 0x000000ffff038224 */ /* 0x000fca00078e0007 */
[----:B------:R-:W-:Y:S01]  /*13b70*/  @!PT LDS RZ, [RZ] ;  /* 0x00000000fffff984 */ /* 0x000fe20000000800 */
[----:B------:R-:W-:Y:S01]  /*13b80*/  @!PT LDS RZ, [RZ] ;  /* 0x00000000fffff984 */ /* 0x000fe20000000800 */
[----:B------:R-:W-:Y:S01]  /*13b90*/  @!PT LDS RZ, [RZ] ;  /* 0x00000000fffff984 */ /* 0x000fe20000000800 */
[----:B------:R0:W-:Y:S04]  /*13ba0*/  @!P0 LDGSTS.E.BYPASS.LTC128B.128 [R9+0x15400], desc[UR52][R2.64], !P3 ;  /* 0x1540000002098fae */ /* 0x0001e8000d901d74 */
[----:B------:R0:W-:Y:S01]  /*13bb0*/  @!P0 LDGSTS.E.BYPASS.LTC128B.128 [R9+0x17400], desc[UR52][R2.64+0x40], !P2 ;  /* 0x1740004002098fae */ /* 0x0001e2000d101d74 */
[----:B------:R-:W-:-:S03]  /*13bc0*/  IMAD.MOV.U32 R13, RZ, RZ, R0 ;  /* 0x000000ffff0d7224 */ /* 0x000fc600078e0000 */
[----:B------:R0:W-:Y:S01]  /*13bd0*/  @!P0 LDGSTS.E.BYPASS.LTC128B.128 [R9+0x19400], desc[UR52][R2.64+0x80], !P1 ;  /* 0x1940008002098fae */ /* 0x0001e2000c901d74 */
[----:B------:R-:W-:-:S07]  /*13be0*/  IMAD.MOV.U32 R4, RZ, RZ, R14 ;  /* 0x000000ffff047224 */ /* 0x000fce00078e000e */
[----:B0-----:R-:W-:Y:S05]  /*13bf0*/  WARPSYNC.COLLECTIVE R15, `(.L_x_375) ;  /* 0x000000000f087348 */ /* 0x001fea0003c00000 */
[----:B------:R1:W2:Y:S02]  /*13c00*/  SHFL.IDX P6, R14, R13, R12, R11 ;  /* 0x0000000c0d0e7389 */ /* 0x0002a400000c000b */
[----:B012---:R-:W-:Y:S01]  /*13c10*/  ENDCOLLECTIVE ;  /* 0x000000000000791b */ /* 0x007fe20003800000 */
.L_x_375:
[----:B------:R-:W-:Y:S05]  /*13c20*/  BRA `(.L_x_376) ;  /* 0xffffffb800847947 */ /* 0x000fea000383ffff */
.L_x_281:
[----:B0-----:R0:W2:Y:S02]  /*13c30*/  SYNCS.PHASECHK.TRANS64.TRYWAIT P0, [R22+URZ+0x29820], R3 ;  /* 0x02982003160075a7 */ /* 0x0010a4000800017f */
[----:B--2---:R-:W-:Y:S05]  /*13c40*/  @!P0 NANOSLEEP.SYNCS 0x989680 ;  /* 0x009896800000895d */ /* 0x004fea0003900000 */
[----:B------:R-:W2:Y:S02]  /*13c50*/  @!P0 SYNCS.PHASECHK.TRANS64 P0, [R22+URZ+0x29820], R3 ;  /* 0x02982003160085a7 */ /* 0x000ea4000800007f */
[----:B--2---:R-:W-:Y:S05]  /*13c60*/  @!P0 BRA `(.L_x_281) ;  /* 0xfffffffc00f08947 */ /* 0x004fea000383ffff */
[----:B------:R-:W-:Y:S05]  /*13c70*/  BRA `(.L_x_377) ;  /* 0xffffffb800f47947 */ /* 0x000fea000383ffff */
.L_x_285:
[----:B0-----:R0:W1:Y:S02]  /*13c80*/  SYNCS.PHASECHK.TRANS64.TRYWAIT P0, [R0+URZ+0x29880], R30 ;  /* 0x0298801e000075a7 */ /* 0x001064000800017f */
[----:B-1----:R-:W-:Y:S05]  /*13c90*/  @!P0 NANOSLEEP.SYNCS 0x989680 ;  /* 0x009896800000895d */ /* 0x002fea0003900000 */
[----:B------:R-:W1:Y:S02]  /*13ca0*/  @!P0 SYNCS.PHASECHK.TRANS64 P0, [R0+URZ+0x29880], R30 ;  /* 0x0298801e000085a7 */ /* 0x000e64000800007f */
[----:B-1----:R-:W-:Y:S05]  /*13cb0*/  @!P0 BRA `(.L_x_285) ;  /* 0xfffffffc00f08947 */ /* 0x002fea000383ffff */
[----:B------:R-:W-:Y:S05]  /*13cc0*/  BRA `(.L_x_378) ;  /* 0xffffffc000287947 */ /* 0x000fea000383ffff */
.L_x_286:
[----:B------:R-:W-:Y:S01]  /*13cd0*/  BSSY B0, `(.L_x_379) ;  /* 0x0000008000007945 */ /* 0x000fe20003800000 */
[----:B------:R-:W-:Y:S01]  /*13ce0*/  IMAD.MOV.U32 R13, RZ, RZ, R9 ;  /* 0x000000ffff0d7224 */ /* 0x000fe200078e0009 */
[----:B------:R-:W-:Y:S01]  /*13cf0*/  MOV R15, 0xffffffff ;  /* 0xffffffff000f7802 */ /* 0x000fe20000000f00 */
[----:B------:R-:W-:Y:S02]  /*13d00*/  IMAD.MOV.U32 R12, RZ, RZ, RZ ;  /* 0x000000ffff0c7224 */ /* 0x000fe400078e00ff */
[----:B------:R-:W-:-:S07]  /*13d10*/  IMAD.MOV.U32 R11, RZ, RZ, 0x1c1f ;  /* 0x00001c1fff0b7424 */ /* 0x000fce00078e00ff */
[----:B0-----:R-:W-:Y:S05]  /*13d20*/  WARPSYNC.COLLECTIVE R15, `(.L_x_380) ;  /* 0x000000000f087348 */ /* 0x001fea0003c00000 */
[----:B------:R1:W2:Y:S02]  /*13d30*/  SHFL.IDX P6, R14, R13, R12, R11 ;  /* 0x0000000c0d0e7389 */ /* 0x0002a400000c000b */
[----:B012---:R-:W-:Y:S01]  /*13d40*/  ENDCOLLECTIVE ;  /* 0x000000000000791b */ /* 0x007fe20003800000 */
.L_x_380:
[----:B------:R-:W-:Y:S05]  /*13d50*/  BSYNC B0 ;  /* 0x0000000000007941 */ /* 0x000fea0003800000 */
.L_x_379:
[----:B------:R-:W-:Y:S01]  /*13d60*/  IMAD.MOV.U32 R13, RZ, RZ, R8 ;  /* 0x000000ffff0d7224 */ /* 0x000fe200078e0008 */
[----:B------:R-:W-:Y:S01]  /*13d70*/  IADD3 R10, R22, R10, R35 ;  /* 0x0000000a160a7210 */ /* 0x000fe20007ffe023 */
[----:B------:R-:W-:Y:S02]  /*13d80*/  IMAD.MOV.U32 R12, RZ, RZ, RZ ;  /* 0x000000ffff0c7224 */ /* 0x000fe400078e00ff */
[----:B------:R-:W-:Y:S02]  /*13d90*/  IMAD.MOV.U32 R11, RZ, RZ, 0x1c1f ;  /* 0x00001c1fff0b7424 */ /* 0x000fe400078e00ff */
[----:B------:R-:W-:Y:S02]  /*13da0*/  IMAD.MOV.U32 R15, RZ, RZ, -0x1 ;  /* 0xffffffffff0f7424 */ /* 0x000fe400078e00ff */
[----:B------:R-:W-:Y:S02]  /*13db0*/  IMAD.MOV.U32 R3, RZ, RZ, R14 ;  /* 0x000000ffff037224 */ /* 0x000fe400078e000e */
[----:B------:R-:W-:-:S07]  /*13dc0*/  IMAD.IADD R17, R36, 0x1, R10 ;  /* 0x0000000124117824 */ /* 0x000fce00078e020a */
[----:B------:R-:W-:Y:S05]  /*13dd0*/  WARPSYNC.COLLECTIVE R15, `(.L_x_381) ;  /* 0x000000000f087348 */ /* 0x000fea0003c00000 */
[----:B------:R0:W1:Y:S02]  /*13de0*/  SHFL.IDX P6, R14, R13, R12, R11 ;  /* 0x0000000c0d0e7389 */ /* 0x00006400000c000b */
[----:B01----:R-:W-:Y:S01]  /*13df0*/  ENDCOLLECTIVE ;  /* 0x000000000000791b */ /* 0x003fe20003800000 */
.L_x_381:
[----:B------:R-:W-:Y:S01]  /*13e00*/  MOV R13, R9 ;  /* 0x00000009000d7202 */ /* 0x000fe20000000f00 */
[----:B------:R-:W-:Y:S02]  /*13e10*/  IMAD.MOV.U32 R12, RZ, RZ, 0x1 ;  /* 0x00000001ff0c7424 */ /* 0x000fe400078e00ff */
[----:B------:R-:W-:-:S07]  /*13e20*/  IMAD.MOV.U32 R2, RZ, RZ, R14 ;  /* 0x000000ffff027224 */ /* 0x000fce00078e000e */
[----:B------:R-:W-:Y:S05]  /*13e30*/  WARPSYNC.COLLECTIVE R15, `(.L_x_382) ;  /* 0x000000000f087348 */ /* 0x000fea0003c00000 */
[----:B------:R0:W1:Y:S02]  /*13e40*/  SHFL.IDX P6, R14, R13, R12, R11 ;  /* 0x0000000c0d0e7389 */ /* 0x00006400000c000b */
[----:B01----:R-:W-:Y:S01]  /*13e50*/  ENDCOLLECTIVE ;  /* 0x000000000000791b */ /* 0x003fe20003800000 */
.L_x_382:
        /* <DEDUP_REMOVED lines=12> */
.L_x_383:
[----:B------:R-:W-:Y:S02]  /*13f20*/  IMAD.MOV.U32 R13, RZ, RZ, R9 ;  /* 0x000000ffff0d7224 */ /* 0x000fe400078e0009 */
[----:B------:R-:W-:Y:S02]  /*13f30*/  IMAD.MOV.U32 R12, RZ, RZ, 0x2 ;  /* 0x00000002ff0c7424 */ /* 0x000fe400078e00ff */
[----:B------:R-:W-:-:S07]  /*13f40*/  IMAD.MOV.U32 R2, RZ, RZ, R14 ;  /* 0x000000ffff027224 */ /* 0x000fce00078e000e */
[----:B------:R-:W-:Y:S05]  /*13f50*/  WARPSYNC.COLLECTIVE R15, `(.L_x_384) ;  /* 0x000000000f087348 */ /* 0x000fea0003c00000 */
[----:B------:R0:W1:Y:S02]  /*13f60*/  SHFL.IDX P6, R14, R13, R12, R11 ;  /* 0x0000000c0d0e7389 */ /* 0x00006400000c000b */
[----:B01----:R-:W-:Y:S01]  /*13f70*/  ENDCOLLECTIVE ;  /* 0x000000000000791b */ /* 0x003fe20003800000 */
.L_x_384:
[----:B------:R-:W-:-:S05]  /*13f80*/  IADD3 R2, P0, R37, R2, RZ ;  /* 0x0000000225027210 */ /* 0x000fca0007f1e0ff */
[----:B------:R-:W-:-:S05]  /*13f90*/  IMAD.X R3, RZ, RZ, R3, P0 ;  /* 0x000000ffff037224 */ /* 0x000fca00000e0603 */
[----:B------:R-:W-:Y:S01]  /*13fa0*/  @!PT LDS RZ, [RZ] ;  /* 0x00000000fffff984 */ /* 0x000fe20000000800 */
[----:B------:R-:W-:Y:S01]  /*13fb0*/  @!PT LDS RZ, [RZ] ;  /* 0x00000000fffff984 */ /* 0x000fe20000000800 */
[----:B------:R-:W-:Y:S01]  /*13fc0*/  @!PT LDS RZ, [RZ] ;  /* 0x00000000fffff984 */ /* 0x000fe20000000800 */
[----:B------:R-:W-:Y:S01]  /*13fd0*/  LDGSTS.E.BYPASS.LTC128B.128 [R10+0xb400], desc[UR52][R2.64], !P3 ;  /* 0x0b400000020a7fae */ /* 0x000fe2000d901d74 */
[----:B------:R-:W-:-:S03]  /*13fe0*/  MOV R13, R8 ;  /* 0x00000008000d7202 */ /* 0x000fc60000000f00 */
[----:B------:R0:W-:Y:S02]  /*13ff0*/  LDGSTS.E.BYPASS.LTC128B.128 [R17+0xb400], desc[UR52][R2.64+0x40], !P1 ;  /* 0x0b40004002117fae */ /* 0x0001e4000c901d74 */
[----:B0-----:R-:W-:-:S07]  /*14000*/  IMAD.MOV.U32 R3, RZ, RZ, R14 ;  /* 0x000000ffff037224 */ /* 0x001fce00078e000e */
[----:B------:R-:W-:Y:S05]  /*14010*/  WARPSYNC.COLLECTIVE R15, `(.L_x_385) ;  /* 0x000000000f087348 */ /* 0x000fea0003c00000 */
[----:B------:R0:W1:Y:S02]  /*14020*/  SHFL.IDX P6, R14, R13, R12, R11 ;  /* 0x0000000c0d0e7389 */ /* 0x00006400000c000b */
[----:B01----:R-:W-:Y:S01]  /*14030*/  ENDCOLLECTIVE ;  /* 0x000000000000791b */ /* 0x003fe20003800000 */
.L_x_385:
[----:B------:R-:W-:Y:S02]  /*14040*/  IMAD.MOV.U32 R13, RZ, RZ, R9 ;  /* 0x000000ffff0d7224 */ /* 0x000fe400078e0009 */
[----:B------:R-:W-:Y:S02]  /*14050*/  IMAD.MOV.U32 R12, RZ, RZ, 0x3 ;  /* 0x00000003ff0c7424 */ /* 0x000fe400078e00ff */
[----:B------:R-:W-:-:S07]  /*14060*/  IMAD.MOV.U32 R2, RZ, RZ, R14 ;  /* 0x000000ffff027224 */ /* 0x000fce00078e000e */
[----:B------:R-:W-:Y:S05]  /*14070*/  WARPSYNC.COLLECTIVE R15, `(.L_x_386) ;  /* 0x000000000f087348 */ /* 0x000fea0003c00000 */
[----:B------:R0:W1:Y:S02]  /*14080*/  SHFL.IDX P6, R14, R13, R12, R11 ;  /* 0x0000000c0d0e7389 */ /* 0x00006400000c000b */
[----:B01----:R-:W-:Y:S01]  /*14090*/  ENDCOLLECTIVE ;  /* 0x000000000000791b */ /* 0x003fe20003800000 */
.L_x_386:
        /* <DEDUP_REMOVED lines=12> */
.L_x_387:
[----:B------:R-:W-:Y:S01]  /*14160*/  MOV R13, R21 ;  /* 0x00000015000d7202 */ /* 0x000fe20000000f00 */
[----:B------:R-:W-:Y:S02]  /*14170*/  IMAD.MOV.U32 R12, RZ, RZ, RZ ;  /* 0x000000ffff0c7224 */ /* 0x000fe400078e00ff */
[----:B------:R-:W-:-:S07]  /*14180*/  IMAD.MOV.U32 R2, RZ, RZ, R14 ;  /* 0x000000ffff027224 */ /* 0x000fce00078e000e */
[----:B------:R-:W-:Y:S05]  /*14190*/  WARPSYNC.COLLECTIVE R15, `(.L_x_388) ;  /* 0x000000000f087348 */ /* 0x000fea0003c00000 */
[----:B------:R0:W1:Y:S02]  /*141a0*/  SHFL.IDX P6, R14, R13, R12, R11 ;  /* 0x0000000c0d0e7389 */ /* 0x00006400000c000b */
[----:B01----:R-:W-:Y:S01]  /*141b0*/  ENDCOLLECTIVE ;  /* 0x000000000000791b */ /* 0x003fe20003800000 */
.L_x_388:
        /* <DEDUP_REMOVED lines=12> */
.L_x_389:
[----:B------:R-:W-:Y:S01]  /*14280*/  IMAD.MOV.U32 R2, RZ, RZ, R14 ;  /* 0x000000ffff027224 */ /* 0x000fe200078e000e */
[----:B------:R-:W-:Y:S06]  /*14290*/  BRA `(.L_x_390) ;  /* 0xffffffbc00c47947 */ /* 0x000fec000383ffff */
.L_x_291:
[----:B---3--:R3:W4:Y:S02]  /*142a0*/  SYNCS.PHASECHK.TRANS64.TRYWAIT P0, [R0+URZ+0x29840], R30 ;  /* 0x0298401e000075a7 */ /* 0x008724000800017f */
[----:B----4-:R-:W-:Y:S05]  /*142b0*/  @!P0 NANOSLEEP.SYNCS 0x989680 ;  /* 0x009896800000895d */ /* 0x010fea0003900000 */
[----:B------:R-:W4:Y:S02]  /*142c0*/  @!P0 SYNCS.PHASECHK.TRANS64 P0, [R0+URZ+0x29840], R30 ;  /* 0x0298401e000085a7 */ /* 0x000f24000800007f */
[----:B----4-:R-:W-:Y:S05]  /*142d0*/  @!P0 BRA `(.L_x_291) ;  /* 0xfffffffc00f08947 */ /* 0x010fea000383ffff */
[----:B------:R-:W-:Y:S05]  /*142e0*/  BRA `(.L_x_391) ;  /* 0xffffffc000187947 */ /* 0x000fea000383ffff */
.L_x_292:
        /* <DEDUP_REMOVED lines=8> */
.L_x_393:
[----:B------:R-:W-:Y:S05]  /*14370*/  BSYNC B0 ;  /* 0x0000000000007941 */ /* 0x000fea0003800000 */
.L_x_392:
[----:B------:R-:W-:Y:S01]  /*14380*/  IMAD.MOV.U32 R13, RZ, RZ, R4 ;  /* 0x000000ffff0d7224 */ /* 0x000fe200078e0004 */
[----:B------:R-:W-:Y:S01]  /*14390*/  MOV R3, R14 ;  /* 0x0000000e00037202 */ /* 0x000fe20000000f00 */
[----:B------:R-:W-:Y:S02]  /*143a0*/  IMAD.MOV.U32 R12, RZ, RZ, RZ ;  /* 0x000000ffff0c7224 */ /* 0x000fe400078e00ff */
[----:B------:R-:W-:Y:S02]  /*143b0*/  IMAD.MOV.U32 R11, RZ, RZ, 0x1c1f ;  /* 0x00001c1fff0b7424 */ /* 0x000fe400078e00ff */
[----:B------:R-:W-:Y:S02]  /*143c0*/  IMAD.MOV.U32 R15, RZ, RZ, -0x1 ;  /* 0xffffffffff0f7424 */ /* 0x000fe400078e00ff */
[----:B------:R-:W-:-:S07]  /*143d0*/  IMAD.IADD R7, R22, 0x1, R7 ;  /* 0x0000000116077824 */ /* 0x000fce00078e0207 */
[----:B------:R-:W-:Y:S05]  /*143e0*/  WARPSYNC.COLLECTIVE R15, `(.L_x_394) ;  /* 0x000000000f087348 */ /* 0x000fea0003c00000 */
[----:B------:R0:W1:Y:S02]  /*143f0*/  SHFL.IDX P6, R14, R13, R12, R11 ;  /* 0x0000000c0d0e7389 */ /* 0x00006400000c000b */
[----:B01----:R-:W-:Y:S01]  /*14400*/  ENDCOLLECTIVE ;  /* 0x000000000000791b */ /* 0x003fe20003800000 */
.L_x_394:
[----:B------:R-:W-:Y:S01]  /*14410*/  IMAD.MOV.U32 R13, RZ, RZ, R5 ;  /* 0x000000ffff0d7224 */ /* 0x000fe200078e0005 */
[----:B------:R-:W-:Y:S01]  /*14420*/  MOV R12, 0x1 ;  /* 0x00000001000c7802 */ /* 0x000fe20000000f00 */
[----:B------:R-:W-:-:S07]  /*14430*/  IMAD.MOV.U32 R2, RZ, RZ, R14 ;  /* 0x000000ffff027224 */ /* 0x000fce00078e000e */
[----:B------:R-:W-:Y:S05]  /*14440*/  WARPSYNC.COLLECTIVE R15, `(.L_x_395) ;  /* 0x000000000f087348 */ /* 0x000fea0003c00000 */
[----:B------:R0:W1:Y:S02]  /*14450*/  SHFL.IDX P6, R14, R13, R12, R11 ;  /* 0x0000000c0d0e7389 */ /* 0x00006400000c000b */
[----:B01----:R-:W-:Y:S01]  /*14460*/  ENDCOLLECTIVE ;  /* 0x000000000000791b */ /* 0x003fe20003800000 */
.L_x_395:
[----:B------:R-:W-:-:S05]  /*14470*/  IADD3 R2, P0, R37, R2, RZ ;  /* 0x0000000225027210 */ /* 0x000fca0007f1e0ff */
[----:B------:R-:W-:-:S05]  /*14480*/  IMAD.X R3, RZ, RZ, R3, P0 ;  /* 0x000000ffff037224 */ /* 0x000fca00000e0603 */
[----:B------:R-:W-:Y:S01]  /*14490*/  @!PT LDS RZ, [RZ] ;  /* 0x00000000fffff984 */ /* 0x000fe20000000800 */
[----:B------:R-:W-:Y:S01]  /*144a0*/  @!PT LDS RZ, [RZ] ;  /* 0x00000000fffff984 */ /* 0x000fe20000000800 */
[----:B------:R-:W-:Y:S01]  /*144b0*/  @!PT LDS RZ, [RZ] ;  /* 0x00000000fffff984 */ /* 0x000fe20000000800 */
[----:B------:R-:W-:Y:S01]  /*144c0*/  LDGSTS.E.BYPASS.LTC128B.128 [R7+0x1a400], desc[UR52][R2.64], !P4 ;  /* 0x1a40000002077fae */ /* 0x000fe2000e101d74 */
[----:B------:R-:W-:-:S03]  /*144d0*/  IMAD.MOV.U32 R13, RZ, RZ, R4 ;  /* 0x000000ffff0d7224 */ /* 0x000fc600078e0004 */
[----:B------:R-:W-:Y:S04]  /*144e0*/  LDGSTS.E.BYPASS.LTC128B.128 [R7+0x1cc00], desc[UR52][R2.64+0x40], !P3 ;  /* 0x1cc0004002077fae */ /* 0x000fe8000d901d74 */
[----:B------:R0:W-:Y:S02]  /*144f0*/  LDGSTS.E.BYPASS.LTC128B.128 [R7+0x1f400], desc[UR52][R2.64+0x80], !P1 ;  /* 0x1f40008002077fae */ /* 0x0001e4000c901d74 */
[----:B0-----:R-:W-:-:S07]  /*14500*/  IMAD.MOV.U32 R3, RZ, RZ, R14 ;  /* 0x000000ffff037224 */ /* 0x001fce00078e000e */
[----:B------:R-:W-:Y:S05]  /*14510*/  WARPSYNC.COLLECTIVE R15, `(.L_x_396) ;  /* 0x000000000f087348 */ /* 0x000fea0003c00000 */
[----:B------:R0:W1:Y:S02]  /*14520*/  SHFL.IDX P6, R14, R13, R12, R11 ;  /* 0x0000000c0d0e7389 */ /* 0x00006400000c000b */
[----:B01----:R-:W-:Y:S01]  /*14530*/  ENDCOLLECTIVE ;  /* 0x000000000000791b */ /* 0x003fe20003800000 */
.L_x_396:
[----:B------:R-:W-:Y:S02]  /*14540*/  IMAD.MOV.U32 R13, RZ, RZ, R5 ;  /* 0x000000ffff0d7224 */ /* 0x000fe400078e0005 */
[----:B------:R-:W-:Y:S02]  /*14550*/  IMAD.MOV.U32 R12, RZ, RZ, 0x2 ;  /* 0x00000002ff0c7424 */ /* 0x000fe400078e00ff */
[----:B------:R-:W-:-:S07]  /*14560*/  IMAD.MOV.U32 R2, RZ, RZ, R14 ;  /* 0x000000ffff027224 */ /* 0x000fce00078e000e */
[----:B------:R-:W-:Y:S05]  /*14570*/  WARPSYNC.COLLECTIVE R15, `(.L_x_397) ;  /* 0x000000000f087348 */ /* 0x000fea0003c00000 */
[----:B------:R0:W1:Y:S02]  /*14580*/  SHFL.IDX P6, R14, R13, R12, R11 ;  /* 0x0000000c0d0e7389 */ /* 0x00006400000c000b */
[----:B01----:R-:W-:Y:S01]  /*14590*/  ENDCOLLECTIVE ;  /* 0x000000000000791b */ /* 0x003fe20003800000 */
.L_x_397:
[----:B------:R-:W-:-:S05]  /*145a0*/  IADD3 R2, P0, R37, R2, RZ ;  /* 0x0000000225027210 */ /* 0x000fca0007f1e0ff */
[----:B------:R-:W-:-:S05]  /*145b0*/  IMAD.X R3, RZ, RZ, R3, P0 ;  /* 0x000000ffff037224 */ /* 0x000fca00000e0603 */
        /* <DEDUP_REMOVED lines=11> */
.L_x_398:
[----:B------:R-:W-:Y:S02]  /*14670*/  IMAD.MOV.U32 R13, RZ, RZ, R5 ;  /* 0x000000ffff0d7224 */ /* 0x000fe400078e0005 */
[----:B------:R-:W-:Y:S01]  /*14680*/  IMAD.MOV.U32 R12, RZ, RZ, 0x3 ;  /* 0x00000003ff0c7424 */ /* 0x000fe200078e00ff */
[----:B------:R-:W-:-:S07]  /*14690*/  MOV R2, R14 ;  /* 0x0000000e00027202 */ /* 0x000fce0000000f00 */
[----:B------:R-:W-:Y:S05]  /*146a0*/  WARPSYNC.COLLECTIVE R15, `(.L_x_399) ;  /* 0x000000000f087348 */ /* 0x000fea0003c00000 */
[----:B------:R0:W1:Y:S02]  /*146b0*/  SHFL.IDX P6, R14, R13, R12, R11 ;  /* 0x0000000c0d0e7389 */ /* 0x00006400000c000b */
[----:B01----:R-:W-:Y:S01]  /*146c0*/  ENDCOLLECTIVE ;  /* 0x000000000000791b */ /* 0x003fe20003800000 */
.L_x_399:
        /* <DEDUP_REMOVED lines=13> */
.L_x_400:
[----:B------:R-:W-:Y:S01]  /*147a0*/  IMAD.MOV.U32 R13, RZ, RZ, R8 ;  /* 0x000000ffff0d7224 */ /* 0x000fe200078e0008 */
[----:B------:R-:W-:Y:S01]  /*147b0*/  MOV R12, RZ ;  /* 0x000000ff000c7202 */ /* 0x000fe20000000f00 */
[----:B------:R-:W-:-:S07]  /*147c0*/  IMAD.MOV.U32 R2, RZ, RZ, R14 ;  /* 0x000000ffff027224 */ /* 0x000fce00078e000e */
[----:B------:R-:W-:Y:S05]  /*147d0*/  WARPSYNC.COLLECTIVE R15, `(.L_x_401) ;  /* 0x000000000f087348 */ /* 0x000fea0003c00000 */
[----:B------:R0:W1:Y:S02]  /*147e0*/  SHFL.IDX P6, R14, R13, R12, R11 ;  /* 0x0000000c0d0e7389 */ /* 0x00006400000c000b */
[----:B01----:R-:W-:Y:S01]  /*147f0*/  ENDCOLLECTIVE ;  /* 0x000000000000791b */ /* 0x003fe20003800000 */
.L_x_401:
        /* <DEDUP_REMOVED lines=13> */
.L_x_402:
[----:B------:R-:W-:Y:S05]  /*148d0*/  BRA `(.L_x_403) ;  /* 0xffffffbc00ac7947 */ /* 0x000fea000383ffff */
.L_x_297:
[----:B0-----:R0:W2:Y:S02]  /*148e0*/  SYNCS.PHASECHK.TRANS64.TRYWAIT P1, [R3+URZ+0x29870], R0 ;  /* 0x02987000030075a7 */ /* 0x0010a4000802017f */
[----:B--2---:R-:W-:Y:S05]  /*148f0*/  @!P1 NANOSLEEP.SYNCS 0x989680 ;  /* 0x009896800000995d */ /* 0x004fea0003900000 */
[----:B------:R-:W2:Y:S02]  /*14900*/  @!P1 SYNCS.PHASECHK.TRANS64 P1, [R3+URZ+0x29870], R0 ;  /* 0x02987000030095a7 */ /* 0x000ea4000802007f */
[----:B--2---:R-:W-:Y:S05]  /*14910*/  @!P1 BRA `(.L_x_297) ;  /* 0xfffffffc00f09947 */ /* 0x004fea000383ffff */
[----:B------:R-:W-:Y:S05]  /*14920*/  BRA `(.L_x_404) ;  /* 0xffffffc000187947 */ /* 0x000fea000383ffff */
.L_x_299:
[----:B0-----:R0:W2:Y:S02]  /*14930*/  SYNCS.PHASECHK.TRANS64.TRYWAIT P1, [R3+URZ+0x29860], R0 ;  /* 0x02986000030075a7 */ /* 0x0010a4000802017f */
[----:B--2---:R-:W-:Y:S05]  /*14940*/  @!P1 NANOSLEEP.SYNCS 0x989680 ;  /* 0x009896800000995d */ /* 0x004fea0003900000 */
[----:B------:R-:W2:Y:S02]  /*14950*/  @!P1 SYNCS.PHASECHK.TRANS64 P1, [R3+URZ+0x29860], R0 ;  /* 0x02986000030095a7 */ /* 0x000ea4000802007f */
[----:B--2---:R-:W-:Y:S05]  /*14960*/  @!P1 BRA `(.L_x_299) ;  /* 0xfffffffc00f09947 */ /* 0x004fea000383ffff */
[----:B------:R-:W-:Y:S05]  /*14970*/  BRA `(.L_x_405) ;  /* 0xffffffc000287947 */ /* 0x000fea000383ffff */
.L_x_307:
[----:B0-----:R0:W4:Y:S02]  /*14980*/  SYNCS.PHASECHK.TRANS64.TRYWAIT P1, [R17+URZ+0x29870], R0 ;  /* 0x02987000110075a7 */ /* 0x001124000802017f */
[----:B----4-:R-:W-:Y:S05]  /*14990*/  @!P1 NANOSLEEP.SYNCS 0x989680 ;  /* 0x009896800000995d */ /* 0x010fea0003900000 */
[----:B------:R-:W4:Y:S02]  /*149a0*/  @!P1 SYNCS.PHASECHK.TRANS64 P1, [R17+URZ+0x29870], R0 ;  /* 0x02987000110095a7 */ /* 0x000f24000802007f */
[----:B----4-:R-:W-:Y:S05]  /*149b0*/  @!P1 BRA `(.L_x_307) ;  /* 0xfffffffc00f09947 */ /* 0x010fea000383ffff */
[----:B------:R-:W-:Y:S05]  /*149c0*/  BRA `(.L_x_406) ;  /* 0xffffffc400ec7947 */ /* 0x000fea000383ffff */
.L_x_309:
[----:B0-----:R0:W4:Y:S02]  /*149d0*/  SYNCS.PHASECHK.TRANS64.TRYWAIT P1, [R17+URZ+0x29860], R0 ;  /* 0x02986000110075a7 */ /* 0x001124000802017f */
[----:B----4-:R-:W-:Y:S05]  /*149e0*/  @!P1 NANOSLEEP.SYNCS 0x989680 ;  /* 0x009896800000995d */ /* 0x010fea0003900000 */
[----:B------:R-:W4:Y:S02]  /*149f0*/  @!P1 SYNCS.PHASECHK.TRANS64 P1, [R17+URZ+0x29860], R0 ;  /* 0x02986000110095a7 */ /* 0x000f24000802007f */
[----:B----4-:R-:W-:Y:S05]  /*14a00*/  @!P1 BRA `(.L_x_309) ;  /* 0xfffffffc00f09947 */ /* 0x010fea000383ffff */
[----:B------:R-:W-:Y:S05]  /*14a10*/  BRA `(.L_x_407) ;  /* 0xffffffc400f87947 */ /* 0x000fea000383ffff */
.L_x_323:
[----:B0-----:R0:W1:Y:S02]  /*14a20*/  SYNCS.PHASECHK.TRANS64.TRYWAIT P0, [R5+URZ+0x29820], R0 ;  /* 0x02982000050075a7 */ /* 0x001064000800017f */
[----:B-1----:R-:W-:Y:S05]  /*14a30*/  @!P0 NANOSLEEP.SYNCS 0x989680 ;  /* 0x009896800000895d */ /* 0x002fea0003900000 */
[----:B------:R-:W1:Y:S02]  /*14a40*/  @!P0 SYNCS.PHASECHK.TRANS64 P0, [R5+URZ+0x29820], R0 ;  /* 0x02982000050085a7 */ /* 0x000e64000800007f */
[----:B-1----:R-:W-:Y:S05]  /*14a50*/  @!P0 BRA `(.L_x_323) ;  /* 0xfffffffc00f08947 */ /* 0x002fea000383ffff */
[----:B------:R-:W-:Y:S05]  /*14a60*/  BRA `(.L_x_408) ;  /* 0xffffffd400ec7947 */ /* 0x000fea000383ffff */
.L_x_324:
[----:B------:R-:W1:Y:S01]  /*14a70*/  S2R R2, SR_TID.X ;  /* 0x0000000000027919 */ /* 0x000e620000002100 */
[----:B------:R-:W-:Y:S01]  /*14a80*/  BSSY B0, `(.L_x_409) ;  /* 0x000000a000007945 */ /* 0x000fe20003800000 */
[----:B------:R-:W-:Y:S02]  /*14a90*/  IMAD.MOV.U32 R12, RZ, RZ, RZ ;  /* 0x000000ffff0c7224 */ /* 0x000fe400078e00ff */
[----:B------:R-:W-:Y:S02]  /*14aa0*/  IMAD.MOV.U32 R11, RZ, RZ, 0x1f ;  /* 0x0000001fff0b7424 */ /* 0x000fe400078e00ff */
[----:B------:R-:W-:Y:S01]  /*14ab0*/  IMAD.MOV.U32 R15, RZ, RZ, -0x1 ;  /* 0xffffffffff0f7424 */ /* 0x000fe200078e00ff */
[----:B-1----:R-:W-:-:S04]  /*14ac0*/  SHF.R.U32.HI R2, RZ, 0x5, R2 ;  /* 0x00000005ff027819 */ /* 0x002fc80000011602 */
[----:B------:R-:W-:-:S05]  /*14ad0*/  LOP3.LUT R2, R2, 0x3, RZ, 0xc0, !PT ;  /* 0x0000000302027812 */ /* 0x000fca00078ec0ff */
[----:B--2---:R-:W-:-:S07]  /*14ae0*/  IMAD.MOV.U32 R13, RZ, RZ, R2 ;  /* 0x000000ffff0d7224 */ /* 0x004fce00078e0002 */
[----:B0-----:R-:W-:Y:S05]  /*14af0*/  WARPSYNC.COLLECTIVE R15, `(.L_x_410) ;  /* 0x000000000f087348 */ /* 0x001fea0003c00000 */
[----:B------:R1:W2:Y:S02]  /*14b00*/  SHFL.IDX P6, R14, R13, R12, R11 ;  /* 0x0000000c0d0e7389 */ /* 0x0002a400000c000b */
[----:B012---:R-:W-:Y:S01]  /*14b10*/  ENDCOLLECTIVE ;  /* 0x000000000000791b */ /* 0x007fe20003800000 */
.L_x_410:
[----:B------:R-:W-:Y:S05]  /*14b20*/  BSYNC B0 ;  /* 0x0000000000007941 */ /* 0x000fea0003800000 */
.L_x_409:
[----:B------:R-:W-:Y:S05]  /*14b30*/  BRA `(.L_x_411) ;  /* 0xffffffd400d47947 */ /* 0x000fea000383ffff */
.L_x_327:
[----:B------:R-:W-:Y:S01]  /*14b40*/  BSSY B1, `(.L_x_412) ;  /* 0x0000006000017945 */ /* 0x000fe20003800000 */
[----:B------:R-:W-:-:S07]  /*14b50*/  IMAD.MOV.U32 R15, RZ, RZ, -0x1 ;  /* 0xffffffffff0f7424 */ /* 0x000fce00078e00ff */
[----:B0-2---:R-:W-:Y:S05]  /*14b60*/  WARPSYNC.COLLECTIVE R15, `(.L_x_413) ;  /* 0x000000000f0c7348 */ /* 0x005fea0003c00000 */
[----:B------:R-:W-:Y:S02]  /*14b70*/  ELECT P6, UR62, PT ;  /* 0x00000000003e782f */ /* 0x000fe400038c0000 */
[----:B------:R-:W-:Y:S01]  /*14b80*/  MOV R14, UR62 ;  /* 0x0000003e000e7c02 */ /* 0x000fe20008000f00 */
[----:B0-2---:R-:W-:Y:S10]  /*14b90*/  ENDCOLLECTIVE ;  /* 0x000000000000791b */ /* 0x005ff40003800000 */
.L_x_413:
[----:B------:R-:W-:Y:S05]  /*14ba0*/  BSYNC B1 ;  /* 0x0000000000017941 */ /* 0x000fea0003800000 */
.L_x_412:
[----:B------:R-:W-:Y:S05]  /*14bb0*/  BRA `(.L_x_414) ;  /* 0xffffffd400cc7947 */ /* 0x000fea000383ffff */
.L_x_329:
[----:B0-----:R0:W1:Y:S02]  /*14bc0*/  SYNCS.PHASECHK.TRANS64.TRYWAIT P1, [R3+URZ+0x29840], R2 ;  /* 0x02984002030075a7 */ /* 0x001064000802017f */
[----:B-1----:R-:W-:Y:S05]  /*14bd0*/  @!P1 NANOSLEEP.SYNCS 0x989680 ;  /* 0x009896800000995d */ /* 0x002fea0003900000 */
[----:B------:R-:W1:Y:S02]  /*14be0*/  @!P1 SYNCS.PHASECHK.TRANS64 P1, [R3+URZ+0x29840], R2 ;  /* 0x02984002030095a7 */ /* 0x000e64000802007f */
[----:B-1----:R-:W-:Y:S05]  /*14bf0*/  @!P1 BRA `(.L_x_329) ;  /* 0xfffffffc00f09947 */ /* 0x002fea000383ffff */
[----:B------:R-:W-:Y:S05]  /*14c00*/  BRA `(.L_x_415) ;  /* 0xffffffd400ec7947 */ /* 0x000fea000383ffff */
.L_x_331:
[----:B-1----:R1:W3:Y:S02]  /*14c10*/  SYNCS.PHASECHK.TRANS64.TRYWAIT P1, [R5+URZ+0x29840], R0 ;  /* 0x02984000050075a7 */ /* 0x0022e4000802017f */
[----:B---3--:R-:W-:Y:S05]  /*14c20*/  @!P1 NANOSLEEP.SYNCS 0x989680 ;  /* 0x009896800000995d */ /* 0x008fea0003900000 */
[----:B------:R-:W3:Y:S02]  /*14c30*/  @!P1 SYNCS.PHASECHK.TRANS64 P1, [R5+URZ+0x29840], R0 ;  /* 0x02984000050095a7 */ /* 0x000ee4000802007f */
[----:B---3--:R-:W-:Y:S05]  /*14c40*/  @!P1 BRA `(.L_x_331) ;  /* 0xfffffffc00f09947 */ /* 0x008fea000383ffff */
[----:B------:R-:W-:Y:S05]  /*14c50*/  BRA `(.L_x_416) ;  /* 0xffffffd400f87947 */ /* 0x000fea000383ffff */
.L_x_333:
[----:B---3--:R3:W4:Y:S02]  /*14c60*/  SYNCS.PHASECHK.TRANS64.TRYWAIT P1, [R3+URZ+0x29860], R2 ;  /* 0x02986002030075a7 */ /* 0x008724000802017f */
[----:B----4-:R-:W-:Y:S05]  /*14c70*/  @!P1 NANOSLEEP.SYNCS 0x989680 ;  /* 0x009896800000995d */ /* 0x010fea0003900000 */
[----:B------:R-:W4:Y:S02]  /*14c80*/  @!P1 SYNCS.PHASECHK.TRANS64 P1, [R3+URZ+0x29860], R2 ;  /* 0x02986002030095a7 */ /* 0x000f24000802007f */
[----:B----4-:R-:W-:Y:S05]  /*14c90*/  @!P1 BRA `(.L_x_333) ;  /* 0xfffffffc00f09947 */ /* 0x010fea000383ffff */
[----:B------:R-:W-:Y:S05]  /*14ca0*/  BRA `(.L_x_417) ;  /* 0xffffffd400f47947 */ /* 0x000fea000383ffff */
.L_x_335:
[----:B----4-:R4:W0:Y:S02]  /*14cb0*/  SYNCS.PHASECHK.TRANS64.TRYWAIT P1, [R5+URZ+0x29860], R0 ;  /* 0x02986000050075a7 */ /* 0x010824000802017f */
[----:B0-----:R-:W-:Y:S05]  /*14cc0*/  @!P1 NANOSLEEP.SYNCS 0x989680 ;  /* 0x009896800000995d */ /* 0x001fea0003900000 */
[----:B------:R-:W0:Y:S02]  /*14cd0*/  @!P1 SYNCS.PHASECHK.TRANS64 P1, [R5+URZ+0x29860], R0 ;  /* 0x02986000050095a7 */ /* 0x000e24000802007f */
[----:B0-----:R-:W-:Y:S05]  /*14ce0*/  @!P1 BRA `(.L_x_335) ;  /* 0xfffffffc00f09947 */ /* 0x001fea000383ffff */
[----:B------:R-:W-:Y:S05]  /*14cf0*/  BRA `(.L_x_418) ;  /* 0xffffffd400f07947 */ /* 0x000fea000383ffff */
.L_x_337:
[----:B------:R0:W0:Y:S02]  /*14d00*/  SYNCS.PHASECHK.TRANS64.TRYWAIT P1, [R3+URZ+0x29880], R2 ;  /* 0x02988002030075a7 */ /* 0x000024000802017f */
[----:B0-----:R-:W-:Y:S05]  /*14d10*/  @!P1 NANOSLEEP.SYNCS 0x989680 ;  /* 0x009896800000995d */ /* 0x001fea0003900000 */
[----:B------:R-:W0:Y:S02]  /*14d20*/  @!P1 SYNCS.PHASECHK.TRANS64 P1, [R3+URZ+0x29880], R2 ;  /* 0x02988002030095a7 */ /* 0x000e24000802007f */
[----:B0-----:R-:W-:Y:S05]  /*14d30*/  @!P1 BRA `(.L_x_337) ;  /* 0xfffffffc00f09947 */ /* 0x001fea000383ffff */
[----:B------:R-:W-:Y:S05]  /*14d40*/  BRA `(.L_x_419) ;  /* 0xffffffd400ec7947 */ /* 0x000fea000383ffff */
.L_x_420:
        /* <DEDUP_REMOVED lines=11> */
.L_x_3191:


//--------------------- .text._ZN7cutlass13device_kernelIN5flash11enable_sm90INS1_16FlashAttnFwdSm90INS1_25CollectiveMainloopFwdSm90ILi2EN4cute5tupleIJNS5_1CILi1EEES8_S8_EEENS6_IJNS7_ILi128EEENS7_ILi160EEENS7_ILi192EEEEEELi128ENS_12float_e4m3_tEfNS_4arch4Sm90ELb0ELb0ELb1ELb1ELb1ELb1ELb0ELb1ELb1ELb1ELb0ELb0EEENS1_21CollectiveEpilogueFwdINS6_IJSA_SA_SB_EEES9_NS_10bfloat16_tESG_Li256ELb1ELb1ELb0ELb1EEENS1_36VarlenDynamicPersistentTileSchedulerILi128ELi160ELi256ELi128ELb0ELb1ELb1ELb0ELb1ELb1EEEEEEEEEvNT_6ParamsE --------------------------
	.section	.text._ZN7cutlass13device_kernelIN5flash11enable_sm90INS1_16FlashAttnFwdSm90INS1_25CollectiveMainloopFwdSm90ILi2EN4cute5tupleIJNS5_1CILi1EEES8_S8_EEENS6_IJNS7_ILi128EEENS7_ILi160EEENS7_ILi192EEEEEELi128ENS_12float_e4m3_tEfNS_4arch4Sm90ELb0ELb0ELb1ELb1ELb1ELb1ELb0ELb1ELb1ELb1ELb0ELb0EEENS1_21CollectiveEpilogueFwdINS6_IJSA_SA_SB_EEES9_NS_10bfloat16_tESG_Li256ELb1ELb1ELb0ELb1EEENS1_36VarlenDynamicPersistentTileSchedulerILi128ELi160ELi256ELi128ELb0ELb1ELb1ELb0ELb1ELb1EEEEEEEEEvNT_6ParamsE,"ax",@progbits
	.align	128
.text._ZN7cutlass13device_kernelIN5flash11enable_sm90INS1_16FlashAttnFwdSm90INS1_25CollectiveMainloopFwdSm90ILi2EN4cute5tupleIJNS5_1CILi1EEES8_S8_EEENS6_IJNS7_ILi128EEENS7_ILi160EEENS7_ILi192EEEEEELi128ENS_12float_e4m3_tEfNS_4arch4Sm90ELb0ELb0ELb1ELb1ELb1ELb1ELb0ELb1ELb1ELb1ELb0ELb0EEENS1_21CollectiveEpilogueFwdINS6_IJSA_SA_SB_EEES9_NS_10bfloat16_tESG_Li256ELb1ELb1ELb0ELb1EEENS1_36VarlenDynamicPersistentTileSchedulerILi128ELi160ELi256ELi128ELb0ELb1ELb1ELb0ELb1ELb1EEEEEEEEEvNT_6ParamsE:
        .type           _ZN7cutlass13device_kernelIN5flash11enable_sm90INS1_16FlashAttnFwdSm90INS1_25CollectiveMainloopFwdSm90ILi2EN4cute5tupleIJNS5_1CILi1EEES8_S8_EEENS6_IJNS7_ILi128EEENS7_ILi160EEENS7_ILi192EEEEEELi128ENS_12float_e4m3_tEfNS_4arch4Sm90ELb0ELb0ELb1ELb1ELb1ELb1ELb0ELb1ELb1ELb1ELb0ELb0EEENS1_21CollectiveEpilogueFwdINS6_IJSA_SA_SB_EEES9_NS_10bfloat16_tESG_Li256ELb1ELb1ELb0ELb1EEENS1_36VarlenDynamicPersistentTileSchedulerILi128ELi160ELi256ELi128ELb0ELb1ELb1ELb0ELb1ELb1EEEEEEEEEvNT_6ParamsE,@function
        .size           _ZN7cutlass13device_kernelIN5flash11enable_sm90INS1_16FlashAttnFwdSm90INS1_25CollectiveMainloopFwdSm90ILi2EN4cute5tupleIJNS5_1CILi1EEES8_S8_EEENS6_IJNS7_ILi128EEENS7_ILi160EEENS7_ILi192EEEEEELi128ENS_12float_e4m3_tEfNS_4arch4Sm90ELb0ELb0ELb1ELb1ELb1ELb1ELb0ELb1ELb1ELb1ELb0ELb0EEENS1_21CollectiveEpilogueFwdINS6_IJSA_SA_SB_EEES9_NS_10bfloat16_tESG_Li256ELb1ELb1ELb0ELb1EEENS1_36VarlenDynamicPersistentTileSchedulerILi128ELi160ELi256ELi128ELb0ELb1ELb1ELb0ELb1ELb1EEEEEEEEEvNT_6ParamsE,(.L_x_3192 - _ZN7cutlass13device_kernelIN5flash11enable_sm90INS1_16FlashAttnFwdSm90INS1_25CollectiveMainloopFwdSm90ILi2EN4cute5tupleIJNS5_1CILi1EEES8_S8_EEENS6_IJNS7_ILi128EEENS7_ILi160EEENS7_ILi192EEEEEELi128ENS_12float_e4m3_tEfNS_4arch4Sm90ELb0ELb0ELb1ELb1ELb1ELb1ELb0ELb1ELb1ELb1ELb0ELb0EEENS1_21CollectiveEpilogueFwdINS6_IJSA_SA_SB_EEES9_NS_10bfloat16_tESG_Li256ELb1ELb1ELb0ELb1EEENS1_36VarlenDynamicPersistentTileSchedulerILi128ELi160ELi256ELi128ELb0ELb1ELb1ELb0ELb1ELb1EEEEEEEEEvNT_6ParamsE)
        .other          _ZN7cutlass13device_kernelIN5flash11enable_sm90INS1_16FlashAttnFwdSm90INS1_25CollectiveMainloopFwdSm90ILi2EN4cute5tupleIJNS5_1CILi1EEES8_S8_EEENS6_IJNS7_ILi128EEENS7_ILi160EEENS7_ILi192EEEEEELi128ENS_12float_e4m3_tEfNS_4arch4Sm90ELb0ELb0ELb1ELb1ELb1ELb1ELb0ELb1ELb1ELb1ELb0ELb0EEENS1_21CollectiveEpilogueFwdINS6_IJSA_SA_SB_EEES9_NS_10bfloat16_tESG_Li256ELb1ELb1ELb0ELb1EEENS1_36VarlenDynamicPersistentTileSchedulerILi128ELi160ELi256ELi128ELb0ELb1ELb1ELb0ELb1ELb1EEEEEEEEEvNT_6ParamsE,@"STO_CUDA_ENTRY STV_DEFAULT"
_ZN7cutlass13device_kernelIN5flash11enable_sm90INS1_16FlashAttnFwdSm90INS1_25CollectiveMainloopFwdSm90ILi2EN4cute5tupleIJNS5_1CILi1EEES8_S8_EEENS6_IJNS7_ILi128EEENS7_ILi160EEENS7_ILi192EEEEEELi128ENS_12float_e4m3_tEfNS_4arch4Sm90ELb0ELb0ELb1ELb1ELb1ELb1ELb0ELb1ELb1ELb1ELb0ELb0EEENS1_21CollectiveEpilogueFwdINS6_IJSA_SA_SB_EEES9_NS_10bfloat16_tESG_Li256ELb1ELb1ELb0ELb1EEENS1_36VarlenDynamicPersistentTileSchedulerILi128ELi160ELi256ELi128ELb0ELb1ELb1ELb0ELb1ELb1EEEEEEEEEvNT_6ParamsE:
[----:B------:R-:W0:Y:S02]  /*0000*/  LDC R1, c[0x0][0x28] ;  /* 0x00000a00ff017b82 */ /* 0x000e240000000800 */
[----:B0-----:R-:W-:Y:S01]  /*0010*/  VIADD R1, R1, 0xffffffb0 ;  /* 0xffffffb001017836 */ /* 0x001fe20000000000 */
[----:B------:R-:W0:Y:S01]  /*0020*/  S2R R3, SR_TID.X ;  /* 0x0000000000037919 */ /* 0x000e220000002100 */
[----:B------:R-:W-:Y:S01]  /*0030*/  ELECT P0, URZ, PT ;  /* 0x00000000003f782f */ /* 0x000fe20003800000 */
[----:B------:R-:W-:Y:S01]  /*0040*/  BSSY B0, `(.L_x_421) ;  /* 0x000000e000007945 */ /* 0x000fe20003800000 */
[--C-:B0-----:R-:W-:Y:S02]  /*0050*/  SHF.R.U32.HI R0, RZ, 0x5, R3.reuse ;  /* 0x00000005ff007819 */ /* 0x101fe40000011603 */
[----:B------:R-:W-:-:S03]  /*0060*/  SHF.R.U32.HI R3, RZ, 0x7, R3 ;  /* 0x00000007ff037819 */ /* 0x000fc60000011603 */
[----:B------:R-:W0:Y:S02]  /*0070*/  SHFL.IDX PT, R2, R0, RZ, 0x1f ;  /* 0x00001fff00027589 */ /* 0x000e2400000e0000 */
[----:B0-----:R-:W-:-:S13]  /*0080*/  ISETP.EQ.AND P0, PT, R2, RZ, P0 ;  /* 0x000000ff0200720c */ /* 0x001fda0000702270 */
[----:B------:R-:W-:Y:S05]  /*0090*/  @!P0 BRA `(.L_x_422) ;  /* 0x0000000000208947 */ /* 0x000fea0003800000 */
[----:B------:R-:W-:Y:S02]  /*00a0*/  ULDC.64 UR4, c[0x0][0x198] ;  /* 0x0000660000047ab9 */ /* 0x000fe40000000a00 */
[----:B------:R-:W-:Y:S02]  /*00b0*/  UIADD3 UR6, UP0, UR4, 0x570, URZ ;  /* 0x0000057004067890 */ /* 0x000fe4000ff1e03f */
[----:B------:R-:W-:Y:S02]  /*00c0*/  UIADD3 UR4, UP1, UR4, 0x670, URZ ;  /* 0x0000067004047890 */ /* 0x000fe4000ff3e03f */
[----:B------:R-:W-:Y:S02]  /*00d0*/  UIADD3.X UR7, URZ, UR5, URZ, UP0, !UPT ;  /* 0x000000053f077290 */ /* 0x000fe400087fe43f */
[----:B------:R-:W-:-:S07]  /*00e0*/  UIADD3.X UR5, URZ, UR5, URZ, UP1, !UPT ;  /* 0x000000053f057290 */ /* 0x000fce0008ffe43f */
[----:B------:R0:W-:Y:S02]  /*00f0*/  UTMACCTL.PF [UR6] ;  /* 0x00000000060079b9 */ /* 0x0001e40008040000 */
[----:B------:R0:W-:Y:S02]  /*0100*/  UTMACCTL.PF [UR4] ;  /* 0x00000000040079b9 */ /* 0x0001e40008040000 */
[----:B0-----:R-:W-:Y:S01]  /*0110*/  NOP ;  /* 0x0000000000007918 */ /* 0x001fe20000000000 */
.L_x_422:
[----:B------:R-:W-:Y:S05]  /*0120*/  BSYNC B0 ;  /* 0x0000000000007941 */ /* 0x000fea0003800000 */
.L_x_421:
[----:B------:R-:W-:Y:S01]  /*0130*/  VOTEU.ANY UP0, P0 ;  /* 0x00000000003f7886 */ /* 0x000fe20000000100 */
[----:B------:R-:W0:Y:S01]  /*0140*/  SHFL.IDX PT, R3, R3, RZ, 0x1f ;  /* 0x00001fff03037589 */ /* 0x000e2200000e0000 */
[----:B------:R-:W-:Y:S01]  /*0150*/  UMOV UR4, 0x80 ;  /* 0x0000008000047882 */ /* 0x000fe20000000000 */
[----:B------:R-:W-:Y:S01]  /*0160*/  UMOV UR7, 0x100 ;  /* 0x0000010000077882 */ /* 0x000fe20000000000 */
[----:B------:R-:W-:Y:S01]  /*0170*/  VOTEU.ANY UP1, P0 ;  /* 0x00000000003f7886 */ /* 0x000fe20000020100 */
[----:B------:R-:W1:Y:S01]  /*0180*/  @UP0 S2UR UR8, SR_CgaCtaId ;  /* 0x00000000000809c3 */ /* 0x000e620000008800 */
[----:B------:R-:W2:Y:S01]  /*0190*/  SHFL.IDX PT, R2, R0, RZ, 0x1f ;  /* 0x00001fff00027589 */ /* 0x000ea200000e0000 */
[----:B------:R-:W-:Y:S01]  /*01a0*/  @UP0 UMOV UR6, 0x400 ;  /* 0x0000040000060882 */ /* 0x000fe20000000000 */
[----:B------:R-:W-:-:S04]  /*01b0*/  @UP0 UIADD3 UR4, -UR4, 0x100000, URZ ;  /* 0x0010000004040890 */ /* 0x000fc8000fffe13f */
[----:B------:R-:W-:Y:S02]  /*01c0*/  @UP0 USHF.L.U32 UR5, UR4, 0xb, URZ ;  /* 0x0000000b04050899 */ /* 0x000fe4000800063f */
[----:B------:R-:W-:Y:S01]  /*01d0*/  @UP0 USHF.L.U32 UR4, UR4, 0x1, URZ ;  /* 0x0000000104040899 */ /* 0x000fe2000800063f */
[----:B------:R-:W-:Y:S01]  /*01e0*/  VOTEU.ANY UP2, P0 ;  /* 0x00000000003f7886 */ /* 0x000fe20000040100 */
[----:B0-----:R-:W-:Y:S01]  /*01f0*/  R2UR UR9, R3 ;  /* 0x00000000030972ca */ /* 0x001fe200000e0000 */
[----:B-1----:R-:W-:Y:S01]  /*0200*/  @UP0 ULEA UR8, UR8, UR6, 0x18 ;  /* 0x0000000608080291 */ /* 0x002fe2000f8ec03f */
[----:B--2---:R-:W-:Y:S01]  /*0210*/  ISETP.NE.AND P1, PT, R2, RZ, PT ;  /* 0x000000ff0200720c */ /* 0x004fe20003f25270 */
[----:B------:R-:W-:-:S04]  /*0220*/  @UP0 UIADD3 UR6, -UR7, 0x100000, URZ ;  /* 0x0010000007060890 */ /* 0x000fc8000fffe13f */
[----:B------:R-:W-:Y:S02]  /*0230*/  @UP0 USHF.L.U32 UR7, UR6, 0xb, URZ ;  /* 0x0000000b06070899 */ /* 0x000fe4000800063f */
[----:B------:R-:W-:-:S04]  /*0240*/  @UP0 USHF.L.U32 UR6, UR6, 0x1, URZ ;  /* 0x0000000106060899 */ /* 0x000fc8000800063f */
[----:B------:R-:W-:Y:S01]  /*0250*/  UISETP.NE.AND UP0, UPT, UR9, URZ, UPT ;  /* 0x0000003f0900728c */ /* 0x000fe2000bf05270 */
[----:B------:R-:W0:Y:S02]  /*0260*/  FENCE.VIEW.ASYNC.S ;  /* 0x00000000000073c6 */ /* 0x000e240000000000 */
[----:B0-----:R0:W1:Y:S05]  /*0270*/  @UP1 SYNCS.EXCH.64 URZ, [UR8+0x29800], UR4 ;  /* 0x02980004083f15b2 */ /* 0x00106a0008000100 */
[----:B------:R0:W2:Y:S01]  /*0280*/  @UP2 SYNCS.EXCH.64 URZ, [UR8+0x29820], UR6 ;  /* 0x02982006083f25b2 */ /* 0x0000a20008000100 */
[----:B------:R-:W-:Y:S05]  /*0290*/  @P1 BRA `(.L_x_423) ;  /* 0x0000000000481947 */ /* 0x000fea0003800000 */
[----:B0-----:R-:W0:Y:S01]  /*02a0*/  S2UR UR5, SR_CgaCtaId ;  /* 0x00000000000579c3 */ /* 0x001e220000008800 */
        /* <DEDUP_REMOVED lines=12> */
[----:B0-----:R3:W4:Y:S08]  /*0370*/  SYNCS.EXCH.64 URZ, [UR8+0x29830], UR4 ;  /* 0x02983004083f75b2 */ /* 0x0017300008000100 */
[----:B------:R3:W0:Y:S01]  /*0380*/  SYNCS.EXCH.64 URZ, [UR8+0x29840], UR6 ;  /* 0x02984006083f75b2 */ /* 0x0006220008000100 */
[----:B------:R3:W0:Y:S01]  /*0390*/  SYNCS.EXCH.64 URZ, [UR8+0x29838], UR4 ;  /* 0x02983804083f75b2 */ /* 0x0006220008000100 */
[----:B------:R3:W0:Y:S02]  /*03a0*/  SYNCS.EXCH.64 URZ, [UR8+0x29848], UR6 ;  /* 0x02984806083f75b2 */ /* 0x0006240008000100 */
[----:B---3--:R-:W-:Y:S01]  /*03b0*/  NOP ;  /* 0x0000000000007918 */ /* 0x008fe20000000000 */
.L_x_423:
[----:B------:R-:W3:Y:S01]  /*03c0*/  SHFL.IDX PT, R2, R0, RZ, 0x1f ;  /* 0x00001fff00027589 */ /* 0x000ee200000e0000 */
[----:B------:R-:W-:Y:S01]  /*03d0*/  NOP ;  /* 0x0000000000007918 */ /* 0x000fe20000000000 */
[----:B---3--:R-:W-:-:S13]  /*03e0*/  ISETP.NE.AND P0, PT, R2, RZ, PT ;  /* 0x000000ff0200720c */ /* 0x008fda0003f05270 */
        /* <DEDUP_REMOVED lines=14> */
[----:B0-----:R3:W0:Y:S08]  /*04d0*/  SYNCS.EXCH.64 URZ, [UR8+0x29850], UR4 ;  /* 0x02985004083f75b2 */ /* 0x0016300008000100 */
[----:B------:R3:W0:Y:S01]  /*04e0*/  SYNCS.EXCH.64 URZ, [UR8+0x29860], UR6 ;  /* 0x02986006083f75b2 */ /* 0x0006220008000100 */
[----:B------:R3:W0:Y:S01]  /*04f0*/  SYNCS.EXCH.64 URZ, [UR8+0x29858], UR4 ;  /* 0x02985804083f75b2 */ /* 0x0006220008000100 */
[----:B------:R3:W0:Y:S02]  /*0500*/  SYNCS.EXCH.64 URZ, [UR8+0x29868], UR6 ;  /* 0x02986806083f75b2 */ /* 0x0006240008000100 */
[----:B---3--:R-:W-:Y:S01]  /*0510*/  NOP ;  /* 0x0000000000007918 */ /* 0x008fe20000000000 */
.L_x_424:
[----:B------:R-:W3:Y:S01]  /*0520*/  SHFL.IDX PT, R2, R0, RZ, 0x1f ;  /* 0x00001fff00027589 */ /* 0x000ee200000e0000 */
[----:B------:R-:W-:Y:S01]  /*0530*/  NOP ;  /* 0x0000000000007918 */ /* 0x000fe20000000000 */
[----:B---3--:R-:W-:-:S13]  /*0540*/  ISETP.NE.AND P0, PT, R2, RZ, PT ;  /* 0x000000ff0200720c */ /* 0x008fda0003f05270 */
[----:B------:R-:W-:Y:S05]  /*0550*/  @P0 BRA `(.L_x_425) ;  /* 0x0000000000380947 */ /* 0x000fea0003800000 */
[----:B0-----:R-:W0:Y:S01]  /*0560*/  S2UR UR5, SR_CgaCtaId ;  /* 0x00000000000579c3 */ /* 0x001e220000008800 */
[----:B------:R-:W-:Y:S01]  /*0570*/  UMOV UR4, 0x400 ;  /* 0x0000040000047882 */ /* 0x000fe20000000000 */
[----:B------:R-:W-:Y:S01]  /*0580*/  UMOV UR7, 0x80 ;  /* 0x0000008000077882 */ /* 0x000fe20000000000 */
[----:B------:R-:W-:Y:S01]  /*0590*/  ELECT P0, URZ, PT ;  /* 0x00000000003f782f */ /* 0x000fe20003800000 */
[----:B0-----:R-:W-:Y:S02]  /*05a0*/  ULEA UR6, UR5, UR4, 0x18 ;  /* 0x0000000405067291 */ /* 0x001fe4000f8ec03f */
[----:B------:R-:W-:-:S04]  /*05b0*/  UIADD3 UR4, -UR7, 0x100000, URZ ;  /* 0x0010000007047890 */ /* 0x000fc8000fffe13f */
[----:B------:R-:W-:Y:S02]  /*05c0*/  USHF.L.U32 UR5, UR4, 0xb, URZ ;  /* 0x0000000b04057899 */ /* 0x000fe4000800063f */
[----:B------:R-:W-:Y:S01]  /*05d0*/  USHF.L.U32 UR4, UR4, 0x1, URZ ;  /* 0x0000000104047899 */ /* 0x000fe2000800063f */
[----:B------:R-:W0:Y:S11]  /*05e0*/  FENCE.VIEW.ASYNC.S ;  /* 0x00000000000073c6 */ /* 0x000e360000000000 */
[----:B0-----:R3:W0:Y:S01]  /*05f0*/  SYNCS.EXCH.64 URZ, [UR6+0x29870], UR4 ;  /* 0x02987004063f75b2 */ /* 0x0016220008000100 */
[----:B------:R3:W0:Y:S01]  /*0600*/  SYNCS.EXCH.64 URZ, [UR6+0x29880], UR4 ;  /* 0x02988004063f75b2 */ /* 0x0006220008000100 */
[----:B------:R3:W0:Y:S01]  /*0610*/  SYNCS.EXCH.64 URZ, [UR6+0x29878], UR4 ;  /* 0x02987804063f75b2 */ /* 0x0006220008000100 */
[----:B------:R3:W0:Y:S02]  /*0620*/  SYNCS.EXCH.64 URZ, [UR6+0x29888], UR4 ;  /* 0x02988804063f75b2 */ /* 0x0006240008000100 */
[----:B---3--:R-:W-:Y:S01]  /*0630*/  NOP ;  /* 0x0000000000007918 */ /* 0x008fe20000000000 */
.L_x_425:
        /* <DEDUP_REMOVED lines=22> */
.L_x_426:
[----:B------:R-:W3:Y:S01]  /*07a0*/  SHFL.IDX PT, R3, R0, RZ, 0x1f ;  /* 0x00001fff00037589 */ /* 0x000ee200000e0000 */
[----:B------:R-:W-:Y:S01]  /*07b0*/  NOP ;  /* 0x0000000000007918 */ /* 0x000fe20000000000 */
[----:B------:R-:W0:Y:S01]  /*07c0*/  S2R R2, SR_CgaCtaId ;  /* 0x0000000000027919 */ /* 0x000e220000008800 */
[----:B---3--:R-:W-:-:S13]  /*07d0*/  ISETP.NE.AND P0, PT, R3, RZ, PT ;  /* 0x000000ff0300720c */ /* 0x008fda0003f05270 */
[----:B0-----:R-:W-:Y:S05]  /*07e0*/  @P0 BRA `(.L_x_427) ;  /* 0x0000000000480947 */ /* 0x001fea0003800000 */
[----:B------:R-:W0:Y:S01]  /*07f0*/  S2UR UR5, SR_CgaCtaId ;  /* 0x00000000000579c3 */ /* 0x000e220000008800 */
        /* <DEDUP_REMOVED lines=12> */
[----:B0-----:R0:W3:Y:S08]  /*08c0*/  SYNCS.EXCH.64 URZ, [UR8+0x298b0], UR4 ;  /* 0x0298b004083f75b2 */ /* 0x0010f00008000100 */
[----:B------:R0:W0:Y:S01]  /*08d0*/  SYNCS.EXCH.64 URZ, [UR8+0x298c0], UR6 ;  /* 0x0298c006083f75b2 */ /* 0x0000220008000100 */
[----:B------:R0:W0:Y:S01]  /*08e0*/  SYNCS.EXCH.64 URZ, [UR8+0x298b8], UR4 ;  /* 0x0298b804083f75b2 */ /* 0x0000220008000100 */
[----:B------:R0:W0:Y:S01]  /*08f0*/  SYNCS.EXCH.64 URZ, [UR8+0x298c8], UR6 ;  /* 0x0298c806083f75b2 */ /* 0x0000220008000100 */
[----:B------:R-:W-:Y:S01]  /*0900*/  NOP ;  /* 0x0000000000007918 */ /* 0x000fe20000000000 */
.L_x_427:
[----:B------:R-:W-:Y:S01]  /*0910*/  PLOP3.LUT P0, PT, PT, PT, UP0, 0x80, 0x0 ;  /* 0x000000000000781c */ /* 0x000fe20003f0f008 */
[----:B------:R-:W-:Y:S01]  /*0920*/  UMOV UR36, 0x1 ;  /* 0x0000000100247882 */ /* 0x000fe20000000000 */
[----:B------:R-:W-:Y:S01]  /*0930*/  NOP ;  /* 0x0000000000007918 */ /* 0x000fe20000000000 */
[----:B------:R-:W-:Y:S01]  /*0940*/  USEL UR36, UR36, 0x2, !UP0 ;  /* 0x0000000224247887 */ /* 0x000fe2000c000000 */
[----:B------:R-:W-:Y:S01]  /*0950*/  BSSY B8, `(.L_x_428) ;  /* 0x000296b000087945 */ /* 0x000fe20003800000 */
[----:B------:R-:W-:Y:S01]  /*0960*/  ULDC.64 UR50, c[0x0][0x208] ;  /* 0x0000820000327ab9 */ /* 0x000fe20000000a00 */
[----:B01234-:R-:W-:Y:S07]  /*0970*/  BAR.SYNC.DEFER_BLOCKING 0x0 ;  /* 0x0000000000007b1d */ /* 0x01ffee0000010000 */
[----:B------:R-:W-:Y:S05]  /*0980*/  @!P0 BRA `(.L_x_429) ;  /* 0x0000021c002c8947 */ /* 0x000fea0003800000 */
.L_x_430:
[----:B------:R-:W-:-:S08]  /*0990*/  NOP ;  /* 0x0000000000007918 */ /* 0x000fd00000000000 */
[----:B------:R-:W0:Y:S02]  /*09a0*/  USETMAXREG.TRY_ALLOC.CTAPOOL UP0, 0xe8 ;  /* 0x000000e8000079c8 */ /* 0x000e240008000600 */
[----:B0-----:R-:W-:-:S13]  /*09b0*/  PLOP3.LUT P0, PT, PT, PT, UP0, 0x80, 0x0 ;  /* 0x000000000000781c */ /* 0x001fda0003f0f008 */
[----:B------:R-:W-:Y:S05]  /*09c0*/  @!P0 BRA `(.L_x_430) ;  /* 0xfffffffc00f08947 */ /* 0x000fea000383ffff */
[----:B------:R-:W2:Y:S01]  /*09d0*/  LDL.LU R0, [R1] ;  /* 0x0000000001007983 */ /* 0x000ea20000300800 */
[----:B------:R-:W0:Y:S01]  /*09e0*/  S2R R2, SR_TID.X ;  /* 0x0000000000027919 */ /* 0x000e220000002100 */
[----:B------:R-:W1:Y:S01]  /*09f0*/  S2UR UR38, SR_CgaCtaId ;  /* 0x00000000002679c3 */ /* 0x000e620000008800 */
[----:B------:R-:W-:Y:S01]  /*0a00*/  UMOV UR4, 0x400 ;  /* 0x0000040000047882 */ /* 0x000fe20000000000 */
[----:B0-----:R-:W-:-:S06]  /*0a10*/  SHF.R.U32.HI R2, RZ, 0x7, R2 ;  /* 0x00000007ff027819 */ /* 0x001fcc0000011602 */
[----:B------:R-:W-:Y:S06]  /*0a20*/  BAR.ARV 0x8, 0x180 ;  /* 0x0206000000007b1d */ /* 0x000fec0000002000 */
[----:B------:R-:W-:-:S13]  /*0a30*/  ISETP.NE.AND P0, PT, R2, 0x1, PT ;  /* 0x000000010200780c */ /* 0x000fda0003f05270 */
[----:B------:R-:W-:Y:S08]  /*0a40*/  @!P0 BAR.ARV 0x9, 0x100 ;  /* 0x0244000000008b1d */ /* 0x000ff00000002000 */
[----:B------:R-:W-:Y:S01]  /*0a50*/  BAR.SYNC.DEFER_BLOCKING 0x5, 0x180 ;  /* 0x0146000000007b1d */ /* 0x000fe20000010000 */
[----:B-1----:R-:W-:-:S06]  /*0a60*/  ULEA UR4, UR38, UR4, 0x18 ;  /* 0x0000000426047291 */ /* 0x002fcc000f8ec03f */
[----:B------:R-:W-:Y:S01]  /*0a70*/  IMAD.U32 R18, RZ, RZ, UR4 ;  /* 0x00000004ff127e24 */ /* 0x000fe2000f8e00ff */
[----:B------:R-:W-:-:S04]  /*0a80*/  ULDC UR4, c[0x0][0xc3c] ;  /* 0x00030f0000047ab9 */ /* 0x000fc80000000800 */
[----:B------:R-:W0:Y:S01]  /*0a90*/  LDS.128 R168, [R18+0x298d0] ;  /* 0x0298d00012a87984 */ /* 0x000e220000000c00 */
[----:B------:R-:W-:Y:S06]  /*0aa0*/  BAR.ARV 0x4, 0x180 ;  /* 0x0106000000007b1d */ /* 0x000fec0000002000 */
[----:B--2---:R-:W-:-:S04]  /*0ab0*/  LOP3.LUT R0, R0, 0xfffffffb, RZ, 0xc0, !PT ;  /* 0xfffffffb00007812 */ /* 0x004fc800078ec0ff */
[----:B------:R-:W-:-:S05]  /*0ac0*/  @P0 LOP3.LUT R0, R0, 0x4, RZ, 0xfc, !PT ;  /* 0x0000000400000812 */ /* 0x000fca00078efcff */
[----:B------:R1:W-:Y:S01]  /*0ad0*/  STL [R1], R0 ;  /* 0x0000000001007387 */ /* 0x0003e20000100800 */
[----:B0-----:R-:W-:-:S13]  /*0ae0*/  ISETP.GE.AND P0, PT, R171, UR4, PT ;  /* 0x00000004ab007c0c */ /* 0x001fda000bf06270 */
[----:B-1----:R-:W-:Y:S05]  /*0af0*/  @P0 BRA `(.L_x_431) ;  /* 0x0000029400400947 */ /* 0x002fea0003800000 */
[----:B------:R-:W0:Y:S01]  /*0b00*/  S2R R0, SR_TID.X ;  /* 0x0000000000007919 */ /* 0x000e220000002100 */
[----:B------:R-:W-:Y:S01]  /*0b10*/  IMAD.MOV.U32 R19, RZ, RZ, -0x2 ;  /* 0xfffffffeff137424 */ /* 0x000fe200078e00ff */
[----:B------:R-:W-:Y:S01]  /*0b20*/  R2UR UR39, R18 ;  /* 0x00000000122772ca */ /* 0x000fe200000e0000 */
[----:B------:R-:W-:Y:S01]  /*0b30*/  IMAD.MOV.U32 R226, RZ, RZ, 0x20 ;  /* 0x00000020ffe27424 */ /* 0x000fe200078e00ff */
[----:B------:R-:W-:Y:S01]  /*0b40*/  ULOP3.LUT UR48, UR36, 0x1, URZ, 0xfc, !UPT ;  /* 0x0000000124307892 */ /* 0x000fe2000f8efc3f */
[----:B------:R-:W-:Y:S01]  /*0b50*/  IMAD.MOV.U32 R199, RZ, RZ, RZ ;  /* 0x000000ffffc77224 */ /* 0x000fe200078e00ff */
[----:B------:R-:W-:Y:S01]  /*0b60*/  UMOV UR37, URZ ;  /* 0x0000003f00257c82 */ /* 0x000fe20008000000 */
[----:B------:R-:W-:Y:S02]  /*0b70*/  IMAD.MOV.U32 R211, RZ, RZ, RZ ;  /* 0x000000ffffd37224 */ /* 0x000fe400078e00ff */
[----:B------:R-:W-:-:S06]  /*0b80*/  IMAD.MOV.U32 R205, RZ, RZ, RZ ;  /* 0x000000ffffcd7224 */ /* 0x000fcc00078e00ff */
[----:B------:R-:W-:Y:S01]  /*0b90*/  UIADD3 UR39, UR39, 0x14400, URZ ;  /* 0x0001440027277890 */ /* 0x000fe2000fffe03f */
[----:B0-----:R-:W-:-:S05]  /*0ba0*/  VIADD R21, R0, 0xffffff80 ;  /* 0xffffff8000157836 */ /* 0x001fca0000000000 */
[----:B------:R-:W-:Y:S02]  /*0bb0*/  SHF.R.S32.HI R0, RZ, 0x1f, R21 ;  /* 0x0000001fff007819 */ /* 0x000fe40000011415 */
[-C--:B------:R-:W-:Y:S02]  /*0bc0*/  LEA.HI R5, R21, R21.reuse, RZ, 0x1 ;  /* 0x0000001515057211 */ /* 0x080fe400078f08ff */
[CC--:B------:R-:W-:Y:S02]  /*0bd0*/  LEA.HI R2, R0.reuse, R21.reuse, RZ, 0x4 ;  /* 0x0000001500027211 */ /* 0x0c0fe400078f20ff */
[----:B------:R-:W-:Y:S02]  /*0be0*/  LEA.HI R3, R0, R21, RZ, 0x5 ;  /* 0x0000001500037211 */ /* 0x000fe400078f28ff */
[----:B------:R-:W-:Y:S02]  /*0bf0*/  SHF.R.S32.HI R217, RZ, 0x4, R2 ;  /* 0x00000004ffd97819 */ /* 0x000fe40000011402 */
[----:B------:R-:W-:-:S02]  /*0c00*/  SHF.L.U32 R4, R3, 0x5, RZ ;  /* 0x0000000503047819 */ /* 0x000fc400000006ff */
[----:B------:R-:W-:Y:S02]  /*0c10*/  LOP3.LUT R3, R2, 0x3fffff0, RZ, 0xc0, !PT ;  /* 0x03fffff002037812 */ /* 0x000fe400078ec0ff */
[----:B------:R-:W-:Y:S02]  /*0c20*/  LEA.HI R6, R0, R21, RZ, 0x2 ;  /* 0x0000001500067211 */ /* 0x000fe400078f10ff */
[----:B------:R-:W-:Y:S01]  /*0c30*/  LEA.HI R2, R2, R217, RZ, 0x1 ;  /* 0x000000d902027211 */ /* 0x000fe200078f08ff */
[----:B------:R-:W-:Y:S01]  /*0c40*/  IMAD.IADD R3, R21, 0x1, -R3 ;  /* 0x0000000115037824 */ /* 0x000fe200078e0a03 */
[----:B------:R-:W-:Y:S02]  /*0c50*/  LOP3.LUT R228, R5, 0xfffffffe, RZ, 0xc0, !PT ;  /* 0xfffffffe05e47812 */ /* 0x000fe400078ec0ff */
[----:B------:R-:W-:Y:S02]  /*0c60*/  LOP3.LUT R4, R4, 0xfffffc00, RZ, 0xc0, !PT ;  /* 0xfffffc0004047812 */ /* 0x000fe400078ec0ff */
[----:B------:R-:W-:Y:S01]  /*0c70*/  SHF.R.S32.HI R7, RZ, 0x2, R6 ;  /* 0x00000002ff077819 */ /* 0x000fe20000011406 */
[----:B------:R-:W-:Y:S01]  /*0c80*/  IMAD.IADD R228, R21, 0x1, -R228 ;  /* 0x0000000115e47824 */ /* 0x000fe200078e0ae4 */
[----:B------:R-:W-:Y:S01]  /*0c90*/  SHF.R.S32.HI R8, RZ, 0x1f, R6 ;  /* 0x0000001fff087819 */ /* 0x000fe20000011406 */
[----:B------:R-:W-:Y:S01]  /*0ca0*/  IMAD R3, R3, 0x40, R4 ;  /* 0x0000004003037824 */ /* 0x000fe200078e0204 */
[----:B------:R-:W-:Y:S01]  /*0cb0*/  LOP3.LUT R2, R2, 0x1ffffffe, RZ, 0xc0, !PT ;  /* 0x1ffffffe02027812 */ /* 0x000fe200078ec0ff */
[----:B------:R-:W-:Y:S01]  /*0cc0*/  IMAD.SHL.U32 R16, R228, 0x10, RZ ;  /* 0x00000010e4107824 */ /* 0x000fe200078e00ff */
[----:B------:R-:W-:-:S02]  /*0cd0*/  LOP3.LUT R6, R6, 0xfffffffc, RZ, 0xc0, !PT ;  /* 0xfffffffc06067812 */ /* 0x000fc400078ec0ff */
[----:B------:R-:W-:Y:S01]  /*0ce0*/  LEA.HI R8, R8, R7, RZ, 0x2 ;  /* 0x0000000708087211 */ /* 0x000fe200078f10ff */
[----:B------:R-:W-:Y:S01]  /*0cf0*/  IMAD.IADD R2, R217, 0x1, -R2 ;  /* 0x00000001d9027824 */ /* 0x000fe200078e0a02 */
[----:B------:R-:W-:Y:S01]  /*0d00*/  SHF.L.U32 R22, R228, 0x3, RZ ;  /* 0x00000003e4167819 */ /* 0x000fe200000006ff */
[----:B------:R-:W-:Y:S01]  /*0d10*/  IMAD.IADD R6, R21, 0x1, -R6 ;  /* 0x0000000115067824 */ /* 0x000fe200078e0a06 */
[----:B------:R-:W-:Y:S01]  /*0d20*/  LOP3.LUT R8, R8, 0xfffffffc, RZ, 0xc0, !PT ;  /* 0xfffffffc08087812 */ /* 0x000fe200078ec0ff */
[----:B------:R-:W-:Y:S01]  /*0d30*/  IMAD R2, R2, 0x8, R3 ;  /* 0x0000000802027824 */ /* 0x000fe200078e0203 */
[--C-:B------:R-:W-:Y:S01]  /*0d40*/  SHF.R.S32.HI R198, RZ, 0x1, R5.reuse ;  /* 0x00000001ffc67819 */ /* 0x100fe20000011405 */
[----:B------:R-:W-:Y:S01]  /*0d50*/  VIADD R202, R22, 0x40 ;  /* 0x0000004016ca7836 */ /* 0x000fe20000000000 */
[----:B------:R-:W-:Y:S01]  /*0d60*/  LEA.HI R4, R6, R6, RZ, 0x1 ;  /* 0x0000000606047211 */ /* 0x000fe200078f08ff */
[----:B------:R-:W-:Y:S01]  /*0d70*/  VIADD R200, R22, 0x20 ;  /* 0x0000002016c87836 */ /* 0x000fe20000000000 */
[----:B------:R-:W-:Y:S01]  /*0d80*/  SHF.R.S32.HI R3, RZ, 0x1f, R5 ;  /* 0x0000001fff037819 */ /* 0x000fe20000011405 */
[----:B------:R-:W-:Y:S01]  /*0d90*/  IMAD.IADD R8, R7, 0x1, -R8 ;  /* 0x0000000107087824 */ /* 0x000fe200078e0a08 */
[----:B------:R0:W-:Y:S01]  /*0da0*/  STL [R1+0x40], R2 ;  /* 0x0000400201007387 */ /* 0x0001e20000100800 */
[----:B------:R-:W-:Y:S01]  /*0db0*/  LOP3.LUT R7, R4, 0x1ffffffe, RZ, 0xc0, !PT ;  /* 0x1ffffffe04077812 */ /* 0x000fe200078ec0ff */
[----:B------:R-:W-:Y:S01]  /*0dc0*/  VIADD R12, R198, 0x80 ;  /* 0x00000080c60c7836 */ /* 0x000fe20000000000 */
[----:B------:R-:W-:Y:S01]  /*0dd0*/  LEA.HI R3, R3, R198, RZ, 0x3 ;  /* 0x000000c603037211 */ /* 0x000fe200078f18ff */
[C---:B------:R-:W-:Y:S01]  /*0de0*/  VIADD R201, R22.reuse, 0x10 ;  /* 0x0000001016c97836 */ /* 0x040fe20000000000 */
[----:B------:R-:W-:Y:S01]  /*0df0*/  IADD3 R4, R22, R202, RZ ;  /* 0x000000ca16047210 */ /* 0x000fe20007ffe0ff */
[----:B------:R-:W-:Y:S01]  /*0e00*/  IMAD.IADD R11, R6, 0x1, -R7 ;  /* 0x00000001060b7824 */ /* 0x000fe200078e0a07 */
[----:B------:R-:W-:Y:S01]  /*0e10*/  IADD3 R9, R22, R200, RZ ;  /* 0x000000c816097210 */ /* 0x000fe20007ffe0ff */
[----:B------:R-:W-:Y:S01]  /*0e20*/  IMAD.SHL.U32 R208, R8, 0x80, RZ ;  /* 0x0000008008d07824 */ /* 0x000fe200078e00ff */
[----:B------:R-:W-:Y:S01]  /*0e30*/  LOP3.LUT R3, R3, 0xfffffff8, RZ, 0xc0, !PT ;  /* 0xfffffff803037812 */ /* 0x000fe200078ec0ff */
[----:B------:R-:W-:Y:S01]  /*0e40*/  VIADD R203, R22, 0x30 ;  /* 0x0000003016cb7836 */ /* 0x000fe20000000000 */
[----:B0-----:R-:W-:Y:S01]  /*0e50*/  LEA.HI R2, R0, R21, RZ, 0x7 ;  /* 0x0000001500027211 */ /* 0x001fe200078f38ff */
[----:B------:R-:W-:Y:S01]  /*0e60*/  VIADD R204, R22, 0x50 ;  /* 0x0000005016cc7836 */ /* 0x000fe20000000000 */
[----:B------:R-:W-:Y:S01]  /*0e70*/  SHF.R.S32.HI R7, RZ, 0x1f, R4 ;  /* 0x0000001fff077819 */ /* 0x000fe20000011404 */
[----:B------:R-:W-:Y:S01]  /*0e80*/  IMAD.IADD R20, R198, 0x1, -R3 ;  /* 0x00000001c6147824 */ /* 0x000fe200078e0a03 */
[----:B------:R-:W-:Y:S01]  /*0e90*/  LOP3.LUT R229, R2, 0xffffff80, RZ, 0xc0, !PT ;  /* 0xffffff8002e57812 */ /* 0x000fe200078ec0ff */
[----:B------:R-:W-:Y:S01]  /*0ea0*/  VIADD R172, R16, 0x60 ;  /* 0x0000006010ac7836 */ /* 0x000fe20000000000 */
[----:B------:R-:W-:Y:S01]  /*0eb0*/  SHF.R.S32.HI R10, RZ, 0x1f, R9 ;  /* 0x0000001fff0a7819 */ /* 0x000fe20000011409 */
[----:B------:R-:W-:Y:S01]  /*0ec0*/  IMAD.SHL.U32 R3, R20, 0x80, RZ ;  /* 0x0000008014037824 */ /* 0x000fe200078e00ff */
[----:B------:R-:W-:Y:S01]  /*0ed0*/  IADD3 R229, R21, -R229, RZ ;  /* 0x800000e515e57210 */ /* 0x000fe20007ffe0ff */
[----:B------:R0:W-:Y:S01]  /*0ee0*/  STL [R1+0x34], R20 ;  /* 0x0000341401007387 */ /* 0x0001e20000100800 */
[CC--:B------:R-:W-:Y:S01]  /*0ef0*/  LEA.HI R13, R7.reuse, R4.reuse, RZ, 0x4 ;  /* 0x00000004070d7211 */ /* 0x0c0fe200078f20ff */
[----:B------:R-:W-:Y:S01]  /*0f00*/  VIADD R175, R16, 0x80 ;  /* 0x0000008010af7836 */ /* 0x000fe20000000000 */
[----:B------:R-:W-:-:S02]  /*0f10*/  LEA.HI R17, R7, R4, RZ, 0x6 ;  /* 0x0000000407117211 */ /* 0x000fc400078f30ff */
[CC--:B------:R-:W-:Y:S02]  /*0f20*/  LEA.HI R173, R10.reuse, R9.reuse, RZ, 0x4 ;  /* 0x000000090aad7211 */ /* 0x0c0fe400078f20ff */
[----:B------:R-:W-:Y:S01]  /*0f30*/  LEA.HI R15, R10, R9, RZ, 0x6 ;  /* 0x000000090a0f7211 */ /* 0x000fe200078f30ff */
[----:B------:R-:W-:Y:S01]  /*0f40*/  IMAD.SHL.U32 R17, R17, 0x80, RZ ;  /* 0x0000008011117824 */ /* 0x000fe200078e00ff */
[----:B------:R-:W-:Y:S02]  /*0f50*/  LEA.HI R14, R12, R12, RZ, 0x1 ;  /* 0x0000000c0c0e7211 */ /* 0x000fe400078f08ff */
[----:B------:R-:W-:Y:S01]  /*0f60*/  SHF.R.S32.HI R4, RZ, 0x1f, R12 ;  /* 0x0000001fff047819 */ /* 0x000fe2000001140c */
[----:B------:R-:W-:Y:S01]  /*0f70*/  IMAD.SHL.U32 R15, R15, 0x80, RZ ;  /* 0x000000800f0f7824 */ /* 0x000fe200078e00ff */
[----:B------:R-:W-:Y:S02]  /*0f80*/  SHF.R.S32.HI R10, RZ, 0x1f, R229 ;  /* 0x0000001fff0a7819 */ /* 0x000fe400000114e5 */
[----:B------:R-:W-:-:S02]  /*0f90*/  LOP3.LUT R6, R14, 0x3fffffe, RZ, 0xc0, !PT ;  /* 0x03fffffe0e067812 */ /* 0x000fc400078ec0ff */
[----:B------:R-:W-:Y:S02]  /*0fa0*/  LEA.HI R7, R4, R12, RZ, 0x3 ;  /* 0x0000000c04077211 */ /* 0x000fe400078f18ff */
[----:B------:R-:W-:Y:S02]  /*0fb0*/  LEA.HI R4, R10, R229, RZ, 0x2 ;  /* 0x000000e50a047211 */ /* 0x000fe400078f10ff */
[----:B------:R-:W-:Y:S01]  /*0fc0*/  IADD3 R213, R12, -R6, RZ ;  /* 0x800000060cd57210 */ /* 0x000fe20007ffe0ff */
[----:B------:R-:W-:Y:S01]  /*0fd0*/  IMAD.SHL.U32 R9, R7, 0x40, RZ ;  /* 0x0000004007097824 */ /* 0x000fe200078e00ff */
[----:B------:R-:W-:Y:S02]  /*0fe0*/  LOP3.LUT R3, R3, 0x380, RZ, 0xc0, !PT ;  /* 0x0000038003037812 */ /* 0x000fe400078ec0ff */
[----:B------:R-:W-:Y:S02]  /*0ff0*/  LOP3.LUT R12, R4, 0x7ffffffc, RZ, 0xc0, !PT ;  /* 0x7ffffffc040c7812 */ /* 0x000fe400078ec0ff */
[----:B------:R-:W-:-:S02]  /*1000*/  SHF.R.S32.HI R7, RZ, 0x2, R4 ;  /* 0x00000002ff077819 */ /* 0x000fc40000011404 */
[----:B------:R-:W-:Y:S01]  /*1010*/  SHF.R.S32.HI R6, RZ, 0x1f, R4 ;  /* 0x0000001fff067819 */ /* 0x000fe20000011404 */
[----:B------:R-:W-:Y:S01]  /*1020*/  IMAD.IADD R12, R229, 0x1, -R12 ;  /* 0x00000001e50c7824 */ /* 0x000fe200078e0a0c */
[----:B------:R-:W-:Y:S02]  /*1030*/  SHF.R.U32.HI R4, RZ, 0x3, R3 ;  /* 0x00000003ff047819 */ /* 0x000fe40000011603 */
[----:B------:R-:W-:Y:S02]  /*1040*/  LOP3.LUT R3, R3, 0x10, R16, 0xf8, !PT ;  /* 0x0000001003037812 */ /* 0x000fe400078ef810 */
[----:B0-----:R-:W-:Y:S02]  /*1050*/  LOP3.LUT R20, R9, 0xfffffe00, RZ, 0xc0, !PT ;  /* 0xfffffe0009147812 */ /* 0x001fe400078ec0ff */
[----:B------:R-:W-:Y:S02]  /*1060*/  LEA.HI R9, R6, R7, RZ, 0x3 ;  /* 0x0000000706097211 */ /* 0x000fe400078f18ff */
[----:B------:R-:W-:Y:S01]  /*1070*/  LOP3.LUT R6, R3, R4, RZ, 0x3c, !PT ;  /* 0x0000000403067212 */ /* 0x000fe200078e3cff */
[----:B------:R-:W-:Y:S01]  /*1080*/  IMAD R3, R12, R19, 0xa0 ;  /* 0x000000a00c037424 */ /* 0x000fe200078e0213 */
[----:B------:R-:W-:Y:S01]  /*1090*/  LEA.HI R0, R0, R21, RZ, 0x3 ;  /* 0x0000001500007211 */ /* 0x000fe200078f18ff */
[----:B------:R-:W-:Y:S01]  /*10a0*/  IMAD R213, R213, 0x40, R20 ;  /* 0x00000040d5d57824 */ /* 0x000fe200078e0214 */
[----:B------:R-:W-:-:S02]  /*10b0*/  LOP3.LUT R4, R9, 0xfffffff8, RZ, 0xc0, !PT ;  /* 0xfffffff809047812 */ /* 0x000fc400078ec0ff */
[----:B------:R0:W-:Y:S01]  /*10c0*/  STL [R1+0x38], R3 ;  /* 0x0000380301007387 */ /* 0x0001e20000100800 */
[----:B------:R-:W-:Y:S02]  /*10d0*/  LEA.HI R10, R10, R229, RZ, 0x5 ;  /* 0x000000e50a0a7211 */ /* 0x000fe400078f28ff */
[----:B------:R-:W-:Y:S02]  /*10e0*/  LOP3.LUT R220, R0, 0xfffffff8, RZ, 0xc0, !PT ;  /* 0xfffffff800dc7812 */ /* 0x000fe400078ec0ff */
[----:B------:R-:W-:Y:S02]  /*10f0*/  IADD3 R7, R7, -R4, RZ ;  /* 0x8000000407077210 */ /* 0x000fe40007ffe0ff */
[----:B------:R-:W-:Y:S02]  /*1100*/  SHF.R.S32.HI R10, RZ, 0x5, R10 ;  /* 0x00000005ff0a7819 */ /* 0x000fe4000001140a */
[----:B------:R-:W-:Y:S02]  /*1110*/  IADD3 R220, R21, -R220, RZ ;  /* 0x800000dc15dc7210 */ /* 0x000fe40007ffe0ff */
[----:B0-----:R-:W-:-:S02]  /*1120*/  SHF.R.S32.HI R3, RZ, 0x7, R2 ;  /* 0x00000007ff037819 */ /* 0x001fc40000011402 */
[----:B------:R-:W-:Y:S01]  /*1130*/  LEA.HI R5, R5, R198, RZ, 0x1 ;  /* 0x000000c605057211 */ /* 0x000fe200078f08ff */
[----:B------:R-:W-:Y:S01]  /*1140*/  IMAD.SHL.U32 R214, R220, 0x8, RZ ;  /* 0x00000008dcd67824 */ /* 0x000fe200078e00ff */
[----:B------:R-:W-:Y:S02]  /*1150*/  LEA.HI R2, R2, R3, RZ, 0x1 ;  /* 0x0000000302027211 */ /* 0x000fe400078f08ff */
[----:B------:R-:W-:Y:S01]  /*1160*/  LEA R7, R10, R7, 0x4 ;  /* 0x000000070a077211 */ /* 0x000fe200078e20ff */
[----:B------:R-:W-:Y:S01]  /*1170*/  VIADD R219, R214, 0x40 ;  /* 0x00000040d6db7836 */ /* 0x000fe20000000000 */
[----:B------:R-:W-:Y:S02]  /*1180*/  LOP3.LUT R2, R2, 0x3fffffe, RZ, 0xc0, !PT ;  /* 0x03fffffe02027812 */ /* 0x000fe400078ec0ff */
[----:B------:R-:W-:Y:S02]  /*1190*/  LOP3.LUT R5, R5, 0x3fffffe, RZ, 0xc0, !PT ;  /* 0x03fffffe05057812 */ /* 0x000fe400078ec0ff */
[----:B------:R-:W-:-:S02]  /*11a0*/  IADD3 R2, R3, -R2, RZ ;  /* 0x8000000203027210 */ /* 0x000fc40007ffe0ff */
[----:B------:R-:W-:Y:S01]  /*11b0*/  SHF.R.S32.HI R227, RZ, 0x3, R0 ;  /* 0x00000003ffe37819 */ /* 0x000fe20000011400 */
[----:B------:R-:W-:Y:S01]  /*11c0*/  IMAD.IADD R4, R198, 0x1, -R5 ;  /* 0x00000001c6047824 */ /* 0x000fe200078e0a05 */
[----:B------:R-:W-:Y:S01]  /*11d0*/  SHF.R.S32.HI R0, RZ, 0x1f, R201 ;  /* 0x0000001fff007819 */ /* 0x000fe200000114c9 */
[----:B------:R-:W-:Y:S01]  /*11e0*/  IMAD R7, R2, 0x40, R7 ;  /* 0x0000004002077824 */ /* 0x000fe200078e0207 */
[----:B------:R-:W-:Y:S01]  /*11f0*/  SHF.R.S32.HI R2, RZ, 0x1f, R214 ;  /* 0x0000001fff027819 */ /* 0x000fe200000114d6 */
[C---:B------:R-:W-:Y:S01]  /*1200*/  IMAD R4, R217.reuse, 0x8, R4 ;  /* 0x00000008d9047824 */ /* 0x040fe200078e0204 */
[----:B------:R-:W-:Y:S01]  /*1210*/  SHF.R.S32.HI R2, RZ, 0x1f, R200 ;  /* 0x0000001fff027819 */ /* 0x000fe200000114c8 */
[----:B------:R-:W-:Y:S01]  /*1220*/  IMAD R217, R217, 0x400, R6 ;  /* 0x00000400d9d97824 */ /* 0x000fe200078e0206 */
[----:B------:R-:W-:Y:S01]  /*1230*/  STL [R1+0x30], R7 ;  /* 0x0000300701007387 */ /* 0x000fe20000100800 */
[----:B------:R-:W-:Y:S01]  /*1240*/  LOP3.LUT R208, R208, 0x180, RZ, 0xc0, !PT ;  /* 0x00000180d0d07812 */ /* 0x000fe200078ec0ff */
[----:B------:R-:W-:Y:S01]  /*1250*/  IMAD.SHL.U32 R210, R4, 0x40, RZ ;  /* 0x0000004004d27824 */ /* 0x000fe200078e00ff */
[----:B------:R-:W-:Y:S01]  /*1260*/  SHF.R.S32.HI R3, RZ, 0x1f, R203 ;  /* 0x0000001fff037819 */ /* 0x000fe200000114cb */
[----:B------:R0:W-:Y:S01]  /*1270*/  STL [R1+0x18], R0 ;  /* 0x0000180001007387 */ /* 0x0001e20000100800 */
[----:B------:R-:W-:-:S02]  /*1280*/  LOP3.LUT R4, R208, 0x30, R173, 0xf8, !PT ;  /* 0x00000030d0047812 */ /* 0x000fc400078ef8ad */
[----:B------:R-:W-:Y:S01]  /*1290*/  SHF.R.U32.HI R209, RZ, 0x3, R208 ;  /* 0x00000003ffd17819 */ /* 0x000fe200000116d0 */
[----:B------:R1:W-:Y:S01]  /*12a0*/  STL [R1+0x14], R2 ;  /* 0x0000140201007387 */ /* 0x0003e20000100800 */
[----:B------:R-:W-:Y:S02]  /*12b0*/  LOP3.LUT P0, RZ, R8, 0x2, RZ, 0xc0, !PT ;  /* 0x0000000208ff7812 */ /* 0x000fe4000780c0ff */
[----:B------:R-:W-:Y:S01]  /*12c0*/  LOP3.LUT R8, R208, 0x30, R13, 0xf8, !PT ;  /* 0x00000030d0087812 */ /* 0x000fe200078ef80d */
[----:B------:R2:W-:Y:S01]  /*12d0*/  STL [R1+0x10], R3 ;  /* 0x0000100301007387 */ /* 0x0005e20000100800 */
[----:B------:R-:W-:Y:S02]  /*12e0*/  LOP3.LUT R15, R15, 0xffffe000, RZ, 0xc0, !PT ;  /* 0xffffe0000f0f7812 */ /* 0x000fe400078ec0ff */
[----:B0-----:R-:W-:Y:S02]  /*12f0*/  SHF.R.S32.HI R0, RZ, 0x1f, R202 ;  /* 0x0000001fff007819 */ /* 0x001fe400000114ca */
[----:B------:R-:W-:-:S02]  /*1300*/  LOP3.LUT R4, R4, R209, RZ, 0x3c, !PT ;  /* 0x000000d104047212 */ /* 0x000fc400078e3cff */
[----:B-1----:R-:W-:Y:S01]  /*1310*/  SHF.R.S32.HI R2, RZ, 0x1f, R204 ;  /* 0x0000001fff027819 */ /* 0x002fe200000114cc */
[----:B------:R0:W-:Y:S01]  /*1320*/  STL [R1+0xc], R0 ;  /* 0x00000c0001007387 */ /* 0x0001e20000100800 */
[----:B------:R-:W-:Y:S02]  /*1330*/  LOP3.LUT R17, R17, 0xffffe000, RZ, 0xc0, !PT ;  /* 0xffffe00011117812 */ /* 0x000fe400078ec0ff */
[----:B------:R-:W-:Y:S01]  /*1340*/  LOP3.LUT R8, R8, R209, RZ, 0x3c, !PT ;  /* 0x000000d108087212 */ /* 0x000fe200078e3cff */
[----:B------:R1:W-:Y:S01]  /*1350*/  STL [R1+0x8], R2 ;  /* 0x0000080201007387 */ /* 0x0003e20000100800 */
[----:B--2---:R-:W-:Y:S02]  /*1360*/  SHF.R.S32.HI R3, RZ, 0x1f, R219 ;  /* 0x0000001fff037819 */ /* 0x004fe400000114db */
[-C--:B------:R-:W-:Y:S02]  /*1370*/  IADD3 R15, R4, R210.reuse, R15 ;  /* 0x000000d2040f7210 */ /* 0x080fe40007ffe00f */
[----:B------:R-:W-:-:S02]  /*1380*/  IADD3 R5, R8, R210, R17 ;  /* 0x000000d208057210 */ /* 0x000fc40007ffe011 */
[C---:B0-----:R-:W-:Y:S02]  /*1390*/  LOP3.LUT R0, R208.reuse, 0x10, R16, 0xf8, !PT ;  /* 0x00000010d0007812 */ /* 0x041fe400078ef810 */
[----:B------:R-:W-:Y:S02]  /*13a0*/  SHF.R.S32.HI R14, RZ, 0x1, R14 ;  /* 0x00000001ff0e7819 */ /* 0x000fe4000001140e */
[----:B-1----:R-:W-:Y:S02]  /*13b0*/  LOP3.LUT R2, R208, 0x30, R16, 0xf8, !PT ;  /* 0x00000030d0027812 */ /* 0x002fe400078ef810 */
[-C--:B------:R-:W-:Y:S02]  /*13c0*/  LOP3.LUT R215, R0, R209.reuse, RZ, 0x3c, !PT ;  /* 0x000000d100d77212 */ /* 0x080fe400078e3cff */
[----:B------:R-:W-:Y:S01]  /*13d0*/  LOP3.LUT R3, R2, R209, RZ, 0x3c, !PT ;  /* 0x000000d102037212 */ /* 0x000fe200078e3cff */
[C---:B------:R-:W-:Y:S01]  /*13e0*/  IMAD.IADD R2, R18.reuse, 0x1, R15 ;  /* 0x0000000112027824 */ /* 0x040fe200078e020f */
[----:B------:R-:W-:Y:S01]  /*13f0*/  IADD3 R0, R18, R5, RZ ;  /* 0x0000000512007210 */ /* 0x000fe20007ffe0ff */
[----:B------:R-:W-:Y:S01]  /*1400*/  IMAD.IADD R215, R210, 0x1, R215 ;  /* 0x00000001d2d77824 */ /* 0x000fe200078e02d7 */
[----:B------:R-:W-:-:S02]  /*1410*/  IADD3 R3, R18, R210, R3 ;  /* 0x000000d212037210 */ /* 0x000fc40007ffe003 */
[----:B------:R-:W-:Y:S02]  /*1420*/  SEL R226, R226, 0xffffffe0, !P0 ;  /* 0xffffffe0e2e27807 */ /* 0x000fe40004000000 */
[----:B------:R-:W-:Y:S01]  /*1430*/  IADD3 R196, R16, 0xa0, RZ ;  /* 0x000000a010c47810 */ /* 0x000fe20007ffe0ff */
[----:B------:R-:W-:Y:S01]  /*1440*/  STL [R1+0x24], R3 ;  /* 0x0000240301007387 */ /* 0x000fe20000100800 */
[----:B------:R-:W-:Y:S01]  /*1450*/  SHF.L.U32 R14, R14, 0x7, RZ ;  /* 0x000000070e0e7819 */ /* 0x000fe200000006ff */
[----:B------:R-:W-:Y:S01]  /*1460*/  IMAD.IADD R216, R226, 0x1, R215 ;  /* 0x00000001e2d87824 */ /* 0x000fe200078e02d7 */
[----:B------:R-:W-:Y:S01]  /*1470*/  MOV R19, RZ ;  /* 0x000000ff00137202 */ /* 0x000fe20000000f00 */
[----:B------:R-:W-:Y:S01]  /*1480*/  STL [R1+0x20], R2 ;  /* 0x0000200201007387 */ /* 0x000fe20000100800 */
[----:B------:R-:W-:Y:S02]  /*1490*/  SHF.R.S32.HI R17, RZ, 0x1f, R16 ;  /* 0x0000001fff117819 */ /* 0x000fe40000011410 */
[----:B------:R-:W-:Y:S01]  /*14a0*/  SHF.R.S32.HI R197, RZ, 0x1f, R172 ;  /* 0x0000001fffc57819 */ /* 0x000fe200000114ac */
[----:B------:R0:W-:Y:S01]  /*14b0*/  STL [R1+0x1c], R0 ;  /* 0x00001c0001007387 */ /* 0x0001e20000100800 */
[----:B------:R-:W-:-:S02]  /*14c0*/  SHF.R.S32.HI R207, RZ, 0x1f, R175 ;  /* 0x0000001fffcf7819 */ /* 0x000fc400000114af */
[----:B------:R-:W-:Y:S02]  /*14d0*/  SHF.R.S32.HI R206, RZ, 0x1f, R196 ;  /* 0x0000001fffce7819 */ /* 0x000fe400000114c4 */
[----:B------:R-:W-:Y:S02]  /*14e0*/  LOP3.LUT R212, R14, 0x180, RZ, 0xc0, !PT ;  /* 0x000001800ed47812 */ /* 0x000fe400078ec0ff */
[----:B------:R-:W-:Y:S02]  /*14f0*/  SHF.R.S32.HI R173, RZ, 0x4, R173 ;  /* 0x00000004ffad7819 */ /* 0x000fe400000114ad */
[----:B------:R-:W-:Y:S01]  /*1500*/  SHF.R.S32.HI R174, RZ, 0x4, R13 ;  /* 0x00000004ffae7819 */ /* 0x000fe2000001140d */
[----:B0-----:R-:W-:Y:S01]  /*1510*/  IMAD R0, R11, 0x8, R7 ;  /* 0x000000080b007824 */ /* 0x001fe200078e0207 */
[----:B------:R-:W-:-:S04]  /*1520*/  IADD3 R226, R226, UR39, R215 ;  /* 0x00000027e2e27c10 */ /* 0x000fc8000fffe0d7 */
[----:B------:R0:W-:Y:S03]  /*1530*/  STL [R1+0x3c], R0 ;  /* 0x00003c0001007387 */ /* 0x0001e60000100800 */
.L_x_630:
[----:B0---4-:R-:W1:Y:S02]  /*1540*/  LDC.64 R2, c[0x0][0xc88] ;  /* 0x00032200ff027b82 */ /* 0x011e640000000a00 */
[----:B-1----:R-:W-:-:S05]  /*1550*/  IMAD.WIDE R2, R171, 0x4, R2 ;  /* 0x00000004ab027825 */ /* 0x002fca00078e0202 */
[----:B--2---:R1:W2:Y:S01]  /*1560*/  LDG.E R218, desc[UR50][R2.64] ;  /* 0x0000003202da7981 */ /* 0x0042a2000c1e1900 */
[----:B------:R-:W-:Y:S05]  /*1570*/  YIELD ;  /* 0x0000000000007946 */ /* 0x000fea0003800000 */
[----:B------:R-:W-:Y:S01]  /*1580*/  ULDC.64 UR4, c[0x0][0xa28] ;  /* 0x00028a0000047ab9 */ /* 0x000fe20000000a00 */
[----:B------:R-:W-:Y:S01]  /*1590*/  ULDC.64 UR8, c[0x0][0xa18] ;  /* 0x0002860000087ab9 */ /* 0x000fe20000000a00 */
[----:B------:R-:W-:Y:S01]  /*15a0*/  ISETP.NE.U32.AND P1, PT, RZ, UR4, PT ;  /* 0x00000004ff007c0c */ /* 0x000fe2000bf25070 */
[----:B------:R-:W-:Y:S01]  /*15b0*/  ULDC.64 UR6, c[0x0][0xa08] ;  /* 0x0002820000067ab9 */ /* 0x000fe20000000a00 */
[----:B-1----:R-:W-:Y:S01]  /*15c0*/  MOV R3, RZ ;  /* 0x000000ff00037202 */ /* 0x002fe20000000f00 */
[----:B------:R-:W-:Y:S01]  /*15d0*/  IMAD.MOV.U32 R27, RZ, RZ, RZ ;  /* 0x000000ffff1b7224 */ /* 0x000fe200078e00ff */
[----:B------:R-:W-:-:S02]  /*15e0*/  ISETP.NE.AND.EX P1, PT, RZ, UR5, PT, P1 ;  /* 0x00000005ff007c0c */ /* 0x000fc4000bf25310 */
[----:B------:R-:W-:-:S04]  /*15f0*/  ISETP.NE.U32.AND P0, PT, RZ, UR6, PT ;  /* 0x00000006ff007c0c */ /* 0x000fc8000bf05070 */
[----:B------:R-:W-:Y:S02]  /*1600*/  ISETP.NE.AND.EX P0, PT, RZ, UR7, PT, P0 ;  /* 0x00000007ff007c0c */ /* 0x000fe4000bf05300 */
[----:B--2---:R-:W-:Y:S01]  /*1610*/  SHF.R.S32.HI R224, RZ, 0x1f, R218 ;  /* 0x0000001fffe07819 */ /* 0x004fe200000114da */
[----:B------:R-:W-:-:S04]  /*1620*/  IMAD.SHL.U32 R222, R218, 0x4, RZ ;  /* 0x00000004dade7824 */ /* 0x000fc800078e00ff */
[C---:B---3--:R-:W-:Y:S02]  /*1630*/  @P1 LEA R4, P2, R218.reuse, UR4, 0x2 ;  /* 0x00000004da041c11 */ /* 0x048fe4000f8410ff */
[C-C-:B------:R-:W-:Y:S02]  /*1640*/  SHF.L.U64.HI R223, R218.reuse, 0x2, R224.reuse ;  /* 0x00000002dadf7819 */ /* 0x140fe400000102e0 */
[----:B------:R-:W-:Y:S02]  /*1650*/  @P1 LEA.HI.X R5, R218, UR5, R224, 0x2, P2 ;  /* 0x00000005da051c11 */ /* 0x000fe400090f14e0 */
[----:B------:R-:W-:Y:S01]  /*1660*/  ISETP.NE.U32.AND P2, PT, RZ, UR8, PT ;  /* 0x00000008ff007c0c */ /* 0x000fe2000bf45070 */
[----:B------:R-:W-:Y:S01]  /*1670*/  ULDC UR4, c[0x0][0x288] ;  /* 0x0000a20000047ab9 */ /* 0x000fe20000000800 */
[----:B------:R-:W-:Y:S01]  /*1680*/  IADD3 R8, P3, R222, UR6, RZ ;  /* 0x00000006de087c10 */ /* 0x000fe2000ff7e0ff */
[----:B------:R1:W5:Y:S01]  /*1690*/  @P1 LDG.E R3, desc[UR50][R4.64] ;  /* 0x0000003204031981 */ /* 0x000362000c1e1900 */
[----:B------:R-:W-:Y:S01]  /*16a0*/  ISETP.NE.AND.EX P2, PT, RZ, UR9, PT, P2 ;  /* 0x00000009ff007c0c */ /* 0x000fe2000bf45320 */
[----:B------:R-:W-:Y:S01]  /*16b0*/  IMAD.U32 R151, RZ, RZ, UR4 ;  /* 0x00000004ff977e24 */ /* 0x000fe2000f8e00ff */
[----:B------:R-:W-:Y:S01]  /*16c0*/  IADD3.X R9, R223, UR7, RZ, P3, !PT ;  /* 0x00000007df097c10 */ /* 0x000fe20009ffe4ff */
[----:B------:R-:W-:-:S04]  /*16d0*/  ULDC.64 UR4, c[0x0][0x418] ;  /* 0x0001060000047ab9 */ /* 0x000fc80000000a00 */
[----:B------:R1:W5:Y:S06]  /*16e0*/  @P0 LDG.E R27, desc[UR50][R8.64] ;  /* 0x00000032081b0981 */ /* 0x00036c000c1e1900 */
[----:B------:R-:W-:-:S04]  /*16f0*/  @P2 IADD3 R6, P1, R222, UR8, RZ ;  /* 0x00000008de062c10 */ /* 0x000fc8000ff3e0ff */
[----:B------:R-:W-:-:S05]  /*1700*/  @P2 IADD3.X R7, R223, UR9, RZ, P1, !PT ;  /* 0x00000009df072c10 */ /* 0x000fca0008ffe4ff */
[----:B------:R1:W5:Y:S01]  /*1710*/  @P2 LDG.E R151, desc[UR50][R6.64] ;  /* 0x0000003206972981 */ /* 0x000362000c1e1900 */
[----:B------:R-:W-:-:S03]  /*1720*/  UISETP.NE.U32.AND UP0, UPT, UR4, URZ, UPT ;  /* 0x0000003f0400728c */ /* 0x000fc6000bf05070 */
[----:B------:R-:W-:Y:S01]  /*1730*/  ULDC UR4, c[0x0][0x424] ;  /* 0x0001090000047ab9 */ /* 0x000fe20000000800 */
[----:B------:R-:W-:-:S03]  /*1740*/  UISETP.NE.AND.EX UP0, UPT, UR5, URZ, UPT, UP0 ;  /* 0x0000003f0500728c */ /* 0x000fc6000bf05300 */
[----:B------:R-:W-:Y:S01]  /*1750*/  ULDC UR5, c[0x0][0x2f0] ;  /* 0x0000bc0000057ab9 */ /* 0x000fe20000000800 */
[----:B------:R-:W-:-:S04]  /*1760*/  USEL UR4, UR4, 0x1, UP0 ;  /* 0x0000000104047887 */ /* 0x000fc80008000000 */
[----:B------:R-:W-:-:S03]  /*1770*/  UIMAD UR4, UR4, UR5, URZ ;  /* 0x00000005040472a4 */ /* 0x000fc6000f8e023f */
[----:B------:R-:W-:Y:S02]  /*1780*/  ULDC UR5, c[0x0][0x348] ;  /* 0x0000d20000057ab9 */ /* 0x000fe40000000800 */
[----:B------:R-:W-:Y:S02]  /*1790*/  IMAD.U32 R2, RZ, RZ, UR5 ;  /* 0x00000005ff027e24 */ /* 0x000fe4000f8e00ff */
[----:B------:R-:W-:Y:S01]  /*17a0*/  IMAD.U32 R26, RZ, RZ, UR4 ;  /* 0x00000004ff1a7e24 */ /* 0x000fe2000f8e00ff */
[----:B------:R-:W-:Y:S01]  /*17b0*/  MOV R24, R218 ;  /* 0x000000da00187202 */ /* 0x000fe20000000f00 */
[----:B-1----:R-:W-:Y:S06]  /*17c0*/  @P2 BRA `(.L_x_432) ;  /* 0x0000000000242947 */ /* 0x002fec0003800000 */
[----:B------:R-:W-:Y:S02]  /*17d0*/  ULDC.64 UR4, c[0x0][0xa00] ;  /* 0x0002800000047ab9 */ /* 0x000fe40000000a00 */
[----:B------:R-:W-:-:S04]  /*17e0*/  ISETP.NE.U32.AND P1, PT, RZ, UR4, PT ;  /* 0x00000004ff007c0c */ /* 0x000fc8000bf25070 */
[----:B------:R-:W-:-:S13]  /*17f0*/  ISETP.NE.AND.EX P1, PT, RZ, UR5, PT, P1 ;  /* 0x00000005ff007c0c */ /* 0x000fda000bf25310 */
[----:B------:R-:W-:Y:S05]  /*1800*/  @!P1 BRA `(.L_x_432) ;  /* 0x0000000000149947 */ /* 0x000fea0003800000 */
[----:B------:R-:W1:Y:S02]  /*1810*/  LDC.64 R4, c[0x0][0xa00] ;  /* 0x00028000ff047b82 */ /* 0x000e640000000a00 */
[----:B-1----:R-:W-:-:S05]  /*1820*/  IMAD.WIDE R4, R24, 0x4, R4 ;  /* 0x0000000418047825 */ /* 0x002fca00078e0204 */
[----:B-----5:R-:W2:Y:S04]  /*1830*/  LDG.E R151, desc[UR50][R4.64] ;  /* 0x0000003204977981 */ /* 0x020ea8000c1e1900 */
[----:B0-----:R-:W2:Y:S02]  /*1840*/  LDG.E R0, desc[UR50][R4.64+0x4] ;  /* 0x0000043204007981 */ /* 0x001ea4000c1e1900 */
[----:B--2---:R-:W-:-:S07]  /*1850*/  IMAD.IADD R151, R0, 0x1, -R151 ;  /* 0x0000000100977824 */ /* 0x004fce00078e0a97 */
.L_x_432:
[----:B------:R-:W-:Y:S01]  /*1860*/  ULDC.64 UR4, c[0x0][0xa20] ;  /* 0x0002880000047ab9 */ /* 0x000fe20000000a00 */
[----:B------:R-:W-:Y:S01]  /*1870*/  IMAD.MOV.U32 R225, RZ, RZ, R169 ;  /* 0x000000ffffe17224 */ /* 0x000fe200078e00a9 */
[----:B------:R-:W-:Y:S02]  /*1880*/  ISETP.NE.U32.AND P1, PT, RZ, UR4, PT ;  /* 0x00000004ff007c0c */ /* 0x000fe4000bf25070 */
[----:B------:R-:W-:Y:S02]  /*1890*/  MOV R221, R170 ;  /* 0x000000aa00dd7202 */ /* 0x000fe40000000f00 */
[----:B------:R-:W-:-:S13]  /*18a0*/  ISETP.NE.AND.EX P1, PT, RZ, UR5, PT, P1 ;  /* 0x00000005ff007c0c */ /* 0x000fda000bf25310 */
[----:B------:R-:W-:Y:S05]  /*18b0*/  @!P1 BRA `(.L_x_433) ;  /* 0x0000000000109947 */ /* 0x000fea0003800000 */
[----:B------:R-:W-:-:S04]  /*18c0*/  IADD3 R4, P0, R222, UR4, RZ ;  /* 0x00000004de047c10 */ /* 0x000fc8000ff1e0ff */
[----:B------:R-:W-:-:S05]  /*18d0*/  IADD3.X R5, R223, UR5, RZ, P0, !PT ;  /* 0x00000005df057c10 */ /* 0x000fca00087fe4ff */
[----:B------:R1:W5:Y:S01]  /*18e0*/  LDG.E R26, desc[UR50][R4.64] ;  /* 0x00000032041a7981 */ /* 0x000362000c1e1900 */
[----:B------:R-:W-:Y:S05]  /*18f0*/  BRA `(.L_x_434) ;  /* 0x0000000000107947 */ /* 0x000fea0003800000 */
.L_x_433:
[----:B------:R-:W-:Y:S05]  /*1900*/  @!P0 BRA `(.L_x_434) ;  /* 0x00000000000c8947 */ /* 0x000fea0003800000 */
[----:B------:R-:W2:Y:S04]  /*1910*/  LDG.E R5, desc[UR50][R8.64] ;  /* 0x0000003208057981 */ /* 0x000ea8000c1e1900 */
[----:B------:R-:W2:Y:S02]  /*1920*/  LDG.E R26, desc[UR50][R8.64+0x4] ;  /* 0x00000432081a7981 */ /* 0x000ea4000c1e1900 */
[----:B--2---:R-:W-:-:S07]  /*1930*/  IMAD.IADD R26, R26, 0x1, -R5 ;  /* 0x000000011a1a7824 */ /* 0x004fce00078e0a05 */
.L_x_434:
[----:B------:R-:W-:Y:S02]  /*1940*/  ULDC.64 UR4, c[0x0][0xa10] ;  /* 0x0002840000047ab9 */ /* 0x000fe40000000a00 */
[----:B------:R-:W-:-:S04]  /*1950*/  ISETP.NE.U32.AND P0, PT, RZ, UR4, PT ;  /* 0x00000004ff007c0c */ /* 0x000fc8000bf05070 */
[----:B------:R-:W-:Y:S01]  /*1960*/  ISETP.NE.AND.EX P0, PT, RZ, UR5, PT, P0 ;  /* 0x00000005ff007c0c */ /* 0x000fe2000bf05300 */
[----:B-----5:R-:W-:Y:S01]  /*1970*/  IMAD.IADD R11, R26, 0x1, -R3 ;  /* 0x000000011a0b7824 */ /* 0x020fe200078e0a03 */
[----:B------:R-:W-:-:S11]  /*1980*/  ULDC.64 UR4, c[0x0][0xa30] ;  /* 0x00028c0000047ab9 */ /* 0x000fd60000000a00 */
[----:B-1----:R-:W1:Y:S02]  /*1990*/  @P0 LDC.64 R4, c[0x0][0xa10] ;  /* 0x00028400ff040b82 */ /* 0x002e640000000a00 */
[----:B-1----:R-:W-:-:S05]  /*19a0*/  @P0 IMAD.WIDE R4, R24, 0x4, R4 ;  /* 0x0000000418040825 */ /* 0x002fca00078e0204 */
[----:B0-----:R-:W2:Y:S04]  /*19b0*/  @P0 LDG.E R0, desc[UR50][R4.64] ;  /* 0x0000003204000981 */ /* 0x001ea8000c1e1900 */
[----:B------:R-:W2:Y:S01]  /*19c0*/  @P0 LDG.E R9, desc[UR50][R4.64+0x4] ;  /* 0x0000043204090981 */ /* 0x000ea2000c1e1900 */
[----:B------:R-:W-:Y:S01]  /*19d0*/  IMAD.MOV R122, RZ, RZ, -R11 ;  /* 0x000000ffff7a7224 */ /* 0x000fe200078e0a0b */
[----:B------:R-:W-:Y:S01]  /*19e0*/  ISETP.NE.U32.AND P1, PT, RZ, UR4, PT ;  /* 0x00000004ff007c0c */ /* 0x000fe2000bf25070 */
[----:B------:R-:W-:-:S03]  /*19f0*/  IMAD.MOV.U32 R136, RZ, RZ, R26 ;  /* 0x000000ffff887224 */ /* 0x000fc600078e001a */
[----:B------:R-:W-:Y:S02]  /*1a00*/  VIMNMX R122, RZ, R122, !PT ;  /* 0x0000007aff7a7248 */ /* 0x000fe40007fe0100 */
[----:B------:R-:W-:-:S13]  /*1a10*/  ISETP.NE.AND.EX P1, PT, RZ, UR5, PT, P1 ;  /* 0x00000005ff007c0c */ /* 0x000fda000bf25310 */
[----:B------:R-:W-:-:S04]  /*1a20*/  @P1 IADD3 R6, P2, R222, UR4, RZ ;  /* 0x00000004de061c10 */ /* 0x000fc8000ff5e0ff */
[----:B------:R-:W-:-:S05]  /*1a30*/  @P1 IADD3.X R7, R223, UR5, RZ, P2, !PT ;  /* 0x00000005df071c10 */ /* 0x000fca00097fe4ff */
[----:B------:R0:W5:Y:S01]  /*1a40*/  @P1 LDG.E R136, desc[UR50][R6.64] ;  /* 0x0000003206881981 */ /* 0x000162000c1e1900 */
[----:B--2---:R-:W-:-:S05]  /*1a50*/  @P0 IADD3 R2, -R0, R9, RZ ;  /* 0x0000000900020210 */ /* 0x004fca0007ffe1ff */
[----:B------:R-:W-:-:S04]  /*1a60*/  IMAD.IADD R152, R11, 0x1, R2 ;  /* 0x000000010b987824 */ /* 0x000fc800078e0202 */
[----:B------:R-:W-:-:S04]  /*1a70*/  VIADD R0, R152, 0x9f ;  /* 0x0000009f98007836 */ /* 0x000fc80000000000 */
[----:B------:R-:W-:-:S05]  /*1a80*/  IMAD.HI R0, R0, 0x66666667, RZ ;  /* 0x6666666700007827 */ /* 0x000fca00078e02ff */
[----:B------:R-:W-:-:S04]  /*1a90*/  SHF.R.U32.HI R3, RZ, 0x1f, R0 ;  /* 0x0000001fff037819 */ /* 0x000fc80000011600 */
[----:B------:R-:W-:-:S05]  /*1aa0*/  LEA.HI.SX32 R154, R0, R3, 0x1a ;  /* 0x00000003009a7211 */ /* 0x000fca00078fd2ff */
[----:B------:R-:W-:-:S05]  /*1ab0*/  IMAD R3, R154, 0xa0, -R11 ;  /* 0x000000a09a037824 */ /* 0x000fca00078e0a0b */
[----:B------:R-:W-:-:S04]  /*1ac0*/  VIMNMX R3, R3, R2, PT ;  /* 0x0000000203037248 */ /* 0x000fc80003fe0100 */
[----:B------:R-:W-:Y:S01]  /*1ad0*/  ISETP.GT.AND P0, PT, R3, R122, PT ;  /* 0x0000007a0300720c */ /* 0x000fe20003f04270 */
[----:B------:R-:W-:-:S05]  /*1ae0*/  IMAD.WIDE.U32 R122, R122, -0x33333333, RZ ;  /* 0xcccccccd7a7a7825 */ /* 0x000fca00078e00ff */
[----:B------:R-:W-:-:S05]  /*1af0*/  SHF.R.U32.HI R122, RZ, 0x7, R123 ;  /* 0x00000007ff7a7819 */ /* 0x000fca000001167b */
[----:B------:R-:W-:Y:S02]  /*1b00*/  IMAD.MOV.U32 R25, RZ, RZ, R122 ;  /* 0x000000ffff197224 */ /* 0x000fe400078e007a */
[----:B------:R-:W-:-:S05]  /*1b10*/  @P0 IADD3 R0, R3, 0x9f, RZ ;  /* 0x0000009f03000810 */ /* 0x000fca0007ffe0ff */
[----:B------:R-:W-:-:S05]  /*1b20*/  @P0 IMAD.HI R0, R0, 0x66666667, RZ ;  /* 0x6666666700000827 */ /* 0x000fca00078e02ff */
[----:B------:R-:W-:-:S04]  /*1b30*/  @P0 SHF.R.U32.HI R3, RZ, 0x1f, R0 ;  /* 0x0000001fff030819 */ /* 0x000fc80000011600 */
[----:B------:R-:W-:Y:S02]  /*1b40*/  @P0 LEA.HI.SX32 R25, R0, R3, 0x1a ;  /* 0x0000000300190211 */ /* 0x000fe400078fd2ff */
[----:B------:R-:W-:Y:S02]  /*1b50*/  PLOP3.LUT P0, PT, PT, PT, PT, 0x80, 0x0 ;  /* 0x000000000000781c */ /* 0x000fe40003f0f070 */
[----:B------:R-:W-:-:S13]  /*1b60*/  ISETP.GT.AND P1, PT, R25, R122, PT ;  /* 0x0000007a1900720c */ /* 0x000fda0003f24270 */
[----:B0-----:R-:W-:Y:S05]  /*1b70*/  @!P1 BRA `(.L_x_435) ;  /* 0x000000e400549947 */ /* 0x001fea0003800000 */
[----:B------:R-:W-:Y:S01]  /*1b80*/  VIADD R0, R18, 0x1a400 ;  /* 0x0001a40012007836 */ /* 0x000fe20000000000 */
[----:B------:R-:W-:Y:S04]  /*1b90*/  BSSY B6, `(.L_x_436) ;  /* 0x0000013000067945 */ /* 0x000fe80003800000 */
[----:B------:R-:W-:-:S13]  /*1ba0*/  LOP3.LUT P0, RZ, R0, 0x1bf, RZ, 0xc0, !PT ;  /* 0x000001bf00ff7812 */ /* 0x000fda000780c0ff */
[----:B------:R-:W-:Y:S05]  /*1bb0*/  @!P0 BRA `(.L_x_437) ;  /* 0x0000000000408947 */ /* 0x000fea0003800000 */
[----:B------:R-:W-:Y:S01]  /*1bc0*/  MOV R0, 0x0 ;  /* 0x0000000000007802 */ /* 0x000fe20000000f00 */
[----:B------:R-:W-:Y:S01]  /*1bd0*/  ULDC.64 UR4, c[0x4][0xc8] ;  /* 0x0100320000047ab9 */ /* 0x000fe20000000a00 */
[----:B------:R-:W-:Y:S01]  /*1be0*/  ULDC.64 UR6, c[0x4][0x30] ;  /* 0x01000c0000067ab9 */ /* 0x000fe20000000a00 */
[----:B------:R-:W-:Y:S01]  /*1bf0*/  IMAD.U32 R4, RZ, RZ, UR4 ;  /* 0x00000004ff047e24 */ /* 0x000fe2000f8e00ff */
[----:B------:R0:W1:Y:S01]  /*1c00*/  LDC.64 R14, c[0x4][R0] ;  /* 0x01000000000e7b82 */ /* 0x0000620000000a00 */
[----:B------:R-:W-:Y:S01]  /*1c10*/  MOV R5, UR5 ;  /* 0x0000000500057c02 */ /* 0x000fe20008000f00 */
        /* <DEDUP_REMOVED lines=9> */
[----:B-1---5:R-:W-:Y:S05]  /*1cb0*/  CALL.ABS.NOINC R14 ;  /* 0x000000000e007343 */ /* 0x022fea0003c00000 */
.L_x_437:
[----:B------:R-:W-:Y:S05]  /*1cc0*/  BSYNC B6 ;  /* 0x0000000000067941 */ /* 0x000fea0003800000 */
.L_x_436:
[----:B------:R-:W-:Y:S01]  /*1cd0*/  IADD3 R0, R18, 0xa400, RZ ;  /* 0x0000a40012007810 */ /* 0x000fe20007ffe0ff */
[----:B------:R-:W-:Y:S03]  /*1ce0*/  BSSY B6, `(.L_x_438) ;  /* 0x0000013000067945 */ /* 0x000fe60003800000 */
[----:B------:R-:W-:-:S13]  /*1cf0*/  LOP3.LUT P0, RZ, R0, 0x3ff, RZ, 0xc0, !PT ;  /* 0x000003ff00ff7812 */ /* 0x000fda000780c0ff */
[----:B------:R-:W-:Y:S05]  /*1d00*/  @!P0 BRA `(.L_x_439) ;  /* 0x0000000000408947 */ /* 0x000fea0003800000 */
        /* <DEDUP_REMOVED lines=9> */
[----:B------:R-:W-:Y:S01]  /*1da0*/  IMAD.U32 R10, RZ, RZ, UR4 ;  /* 0x00000004ff0a7e24 */ /* 0x000fe2000f8e00ff */
[----:B------:R-:W-:Y:S01]  /*1db0*/  MOV R12, 0x1 ;  /* 0x00000001000c7802 */ /* 0x000fe20000000f00 */
[----:B------:R-:W-:-:S02]  /*1dc0*/  IMAD.U32 R11, RZ, RZ, UR5 ;  /* 0x00000005ff0b7e24 */ /* 0x000fc4000f8e00ff */
[----:B------:R-:W-:Y:S02]  /*1dd0*/  IMAD.MOV.U32 R8, RZ, RZ, 0x70 ;  /* 0x00000070ff087424 */ /* 0x000fe400078e00ff */
[----:B0-----:R-:W-:-:S07]  /*1de0*/  IMAD.MOV.U32 R13, RZ, RZ, RZ ;  /* 0x000000ffff0d7224 */ /* 0x001fce00078e00ff */
[----:B------:R-:W-:-:S07]  /*1df0*/  LEPC R20, `(.L_x_439) ;  /* 0x000000001014794e */ /* 0x000fce0000000000 */
[----:B-1---5:R-:W-:Y:S05]  /*1e00*/  CALL.ABS.NOINC R14 ;  /* 0x000000000e007343 */ /* 0x022fea0003c00000 */
.L_x_439:
[----:B------:R-:W-:Y:S05]  /*1e10*/  BSYNC B6 ;  /* 0x0000000000067941 */ /* 0x000fea0003800000 */
.L_x_438:
[----:B------:R-:W2:Y:S01]  /*1e20*/  LDL.LU R10, [R1] ;  /* 0x00000000010a7983 */ /* 0x000ea20000300800 */
[----:B------:R-:W-:Y:S01]  /*1e30*/  ULDC.64 UR4, c[0x0][0x9f8] ;  /* 0x00027e0000047ab9 */ /* 0x000fe20000000a00 */
[----:B------:R-:W0:Y:S01]  /*1e40*/  S2R R20, SR_TID.X ;  /* 0x0000000000147919 */ /* 0x000e220000002100 */
[----:B------:R-:W-:Y:S01]  /*1e50*/  ISETP.NE.U32.AND P0, PT, RZ, UR4, PT ;  /* 0x00000004ff007c0c */ /* 0x000fe2000bf05070 */
[C---:B------:R-:W-:Y:S01]  /*1e60*/  VIADD R0, R16.reuse, 0x20 ;  /* 0x0000002010007836 */ /* 0x040fe20000000000 */
[----:B------:R-:W1:Y:S01]  /*1e70*/  LDC R121, c[0x0][0x3f4] ;  /* 0x0000fd00ff797b82 */ /* 0x000e620000000800 */
[----:B------:R-:W3:Y:S01]  /*1e80*/  LDL R12, [R1+0x34] ;  /* 0x00003400010c7983 */ /* 0x000ee20000100800 */
[----:B------:R-:W-:Y:S01]  /*1e90*/  ISETP.NE.AND.EX P0, PT, RZ, UR5, PT, P0 ;  /* 0x00000005ff007c0c */ /* 0x000fe2000bf05300 */
[----:B------:R-:W-:-:S05]  /*1ea0*/  VIADD R3, R16, 0x40 ;  /* 0x0000004010037836 */ /* 0x000fca0000000000 */
[----:B------:R-:W4:Y:S07]  /*1eb0*/  LDC.64 R100, c[0x0][0x3f8] ;  /* 0x0000fe00ff647b82 */ /* 0x000f2e0000000a00 */
[----:B------:R-:W-:Y:S01]  /*1ec0*/  @P0 IADD3 R4, P1, R222, UR4, RZ ;  /* 0x00000004de040c10 */ /* 0x000fe2000ff3e0ff */
[----:B------:R-:W-:Y:S01]  /*1ed0*/  ULDC UR4, c[0x0][0x320] ;  /* 0x0000c80000047ab9 */ /* 0x000fe20000000800 */
[----:B------:R-:W4:Y:S02]  /*1ee0*/  LDC.64 R94, c[0x0][0x408] ;  /* 0x00010200ff5e7b82 */ /* 0x000f240000000a00 */
[----:B------:R-:W-:-:S05]  /*1ef0*/  @P0 IADD3.X R5, R223, UR5, RZ, P1, !PT ;  /* 0x00000005df050c10 */ /* 0x000fca0008ffe4ff */
[----:B------:R1:W3:Y:S01]  /*1f00*/  @P0 LDG.E R24, desc[UR50][R4.64] ;  /* 0x0000003204180981 */ /* 0x0002e2000c1e1900 */
[----:B0-----:R-:W-:-:S04]  /*1f10*/  SHF.R.U32.HI R20, RZ, 0x7, R20 ;  /* 0x00000007ff147819 */ /* 0x001fc80000011614 */
[----:B------:R-:W-:Y:S02]  /*1f20*/  ISETP.NE.AND P6, PT, R20, 0x1, PT ;  /* 0x000000011400780c */ /* 0x000fe40003fc5270 */
[----:B------:R-:W-:Y:S02]  /*1f30*/  ISETP.GE.AND P2, PT, R16, UR4, PT ;  /* 0x0000000410007c0c */ /* 0x000fe4000bf46270 */
[----:B------:R-:W-:Y:S02]  /*1f40*/  ISETP.GE.AND P3, PT, R0, UR4, PT ;  /* 0x0000000400007c0c */ /* 0x000fe4000bf66270 */
[----:B------:R-:W-:Y:S02]  /*1f50*/  ISETP.GE.AND P0, PT, R3, UR4, PT ;  /* 0x0000000403007c0c */ /* 0x000fe4000bf06270 */
[----:B------:R-:W-:-:S05]  /*1f60*/  ISETP.GE.AND P1, PT, R172, UR4, PT ;  /* 0x00000004ac007c0c */ /* 0x000fca000bf26270 */
[----:B------:R-:W-:Y:S05]  /*1f70*/  @!P6 WARPSYNC.ALL ;  /* 0x000000000000e948 */ /* 0x000fea0003800000 */
[----:B------:R-:W-:Y:S02]  /*1f80*/  ULDC UR4, c[0x0][0x2f4] ;  /* 0x0000bd0000047ab9 */ /* 0x000fe40000000800 */
[----:B------:R-:W-:Y:S02]  /*1f90*/  ISETP.GE.AND P5, PT, R0, UR4, PT ;  /* 0x0000000400007c0c */ /* 0x000fe4000bfa6270 */
[----:B------:R-:W-:Y:S02]  /*1fa0*/  ISETP.GE.AND P4, PT, R16, UR4, PT ;  /* 0x0000000410007c0c */ /* 0x000fe4000bf86270 */
[----:B-1----:R-:W-:-:S02]  /*1fb0*/  SEL R5, RZ, 0xffffffff, P5 ;  /* 0xffffffffff057807 */ /* 0x002fc40002800000 */
[----:B------:R-:W-:Y:S02]  /*1fc0*/  SEL R4, RZ, 0x1, P4 ;  /* 0x00000001ff047807 */ /* 0x000fe40002000000 */
[----:B------:R-:W-:-:S04]  /*1fd0*/  SHF.L.U32 R5, R5, 0x1, RZ ;  /* 0x0000000105057819 */ /* 0x000fc800000006ff */
[----:B------:R-:W-:Y:S02]  /*1fe0*/  LOP3.LUT R6, R5, 0x2, R4, 0xe2, !PT ;  /* 0x0000000205067812 */ /* 0x000fe400078ee204 */
[----:B------:R-:W-:Y:S02]  /*1ff0*/  SEL R5, RZ, 0xffffffff, P3 ;  /* 0xffffffffff057807 */ /* 0x000fe40001800000 */
[----:B------:R-:W-:Y:S02]  /*2000*/  ISETP.GE.AND P3, PT, R3, UR4, PT ;  /* 0x0000000403007c0c */ /* 0x000fe4000bf66270 */
[----:B------:R-:W-:Y:S01]  /*2010*/  ISETP.GE.AND P4, PT, R172, UR4, PT ;  /* 0x00000004ac007c0c */ /* 0x000fe2000bf86270 */
[----:B------:R-:W-:Y:S01]  /*2020*/  IMAD.SHL.U32 R9, R5, 0x2, RZ ;  /* 0x0000000205097824 */ /* 0x000fe200078e00ff */
[----:B------:R-:W-:Y:S02]  /*2030*/  SHF.R.S32.HI R11, RZ, 0x1f, R198 ;  /* 0x0000001fff0b7819 */ /* 0x000fe400000114c6 */
[----:B------:R-:W-:-:S02]  /*2040*/  SEL R5, RZ, 0x4, P3 ;  /* 0x00000004ff057807 */ /* 0x000fc40001800000 */
[----:B------:R-:W-:Y:S02]  /*2050*/  SEL R7, RZ, 0x8, P4 ;  /* 0x00000008ff077807 */ /* 0x000fe40002000000 */
[----:B------:R-:W-:Y:S02]  /*2060*/  SEL R4, RZ, 0x1, P2 ;  /* 0x00000001ff047807 */ /* 0x000fe40001000000 */
[----:B------:R-:W-:Y:S01]  /*2070*/  ISETP.GE.AND P5, PT, R3, R121, PT ;  /* 0x000000790300720c */ /* 0x000fe20003fa6270 */
[----:B----4-:R-:W-:Y:S01]  /*2080*/  IMAD R8, R11, R100, RZ ;  /* 0x000000640b087224 */ /* 0x010fe200078e02ff */
[----:B------:R-:W-:Y:S02]  /*2090*/  LOP3.LUT R7, R7, R6, R5, 0xfe, !PT ;  /* 0x0000000607077212 */ /* 0x000fe400078efe05 */
[----:B------:R-:W-:Y:S02]  /*20a0*/  LOP3.LUT R4, R9, 0x2, R4, 0xe2, !PT ;  /* 0x0000000209047812 */ /* 0x000fe400078ee204 */
[----:B------:R-:W-:-:S02]  /*20b0*/  ISETP.GE.AND P2, PT, R175, UR4, PT ;  /* 0x00000004af007c0c */ /* 0x000fc4000bf46270 */
[----:B------:R-:W-:Y:S02]  /*20c0*/  SEL R5, RZ, 0x4, P0 ;  /* 0x00000004ff057807 */ /* 0x000fe40000000000 */
[----:B------:R-:W-:Y:S02]  /*20d0*/  SEL R6, RZ, 0x8, P1 ;  /* 0x00000008ff067807 */ /* 0x000fe40000800000 */
[----:B------:R-:W-:Y:S01]  /*20e0*/  ISETP.GE.AND P0, PT, R16, R121, PT ;  /* 0x000000791000720c */ /* 0x000fe20003f06270 */
[----:B------:R-:W-:Y:S01]  /*20f0*/  IMAD R13, R198, R101, R8 ;  /* 0x00000065c60d7224 */ /* 0x000fe200078e0208 */
[----:B------:R-:W-:Y:S02]  /*2100*/  SEL R8, RZ, 0x10, P2 ;  /* 0x00000010ff087807 */ /* 0x000fe40001000000 */
[----:B------:R-:W-:Y:S02]  /*2110*/  LOP3.LUT R9, R6, R4, R5, 0xfe, !PT ;  /* 0x0000000406097212 */ /* 0x000fe400078efe05 */
[----:B------:R-:W-:-:S02]  /*2120*/  ISETP.GE.AND P3, PT, R0, R121, PT ;  /* 0x000000790000720c */ /* 0x000fc40003f66270 */
[----:B------:R-:W-:Y:S02]  /*2130*/  SEL R5, R121, RZ, P0 ;  /* 0x000000ff79057207 */ /* 0x000fe40000000000 */
[----:B------:R-:W-:Y:S02]  /*2140*/  LOP3.LUT R28, R7, R8, RZ, 0xfc, !PT ;  /* 0x00000008071c7212 */ /* 0x000fe400078efcff */
[----:B------:R-:W-:Y:S01]  /*2150*/  SEL R7, R121, RZ, P3 ;  /* 0x000000ff79077207 */ /* 0x000fe20001800000 */
[----:B------:R-:W-:Y:S01]  /*2160*/  IMAD.IADD R5, R16, 0x1, R5 ;  /* 0x0000000110057824 */ /* 0x000fe200078e0205 */
[--C-:B------:R-:W-:Y:S01]  /*2170*/  SHF.R.S32.HI R23, RZ, 0x1f, R22.reuse ;  /* 0x0000001fff177819 */ /* 0x100fe20000011416 */
[-C--:B------:R-:W-:Y:S01]  /*2180*/  IMAD R11, R11, R94.reuse, RZ ;  /* 0x0000005e0b0b7224 */ /* 0x080fe200078e02ff */
[----:B------:R-:W-:Y:S02]  /*2190*/  SEL R6, R121, RZ, P5 ;  /* 0x000000ff79067207 */ /* 0x000fe40002800000 */
[----:B------:R-:W-:Y:S01]  /*21a0*/  IADD3 R7, R0, R7, RZ ;  /* 0x0000000700077210 */ /* 0x000fe20007ffe0ff */
[----:B------:R-:W-:Y:S01]  /*21b0*/  IMAD.WIDE.U32 R98, R198, R94, R22 ;  /* 0x0000005ec6627225 */ /* 0x000fe200078e0016 */
[----:B------:R-:W-:-:S03]  /*21c0*/  SHF.R.S32.HI R4, RZ, 0x1f, R5 ;  /* 0x0000001fff047819 */ /* 0x000fc60000011405 */
[C---:B------:R-:W-:Y:S02]  /*21d0*/  IMAD R11, R198.reuse, R95, R11 ;  /* 0x0000005fc60b7224 */ /* 0x040fe400078e020b */
[----:B------:R-:W-:Y:S01]  /*21e0*/  IMAD.WIDE.U32 R96, R198, R94, R16 ;  /* 0x0000005ec6607225 */ /* 0x000fe200078e0010 */
[CC--:B------:R-:W-:Y:S02]  /*21f0*/  LEA.HI R21, R4.reuse, R5.reuse, RZ, 0x4 ;  /* 0x0000000504157211 */ /* 0x0c0fe400078f20ff */
[----:B------:R-:W-:Y:S01]  /*2200*/  LEA.HI R5, R4, R5, RZ, 0x6 ;  /* 0x0000000504057211 */ /* 0x000fe200078f30ff */
[----:B------:R-:W-:Y:S02]  /*2210*/  IMAD.IADD R99, R99, 0x1, R11 ;  /* 0x0000000163637824 */ /* 0x000fe400078e020b */
[----:B------:R-:W-:Y:S01]  /*2220*/  IMAD.IADD R97, R11, 0x1, R97 ;  /* 0x000000010b617824 */ /* 0x000fe200078e0261 */
[----:B------:R-:W-:Y:S01]  /*2230*/  SHF.R.S32.HI R5, RZ, 0x6, R5 ;  /* 0x00000006ff057819 */ /* 0x000fe20000011405 */
[----:B------:R-:W-:-:S04]  /*2240*/  IMAD.WIDE.U32 R102, R198, R100, R16 ;  /* 0x00000064c6667225 */ /* 0x000fc800078e0010 */
[----:B------:R-:W-:Y:S01]  /*2250*/  IMAD.WIDE.U32 R104, R198, R100, R22 ;  /* 0x00000064c6687225 */ /* 0x000fe200078e0016 */
[----:B------:R-:W-:-:S03]  /*2260*/  IADD3 R103, R13, R103, RZ ;  /* 0x000000670d677210 */ /* 0x000fc60007ffe0ff */
[C---:B------:R-:W-:Y:S02]  /*2270*/  IMAD R135, R5.reuse, 0x2800, R210 ;  /* 0x0000280005877824 */ /* 0x040fe400078e02d2 */
[----:B------:R-:W-:Y:S01]  /*2280*/  IMAD R133, R5, 0x2800, R213 ;  /* 0x0000280005857824 */ /* 0x000fe200078e02d5 */
[----:B------:R-:W-:Y:S01]  /*2290*/  SHF.R.U32.HI R4, RZ, 0x3, R212 ;  /* 0x00000003ff047819 */ /* 0x000fe200000116d4 */
[----:B------:R-:W-:Y:S01]  /*22a0*/  IMAD.IADD R105, R105, 0x1, R13 ;  /* 0x0000000169697824 */ /* 0x000fe200078e020d */
[----:B------:R-:W-:Y:S01]  /*22b0*/  LOP3.LUT R13, R212, 0x30, R21, 0xf8, !PT ;  /* 0x00000030d40d7812 */ /* 0x000fe200078ef815 */
[----:B------:R-:W-:Y:S02]  /*22c0*/  IMAD.IADD R126, R27, 0x1, R26 ;  /* 0x000000011b7e7824 */ /* 0x000fe400078e021a */
[----:B------:R-:W-:Y:S02]  /*22d0*/  IMAD.MOV.U32 R123, RZ, RZ, 0x20 ;  /* 0x00000020ff7b7424 */ /* 0x000fe400078e00ff */
[----:B------:R-:W-:Y:S01]  /*22e0*/  IMAD.MOV.U32 R124, RZ, RZ, 0x40 ;  /* 0x00000040ff7c7424 */ /* 0x000fe200078e00ff */
[C---:B------:R-:W-:Y:S01]  /*22f0*/  SHF.L.U64.HI R109, R94.reuse, 0x7, R95 ;  /* 0x000000075e6d7819 */ /* 0x040fe2000001025f */
[----:B------:R-:W-:Y:S01]  /*2300*/  IMAD.SHL.U32 R110, R94, 0x80, RZ ;  /* 0x000000805e6e7824 */ /* 0x000fe200078e00ff */
[----:B------:R-:W-:Y:S01]  /*2310*/  SHF.L.U64.HI R107, R100, 0x7, R101 ;  /* 0x00000007646b7819 */ /* 0x000fe20000010265 */
[----:B-----5:R-:W-:Y:S01]  /*2320*/  IMAD.WIDE.U32 R98, R136, R94, R98 ;  /* 0x0000005e88627225 */ /* 0x020fe200078e0062 */
[----:B------:R-:W-:-:S03]  /*2330*/  SHF.L.U32 R108, R100, 0x7, RZ ;  /* 0x00000007646c7819 */ /* 0x000fc600000006ff */
[----:B------:R-:W-:Y:S01]  /*2340*/  IMAD.WIDE.U32 R96, R136, R94, R96 ;  /* 0x0000005e88607225 */ /* 0x000fe200078e0060 */
[----:B------:R-:W-:-:S03]  /*2350*/  SHF.R.S32.HI R117, RZ, 0x4, R21 ;  /* 0x00000004ff757819 */ /* 0x000fc60000011415 */
[----:B------:R-:W-:Y:S02]  /*2360*/  IMAD R127, R101, 0xa0, RZ ;  /* 0x000000a0657f7824 */ /* 0x000fe400078e02ff */
[----:B------:R-:W-:-:S04]  /*2370*/  IMAD.WIDE.U32 R104, R136, R100, R104 ;  /* 0x0000006488687225 */ /* 0x000fc800078e0068 */
[----:B------:R-:W-:Y:S01]  /*2380*/  IMAD.WIDE.U32 R102, R136, R100, R102 ;  /* 0x0000006488667225 */ /* 0x000fe200078e0066 */
[----:B------:R-:W-:-:S03]  /*2390*/  LEA R114, R228, R198, 0x7 ;  /* 0x000000c6e4727211 */ /* 0x000fc600078e38ff */
[----:B------:R-:W-:Y:S02]  /*23a0*/  VIADD R153, R20, 0x8 ;  /* 0x0000000814997836 */ /* 0x000fe40000000000 */
[----:B------:R-:W-:Y:S01]  /*23b0*/  IMAD.SHL.U32 R121, R121, 0x2, RZ ;  /* 0x0000000279797824 */ /* 0x000fe200078e00ff */
[----:B--2---:R-:W-:-:S04]  /*23c0*/  LOP3.LUT R10, R10, 0xfffffffe, RZ, 0xc0, !PT ;  /* 0xfffffffe0a0a7812 */ /* 0x004fc800078ec0ff */
[----:B------:R-:W-:-:S05]  /*23d0*/  @P5 LOP3.LUT R10, R10, 0x1, RZ, 0xfc, !PT ;  /* 0x000000010a0a5812 */ /* 0x000fca00078efcff */
[----:B------:R0:W-:Y:S02]  /*23e0*/  STL [R1], R10 ;  /* 0x0000000a01007387 */ /* 0x0001e40000100800 */
[----:B0-----:R-:W-:Y:S01]  /*23f0*/  IMAD.IADD R10, R3, 0x1, R6 ;  /* 0x00000001030a7824 */ /* 0x001fe200078e0206 */
[----:B------:R-:W-:-:S04]  /*2400*/  SHF.R.S32.HI R6, RZ, 0x1f, R7 ;  /* 0x0000001fff067819 */ /* 0x000fc80000011407 */
[CC--:B------:R-:W-:Y:S02]  /*2410*/  LEA.HI R11, R6.reuse, R7.reuse, RZ, 0x4 ;  /* 0x00000007060b7211 */ /* 0x0c0fe400078f20ff */
[----:B------:R-:W-:Y:S02]  /*2420*/  LEA.HI R6, R6, R7, RZ, 0x6 ;  /* 0x0000000706067211 */ /* 0x000fe400078f30ff */
[C---:B------:R-:W-:Y:S02]  /*2430*/  LOP3.LUT R8, R208.reuse, 0x30, R11, 0xf8, !PT ;  /* 0x00000030d0087812 */ /* 0x040fe400078ef80b */
[----:B------:R-:W-:Y:S02]  /*2440*/  SHF.R.S32.HI R7, RZ, 0x6, R6 ;  /* 0x00000006ff077819 */ /* 0x000fe40000011406 */
[----:B------:R-:W-:Y:S02]  /*2450*/  LOP3.LUT R6, R208, 0x30, R21, 0xf8, !PT ;  /* 0x00000030d0067812 */ /* 0x000fe400078ef815 */
[----:B------:R-:W-:Y:S01]  /*2460*/  SHF.R.S32.HI R15, RZ, 0x1f, R10 ;  /* 0x0000001fff0f7819 */ /* 0x000fe2000001140a */
[----:B------:R-:W-:Y:S01]  /*2470*/  IMAD R134, R7, 0x2800, R210 ;  /* 0x0000280007867824 */ /* 0x000fe200078e02d2 */
[----:B------:R-:W-:-:S02]  /*2480*/  LOP3.LUT R5, R8, R209, RZ, 0x3c, !PT ;  /* 0x000000d108057212 */ /* 0x000fc400078e3cff */
[----:B------:R-:W-:Y:S02]  /*2490*/  LOP3.LUT R6, R6, R209, RZ, 0x3c, !PT ;  /* 0x000000d106067212 */ /* 0x000fe400078e3cff */
[CC--:B------:R-:W-:Y:S01]  /*24a0*/  LEA.HI R27, R15.reuse, R10.reuse, RZ, 0x4 ;  /* 0x0000000a0f1b7211 */ /* 0x0c0fe200078f20ff */
[----:B------:R-:W-:Y:S01]  /*24b0*/  IMAD.IADD R134, R134, 0x1, R5 ;  /* 0x0000000186867824 */ /* 0x000fe200078e0205 */
[----:B------:R-:W-:Y:S01]  /*24c0*/  LEA.HI R10, R15, R10, RZ, 0x6 ;  /* 0x0000000a0f0a7211 */ /* 0x000fe200078f30ff */
[----:B------:R-:W-:Y:S01]  /*24d0*/  IMAD.IADD R135, R135, 0x1, R6 ;  /* 0x0000000187877824 */ /* 0x000fe200078e0206 */
[----:B------:R-:W-:Y:S02]  /*24e0*/  LOP3.LUT R8, R13, R4, RZ, 0x3c, !PT ;  /* 0x000000040d087212 */ /* 0x000fe400078e3cff */
[----:B------:R-:W-:Y:S02]  /*24f0*/  LOP3.LUT R5, R212, 0x30, R11, 0xf8, !PT ;  /* 0x00000030d4057812 */ /* 0x000fe400078ef80b */
[----:B---3--:R-:W-:-:S02]  /*2500*/  R2P PR, R12, 0x6 ;  /* 0x000000060c007804 */ /* 0x008fc40000000000 */
[----:B------:R-:W-:Y:S02]  /*2510*/  SHF.R.S32.HI R15, RZ, 0x1f, R136 ;  /* 0x0000001fff0f7819 */ /* 0x000fe40000011488 */
[--C-:B------:R-:W-:Y:S02]  /*2520*/  LOP3.LUT R6, R208, 0x30, R27.reuse, 0xf8, !PT ;  /* 0x00000030d0067812 */ /* 0x100fe400078ef81b */
[----:B------:R-:W-:Y:S02]  /*2530*/  SHF.R.S32.HI R10, RZ, 0x6, R10 ;  /* 0x00000006ff0a7819 */ /* 0x000fe4000001140a */
[----:B------:R-:W-:Y:S02]  /*2540*/  LOP3.LUT R13, R212, 0x30, R27, 0xf8, !PT ;  /* 0x00000030d40d7812 */ /* 0x000fe400078ef81b */
[----:B------:R-:W-:Y:S02]  /*2550*/  IADD3 R133, R133, R8, RZ ;  /* 0x0000000885857210 */ /* 0x000fe40007ffe0ff */
[----:B------:R-:W-:-:S02]  /*2560*/  LOP3.LUT R8, R5, R4, RZ, 0x3c, !PT ;  /* 0x0000000405087212 */ /* 0x000fc400078e3cff */
[----:B------:R-:W-:Y:S01]  /*2570*/  LOP3.LUT R5, R6, R209, RZ, 0x3c, !PT ;  /* 0x000000d106057212 */ /* 0x000fe200078e3cff */
[----:B------:R-:W-:Y:S01]  /*2580*/  IMAD R6, R15, R100, RZ ;  /* 0x000000640f067224 */ /* 0x000fe200078e02ff */
[----:B------:R-:W-:Y:S01]  /*2590*/  SEL R123, R123, 0xffffffe0, !P1 ;  /* 0xffffffe07b7b7807 */ /* 0x000fe20004800000 */
[--C-:B------:R-:W-:Y:S01]  /*25a0*/  IMAD R130, R10, 0x2800, R213.reuse ;  /* 0x000028000a827824 */ /* 0x100fe200078e02d5 */
[----:B------:R-:W-:Y:S01]  /*25b0*/  LOP3.LUT R13, R13, R4, RZ, 0x3c, !PT ;  /* 0x000000040d0d7212 */ /* 0x000fe200078e3cff */
[----:B------:R-:W-:Y:S01]  /*25c0*/  IMAD R15, R15, R94, RZ ;  /* 0x0000005e0f0f7224 */ /* 0x000fe200078e02ff */
[----:B------:R-:W-:Y:S01]  /*25d0*/  ISETP.GE.AND P1, PT, R196, UR4, PT ;  /* 0x00000004c4007c0c */ /* 0x000fe2000bf26270 */
[----:B------:R-:W-:Y:S01]  /*25e0*/  IMAD R131, R7, 0x2800, R213 ;  /* 0x0000280007837824 */ /* 0x000fe200078e02d5 */
[----:B------:R-:W-:Y:S02]  /*25f0*/  SHF.R.S32.HI R116, RZ, 0x4, R11 ;  /* 0x00000004ff747819 */ /* 0x000fe4000001140b */
[----:B------:R-:W-:Y:S01]  /*2600*/  LOP3.LUT R26, R11, 0xfffffff0, RZ, 0xc0, !PT ;  /* 0xfffffff00b1a7812 */ /* 0x000fe200078ec0ff */
[----:B------:R-:W-:Y:S01]  /*2610*/  IMAD.IADD R130, R130, 0x1, R13 ;  /* 0x0000000182827824 */ /* 0x000fe200078e020d */
[----:B------:R-:W-:Y:S01]  /*2620*/  SEL R11, RZ, 0x20, P1 ;  /* 0x00000020ff0b7807 */ /* 0x000fe20000800000 */
[----:B------:R-:W-:-:S02]  /*2630*/  IMAD R7, R95, 0xa0, RZ ;  /* 0x000000a05f077824 */ /* 0x000fc400078e02ff */
[----:B------:R-:W-:Y:S01]  /*2640*/  IMAD R15, R136, R95, R15 ;  /* 0x0000005f880f7224 */ /* 0x000fe200078e020f */
[----:B------:R-:W-:Y:S01]  /*2650*/  SEL R124, R124, 0xffffffc0, !P2 ;  /* 0xffffffc07c7c7807 */ /* 0x000fe20005000000 */
[----:B------:R-:W-:Y:S01]  /*2660*/  IMAD R13, R136, R101, R6 ;  /* 0x00000065880d7224 */ /* 0x000fe200078e0206 */
[----:B------:R-:W-:Y:S01]  /*2670*/  SHF.R.S32.HI R115, RZ, 0x4, R27 ;  /* 0x00000004ff737819 */ /* 0x000fe2000001141b */
[----:B------:R-:W-:Y:S01]  /*2680*/  IMAD.WIDE.U32 R94, R94, 0xa0, RZ ;  /* 0x000000a05e5e7825 */ /* 0x000fe200078e00ff */
[----:B------:R-:W-:Y:S02]  /*2690*/  LOP3.LUT R21, R21, 0xfffffff0, RZ, 0xc0, !PT ;  /* 0xfffffff015157812 */ /* 0x000fe400078ec0ff */
[----:B------:R-:W-:Y:S01]  /*26a0*/  LOP3.LUT R27, R27, 0xfffffff0, RZ, 0xc0, !PT ;  /* 0xfffffff01b1b7812 */ /* 0x000fe200078ec0ff */
[----:B------:R-:W-:Y:S01]  /*26b0*/  IMAD R132, R10, 0x2800, R210 ;  /* 0x000028000a847824 */ /* 0x000fe200078e02d2 */
[----:B------:R-:W-:Y:S01]  /*26c0*/  LOP3.LUT R11, R28, R11, RZ, 0xfc, !PT ;  /* 0x0000000b1c0b7212 */ /* 0x000fe200078efcff */
[----:B------:R-:W-:Y:S01]  /*26d0*/  IMAD.WIDE.U32 R100, R100, 0xa0, RZ ;  /* 0x000000a064647825 */ /* 0x000fe200078e00ff */
[----:B------:R-:W-:-:S03]  /*26e0*/  LOP3.LUT R6, R9, 0x1, RZ, 0xc0, !PT ;  /* 0x0000000109067812 */ /* 0x000fc600078ec0ff */
[----:B------:R-:W-:Y:S01]  /*26f0*/  IMAD.IADD R131, R131, 0x1, R8 ;  /* 0x0000000183837824 */ /* 0x000fe200078e0208 */
[----:B------:R-:W-:Y:S01]  /*2700*/  LOP3.LUT R8, R9, 0x4, RZ, 0xc0, !PT ;  /* 0x0000000409087812 */ /* 0x000fe200078ec0ff */
[----:B------:R-:W-:Y:S01]  /*2710*/  IMAD.IADD R128, R95, 0x1, R7 ;  /* 0x000000015f807824 */ /* 0x000fe200078e0207 */
[----:B------:R-:W-:Y:S01]  /*2720*/  LOP3.LUT R7, R9, 0x2, RZ, 0xc0, !PT ;  /* 0x0000000209077812 */ /* 0x000fe200078ec0ff */
[----:B------:R-:W-:Y:S01]  /*2730*/  IMAD.IADD R132, R132, 0x1, R5 ;  /* 0x0000000184847824 */ /* 0x000fe200078e0205 */
[----:B------:R-:W-:Y:S01]  /*2740*/  SHF.R.S32.HI R5, RZ, 0x1f, R170 ;  /* 0x0000001fff057819 */ /* 0x000fe200000114aa */
[----:B------:R-:W-:Y:S01]  /*2750*/  IMAD.IADD R129, R124, 0x1, R123 ;  /* 0x000000017c817824 */ /* 0x000fe200078e027b */
[----:B------:R-:W-:Y:S01]  /*2760*/  IADD3 R127, R101, R127, RZ ;  /* 0x0000007f657f7210 */ /* 0x000fe20007ffe0ff */
[----:B------:R-:W-:Y:S01]  /*2770*/  IMAD.IADD R106, R105, 0x1, R13 ;  /* 0x00000001696a7824 */ /* 0x000fe200078e020d */
[----:B------:R-:W-:Y:S01]  /*2780*/  LOP3.LUT R9, R9, 0x8, RZ, 0xc0, !PT ;  /* 0x0000000809097812 */ /* 0x000fe200078ec0ff */
[----:B------:R-:W-:Y:S01]  /*2790*/  IMAD.IADD R10, R13, 0x1, R103 ;  /* 0x000000010d0a7824 */ /* 0x000fe200078e0267 */
[----:B------:R-:W-:Y:S01]  /*27a0*/  IADD3 R93, R99, R15, RZ ;  /* 0x0000000f635d7210 */ /* 0x000fe20007ffe0ff */
[----:B------:R-:W-:Y:S01]  /*27b0*/  IMAD.IADD R20, R15, 0x1, R97 ;  /* 0x000000010f147824 */ /* 0x000fe200078e0261 */
[----:B------:R-:W-:-:S02]  /*27c0*/  SHF.R.S32.HI R125, RZ, 0x1f, R24 ;  /* 0x0000001fff7d7819 */ /* 0x000fc40000011418 */
[----:B------:R-:W-:Y:S02]  /*27d0*/  SHF.R.S32.HI R113, RZ, 0x1f, R21 ;  /* 0x0000001fff717819 */ /* 0x000fe40000011415 */
[----:B------:R-:W-:Y:S02]  /*27e0*/  SHF.R.S32.HI R112, RZ, 0x1f, R26 ;  /* 0x0000001fff707819 */ /* 0x000fe4000001141a */
[----:B------:R-:W-:Y:S02]  /*27f0*/  SHF.R.S32.HI R111, RZ, 0x1f, R27 ;  /* 0x0000001fff6f7819 */ /* 0x000fe4000001141b */
[----:B------:R-:W-:Y:S02]  /*2800*/  LOP3.LUT R28, R28, 0x1, RZ, 0xc0, !PT ;  /* 0x000000011c1c7812 */ /* 0x000fe400078ec0ff */
[C---:B------:R-:W-:Y:S02]  /*2810*/  LOP3.LUT R29, R11.reuse, 0x2, RZ, 0xc0, !PT ;  /* 0x000000020b1d7812 */ /* 0x040fe400078ec0ff */
[----:B------:R-:W-:-:S02]  /*2820*/  LOP3.LUT R30, R11, 0x4, RZ, 0xc0, !PT ;  /* 0x000000040b1e7812 */ /* 0x000fc400078ec0ff */
[C---:B------:R-:W-:Y:S02]  /*2830*/  LOP3.LUT R31, R11.reuse, 0x8, RZ, 0xc0, !PT ;  /* 0x000000080b1f7812 */ /* 0x040fe400078ec0ff */
[C---:B------:R-:W-:Y:S02]  /*2840*/  LOP3.LUT R32, R11.reuse, 0x10, RZ, 0xc0, !PT ;  /* 0x000000100b207812 */ /* 0x040fe400078ec0ff */
[----:B------:R-:W-:Y:S01]  /*2850*/  LOP3.LUT R33, R11, 0x20, RZ, 0xc0, !PT ;  /* 0x000000200b217812 */ /* 0x000fe200078ec0ff */
[----:B------:R-:W-:Y:S06]  /*2860*/  @!P6 BAR.SYNC.DEFER_BLOCKING 0x9, 0x100 ;  /* 0x024400000000eb1d */ /* 0x000fec0000010000 */
.L_x_545:
[----:B------:R-:W2:Y:S01]  /*2870*/  LDL.LU R38, [R1] ;  /* 0x0000000001267983 */ /* 0x000ea20000300800 */
[----:B------:R-:W0:Y:S01]  /*2880*/  LDC R36, c[0x0][0x430] ;  /* 0x00010c00ff247b82 */ /* 0x000e220000000800 */
[----:B------:R-:W-:-:S04]  /*2890*/  VIADD R25, R25, 0xffffffff ;  /* 0xffffffff19197836 */ /* 0x000fc80000000000 */
[----:B------:R-:W-:-:S03]  /*28a0*/  IMAD R11, R25, 0xa0, R114 ;  /* 0x000000a0190b7824 */ /* 0x000fc600078e0272 */
[----:B-1----:R-:W1:Y:S01]  /*28b0*/  LDC R118, c[0x0][0x3f4] ;  /* 0x0000fd00ff767b82 */ /* 0x002e620000000800 */
[----:B------:R-:W-:Y:S01]  /*28c0*/  IMAD.IADD R39, R126, 0x1, R11 ;  /* 0x000000017e277824 */ /* 0x000fe200078e020b */
[----:B------:R-:W-:-:S04]  /*28d0*/  ISETP.GE.AND P1, PT, R11, R2, PT ;  /* 0x000000020b00720c */ /* 0x000fc80003f26270 */
[----:B------:R-:W-:Y:S02]  /*28e0*/  ISETP.GT.OR P1, PT, R114, 0x9f, P1 ;  /* 0x0000009f7200780c */ /* 0x000fe40000f24670 */
[----:B------:R-:W-:Y:S02]  /*28f0*/  MOV R11, R39 ;  /* 0x00000027000b7202 */ /* 0x000fe40000000f00 */
[----:B0-----:R-:W-:-:S09]  /*2900*/  ISETP.NE.AND P2, PT, R36, 0x1, PT ;  /* 0x000000012400780c */ /* 0x001fd20003f45270 */
[----:B------:R-:W0:Y:S08]  /*2910*/  @!P1 LDC.64 R14, c[0x0][0x428] ;  /* 0x00010a00ff0e9b82 */ /* 0x000e300000000a00 */
[----:B------:R-:W3:Y:S08]  /*2920*/  @!P1 LDC.64 R12, c[0x0][0x418] ;  /* 0x00010600ff0c9b82 */ /* 0x000ef00000000a00 */
[----:B------:R-:W4:Y:S08]  /*2930*/  @P2 LDC R34, c[0x0][0x434] ;  /* 0x00010d00ff222b82 */ /* 0x000f300000000800 */
[----:B------:R-:W1:Y:S01]  /*2940*/  @P2 LDC R35, c[0x0][0x438] ;  /* 0x00010e00ff232b82 */ /* 0x000e620000000800 */
[----:B----4-:R-:W-:-:S05]  /*2950*/  @P2 IMAD.HI.U32 R34, R39, R34, RZ ;  /* 0x0000002227222227 */ /* 0x010fca00078e00ff */
[----:B-1----:R-:W-:Y:S01]  /*2960*/  @P2 SHF.R.U32.HI R11, RZ, R35, R34 ;  /* 0x00000023ff0b2219 */ /* 0x002fe20000011622 */
[----:B0-----:R-:W-:-:S03]  /*2970*/  @!P1 IMAD R34, R125, R14, RZ ;  /* 0x0000000e7d229224 */ /* 0x001fc600078e02ff */
[--C-:B------:R-:W-:Y:S01]  /*2980*/  @!P1 SHF.R.S32.HI R35, RZ, 0x1f, R11.reuse ;  /* 0x0000001fff239819 */ /* 0x100fe2000001140b */
[----:B------:R-:W-:Y:S02]  /*2990*/  @!P1 IMAD R37, R24, R15, R34 ;  /* 0x0000000f18259224 */ /* 0x000fe400078e0222 */
[----:B------:R-:W-:-:S04]  /*29a0*/  @!P1 IMAD.MOV.U32 R34, RZ, RZ, R11 ;  /* 0x000000ffff229224 */ /* 0x000fc800078e000b */
[----:B------:R-:W-:-:S04]  /*29b0*/  @!P1 IMAD.WIDE.U32 R14, R24, R14, R34 ;  /* 0x0000000e180e9225 */ /* 0x000fc800078e0022 */
[----:B------:R-:W-:Y:S01]  /*29c0*/  @!P1 IMAD.IADD R15, R15, 0x1, R37 ;  /* 0x000000010f0f9824 */ /* 0x000fe200078e0225 */
[----:B---3--:R-:W-:Y:S01]  /*29d0*/  @!P1 LEA R12, P2, R14, R12, 0x2 ;  /* 0x0000000c0e0c9211 */ /* 0x008fe200078410ff */
[----:B------:R-:W-:-:S03]  /*29e0*/  IMAD.MOV.U32 R34, RZ, RZ, RZ ;  /* 0x000000ffff227224 */ /* 0x000fc600078e00ff */
[----:B------:R-:W-:Y:S02]  /*29f0*/  @!P1 LEA.HI.X R13, R14, R13, R15, 0x2, P2 ;  /* 0x0000000d0e0d9211 */ /* 0x000fe400010f140f */
[----:B------:R-:W-:-:S03]  /*2a00*/  ISETP.GT.AND P2, PT, R25, R122, PT ;  /* 0x0000007a1900720c */ /* 0x000fc60003f44270 */
[----:B------:R0:W5:Y:S01]  /*2a10*/  @!P1 LDG.E R34, desc[UR50][R12.64] ;  /* 0x000000320c229981 */ /* 0x000162000c1e1900 */
[----:B------:R-:W-:Y:S01]  /*2a20*/  ISETP.GE.AND P1, PT, R118, 0x1, PT ;  /* 0x000000017600780c */ /* 0x000fe20003f26270 */
[----:B------:R-:W-:Y:S01]  /*2a30*/  IMAD R37, R19, 0x7800, R215 ;  /* 0x0000780013257824 */ /* 0x000fe200078e02d7 */
[----:B------:R-:W-:Y:S01]  /*2a40*/  IADD3 R35, -R11, RZ, RZ ;  /* 0x000000ff0b237210 */ /* 0x000fe20007ffe1ff */
[----:B------:R-:W-:Y:S01]  /*2a50*/  IMAD R11, R19, 0x7800, R216 ;  /* 0x00007800130b7824 */ /* 0x000fe200078e02d8 */
[----:B------:R-:W-:Y:S05]  /*2a60*/  YIELD ;  /* 0x0000000000007946 */ /* 0x000fea0003800000 */
[----:B------:R-:W-:Y:S01]  /*2a70*/  BSSY B0, `(.L_x_440) ;  /* 0x0000cea000007945 */ /* 0x000fe20003800000 */
[----:B------:R-:W-:-:S02]  /*2a80*/  IMAD R35, R36, R35, R39 ;  /* 0x0000002324237224 */ /* 0x000fc400078e0227 */
[C---:B------:R-:W-:Y:S02]  /*2a90*/  IMAD.IADD R37, R18.reuse, 0x1, R37 ;  /* 0x0000000112257824 */ /* 0x040fe400078e0225 */
[----:B------:R-:W-:Y:S01]  /*2aa0*/  IMAD.IADD R36, R18, 0x1, R11 ;  /* 0x0000000112247824 */ /* 0x000fe200078e020b */
[----:B--2---:R-:W-:-:S04]  /*2ab0*/  LOP3.LUT R38, R38, 0xfffffffd, RZ, 0xc0, !PT ;  /* 0xfffffffd26267812 */ /* 0x004fc800078ec0ff */
[----:B------:R-:W-:-:S05]  /*2ac0*/  @P2 LOP3.LUT R38, R38, 0x2, RZ, 0xfc, !PT ;  /* 0x0000000226262812 */ /* 0x000fca00078efcff */
[----:B------:R0:W-:Y:S01]  /*2ad0*/  STL [R1], R38 ;  /* 0x0000002601007387 */ /* 0x0001e20000100800 */
[----:B------:R-:W-:Y:S05]  /*2ae0*/  @!P1 BRA `(.L_x_441) ;  /* 0x000000c400c89947 */ /* 0x000fea0003800000 */
[----:B------:R-:W-:Y:S01]  /*2af0*/  SHF.R.S32.HI R88, RZ, 0x1f, R35 ;  /* 0x0000001fff587819 */ /* 0x000fe20000011423 */
[----:B------:R-:W-:Y:S01]  /*2b00*/  ULDC.64 UR4, c[0x0][0x300] ;  /* 0x0000c00000047ab9 */ /* 0x000fe20000000a00 */
[----:B-----5:R-:W-:Y:S01]  /*2b10*/  SHF.R.S32.HI R89, RZ, 0x1f, R34 ;  /* 0x0000001fff597819 */ /* 0x020fe20000011422 */
[C---:B0-----:R-:W-:Y:S01]  /*2b20*/  IMAD.WIDE.U32 R12, R35.reuse, UR4, RZ ;  /* 0x00000004230c7c25 */ /* 0x041fe2000f8e00ff */
[----:B------:R-:W-:Y:S02]  /*2b30*/  ULDC.U8 UR6, c[0x0][0x410] ;  /* 0x0001040000067ab9 */ /* 0x000fe40000000000 */
[----:B------:R-:W-:Y:S01]  /*2b40*/  ISETP.NE.AND P1, PT, RZ, UR6, PT ;  /* 0x00000006ff007c0c */ /* 0x000fe2000bf25270 */
[----:B------:R-:W-:Y:S02]  /*2b50*/  IMAD R14, R88, UR4, RZ ;  /* 0x00000004580e7c24 */ /* 0x000fe4000f8e02ff */
[-C--:B------:R-:W-:Y:S02]  /*2b60*/  IMAD R38, R128, R25.reuse, RZ ;  /* 0x0000001980267224 */ /* 0x080fe400078e02ff */
[----:B------:R-:W-:Y:S01]  /*2b70*/  IMAD R11, R35, UR5, R14 ;  /* 0x00000005230b7c24 */ /* 0x000fe2000f8e020e */
[----:B------:R-:W-:Y:S01]  /*2b80*/  ULDC.64 UR4, c[0x0][0x310] ;  /* 0x0000c40000047ab9 */ /* 0x000fe20000000a00 */
[----:B------:R-:W-:-:S02]  /*2b90*/  IMAD R14, R127, R25, RZ ;  /* 0x000000197f0e7224 */ /* 0x000fc400078e02ff */
[----:B------:R-:W-:Y:S02]  /*2ba0*/  IMAD R15, R89, UR4, RZ ;  /* 0x00000004590f7c24 */ /* 0x000fe4000f8e02ff */
[----:B------:R-:W-:Y:S01]  /*2bb0*/  IMAD.IADD R13, R13, 0x1, R11 ;  /* 0x000000010d0d7824 */ /* 0x000fe200078e020b */
[----:B------:R-:W-:Y:S01]  /*2bc0*/  SHF.R.S32.HI R11, RZ, 0x1f, R25 ;  /* 0x0000001fff0b7819 */ /* 0x000fe20000011419 */
[C---:B------:R-:W-:Y:S02]  /*2bd0*/  IMAD R15, R34.reuse, UR5, R15 ;  /* 0x00000005220f7c24 */ /* 0x040fe4000f8e020f */
[----:B------:R-:W-:Y:S01]  /*2be0*/  IMAD.WIDE.U32 R12, R34, UR4, R12 ;  /* 0x00000004220c7c25 */ /* 0x000fe2000f8e000c */
[----:B------:R-:W-:-:S03]  /*2bf0*/  ULDC.64 UR4, c[0x0][0x308] ;  /* 0x0000c20000047ab9 */ /* 0x000fc60000000a00 */
[----:B------:R-:W-:Y:S01]  /*2c00*/  IMAD R43, R11, R94, R38 ;  /* 0x0000005e0b2b7224 */ /* 0x000fe200078e0226 */
[----:B------:R-:W-:Y:S01]  /*2c10*/  IADD3 R13, R13, R15, RZ ;  /* 0x0000000f0d0d7210 */ /* 0x000fe20007ffe0ff */
[----:B------:R-:W-:Y:S02]  /*2c20*/  IMAD R15, R5, UR4, RZ ;  /* 0x00000004050f7c24 */ /* 0x000fe4000f8e02ff */
[----:B------:R-:W-:Y:S02]  /*2c30*/  IMAD R41, R11, R100, R14 ;  /* 0x000000640b297224 */ /* 0x000fe400078e020e */
[----:B------:R-:W-:-:S04]  /*2c40*/  IMAD.WIDE.U32 R38, R170, UR4, R12 ;  /* 0x00000004aa267c25 */ /* 0x000fc8000f8e000c */
[----:B------:R-:W-:Y:S01]  /*2c50*/  IMAD R119, R170, UR5, R15 ;  /* 0x00000005aa777c24 */ /* 0x000fe2000f8e020f */
[----:B------:R-:W-:Y:S01]  /*2c60*/  ULDC.64 UR4, c[0x0][0x2e8] ;  /* 0x0000ba0000047ab9 */ /* 0x000fe20000000a00 */
[----:B------:R-:W-:Y:S01]  /*2c70*/  IMAD R90, R25, -0xa0, R2 ;  /* 0xffffff60195a7824 */ /* 0x000fe200078e0202 */
[----:B------:R-:W-:Y:S01]  /*2c80*/  IADD3 R120, P2, R38, UR4, RZ ;  /* 0x0000000426787c10 */ /* 0x000fe2000ff5e0ff */
[----:B------:R-:W-:-:S03]  /*2c90*/  IMAD.WIDE.U32 R14, R100, R25, RZ ;  /* 0x00000019640e7225 */ /* 0x000fc600078e00ff */
[----:B------:R-:W-:Y:S01]  /*2ca0*/  IADD3.X R119, R39, UR5, R119, P2, !PT ;  /* 0x0000000527777c10 */ /* 0x000fe200097fe477 */
[----:B------:R-:W-:Y:S01]  /*2cb0*/  IMAD.WIDE.U32 R12, R94, R25, RZ ;  /* 0x000000195e0c7225 */ /* 0x000fe200078e00ff */
[----:B------:R-:W-:-:S03]  /*2cc0*/  VIMNMX R90, R90, 0xa0, PT ;  /* 0x000000a05a5a7848 */ /* 0x000fc60003fe0100 */
[----:B------:R-:W-:Y:S02]  /*2cd0*/  IMAD.IADD R11, R15, 0x1, R41 ;  /* 0x000000010f0b7824 */ /* 0x000fe400078e0229 */
[----:B------:R-:W-:Y:S01]  /*2ce0*/  IMAD.IADD R86, R13, 0x1, R43 ;  /* 0x000000010d567824 */ /* 0x000fe200078e022b */
[----:B------:R-:W-:Y:S06]  /*2cf0*/  @!P1 BRA `(.L_x_442) ;  /* 0x0000006000449947 */ /* 0x000fec0003800000 */
[----:B------:R-:W-:Y:S01]  /*2d00*/  ISETP.GE.AND P2, PT, R198, R90, PT ;  /* 0x0000005ac600720c */ /* 0x000fe20003f46270 */
[----:B------:R-:W-:Y:S01]  /*2d10*/  BSSY B1, `(.L_x_443) ;  /* 0x0000033000017945 */ /* 0x000fe20003800000 */
        /* <DEDUP_REMOVED lines=13> */
[----:B------:R-:W-:Y:S06]  /*2df0*/  @P2 BRA `(.L_x_444) ;  /* 0x0000000000902947 */ /* 0x000fec0003800000 */
[----:B------:R-:W-:Y:S01]  /*2e00*/  ULDC.64 UR4, c[0x0][0x3e8] ;  /* 0x0000fa0000047ab9 */ /* 0x000fe20000000a00 */
[----:B------:R-:W-:Y:S02]  /*2e10*/  CS2R R82, SRZ ;  /* 0x0000000000527805 */ /* 0x000fe4000001ff00 */
[----:B------:R-:W-:Y:S02]  /*2e20*/  IADD3 R40, P1, P4, R104, UR4, R14 ;  /* 0x0000000468287c10 */ /* 0x000fe4000fc3e00e */
[----:B------:R-:W-:Y:S02]  /*2e30*/  CS2R R84, SRZ ;  /* 0x0000000000547805 */ /* 0x000fe4000001ff00 */
[----:B------:R-:W-:Y:S01]  /*2e40*/  IADD3.X R41, R106, UR5, R11, P1, P4 ;  /* 0x000000056a297c10 */ /* 0x000fe20008fe840b */
[----:B------:R-:W-:Y:S02]  /*2e50*/  ULDC.64 UR4, c[0x0][0x400] ;  /* 0x0001000000047ab9 */ /* 0x000fe40000000a00 */
[----:B------:R-:W-:-:S04]  /*2e60*/  IADD3 R42, P1, P4, R98, UR4, R12 ;  /* 0x00000004622a7c10 */ /* 0x000fc8000fc3e00c */
[----:B------:R-:W-:Y:S02]  /*2e70*/  IADD3.X R43, R93, UR5, R86, P1, P4 ;  /* 0x000000055d2b7c10 */ /* 0x000fe40008fe8456 */
[----:B------:R-:W-:Y:S02]  /*2e80*/  ISETP.GE.AND P1, PT, R22, R118, PT ;  /* 0x000000761600720c */ /* 0x000fe40003f26270 */
[----:B------:R-:W-:Y:S02]  /*2e90*/  CS2R R78, SRZ ;  /* 0x00000000004e7805 */ /* 0x000fe4000001ff00 */
[----:B------:R-:W-:-:S09]  /*2ea0*/  CS2R R80, SRZ ;  /* 0x0000000000507805 */ /* 0x000fd2000001ff00 */
[----:B------:R0:W5:Y:S04]  /*2eb0*/  @!P1 LDG.E.64 R82, desc[UR50][R40.64] ;  /* 0x0000003228529981 */ /* 0x000168000c1e1b00 */
[----:B------:R0:W5:Y:S01]  /*2ec0*/  @!P1 LDG.E.64 R84, desc[UR50][R42.64] ;  /* 0x000000322a549981 */ /* 0x000162000c1e1b00 */
        /* <DEDUP_REMOVED lines=20> */
[----:B------:R-:W-:-:S13]  /*3010*/  ISETP.GE.AND P1, PT, R204, R118, PT ;  /* 0x00000076cc00720c */ /* 0x000fda0003f26270 */
[----:B------:R0:W5:Y:S04]  /*3020*/  @!P1 LDG.E.64 R62, desc[UR50][R40.64+0x50] ;  /* 0x00005032283e9981 */ /* 0x000168000c1e1b00 */
[----:B------:R0:W5:Y:S02]  /*3030*/  @!P1 LDG.E.64 R64, desc[UR50][R42.64+0x50] ;  /* 0x000050322a409981 */ /* 0x000164000c1e1b00 */
.L_x_444:
[----:B------:R-:W-:Y:S05]  /*3040*/  BSYNC B1 ;  /* 0x0000000000017941 */ /* 0x000fea0003800000 */
.L_x_443:
[----:B0-----:R-:W-:Y:S01]  /*3050*/  VIADD R40, R198, 0x80 ;  /* 0x00000080c6287836 */ /* 0x001fe20000000000 */
[----:B------:R-:W-:Y:S01]  /*3060*/  BSSY B1, `(.L_x_445) ;  /* 0x0000038000017945 */ /* 0x000fe20003800000 */
[----:B------:R-:W-:Y:S02]  /*3070*/  CS2R R42, SRZ ;  /* 0x00000000002a7805 */ /* 0x000fe4000001ff00 */
[----:B------:R-:W-:Y:S02]  /*3080*/  CS2R R46, SRZ ;  /* 0x00000000002e7805 */ /* 0x000fe4000001ff00 */
[----:B------:R-:W-:Y:S02]  /*3090*/  CS2R R50, SRZ ;  /* 0x0000000000327805 */ /* 0x000fe4000001ff00 */
[----:B------:R-:W-:Y:S02]  /*30a0*/  ISETP.GE.AND P4, PT, R40, R90, PT ;  /* 0x0000005a2800720c */ /* 0x000fe40003f86270 */
[----:B------:R-:W-:-:S02]  /*30b0*/  CS2R R54, SRZ ;  /* 0x0000000000367805 */ /* 0x000fc4000001ff00 */
[----:B------:R-:W-:Y:S02]  /*30c0*/  CS2R R58, SRZ ;  /* 0x00000000003a7805 */ /* 0x000fe4000001ff00 */
[----:B------:R-:W-:Y:S02]  /*30d0*/  CS2R R40, SRZ ;  /* 0x0000000000287805 */ /* 0x000fe4000001ff00 */
[----:B------:R-:W-:Y:S02]  /*30e0*/  CS2R R44, SRZ ;  /* 0x00000000002c7805 */ /* 0x000fe4000001ff00 */
[----:B------:R-:W-:Y:S02]  /*30f0*/  CS2R R48, SRZ ;  /* 0x0000000000307805 */ /* 0x000fe4000001ff00 */
[----:B------:R-:W-:Y:S02]  /*3100*/  CS2R R52, SRZ ;  /* 0x0000000000347805 */ /* 0x000fe4000001ff00 */
[----:B------:R-:W-:-:S02]  /*3110*/  CS2R R56, SRZ ;  /* 0x0000000000387805 */ /* 0x000fc4000001ff00 */
[----:B-----5:R-:W-:Y:S01]  /*3120*/  MOV R145, R62 ;  /* 0x0000003e00917202 */ /* 0x020fe20000000f00 */
[----:B------:R-:W-:Y:S01]  /*3130*/  IMAD.MOV.U32 R148, RZ, RZ, R66 ;  /* 0x000000ffff947224 */ /* 0x000fe200078e0042 */
[----:B------:R-:W-:Y:S01]  /*3140*/  CS2R R60, SRZ ;  /* 0x00000000003c7805 */ /* 0x000fe2000001ff00 */
[----:B------:R-:W-:Y:S06]  /*3150*/  @P4 BRA `(.L_x_446) ;  /* 0x0000000000a04947 */ /* 0x000fec0003800000 */
[----:B------:R-:W-:Y:S01]  /*3160*/  IADD3 R13, P1, P5, R104, R14, R108 ;  /* 0x0000000e680d7210 */ /* 0x000fe20007d3e06c */
[----:B------:R-:W-:Y:S01]  /*3170*/  ULDC.64 UR4, c[0x0][0x3e8] ;  /* 0x0000fa0000047ab9 */ /* 0x000fe20000000a00 */
[----:B------:R-:W-:Y:S02]  /*3180*/  CS2R R58, SRZ ;  /* 0x00000000003a7805 */ /* 0x000fe4000001ff00 */
[----:B------:R-:W-:Y:S02]  /*3190*/  CS2R R60, SRZ ;  /* 0x00000000003c7805 */ /* 0x000fe4000001ff00 */
[----:B------:R-:W-:Y:S02]  /*31a0*/  IADD3.X R11, R106, R11, R107, P1, P5 ;  /* 0x0000000b6a0b7210 */ /* 0x000fe40000fea46b */
[----:B------:R-:W-:-:S04]  /*31b0*/  IADD3 R14, P1, P5, R98, R12, R110 ;  /* 0x0000000c620e7210 */ /* 0x000fc80007d3e06e */
[----:B------:R-:W-:Y:S02]  /*31c0*/  IADD3.X R86, R93, R86, R109, P1, P5 ;  /* 0x000000565d567210 */ /* 0x000fe40000fea46d */
[----:B------:R-:W-:-:S04]  /*31d0*/  IADD3 R12, P1, R13, UR4, RZ ;  /* 0x000000040d0c7c10 */ /* 0x000fc8000ff3e0ff */
[----:B------:R-:W-:Y:S01]  /*31e0*/  IADD3.X R13, R11, UR5, RZ, P1, !PT ;  /* 0x000000050b0d7c10 */ /* 0x000fe20008ffe4ff */
[----:B------:R-:W-:Y:S02]  /*31f0*/  ULDC.64 UR4, c[0x0][0x400] ;  /* 0x0001000000047ab9 */ /* 0x000fe40000000a00 */
[----:B------:R-:W-:-:S04]  /*3200*/  IADD3 R14, P1, R14, UR4, RZ ;  /* 0x000000040e0e7c10 */ /* 0x000fc8000ff3e0ff */
[----:B------:R-:W-:Y:S02]  /*3210*/  IADD3.X R15, R86, UR5, RZ, P1, !PT ;  /* 0x00000005560f7c10 */ /* 0x000fe40008ffe4ff */
        /* <DEDUP_REMOVED lines=28> */
.L_x_446:
[----:B------:R-:W-:Y:S05]  /*33e0*/  BSYNC B1 ;  /* 0x0000000000017941 */ /* 0x000fea0003800000 */
.L_x_445:
[----:B------:R-:W-:Y:S01]  /*33f0*/  UISETP.NE.AND UP0, UPT, UR48, 0x3, UPT ;  /* 0x000000033000788c */ /* 0x000fe2000bf05270 */
[----:B------:R-:W-:Y:S01]  /*3400*/  IMAD.MOV.U32 R156, RZ, RZ, R70 ;  /* 0x000000ffff9c7224 */ /* 0x000fe200078e0046 */
[----:B------:R-:W-:Y:S01]  /*3410*/  MOV R161, R78 ;  /* 0x0000004e00a17202 */ /* 0x000fe20000000f00 */
[----:B------:R-:W-:Y:S01]  /*3420*/  IMAD.MOV.U32 R158, RZ, RZ, R74 ;  /* 0x000000ffff9e7224 */ /* 0x000fe200078e004a */
[----:B------:R-:W-:Y:S01]  /*3430*/  MOV R157, R72 ;  /* 0x00000048009d7202 */ /* 0x000fe20000000f00 */
[----:B------:R-:W-:Y:S01]  /*3440*/  IMAD.MOV.U32 R162, RZ, RZ, R82 ;  /* 0x000000ffffa27224 */ /* 0x000fe200078e0052 */
[----:B------:R-:W-:Y:S01]  /*3450*/  PLOP3.LUT P1, PT, PT, PT, UP0, 0x80, 0x0 ;  /* 0x000000000000781c */ /* 0x000fe20003f2f008 */
[----:B------:R-:W-:Y:S01]  /*3460*/  IMAD.MOV.U32 R149, RZ, RZ, R64 ;  /* 0x000000ffff957224 */ /* 0x000fe200078e0040 */
[----:B-----5:R-:W-:Y:S01]  /*3470*/  MOV R86, R38 ;  /* 0x0000002600567202 */ /* 0x020fe20000000f00 */
[----:B------:R-:W-:Y:S01]  /*3480*/  IMAD.MOV.U32 R155, RZ, RZ, R68 ;  /* 0x000000ffff9b7224 */ /* 0x000fe200078e0044 */
[----:B------:R-:W-:Y:S01]  /*3490*/  MOV R143, R54 ;  /* 0x00000036008f7202 */ /* 0x000fe20000000f00 */
[----:B------:R-:W-:Y:S01]  /*34a0*/  IMAD.MOV.U32 R159, RZ, RZ, R76 ;  /* 0x000000ffff9f7224 */ /* 0x000fe200078e004c */
[----:B------:R-:W-:Y:S01]  /*34b0*/  MOV R140, R48 ;  /* 0x00000030008c7202 */ /* 0x000fe20000000f00 */
[----:B------:R-:W-:-:S02]  /*34c0*/  IMAD.MOV.U32 R160, RZ, RZ, R80 ;  /* 0x000000ffffa07224 */ /* 0x000fc400078e0050 */
[----:B------:R-:W-:Y:S02]  /*34d0*/  IMAD.MOV.U32 R163, RZ, RZ, R84 ;  /* 0x000000ffffa37224 */ /* 0x000fe400078e0054 */
[----:B------:R-:W-:Y:S02]  /*34e0*/  IMAD.MOV.U32 R137, RZ, RZ, R42 ;  /* 0x000000ffff897224 */ /* 0x000fe400078e002a */
[----:B------:R-:W-:Y:S02]  /*34f0*/  IMAD.MOV.U32 R139, RZ, RZ, R46 ;  /* 0x000000ffff8b7224 */ /* 0x000fe400078e002e */
[----:B------:R-:W-:Y:S02]  /*3500*/  IMAD.MOV.U32 R141, RZ, RZ, R50 ;  /* 0x000000ffff8d7224 */ /* 0x000fe400078e0032 */
[----:B------:R-:W-:Y:S02]  /*3510*/  IMAD.MOV.U32 R146, RZ, RZ, R58 ;  /* 0x000000ffff927224 */ /* 0x000fe400078e003a */
[----:B------:R-:W-:-:S02]  /*3520*/  IMAD.MOV.U32 R87, RZ, RZ, R40 ;  /* 0x000000ffff577224 */ /* 0x000fc400078e0028 */
[----:B------:R-:W-:Y:S02]  /*3530*/  IMAD.MOV.U32 R138, RZ, RZ, R44 ;  /* 0x000000ffff8a7224 */ /* 0x000fe400078e002c */
[----:B------:R-:W-:Y:S02]  /*3540*/  IMAD.MOV.U32 R142, RZ, RZ, R52 ;  /* 0x000000ffff8e7224 */ /* 0x000fe400078e0034 */
[----:B------:R-:W-:Y:S02]  /*3550*/  IMAD.MOV.U32 R144, RZ, RZ, R56 ;  /* 0x000000ffff907224 */ /* 0x000fe400078e0038 */
[----:B------:R-:W-:Y:S01]  /*3560*/  IMAD.MOV.U32 R147, RZ, RZ, R60 ;  /* 0x000000ffff937224 */ /* 0x000fe200078e003c */
[----:B------:R-:W-:Y:S06]  /*3570*/  @!P1 BRA `(.L_x_447) ;  /* 0x0000000000049947 */ /* 0x000fec0003800000 */
[----:B------:R-:W-:Y:S01]  /*3580*/  BPT.TRAP 0x1 ;  /* 0x000000040000795c */ /* 0x000fe20000300000 */
.L_x_447:
[----:B------:R-:W-:Y:S01]  /*3590*/  LEA R91, R19, R18, 0x3 ;  /* 0x00000012135b7211 */ /* 0x000fe200078e18ff */
[----:B------:R-:W-:Y:S01]  /*35a0*/  BSSY B1, `(.L_x_448) ;  /* 0x0000004000017945 */ /* 0x000fe20003800000 */
[----:B------:R-:W-:-:S04]  /*35b0*/  SHF.L.U32 R92, R199, 0x1f, RZ ;  /* 0x0000001fc75c7819 */ /* 0x000fc800000006ff */
[----:B------:R-:W1:Y:S02]  /*35c0*/  SYNCS.PHASECHK.TRANS64.TRYWAIT P5, [R91+URZ+0x29890], R92 ;  /* 0x0298905c5b0075a7 */ /* 0x000e6400080a017f */
[----:B-1----:R-:W-:Y:S05]  /*35d0*/  @!P5 BRA `(.L_x_449) ;  /* 0x000002680090d947 */ /* 0x002fea0003800000 */
.L_x_771:
[----:B------:R-:W-:Y:S05]  /*35e0*/  BSYNC B1 ;  /* 0x0000000000017941 */ /* 0x000fea0003800000 */
.L_x_448:
[----:B------:R-:W-:-:S03]  /*35f0*/  UMOV UR4, 0xffffffff ;  /* 0xffffffff00047882 */ /* 0x000fc60000000000 */
[----:B------:R-:W-:Y:S05]  /*3600*/  BRA.DIV UR4, `(.L_x_450) ;  /* 0x0000026a04987947 */ /* 0x000fea000b800000 */
[----:B------:R2:W3:Y:S04]  /*3610*/  SHFL.IDX PT, R150, R119, RZ, 0x1e1f ;  /* 0x001e1fff77967589 */ /* 0x0004e800000e0000 */
[----:B------:R2:W4:Y:S02]  /*3620*/  SHFL.IDX PT, R11, R120, RZ, 0x1e1f ;  /* 0x001e1fff780b7589 */ /* 0x00052400000e0000 */
.L_x_775:
[----:B------:R-:W-:Y:S04]  /*3630*/  BSSY B1, `(.L_x_451) ;  /* 0x00002c1000017945 */ /* 0x000fe80003800000 */
[----:B------:R-:W-:Y:S05]  /*3640*/  @P2 BRA `(.L_x_452) ;  /* 0x0000002800fc2947 */ /* 0x000fea0003800000 */
[----:B------:R-:W-:Y:S01]  /*3650*/  ISETP.NE.AND P2, PT, R28, RZ, PT ;  /* 0x000000ff1c00720c */ /* 0x000fe20003f45270 */
[----:B------:R-:W-:-:S12]  /*3660*/  BSSY B2, `(.L_x_453) ;  /* 0x0000072000027945 */ /* 0x000fd80003800000 */
[----:B------:R-:W-:Y:S05]  /*3670*/  @!P2 BRA `(.L_x_454) ;  /* 0x0000000400c0a947 */ /* 0x000fea0003800000 */
[----:B0-----:R0:W0:Y:S01]  /*3680*/  LDS.128 R12, [R37+0x1a400] ;  /* 0x01a40000250c7984 */ /* 0x0010220000000c00 */
[----:B------:R-:W-:Y:S01]  /*3690*/  ISETP.GE.AND P2, PT, R22, R118, PT ;  /* 0x000000761600720c */ /* 0x000fe20003f46270 */
[----:B------:R-:W-:-:S12]  /*36a0*/  BSSY B3, `(.L_x_455) ;  /* 0x000006a000037945 */ /* 0x000fd80003800000 */
[----:B------:R-:W-:Y:S05]  /*36b0*/  @P2 BRA `(.L_x_456) ;  /* 0x0000000400a02947 */ /* 0x000fea0003800000 */
[--C-:B------:R-:W-:Y:S02]  /*36c0*/  SHF.R.U32.HI R82, RZ, 0x8, R83.reuse ;  /* 0x00000008ff527819 */ /* 0x100fe40000011653 */
[----:B------:R-:W-:Y:S02]  /*36d0*/  SHF.R.U32.HI R84, RZ, 0x10, R83 ;  /* 0x00000010ff547819 */ /* 0x000fe40000011653 */
[----:B------:R-:W-:Y:S01]  /*36e0*/  LOP3.LUT R164, R83, 0xff0000ff, RZ, 0xc0, !PT ;  /* 0xff0000ff53a47812 */ /* 0x000fe200078ec0ff */
[----:B------:R-:W-:Y:S01]  /*36f0*/  IMAD.SHL.U32 R83, R82, 0x100, RZ ;  /* 0x0000010052537824 */ /* 0x000fe200078e00ff */
[--C-:B------:R-:W-:Y:S02]  /*3700*/  SHF.R.U32.HI R166, RZ, 0x8, R85.reuse ;  /* 0x00000008ffa67819 */ /* 0x100fe40000011655 */
[----:B------:R-:W-:Y:S02]  /*3710*/  SHF.R.U32.HI R82, RZ, 0x10, R85 ;  /* 0x00000010ff527819 */ /* 0x000fe40000011655 */
[----:B------:R-:W-:Y:S01]  /*3720*/  LOP3.LUT R164, R164, 0xff00, R83, 0xf8, !PT ;  /* 0x0000ff00a4a47812 */ /* 0x000fe200078ef853 */
[----:B------:R-:W-:Y:S01]  /*3730*/  IMAD.U32 R83, R84, 0x10000, RZ ;  /* 0x0001000054537824 */ /* 0x000fe200078e00ff */
[----:B------:R-:W-:Y:S01]  /*3740*/  LOP3.LUT R85, R85, 0xff0000ff, RZ, 0xc0, !PT ;  /* 0xff0000ff55557812 */ /* 0x000fe200078ec0ff */
[----:B------:R-:W-:Y:S01]  /*3750*/  IMAD.SHL.U32 R166, R166, 0x100, RZ ;  /* 0x00000100a6a67824 */ /* 0x000fe200078e00ff */
[----:B------:R-:W-:-:S02]  /*3760*/  F2FP.F16.E4M3.UNPACK_B R84, R163.H1 ;  /* 0x000000a3ff54723e */ /* 0x000fc400030006ff */
[----:B------:R-:W-:Y:S02]  /*3770*/  LOP3.LUT R83, R164, 0xff0000, R83, 0xf8, !PT ;  /* 0x00ff0000a4537812 */ /* 0x000fe400078ef853 */
[----:B0-----:R-:W-:Y:S01]  /*3780*/  F2FP.F16.E4M3.UNPACK_B R164, R13 ;  /* 0x0000000dffa4723e */ /* 0x001fe200020006ff */
[----:B------:R-:W-:Y:S01]  /*3790*/  HADD2.F32 R168, -RZ, R84.H0_H0 ;  /* 0x20000054ffa87230 */ /* 0x000fe20000004100 */
[----:B------:R-:W-:Y:S02]  /*37a0*/  LOP3.LUT R166, R85, 0xff00, R166, 0xf8, !PT ;  /* 0x0000ff0055a67812 */ /* 0x000fe400078ef8a6 */
[-C--:B------:R-:W-:Y:S01]  /*37b0*/  F2FP.F16.E4M3.UNPACK_B R165, R162.reuse.H1 ;  /* 0x000000a2ffa5723e */ /* 0x080fe200030006ff */
[--C-:B------:R-:W-:Y:S01]  /*37c0*/  HADD2.F32 R85, -RZ, R164.reuse.H1_H1 ;  /* 0x300000a4ff557230 */ /* 0x100fe20000004100 */
[----:B------:R-:W-:Y:S01]  /*37d0*/  F2FP.F16.E4M3.UNPACK_B R163, R163 ;  /* 0x000000a3ffa3723e */ /* 0x000fe200020006ff */
[----:B------:R-:W-:Y:S01]  /*37e0*/  HADD2.F32 R164, -RZ, R164.H0_H0 ;  /* 0x200000a4ffa47230 */ /* 0x000fe20000004100 */
[----:B------:R-:W-:Y:S01]  /*37f0*/  F2FP.F16.E4M3.UNPACK_B R162, R162 ;  /* 0x000000a2ffa2723e */ /* 0x000fe200020006ff */
[----:B------:R-:W-:-:S02]  /*3800*/  HADD2.F32 R167, -RZ, R165.H0_H0 ;  /* 0x200000a5ffa77230 */ /* 0x000fc40000004100 */
[-C--:B------:R-:W-:Y:S01]  /*3810*/  FMUL.FTZ R171, R85, R168.reuse ;  /* 0x000000a855ab7220 */ /* 0x080fe20000410000 */
[----:B------:R-:W-:Y:S02]  /*3820*/  HADD2.F32 R165, -RZ, R165.H1_H1 ;  /* 0x300000a5ffa57230 */ /* 0x000fe40000004100 */
[C---:B------:R-:W-:Y:S01]  /*3830*/  FMUL.FTZ R168, R164.reuse, R168 ;  /* 0x000000a8a4a87220 */ /* 0x040fe20000410000 */
[----:B------:R-:W-:-:S03]  /*3840*/  FFMA.FTZ R164, R164, R167, -R171 ;  /* 0x000000a7a4a47223 */ /* 0x000fc600000108ab */
[----:B------:R-:W-:Y:S01]  /*3850*/  FFMA.FTZ R85, R85, R167, R168 ;  /* 0x000000a755557223 */ /* 0x000fe200000100a8 */
[----:B------:R-:W-:Y:S01]  /*3860*/  F2FP.F16.E4M3.UNPACK_B R168, R13.H1 ;  /* 0x0000000dffa8723e */ /* 0x000fe200030006ff */
[----:B------:R-:W-:-:S04]  /*3870*/  HADD2.F32 R167, -RZ, R84.H1_H1 ;  /* 0x30000054ffa77230 */ /* 0x000fc80000004100 */
[--C-:B------:R-:W-:Y:S02]  /*3880*/  HADD2.F32 R13, -RZ, R168.reuse.H1_H1 ;  /* 0x300000a8ff0d7230 */ /* 0x100fe40000004100 */
[----:B------:R-:W-:-:S03]  /*3890*/  HADD2.F32 R84, -RZ, R168.H0_H0 ;  /* 0x200000a8ff547230 */ /* 0x000fc60000004100 */
[CC--:B------:R-:W-:Y:S02]  /*38a0*/  FMUL.FTZ R168, R13.reuse, R167.reuse ;  /* 0x000000a70da87220 */ /* 0x0c0fe40000410000 */
[C---:B------:R-:W-:Y:S02]  /*38b0*/  FMUL.FTZ R167, R84.reuse, R167 ;  /* 0x000000a754a77220 */ /* 0x040fe40000410000 */
[-C--:B------:R-:W-:Y:S02]  /*38c0*/  FFMA.FTZ R84, R84, R165.reuse, -R168 ;  /* 0x000000a554547223 */ /* 0x080fe400000108a8 */
[----:B------:R-:W-:Y:S01]  /*38d0*/  FFMA.FTZ R165, R13, R165, R167 ;  /* 0x000000a50da57223 */ /* 0x000fe200000100a7 */
[----:B------:R-:W-:Y:S01]  /*38e0*/  SHF.L.U32 R13, R82, 0x10, RZ ;  /* 0x00000010520d7819 */ /* 0x000fe200000006ff */
[----:B------:R-:W-:Y:S01]  /*38f0*/  IMAD.MOV.U32 R82, RZ, RZ, R15 ;  /* 0x000000ffff527224 */ /* 0x000fe200078e000f */
[----:B------:R-:W-:Y:S02]  /*3900*/  F2FP.F16.E4M3.UNPACK_B R15, R83.H1 ;  /* 0x00000053ff0f723e */ /* 0x000fe400030006ff */
[----:B------:R-:W-:-:S02]  /*3910*/  LOP3.LUT R13, R166, 0xff0000, R13, 0xf8, !PT ;  /* 0x00ff0000a60d7812 */ /* 0x000fc400078ef80d */
[-C--:B------:R-:W-:Y:S01]  /*3920*/  F2FP.F16.E4M3.UNPACK_B R171, R82.reuse ;  /* 0x00000052ffab723e */ /* 0x080fe200020006ff */
[--C-:B------:R-:W-:Y:S01]  /*3930*/  HADD2.F32 R168, -RZ, R15.reuse.H0_H0 ;  /* 0x2000000fffa87230 */ /* 0x100fe20000004100 */
[-C--:B------:R-:W-:Y:S01]  /*3940*/  F2FP.F16.E4M3.UNPACK_B R166, R13.reuse.H1 ;  /* 0x0000000dffa6723e */ /* 0x080fe200030006ff */
[----:B------:R-:W-:Y:S01]  /*3950*/  HADD2.F32 R15, -RZ, R15.H1_H1 ;  /* 0x3000000fff0f7230 */ /* 0x000fe20000004100 */
[----:B------:R-:W-:Y:S01]  /*3960*/  F2FP.F16.E4M3.UNPACK_B R82, R82.H1 ;  /* 0x00000052ff52723e */ /* 0x000fe200030006ff */
[--C-:B------:R-:W-:Y:S01]  /*3970*/  HADD2.F32 R167, -RZ, R171.reuse.H1_H1 ;  /* 0x300000abffa77230 */ /* 0x100fe20000004100 */
[----:B------:R-:W-:Y:S01]  /*3980*/  F2FP.SATFINITE.E4M3.F32.PACK_AB_MERGE_C R84, R165, R84, RZ ;  /* 0x00000054a554723e */ /* 0x000fe200048070ff */
[--C-:B------:R-:W-:Y:S01]  /*3990*/  HADD2.F32 R176, -RZ, R166.reuse.H0_H0 ;  /* 0x200000a6ffb07230 */ /* 0x100fe20000004100 */
[----:B------:R-:W-:Y:S01]  /*39a0*/  F2FP.F16.E4M3.UNPACK_B R13, R13 ;  /* 0x0000000dff0d723e */ /* 0x000fe200020006ff */
[----:B------:R-:W-:Y:S01]  /*39b0*/  HADD2.F32 R171, -RZ, R171.H0_H0 ;  /* 0x200000abffab7230 */ /* 0x000fe20000004100 */
[----:B------:R-:W-:Y:S01]  /*39c0*/  F2FP.SATFINITE.E4M3.F32.PACK_AB_MERGE_C R85, R85, R164, R84 ;  /* 0x000000a45555723e */ /* 0x000fe20004807054 */
[----:B------:R-:W-:-:S02]  /*39d0*/  HADD2.F32 R166, -RZ, R166.H1_H1 ;  /* 0x300000a6ffa67230 */ /* 0x000fc40000004100 */
[----:B------:R-:W-:Y:S01]  /*39e0*/  FMUL.FTZ R177, R167, R176 ;  /* 0x000000b0a7b17220 */ /* 0x000fe20000410000 */
[----:B------:R-:W-:Y:S02]  /*39f0*/  F2FP.F16.E4M3.UNPACK_B R84, R14 ;  /* 0x0000000eff54723e */ /* 0x000fe400020006ff */
[----:B------:R-:W-:Y:S01]  /*3a00*/  F2FP.F16.E4M3.UNPACK_B R83, R83 ;  /* 0x00000053ff53723e */ /* 0x000fe200020006ff */
[C---:B------:R-:W-:Y:S01]  /*3a10*/  FFMA.FTZ R177, R171.reuse, R168, -R177 ;  /* 0x000000a8abb17223 */ /* 0x040fe200000108b1 */
[----:B------:R-:W-:Y:S01]  /*3a20*/  FMUL.FTZ R171, R171, R176 ;  /* 0x000000b0abab7220 */ /* 0x000fe20000410000 */
[----:B------:R-:W-:Y:S02]  /*3a30*/  F2FP.F16.E4M3.UNPACK_B R14, R14.H1 ;  /* 0x0000000eff0e723e */ /* 0x000fe400030006ff */
[----:B------:R-:W-:Y:S02]  /*3a40*/  HADD2.F32 R164, -RZ, R83.H0_H0 ;  /* 0x20000053ffa47230 */ /* 0x000fe40000004100 */
[----:B------:R-:W-:Y:S01]  /*3a50*/  FFMA.FTZ R171, R167, R168, R171 ;  /* 0x000000a8a7ab7223 */ /* 0x000fe200000100ab */
[----:B------:R-:W-:-:S02]  /*3a60*/  HADD2.F32 R167, -RZ, R82.H1_H1 ;  /* 0x30000052ffa77230 */ /* 0x000fc40000004100 */
[----:B------:R-:W-:Y:S02]  /*3a70*/  HADD2.F32 R82, -RZ, R82.H0_H0 ;  /* 0x20000052ff527230 */ /* 0x000fe40000004100 */
[----:B------:R-:W-:Y:S02]  /*3a80*/  HADD2.F32 R83, -RZ, R83.H1_H1 ;  /* 0x30000053ff537230 */ /* 0x000fe40000004100 */
[----:B------:R-:W-:-:S04]  /*3a90*/  FMUL.FTZ R168, R167, R166 ;  /* 0x000000a6a7a87220 */ /* 0x000fc80000410000 */
[CC--:B------:R-:W-:Y:S01]  /*3aa0*/  FFMA.FTZ R168, R82.reuse, R15.reuse, -R168 ;  /* 0x0000000f52a87223 */ /* 0x0c0fe200000108a8 */
[----:B------:R-:W-:Y:S01]  /*3ab0*/  FMUL.FTZ R82, R82, R166 ;  /* 0x000000a652527220 */ /* 0x000fe20000410000 */
[--C-:B------:R-:W-:Y:S02]  /*3ac0*/  HADD2.F32 R166, -RZ, R13.reuse.H0_H0 ;  /* 0x2000000dffa67230 */ /* 0x100fe40000004100 */
[----:B------:R-:W-:Y:S02]  /*3ad0*/  HADD2.F32 R13, -RZ, R13.H1_H1 ;  /* 0x3000000dff0d7230 */ /* 0x000fe40000004100 */
[----:B------:R-:W-:Y:S01]  /*3ae0*/  FFMA.FTZ R82, R167, R15, R82 ;  /* 0x0000000fa7527223 */ /* 0x000fe20000010052 */
[--C-:B------:R-:W-:Y:S02]  /*3af0*/  HADD2.F32 R15, -RZ, R84.reuse.H1_H1 ;  /* 0x30000054ff0f7230 */ /* 0x100fe40000004100 */
[----:B------:R-:W-:Y:S02]  /*3b00*/  HADD2.F32 R84, -RZ, R84.H0_H0 ;  /* 0x20000054ff547230 */ /* 0x000fe40000004100 */
[----:B------:R-:W-:-:S02]  /*3b10*/  HADD2.F32 R167, -RZ, R163.H1_H1 ;  /* 0x300000a3ffa77230 */ /* 0x000fc40000004100 */
[CC--:B------:R-:W-:Y:S01]  /*3b20*/  FMUL.FTZ R165, R15.reuse, R166.reuse ;  /* 0x000000a60fa57220 */ /* 0x0c0fe20000410000 */
[----:B------:R-:W-:Y:S02]  /*3b30*/  HADD2.F32 R163, -RZ, R163.H0_H0 ;  /* 0x200000a3ffa37230 */ /* 0x000fe40000004100 */
[----:B------:R-:W-:Y:S01]  /*3b40*/  FMUL.FTZ R166, R84, R166 ;  /* 0x000000a654a67220 */ /* 0x000fe20000410000 */
[----:B------:R-:W-:Y:S01]  /*3b50*/  F2FP.SATFINITE.E4M3.F32.PACK_AB_MERGE_C R82, R82, R168, RZ ;  /* 0x000000a85252723e */ /* 0x000fe200048070ff */
[-C--:B------:R-:W-:Y:S02]  /*3b60*/  FFMA.FTZ R165, R84, R164.reuse, -R165 ;  /* 0x000000a454a57223 */ /* 0x080fe400000108a5 */
[----:B------:R-:W-:Y:S01]  /*3b70*/  FFMA.FTZ R166, R15, R164, R166 ;  /* 0x000000a40fa67223 */ /* 0x000fe200000100a6 */
[--C-:B------:R-:W-:Y:S02]  /*3b80*/  HADD2.F32 R15, -RZ, R14.reuse.H1_H1 ;  /* 0x3000000eff0f7230 */ /* 0x100fe40000004100 */
[----:B------:R-:W-:-:S03]  /*3b90*/  HADD2.F32 R14, -RZ, R14.H0_H0 ;  /* 0x2000000eff0e7230 */ /* 0x000fc60000004100 */
[CC--:B------:R-:W-:Y:S02]  /*3ba0*/  FMUL.FTZ R84, R15.reuse, R13.reuse ;  /* 0x0000000d0f547220 */ /* 0x0c0fe40000410000 */
[C---:B------:R-:W-:Y:S02]  /*3bb0*/  FMUL.FTZ R164, R14.reuse, R13 ;  /* 0x0000000d0ea47220 */ /* 0x040fe40000410000 */
[-C--:B------:R-:W-:Y:S01]  /*3bc0*/  FFMA.FTZ R13, R14, R83.reuse, -R84 ;  /* 0x000000530e0d7223 */ /* 0x080fe20000010854 */
[----:B------:R-:W-:Y:S01]  /*3bd0*/  F2FP.F16.E4M3.UNPACK_B R84, R12.H1 ;  /* 0x0000000cff54723e */ /* 0x000fe200030006ff */
[----:B------:R-:W-:Y:S01]  /*3be0*/  FFMA.FTZ R14, R15, R83, R164 ;  /* 0x000000530f0e7223 */ /* 0x000fe200000100a4 */
[--C-:B------:R-:W-:Y:S02]  /*3bf0*/  HADD2.F32 R83, -RZ, R162.reuse.H1_H1 ;  /* 0x300000a2ff537230 */ /* 0x100fe40000004100 */
[----:B------:R-:W-:Y:S02]  /*3c00*/  HADD2.F32 R162, -RZ, R162.H0_H0 ;  /* 0x200000a2ffa27230 */ /* 0x000fe40000004100 */
[--C-:B------:R-:W-:Y:S01]  /*3c10*/  HADD2.F32 R15, -RZ, R84.reuse.H1_H1 ;  /* 0x30000054ff0f7230 */ /* 0x100fe20000004100 */
[----:B------:R-:W-:Y:S01]  /*3c20*/  F2FP.SATFINITE.E4M3.F32.PACK_AB_MERGE_C R13, R14, R13, RZ ;  /* 0x0000000d0e0d723e */ /* 0x000fe200048070ff */
[----:B------:R-:W-:-:S03]  /*3c30*/  HADD2.F32 R84, -RZ, R84.H0_H0 ;  /* 0x20000054ff547230 */ /* 0x000fc60000004100 */
[C---:B------:R-:W-:Y:S01]  /*3c40*/  FMUL.FTZ R164, R15.reuse, R167 ;  /* 0x000000a70fa47220 */ /* 0x040fe20000410000 */
[----:B------:R-:W-:Y:S01]  /*3c50*/  F2FP.SATFINITE.E4M3.F32.PACK_AB_MERGE_C R14, R166, R165, R13 ;  /* 0x000000a5a60e723e */ /* 0x000fe2000480700d */
[C---:B------:R-:W-:Y:S01]  /*3c60*/  FMUL.FTZ R167, R84.reuse, R167 ;  /* 0x000000a754a77220 */ /* 0x040fe20000410000 */
[----:B------:R-:W-:Y:S02]  /*3c70*/  IMAD.MOV.U32 R13, RZ, RZ, R85 ;  /* 0x000000ffff0d7224 */ /* 0x000fe400078e0055 */
[-C--:B------:R-:W-:Y:S01]  /*3c80*/  FFMA.FTZ R164, R84, R83.reuse, -R164 ;  /* 0x0000005354a47223 */ /* 0x080fe200000108a4 */
[----:B------:R-:W-:Y:S01]  /*3c90*/  FFMA.FTZ R167, R15, R83, R167 ;  /* 0x000000530fa77223 */ /* 0x000fe200000100a7 */
[----:B------:R-:W-:-:S04]  /*3ca0*/  F2FP.F16.E4M3.UNPACK_B R15, R12 ;  /* 0x0000000cff0f723e */ /* 0x000fc800020006ff */
[----:B------:R-:W-:Y:S01]  /*3cb0*/  F2FP.SATFINITE.E4M3.F32.PACK_AB_MERGE_C R164, R167, R164, RZ ;  /* 0x000000a4a7a4723e */ /* 0x000fe200048070ff */
[--C-:B------:R-:W-:Y:S02]  /*3cc0*/  HADD2.F32 R12, -RZ, R15.reuse.H1_H1 ;  /* 0x3000000fff0c7230 */ /* 0x100fe40000004100 */
[----:B------:R-:W-:-:S03]  /*3cd0*/  HADD2.F32 R15, -RZ, R15.H0_H0 ;  /* 0x2000000fff0f7230 */ /* 0x000fc60000004100 */
[CC--:B------:R-:W-:Y:S02]  /*3ce0*/  FMUL.FTZ R83, R12.reuse, R163.reuse ;  /* 0x000000a30c537220 */ /* 0x0c0fe40000410000 */
[C---:B------:R-:W-:Y:S02]  /*3cf0*/  FMUL.FTZ R163, R15.reuse, R163 ;  /* 0x000000a30fa37220 */ /* 0x040fe40000410000 */
[-C--:B------:R-:W-:Y:S01]  /*3d00*/  FFMA.FTZ R83, R15, R162.reuse, -R83 ;  /* 0x000000a20f537223 */ /* 0x080fe20000010853 */
[----:B------:R-:W-:Y:S01]  /*3d10*/  F2FP.SATFINITE.E4M3.F32.PACK_AB_MERGE_C R15, R171, R177, R82 ;  /* 0x000000b1ab0f723e */ /* 0x000fe20004807052 */
[----:B------:R-:W-:-:S05]  /*3d20*/  FFMA.FTZ R12, R12, R162, R163 ;  /* 0x000000a20c0c7223 */ /* 0x000fca00000100a3 */
[----:B------:R-:W-:-:S07]  /*3d30*/  F2FP.SATFINITE.E4M3.F32.PACK_AB_MERGE_C R12, R12, R83, R164 ;  /* 0x000000530c0c723e */ /* 0x000fce00048070a4 */
.L_x_456:
[----:B------:R-:W-:Y:S05]  /*3d40*/  BSYNC B3 ;  /* 0x0000000000037941 */ /* 0x000fea0003800000 */
.L_x_455:
[----:B----4-:R-:W-:-:S05]  /*3d50*/  IADD3 R82, P2, R16, R11, RZ ;  /* 0x0000000b10527210 */ /* 0x010fca0007f5e0ff */
[----:B---3--:R-:W-:-:S05]  /*3d60*/  IMAD.X R83, R150, 0x1, R17, P2 ;  /* 0x0000000196537824 */ /* 0x008fca00010e0611 */
[----:B0-----:R0:W-:Y:S03]  /*3d70*/  ST.E.128 desc[UR50][R82.64], R12 ;  /* 0x0000000c52007985 */ /* 0x0011e6000c101d32 */
.L_x_454:
[----:B------:R-:W-:Y:S05]  /*3d80*/  BSYNC B2 ;  /* 0x0000000000027941 */ /* 0x000fea0003800000 */
.L_x_453:
[----:B------:R-:W-:Y:S01]  /*3d90*/  ISETP.NE.AND P2, PT, R29, RZ, PT ;  /* 0x000000ff1d00720c */ /* 0x000fe20003f45270 */
[----:B------:R-:W-:-:S12]  /*3da0*/  BSSY B2, `(.L_x_457) ;  /* 0x0000076000027945 */ /* 0x000fd80003800000 */
[----:B------:R-:W-:Y:S05]  /*3db0*/  @!P2 BRA `(.L_x_458) ;  /* 0x0000000400d0a947 */ /* 0x000fea0003800000 */
[----:B0-----:R0:W0:Y:S01]  /*3dc0*/  LDS.128 R12, [R36+0x1a400] ;  /* 0x01a40000240c7984 */ /* 0x0010220000000c00 */
[----:B------:R-:W-:Y:S01]  /*3dd0*/  ISETP.GE.AND P2, PT, R201, R118, PT ;  /* 0x00000076c900720c */ /* 0x000fe20003f46270 */
[----:B------:R-:W-:-:S12]  /*3de0*/  BSSY B3, `(.L_x_459) ;  /* 0x000006d000037945 */ /* 0x000fd80003800000 */
[----:B------:R-:W-:Y:S05]  /*3df0*/  @P2 BRA `(.L_x_460) ;  /* 0x0000000400ac2947 */ /* 0x000fea0003800000 */
[----:B0-----:R-:W-:Y:S02]  /*3e00*/  MOV R80, R13 ;  /* 0x0000000d00507202 */ /* 0x001fe40000000f00 */
[----:B------:R-:W-:Y:S02]  /*3e10*/  F2FP.F16.E4M3.UNPACK_B R82, R160.H1 ;  /* 0x000000a0ff52723e */ /* 0x000fe400030006ff */
[----:B------:R-:W-:Y:S02]  /*3e20*/  F2FP.F16.E4M3.UNPACK_B R78, R80 ;  /* 0x00000050ff4e723e */ /* 0x000fe400020006ff */
[----:B------:R-:W-:Y:S01]  /*3e30*/  F2FP.F16.E4M3.UNPACK_B R13, R161.H1 ;  /* 0x000000a1ff0d723e */ /* 0x000fe200030006ff */
[----:B------:R-:W-:Y:S01]  /*3e40*/  HADD2.F32 R83, -RZ, R82.H0_H0 ;  /* 0x20000052ff537230 */ /* 0x000fe20000004100 */
[----:B------:R-:W-:Y:S01]  /*3e50*/  F2FP.F16.E4M3.UNPACK_B R160, R160 ;  /* 0x000000a0ffa0723e */ /* 0x000fe200020006ff */
[--C-:B------:R-:W-:Y:S02]  /*3e60*/  HADD2.F32 R84, -RZ, R78.reuse.H1_H1 ;  /* 0x3000004eff547230 */ /* 0x100fe40000004100 */
[----:B------:R-:W-:-:S02]  /*3e70*/  HADD2.F32 R78, -RZ, R78.H0_H0 ;  /* 0x2000004eff4e7230 */ /* 0x000fc40000004100 */
[--C-:B------:R-:W-:Y:S02]  /*3e80*/  HADD2.F32 R85, -RZ, R13.reuse.H0_H0 ;  /* 0x2000000dff557230 */ /* 0x100fe40000004100 */
[-C--:B------:R-:W-:Y:S01]  /*3e90*/  FMUL.FTZ R163, R84, R83.reuse ;  /* 0x0000005354a37220 */ /* 0x080fe20000410000 */
[----:B------:R-:W-:Y:S02]  /*3ea0*/  HADD2.F32 R82, -RZ, R82.H1_H1 ;  /* 0x30000052ff527230 */ /* 0x000fe40000004100 */
[C---:B------:R-:W-:Y:S01]  /*3eb0*/  FMUL.FTZ R165, R78.reuse, R83 ;  /* 0x000000534ea57220 */ /* 0x040fe20000410000 */
[----:B------:R-:W-:Y:S02]  /*3ec0*/  HADD2.F32 R13, -RZ, R13.H1_H1 ;  /* 0x3000000dff0d7230 */ /* 0x000fe40000004100 */
[-C--:B------:R-:W-:Y:S01]  /*3ed0*/  FFMA.FTZ R83, R78, R85.reuse, -R163 ;  /* 0x000000554e537223 */ /* 0x080fe200000108a3 */
[----:B------:R-:W-:Y:S02]  /*3ee0*/  HADD2.F32 R162, -RZ, R160.H1_H1 ;  /* 0x300000a0ffa27230 */ /* 0x000fe40000004100 */
[----:B------:R-:W-:Y:S01]  /*3ef0*/  FFMA.FTZ R78, R84, R85, R165 ;  /* 0x00000055544e7223 */ /* 0x000fe200000100a5 */
[----:B------:R-:W-:Y:S01]  /*3f00*/  F2FP.F16.E4M3.UNPACK_B R84, R80.H1 ;  /* 0x00000050ff54723e */ /* 0x000fe200030006ff */
[----:B------:R-:W-:-:S04]  /*3f10*/  IMAD.MOV.U32 R80, RZ, RZ, R12 ;  /* 0x000000ffff507224 */ /* 0x000fc800078e000c */
[--C-:B------:R-:W-:Y:S01]  /*3f20*/  HADD2.F32 R85, -RZ, R84.reuse.H1_H1 ;  /* 0x30000054ff557230 */ /* 0x100fe20000004100 */
[-C--:B------:R-:W-:Y:S01]  /*3f30*/  F2FP.F16.E4M3.UNPACK_B R12, R80.reuse.H1 ;  /* 0x00000050ff0c723e */ /* 0x080fe200030006ff */
[----:B------:R-:W-:Y:S01]  /*3f40*/  HADD2.F32 R84, -RZ, R84.H0_H0 ;  /* 0x20000054ff547230 */ /* 0x000fe20000004100 */
[----:B------:R-:W-:Y:S02]  /*3f50*/  F2FP.F16.E4M3.UNPACK_B R80, R80 ;  /* 0x00000050ff50723e */ /* 0x000fe400020006ff */
[CC--:B------:R-:W-:Y:S02]  /*3f60*/  FMUL.FTZ R163, R85.reuse, R82.reuse ;  /* 0x0000005255a37220 */ /* 0x0c0fe40000410000 */
[C---:B------:R-:W-:Y:S02]  /*3f70*/  FMUL.FTZ R82, R84.reuse, R82 ;  /* 0x0000005254527220 */ /* 0x040fe40000410000 */
[-C--:B------:R-:W-:Y:S02]  /*3f80*/  FFMA.FTZ R84, R84, R13.reuse, -R163 ;  /* 0x0000000d54547223 */ /* 0x080fe400000108a3 */
[----:B------:R-:W-:Y:S01]  /*3f90*/  FFMA.FTZ R85, R85, R13, R82 ;  /* 0x0000000d55557223 */ /* 0x000fe20000010052 */
[----:B------:R-:W-:Y:S01]  /*3fa0*/  F2FP.F16.E4M3.UNPACK_B R82, R161 ;  /* 0x000000a1ff52723e */ /* 0x000fe200020006ff */
[----:B------:R-:W-:-:S02]  /*3fb0*/  HADD2.F32 R13, -RZ, R12.H1_H1 ;  /* 0x3000000cff0d7230 */ /* 0x000fc40000004100 */
[----:B------:R-:W-:Y:S01]  /*3fc0*/  HADD2.F32 R12, -RZ, R12.H0_H0 ;  /* 0x2000000cff0c7230 */ /* 0x000fe20000004100 */
[----:B------:R-:W-:Y:S01]  /*3fd0*/  F2FP.SATFINITE.E4M3.F32.PACK_AB_MERGE_C R84, R85, R84, RZ ;  /* 0x000000545554723e */ /* 0x000fe200048070ff */
[----:B------:R-:W-:Y:S02]  /*3fe0*/  HADD2.F32 R161, -RZ, R82.H1_H1 ;  /* 0x30000052ffa17230 */ /* 0x000fe40000004100 */
[-C--:B------:R-:W-:Y:S01]  /*3ff0*/  FMUL.FTZ R163, R13, R162.reuse ;  /* 0x000000a20da37220 */ /* 0x080fe20000410000 */
[----:B------:R-:W-:Y:S02]  /*4000*/  HADD2.F32 R85, -RZ, R160.H0_H0 ;  /* 0x200000a0ff557230 */ /* 0x000fe40000004100 */
[C---:B------:R-:W-:Y:S01]  /*4010*/  FMUL.FTZ R162, R12.reuse, R162 ;  /* 0x000000a20ca27220 */ /* 0x040fe20000410000 */
[--C-:B------:R-:W-:Y:S02]  /*4020*/  HADD2.F32 R160, -RZ, R80.reuse.H1_H1 ;  /* 0x30000050ffa07230 */ /* 0x100fe40000004100 */
[----:B------:R-:W-:Y:S01]  /*4030*/  FFMA.FTZ R12, R12, R161, -R163 ;  /* 0x000000a10c0c7223 */ /* 0x000fe200000108a3 */
[----:B------:R-:W-:-:S02]  /*4040*/  HADD2.F32 R80, -RZ, R80.H0_H0 ;  /* 0x20000050ff507230 */ /* 0x000fc40000004100 */
[----:B------:R-:W-:Y:S01]  /*4050*/  FFMA.FTZ R13, R13, R161, R162 ;  /* 0x000000a10d0d7223 */ /* 0x000fe200000100a2 */
[----:B------:R-:W-:Y:S02]  /*4060*/  HADD2.F32 R161, -RZ, R82.H0_H0 ;  /* 0x20000052ffa17230 */ /* 0x000fe40000004100 */
[----:B------:R-:W-:Y:S01]  /*4070*/  FMUL.FTZ R163, R160, R85 ;  /* 0x00000055a0a37220 */ /* 0x000fe20000410000 */
[----:B------:R-:W-:Y:S01]  /*4080*/  F2FP.SATFINITE.E4M3.F32.PACK_AB_MERGE_C R78, R78, R83, R84 ;  /* 0x000000534e4e723e */ /* 0x000fe20004807054 */
[C---:B------:R-:W-:Y:S01]  /*4090*/  FMUL.FTZ R165, R80.reuse, R85 ;  /* 0x0000005550a57220 */ /* 0x040fe20000410000 */
[----:B------:R-:W-:Y:S01]  /*40a0*/  SHF.R.U32.HI R84, RZ, 0x8, R81 ;  /* 0x00000008ff547819 */ /* 0x000fe20000011651 */
[-C--:B------:R-:W-:Y:S01]  /*40b0*/  FFMA.FTZ R85, R80, R161.reuse, -R163 ;  /* 0x000000a150557223 */ /* 0x080fe200000108a3 */
[----:B------:R-:W-:Y:S01]  /*40c0*/  LOP3.LUT R83, R81, 0xff0000ff, RZ, 0xc0, !PT ;  /* 0xff0000ff51537812 */ /* 0x000fe200078ec0ff */
[----:B------:R-:W-:Y:S01]  /*40d0*/  FFMA.FTZ R80, R160, R161, R165 ;  /* 0x000000a1a0507223 */ /* 0x000fe200000100a5 */
[----:B------:R-:W-:Y:S01]  /*40e0*/  SHF.R.U32.HI R81, RZ, 0x10, R81 ;  /* 0x00000010ff517819 */ /* 0x000fe20000011651 */
[----:B------:R-:W-:Y:S01]  /*40f0*/  IMAD.SHL.U32 R84, R84, 0x100, RZ ;  /* 0x0000010054547824 */ /* 0x000fe200078e00ff */
[----:B------:R-:W-:-:S02]  /*4100*/  SHF.R.U32.HI R161, RZ, 0x8, R79 ;  /* 0x00000008ffa17819 */ /* 0x000fc4000001164f */
[----:B------:R-:W-:Y:S01]  /*4110*/  LOP3.LUT R82, R79, 0xff0000ff, RZ, 0xc0, !PT ;  /* 0xff0000ff4f527812 */ /* 0x000fe200078ec0ff */
[----:B------:R-:W-:Y:S01]  /*4120*/  IMAD.U32 R81, R81, 0x10000, RZ ;  /* 0x0001000051517824 */ /* 0x000fe200078e00ff */
[----:B------:R-:W-:Y:S01]  /*4130*/  SHF.R.U32.HI R160, RZ, 0x10, R79 ;  /* 0x00000010ffa07819 */ /* 0x000fe2000001164f */
[----:B------:R-:W-:Y:S01]  /*4140*/  IMAD.SHL.U32 R79, R161, 0x100, RZ ;  /* 0x00000100a14f7824 */ /* 0x000fe200078e00ff */
[----:B------:R-:W-:Y:S02]  /*4150*/  LOP3.LUT R84, R83, 0xff00, R84, 0xf8, !PT ;  /* 0x0000ff0053547812 */ /* 0x000fe400078ef854 */
[----:B------:R-:W-:Y:S02]  /*4160*/  F2FP.SATFINITE.E4M3.F32.PACK_AB_MERGE_C R12, R13, R12, RZ ;  /* 0x0000000c0d0c723e */ /* 0x000fe400048070ff */
[----:B------:R-:W-:Y:S01]  /*4170*/  LOP3.LUT R84, R84, 0xff0000, R81, 0xf8, !PT ;  /* 0x00ff000054547812 */ /* 0x000fe200078ef851 */
[----:B------:R-:W-:Y:S01]  /*4180*/  IMAD.MOV.U32 R81, RZ, RZ, R15 ;  /* 0x000000ffff517224 */ /* 0x000fe200078e000f */
[----:B------:R-:W-:-:S02]  /*4190*/  LOP3.LUT R79, R82, 0xff00, R79, 0xf8, !PT ;  /* 0x0000ff00524f7812 */ /* 0x000fc400078ef84f */
[----:B------:R-:W-:Y:S02]  /*41a0*/  SHF.L.U32 R82, R160, 0x10, RZ ;  /* 0x00000010a0527819 */ /* 0x000fe400000006ff */
[----:B------:R-:W-:Y:S02]  /*41b0*/  F2FP.F16.E4M3.UNPACK_B R15, R81 ;  /* 0x00000051ff0f723e */ /* 0x000fe400020006ff */
[----:B------:R-:W-:Y:S02]  /*41c0*/  LOP3.LUT R83, R79, 0xff0000, R82, 0xf8, !PT ;  /* 0x00ff00004f537812 */ /* 0x000fe400078ef852 */
[----:B------:R-:W-:Y:S01]  /*41d0*/  F2FP.F16.E4M3.UNPACK_B R160, R84.H1 ;  /* 0x00000054ffa0723e */ /* 0x000fe200030006ff */
[--C-:B------:R-:W-:Y:S01]  /*41e0*/  HADD2.F32 R161, -RZ, R15.reuse.H1_H1 ;  /* 0x3000000fffa17230 */ /* 0x100fe20000004100 */
[-C--:B------:R-:W-:Y:S01]  /*41f0*/  F2FP.F16.E4M3.UNPACK_B R79, R83.reuse.H1 ;  /* 0x00000053ff4f723e */ /* 0x080fe200030006ff */
[----:B------:R-:W-:Y:S01]  /*4200*/  HADD2.F32 R15, -RZ, R15.H0_H0 ;  /* 0x2000000fff0f7230 */ /* 0x000fe20000004100 */
[----:B------:R-:W-:Y:S01]  /*4210*/  F2FP.F16.E4M3.UNPACK_B R83, R83 ;  /* 0x00000053ff53723e */ /* 0x000fe200020006ff */
[----:B------:R-:W-:Y:S01]  /*4220*/  HADD2.F32 R82, -RZ, R160.H0_H0 ;  /* 0x200000a0ff527230 */ /* 0x000fe20000004100 */
[----:B------:R-:W-:Y:S01]  /*4230*/  F2FP.SATFINITE.E4M3.F32.PACK_AB_MERGE_C R12, R80, R85, R12 ;  /* 0x00000055500c723e */ /* 0x000fe2000480700c */
[--C-:B------:R-:W-:Y:S01]  /*4240*/  HADD2.F32 R162, -RZ, R79.reuse.H0_H0 ;  /* 0x2000004fffa27230 */ /* 0x100fe20000004100 */
[----:B------:R-:W-:Y:S01]  /*4250*/  MOV R13, R78 ;  /* 0x0000004e000d7202 */ /* 0x000fe20000000f00 */
[----:B------:R-:W-:-:S02]  /*4260*/  HADD2.F32 R79, -RZ, R79.H1_H1 ;  /* 0x3000004fff4f7230 */ /* 0x000fc40000004100 */
[-C--:B------:R-:W-:Y:S01]  /*4270*/  FMUL.FTZ R164, R161, R82.reuse ;  /* 0x00000052a1a47220 */ /* 0x080fe20000410000 */
[----:B------:R-:W-:-:S03]  /*4280*/  FMUL.FTZ R166, R15, R82 ;  /* 0x000000520fa67220 */ /* 0x000fc60000410000 */
[-C--:B------:R-:W-:Y:S01]  /*4290*/  FFMA.FTZ R82, R15, R162.reuse, -R164 ;  /* 0x000000a20f527223 */ /* 0x080fe200000108a4 */
[----:B------:R-:W-:Y:S01]  /*42a0*/  FFMA.FTZ R15, R161, R162, R166 ;  /* 0x000000a2a10f7223 */ /* 0x000fe200000100a6 */
[----:B------:R-:W-:Y:S01]  /*42b0*/  F2FP.F16.E4M3.UNPACK_B R161, R81.H1 ;  /* 0x00000051ffa1723e */ /* 0x000fe200030006ff */
[----:B------:R-:W-:Y:S02]  /*42c0*/  IMAD.MOV.U32 R81, RZ, RZ, R14 ;  /* 0x000000ffff517224 */ /* 0x000fe400078e000e */
[----:B------:R-:W-:Y:S02]  /*42d0*/  HADD2.F32 R14, -RZ, R160.H1_H1 ;  /* 0x300000a0ff0e7230 */ /* 0x000fe40000004100 */
[--C-:B------:R-:W-:Y:S02]  /*42e0*/  HADD2.F32 R160, -RZ, R161.reuse.H1_H1 ;  /* 0x300000a1ffa07230 */ /* 0x100fe40000004100 */
[----:B------:R-:W-:-:S03]  /*42f0*/  HADD2.F32 R161, -RZ, R161.H0_H0 ;  /* 0x200000a1ffa17230 */ /* 0x000fc60000004100 */
[CC--:B------:R-:W-:Y:S02]  /*4300*/  FMUL.FTZ R162, R160.reuse, R14.reuse ;  /* 0x0000000ea0a27220 */ /* 0x0c0fe40000410000 */
[C---:B------:R-:W-:Y:S02]  /*4310*/  FMUL.FTZ R163, R161.reuse, R14 ;  /* 0x0000000ea1a37220 */ /* 0x040fe40000410000 */
[-C--:B------:R-:W-:Y:S01]  /*4320*/  FFMA.FTZ R14, R161, R79.reuse, -R162 ;  /* 0x0000004fa10e7223 */ /* 0x080fe200000108a2 */
[--C-:B------:R-:W-:Y:S02]  /*4330*/  HADD2.F32 R162, -RZ, R83.reuse.H1_H1 ;  /* 0x30000053ffa27230 */ /* 0x100fe40000004100 */
[----:B------:R-:W-:Y:S01]  /*4340*/  FFMA.FTZ R79, R160, R79, R163 ;  /* 0x0000004fa04f7223 */ /* 0x000fe200000100a3 */
[----:B------:R-:W-:Y:S01]  /*4350*/  F2FP.F16.E4M3.UNPACK_B R160, R84 ;  /* 0x00000054ffa0723e */ /* 0x000fe200020006ff */
[----:B------:R-:W-:Y:S01]  /*4360*/  HADD2.F32 R83, -RZ, R83.H0_H0 ;  /* 0x20000053ff537230 */ /* 0x000fe20000004100 */
[----:B------:R-:W-:-:S02]  /*4370*/  F2FP.F16.E4M3.UNPACK_B R84, R81.H1 ;  /* 0x00000051ff54723e */ /* 0x000fc400030006ff */
[----:B------:R-:W-:Y:S01]  /*4380*/  F2FP.F16.E4M3.UNPACK_B R81, R81 ;  /* 0x00000051ff51723e */ /* 0x000fe200020006ff */
[----:B------:R-:W-:Y:S01]  /*4390*/  HADD2.F32 R163, -RZ, R160.H1_H1 ;  /* 0x300000a0ffa37230 */ /* 0x000fe20000004100 */
[----:B------:R-:W-:Y:S01]  /*43a0*/  F2FP.SATFINITE.E4M3.F32.PACK_AB_MERGE_C R79, R79, R14, RZ ;  /* 0x0000000e4f4f723e */ /* 0x000fe200048070ff */
[--C-:B------:R-:W-:Y:S02]  /*43b0*/  HADD2.F32 R161, -RZ, R84.reuse.H1_H1 ;  /* 0x30000054ffa17230 */ /* 0x100fe40000004100 */
[----:B------:R-:W-:Y:S01]  /*43c0*/  HADD2.F32 R84, -RZ, R84.H0_H0 ;  /* 0x20000054ff547230 */ /* 0x000fe20000004100 */
[----:B------:R-:W-:Y:S02]  /*43d0*/  F2FP.SATFINITE.E4M3.F32.PACK_AB_MERGE_C R15, R15, R82, R79 ;  /* 0x000000520f0f723e */ /* 0x000fe4000480704f */
[-C--:B------:R-:W-:Y:S02]  /*43e0*/  FMUL.FTZ R165, R161, R163.reuse ;  /* 0x000000a3a1a57220 */ /* 0x080fe40000410000 */
[----:B------:R-:W-:-:S02]  /*43f0*/  FMUL.FTZ R164, R84, R163 ;  /* 0x000000a354a47220 */ /* 0x000fc40000410000 */
[-C--:B------:R-:W-:Y:S02]  /*4400*/  FFMA.FTZ R84, R84, R162.reuse, -R165 ;  /* 0x000000a254547223 */ /* 0x080fe400000108a5 */
[----:B------:R-:W-:Y:S01]  /*4410*/  FFMA.FTZ R161, R161, R162, R164 ;  /* 0x000000a2a1a17223 */ /* 0x000fe200000100a4 */
[----:B------:R-:W-:Y:S02]  /*4420*/  HADD2.F32 R162, -RZ, R160.H0_H0 ;  /* 0x200000a0ffa27230 */ /* 0x000fe40000004100 */
[--C-:B------:R-:W-:Y:S02]  /*4430*/  HADD2.F32 R160, -RZ, R81.reuse.H1_H1 ;  /* 0x30000051ffa07230 */ /* 0x100fe40000004100 */
[----:B------:R-:W-:Y:S01]  /*4440*/  HADD2.F32 R81, -RZ, R81.H0_H0 ;  /* 0x20000051ff517230 */ /* 0x000fe20000004100 */
[----:B------:R-:W-:Y:S02]  /*4450*/  F2FP.SATFINITE.E4M3.F32.PACK_AB_MERGE_C R84, R161, R84, RZ ;  /* 0x00000054a154723e */ /* 0x000fe400048070ff */
[----:B------:R-:W-:-:S02]  /*4460*/  FMUL.FTZ R164, R160, R162 ;  /* 0x000000a2a0a47220 */ /* 0x000fc40000410000 */
[C---:B------:R-:W-:Y:S02]  /*4470*/  FMUL.FTZ R163, R81.reuse, R162 ;  /* 0x000000a251a37220 */ /* 0x040fe40000410000 */
[-C--:B------:R-:W-:Y:S02]  /*4480*/  FFMA.FTZ R164, R81, R83.reuse, -R164 ;  /* 0x0000005351a47223 */ /* 0x080fe400000108a4 */
[----:B------:R-:W-:-:S05]  /*4490*/  FFMA.FTZ R163, R160, R83, R163 ;  /* 0x00000053a0a37223 */ /* 0x000fca00000100a3 */
[----:B------:R-:W-:-:S07]  /*44a0*/  F2FP.SATFINITE.E4M3.F32.PACK_AB_MERGE_C R14, R163, R164, R84 ;  /* 0x000000a4a30e723e */ /* 0x000fce0004807054 */
.L_x_460:
[----:B------:R-:W-:Y:S05]  /*44b0*/  BSYNC B3 ;  /* 0x0000000000037941 */ /* 0x000fea0003800000 */
.L_x_459:
[----:B------:R-:W-:-:S05]  /*44c0*/  IMAD.SHL.U32 R79, R173, 0x10, RZ ;  /* 0x00000010ad4f7824 */ /* 0x000fca00078e00ff */
[----:B----4-:R-:W-:-:S04]  /*44d0*/  IADD3 R78, P2, R11, R79, RZ ;  /* 0x0000004f0b4e7210 */ /* 0x010fc80007f5e0ff */
[----:B---3--:R-:W-:-:S05]  /*44e0*/  LEA.HI.X.SX32 R79, R79, R150, 0x1, P2 ;  /* 0x000000964f4f7211 */ /* 0x008fca00010f0eff */
[----:B0-----:R0:W-:Y:S04]  /*44f0*/  ST.E.128 desc[UR50][R78.64], R12 ;  /* 0x0000000c4e007985 */ /* 0x0011e8000c101d32 */
.L_x_458:
[----:B------:R-:W-:Y:S05]  /*4500*/  BSYNC B2 ;  /* 0x0000000000027941 */ /* 0x000fea0003800000 */
.L_x_457:
[----:B------:R-:W-:Y:S01]  /*4510*/  ISETP.NE.AND P2, PT, R30, RZ, PT ;  /* 0x000000ff1e00720c */ /* 0x000fe20003f45270 */
[----:B------:R-:W-:-:S12]  /*4520*/  BSSY B2, `(.L_x_461) ;  /* 0x0000076000027945 */ /* 0x000fd80003800000 */
[----:B------:R-:W-:Y:S05]  /*4530*/  @!P2 BRA `(.L_x_462) ;  /* 0x0000000400d0a947 */ /* 0x000fea0003800000 */
[----:B0-----:R-:W-:Y:S01]  /*4540*/  IMAD.SHL.U32 R12, R174, 0x10, RZ ;  /* 0x00000010ae0c7824 */ /* 0x001fe200078e00ff */
[----:B------:R-:W-:Y:S04]  /*4550*/  BSSY B3, `(.L_x_463) ;  /* 0x0000071000037945 */ /* 0x000fe80003800000 */
[----:B----4-:R-:W-:-:S04]  /*4560*/  IADD3 R78, P2, R11, R12, RZ ;  /* 0x0000000c0b4e7210 */ /* 0x010fc80007f5e0ff */
[----:B---3--:R-:W-:Y:S02]  /*4570*/  LEA.HI.X.SX32 R79, R12, R150, 0x1, P2 ;  /* 0x000000960c4f7211 */ /* 0x008fe400010f0eff */
[----:B------:R0:W3:Y:S01]  /*4580*/  LDS.128 R12, [R37+0x1cc00] ;  /* 0x01cc0000250c7984 */ /* 0x0000e20000000c00 */
[----:B------:R-:W-:-:S13]  /*4590*/  ISETP.GE.AND P2, PT, R200, R118, PT ;  /* 0x00000076c800720c */ /* 0x000fda0003f46270 */
[----:B0-----:R-:W-:Y:S05]  /*45a0*/  @P2 BRA `(.L_x_464) ;  /* 0x0000000400ac2947 */ /* 0x001fea0003800000 */
[----:B---3--:R-:W-:Y:S01]  /*45b0*/  IMAD.MOV.U32 R76, RZ, RZ, R13 ;  /* 0x000000ffff4c7224 */ /* 0x008fe200078e000d */
[-C--:B------:R-:W-:Y:S02]  /*45c0*/  F2FP.F16.E4M3.UNPACK_B R82, R159.reuse.H1 ;  /* 0x0000009fff52723e */ /* 0x080fe400030006ff */
[----:B------:R-:W-:Y:S02]  /*45d0*/  F2FP.F16.E4M3.UNPACK_B R13, R158.H1 ;  /* 0x0000009eff0d723e */ /* 0x000fe400030006ff */
[----:B------:R-:W-:Y:S01]  /*45e0*/  F2FP.F16.E4M3.UNPACK_B R74, R76 ;  /* 0x0000004cff4a723e */ /* 0x000fe200020006ff */
[----:B------:R-:W-:Y:S01]  /*45f0*/  HADD2.F32 R81, -RZ, R82.H0_H0 ;  /* 0x20000052ff517230 */ /* 0x000fe20000004100 */
[----:B------:R-:W-:Y:S01]  /*4600*/  F2FP.F16.E4M3.UNPACK_B R84, R159 ;  /* 0x0000009fff54723e */ /* 0x000fe200020006ff */
[----:B------:R-:W-:Y:S02]  /*4610*/  HADD2.F32 R83, -RZ, R13.H0_H0 ;  /* 0x2000000dff537230 */ /* 0x000fe40000004100 */
[----:B------:R-:W-:-:S02]  /*4620*/  HADD2.F32 R80, -RZ, R74.H1_H1 ;  /* 0x3000004aff507230 */ /* 0x000fc40000004100 */
[----:B------:R-:W-:Y:S02]  /*4630*/  HADD2.F32 R74, -RZ, R74.H0_H0 ;  /* 0x2000004aff4a7230 */ /* 0x000fe40000004100 */
[----:B------:R-:W-:Y:S02]  /*4640*/  HADD2.F32 R13, -RZ, R13.H1_H1 ;  /* 0x3000000dff0d7230 */ /* 0x000fe40000004100 */
[-C--:B------:R-:W-:Y:S01]  /*4650*/  FMUL.FTZ R85, R80, R81.reuse ;  /* 0x0000005150557220 */ /* 0x080fe20000410000 */
[----:B------:R-:W-:-:S03]  /*4660*/  FMUL.FTZ R161, R74, R81 ;  /* 0x000000514aa17220 */ /* 0x000fc60000410000 */
[-C--:B------:R-:W-:Y:S01]  /*4670*/  FFMA.FTZ R81, R74, R83.reuse, -R85 ;  /* 0x000000534a517223 */ /* 0x080fe20000010855 */
[----:B------:R-:W-:Y:S01]  /*4680*/  FFMA.FTZ R74, R80, R83, R161 ;  /* 0x00000053504a7223 */ /* 0x000fe200000100a1 */
[----:B------:R-:W-:Y:S01]  /*4690*/  F2FP.F16.E4M3.UNPACK_B R80, R76.H1 ;  /* 0x0000004cff50723e */ /* 0x000fe200030006ff */
[----:B------:R-:W-:Y:S01]  /*46a0*/  HADD2.F32 R83, -RZ, R82.H1_H1 ;  /* 0x30000052ff537230 */ /* 0x000fe20000004100 */
[----:B------:R-:W-:Y:S02]  /*46b0*/  MOV R76, R12 ;  /* 0x0000000c004c7202 */ /* 0x000fe40000000f00 */
[----:B------:R-:W-:Y:S01]  /*46c0*/  F2FP.F16.E4M3.UNPACK_B R82, R158 ;  /* 0x0000009eff52723e */ /* 0x000fe200020006ff */
[--C-:B------:R-:W-:Y:S02]  /*46d0*/  HADD2.F32 R12, -RZ, R80.reuse.H1_H1 ;  /* 0x30000050ff0c7230 */ /* 0x100fe40000004100 */
[----:B------:R-:W-:-:S03]  /*46e0*/  HADD2.F32 R80, -RZ, R80.H0_H0 ;  /* 0x20000050ff507230 */ /* 0x000fc60000004100 */
[-C--:B------:R-:W-:Y:S02]  /*46f0*/  FMUL.FTZ R85, R12, R83.reuse ;  /* 0x000000530c557220 */ /* 0x080fe40000410000 */
[C---:B------:R-:W-:Y:S02]  /*4700*/  FMUL.FTZ R83, R80.reuse, R83 ;  /* 0x0000005350537220 */ /* 0x040fe40000410000 */
[-C--:B------:R-:W-:Y:S01]  /*4710*/  FFMA.FTZ R80, R80, R13.reuse, -R85 ;  /* 0x0000000d50507223 */ /* 0x080fe20000010855 */
[----:B------:R-:W-:Y:S02]  /*4720*/  HADD2.F32 R85, -RZ, R84.H1_H1 ;  /* 0x30000054ff557230 */ /* 0x000fe40000004100 */
[----:B------:R-:W-:Y:S01]  /*4730*/  FFMA.FTZ R161, R12, R13, R83 ;  /* 0x0000000d0ca17223 */ /* 0x000fe20000010053 */
[-C--:B------:R-:W-:Y:S01]  /*4740*/  F2FP.F16.E4M3.UNPACK_B R12, R76.reuse.H1 ;  /* 0x0000004cff0c723e */ /* 0x080fe200030006ff */
[----:B------:R-:W-:Y:S01]  /*4750*/  HADD2.F32 R83, -RZ, R82.H1_H1 ;  /* 0x30000052ff537230 */ /* 0x000fe20000004100 */
[----:B------:R-:W-:Y:S01]  /*4760*/  F2FP.F16.E4M3.UNPACK_B R76, R76 ;  /* 0x0000004cff4c723e */ /* 0x000fe200020006ff */
[----:B------:R-:W-:Y:S01]  /*4770*/  HADD2.F32 R84, -RZ, R84.H0_H0 ;  /* 0x20000054ff547230 */ /* 0x000fe20000004100 */
[----:B------:R-:W-:Y:S01]  /*4780*/  F2FP.SATFINITE.E4M3.F32.PACK_AB_MERGE_C R80, R161, R80, RZ ;  /* 0x00000050a150723e */ /* 0x000fe200048070ff */
[----:B------:R-:W-:-:S02]  /*4790*/  HADD2.F32 R13, -RZ, R12.H1_H1 ;  /* 0x3000000cff0d7230 */ /* 0x000fc40000004100 */
[----:B------:R-:W-:Y:S01]  /*47a0*/  HADD2.F32 R12, -RZ, R12.H0_H0 ;  /* 0x2000000cff0c7230 */ /* 0x000fe20000004100 */
[----:B------:R-:W-:Y:S01]  /*47b0*/  F2FP.SATFINITE.E4M3.F32.PACK_AB_MERGE_C R74, R74, R81, R80 ;  /* 0x000000514a4a723e */ /* 0x000fe20004807050 */
[----:B------:R-:W-:Y:S02]  /*47c0*/  HADD2.F32 R82, -RZ, R82.H0_H0 ;  /* 0x20000052ff527230 */ /* 0x000fe40000004100 */
[-C--:B------:R-:W-:Y:S01]  /*47d0*/  FMUL.FTZ R159, R13, R85.reuse ;  /* 0x000000550d9f7220 */ /* 0x080fe20000410000 */
[----:B------:R-:W-:Y:S01]  /*47e0*/  SHF.R.U32.HI R81, RZ, 0x8, R77 ;  /* 0x00000008ff517819 */ /* 0x000fe2000001164d */
[C---:B------:R-:W-:Y:S01]  /*47f0*/  FMUL.FTZ R158, R12.reuse, R85 ;  /* 0x000000550c9e7220 */ /* 0x040fe20000410000 */
[----:B------:R-:W-:Y:S01]  /*4800*/  LOP3.LUT R80, R75, 0xff0000ff, RZ, 0xc0, !PT ;  /* 0xff0000ff4b507812 */ /* 0x000fe200078ec0ff */
[-C--:B------:R-:W-:Y:S02]  /*4810*/  FFMA.FTZ R12, R12, R83.reuse, -R159 ;  /* 0x000000530c0c7223 */ /* 0x080fe4000001089f */
[----:B------:R-:W-:Y:S01]  /*4820*/  FFMA.FTZ R13, R13, R83, R158 ;  /* 0x000000530d0d7223 */ /* 0x000fe2000001009e */
[--C-:B------:R-:W-:Y:S01]  /*4830*/  HADD2.F32 R83, -RZ, R76.reuse.H1_H1 ;  /* 0x3000004cff537230 */ /* 0x100fe20000004100 */
[----:B------:R-:W-:Y:S01]  /*4840*/  SHF.R.U32.HI R158, RZ, 0x10, R75 ;  /* 0x00000010ff9e7819 */ /* 0x000fe2000001164b */
[----:B------:R-:W-:-:S02]  /*4850*/  HADD2.F32 R76, -RZ, R76.H0_H0 ;  /* 0x2000004cff4c7230 */ /* 0x000fc40000004100 */
[----:B------:R-:W-:Y:S01]  /*4860*/  F2FP.SATFINITE.E4M3.F32.PACK_AB_MERGE_C R12, R13, R12, RZ ;  /* 0x0000000c0d0c723e */ /* 0x000fe200048070ff */
[CC--:B------:R-:W-:Y:S01]  /*4870*/  FMUL.FTZ R85, R83.reuse, R84.reuse ;  /* 0x0000005453557220 */ /* 0x0c0fe20000410000 */
[----:B------:R-:W-:Y:S02]  /*4880*/  IMAD.MOV.U32 R13, RZ, RZ, R74 ;  /* 0x000000ffff0d7224 */ /* 0x000fe400078e004a */
[C---:B------:R-:W-:Y:S01]  /*4890*/  FMUL.FTZ R84, R76.reuse, R84 ;  /* 0x000000544c547220 */ /* 0x040fe20000410000 */
[-C--:B------:R-:W-:Y:S01]  /*48a0*/  FFMA.FTZ R76, R76, R82.reuse, -R85 ;  /* 0x000000524c4c7223 */ /* 0x080fe20000010855 */
[----:B------:R-:W-:Y:S02]  /*48b0*/  SHF.R.U32.HI R85, RZ, 0x8, R75 ;  /* 0x00000008ff557819 */ /* 0x000fe4000001164b */
[----:B------:R-:W-:Y:S01]  /*48c0*/  FFMA.FTZ R83, R83, R82, R84 ;  /* 0x0000005253537223 */ /* 0x000fe20000010054 */
[----:B------:R-:W-:Y:S02]  /*48d0*/  SHF.R.U32.HI R84, RZ, 0x10, R77 ;  /* 0x00000010ff547819 */ /* 0x000fe4000001164d */
[----:B------:R-:W-:Y:S01]  /*48e0*/  LOP3.LUT R82, R77, 0xff0000ff, RZ, 0xc0, !PT ;  /* 0xff0000ff4d527812 */ /* 0x000fe200078ec0ff */
[----:B------:R-:W-:Y:S01]  /*48f0*/  IMAD.SHL.U32 R77, R81, 0x100, RZ ;  /* 0x00000100514d7824 */ /* 0x000fe200078e00ff */
[----:B------:R-:W-:Y:S01]  /*4900*/  SHF.L.U32 R81, R84, 0x10, RZ ;  /* 0x0000001054517819 */ /* 0x000fe200000006ff */
[----:B------:R-:W-:Y:S01]  /*4910*/  IMAD.SHL.U32 R75, R85, 0x100, RZ ;  /* 0x00000100554b7824 */ /* 0x000fe200078e00ff */
[----:B------:R-:W-:-:S02]  /*4920*/  F2FP.SATFINITE.E4M3.F32.PACK_AB_MERGE_C R12, R83, R76, R12 ;  /* 0x0000004c530c723e */ /* 0x000fc4000480700c */
[----:B------:R-:W-:Y:S01]  /*4930*/  LOP3.LUT R82, R82, 0xff00, R77, 0xf8, !PT ;  /* 0x0000ff0052527812 */ /* 0x000fe200078ef84d */
[----:B------:R-:W-:Y:S01]  /*4940*/  IMAD.MOV.U32 R77, RZ, RZ, R15 ;  /* 0x000000ffff4d7224 */ /* 0x000fe200078e000f */
[----:B------:R-:W-:Y:S01]  /*4950*/  LOP3.LUT R80, R80, 0xff00, R75, 0xf8, !PT ;  /* 0x0000ff0050507812 */ /* 0x000fe200078ef84b */
[----:B------:R-:W-:Y:S01]  /*4960*/  IMAD.U32 R75, R158, 0x10000, RZ ;  /* 0x000100009e4b7824 */ /* 0x000fe200078e00ff */
[----:B------:R-:W-:Y:S02]  /*4970*/  LOP3.LUT R81, R82, 0xff0000, R81, 0xf8, !PT ;  /* 0x00ff000052517812 */ /* 0x000fe400078ef851 */
[----:B------:R-:W-:Y:S02]  /*4980*/  F2FP.F16.E4M3.UNPACK_B R15, R77 ;  /* 0x0000004dff0f723e */ /* 0x000fe400020006ff */
[----:B------:R-:W-:Y:S02]  /*4990*/  LOP3.LUT R75, R80, 0xff0000, R75, 0xf8, !PT ;  /* 0x00ff0000504b7812 */ /* 0x000fe400078ef84b */
[----:B------:R-:W-:Y:S01]  /*49a0*/  F2FP.F16.E4M3.UNPACK_B R85, R81.H1 ;  /* 0x00000051ff55723e */ /* 0x000fe200030006ff */
[--C-:B------:R-:W-:Y:S01]  /*49b0*/  HADD2.F32 R80, -RZ, R15.reuse.H1_H1 ;  /* 0x3000000fff507230 */ /* 0x100fe20000004100 */
[----:B------:R-:W-:Y:S01]  /*49c0*/  F2FP.F16.E4M3.UNPACK_B R82, R75.H1 ;  /* 0x0000004bff52723e */ /* 0x000fe200030006ff */
[----:B------:R-:W-:-:S02]  /*49d0*/  HADD2.F32 R15, -RZ, R15.H0_H0 ;  /* 0x2000000fff0f7230 */ /* 0x000fc40000004100 */
[----:B------:R-:W-:Y:S02]  /*49e0*/  HADD2.F32 R158, -RZ, R85.H0_H0 ;  /* 0x20000055ff9e7230 */ /* 0x000fe40000004100 */
[--C-:B------:R-:W-:Y:S02]  /*49f0*/  HADD2.F32 R84, -RZ, R82.reuse.H0_H0 ;  /* 0x20000052ff547230 */ /* 0x100fe40000004100 */
[----:B------:R-:W-:Y:S02]  /*4a00*/  HADD2.F32 R82, -RZ, R82.H1_H1 ;  /* 0x30000052ff527230 */ /* 0x000fe40000004100 */
        /* <DEDUP_REMOVED lines=12> */
[----:B------:R-:W-:Y:S01]  /*4ad0*/  F2FP.F16.E4M3.UNPACK_B R159, R81 ;  /* 0x00000051ff9f723e */ /* 0x000fe200020006ff */
[----:B------:R-:W-:Y:S01]  /*4ae0*/  FFMA.FTZ R85, R85, R82, R158 ;  /* 0x0000005255557223 */ /* 0x000fe2000001009e */
[----:B------:R-:W-:Y:S02]  /*4af0*/  F2FP.F16.E4M3.UNPACK_B R81, R77.H1 ;  /* 0x0000004dff51723e */ /* 0x000fe400030006ff */
[----:B------:R-:W-:Y:S01]  /*4b00*/  F2FP.F16.E4M3.UNPACK_B R84, R75 ;  /* 0x0000004bff54723e */ /* 0x000fe200020006ff */
[----:B------:R-:W-:Y:S01]  /*4b10*/  HADD2.F32 R75, -RZ, R159.H1_H1 ;  /* 0x3000009fff4b7230 */ /* 0x000fe20000004100 */
[----:B------:R-:W-:Y:S01]  /*4b20*/  F2FP.F16.E4M3.UNPACK_B R77, R77 ;  /* 0x0000004dff4d723e */ /* 0x000fe200020006ff */
[--C-:B------:R-:W-:Y:S01]  /*4b30*/  HADD2.F32 R82, -RZ, R81.reuse.H1_H1 ;  /* 0x30000051ff527230 */ /* 0x100fe20000004100 */
[----:B------:R-:W-:Y:S01]  /*4b40*/  F2FP.SATFINITE.E4M3.F32.PACK_AB_MERGE_C R85, R85, R14, RZ ;  /* 0x0000000e5555723e */ /* 0x000fe200048070ff */
[----:B------:R-:W-:-:S02]  /*4b50*/  HADD2.F32 R81, -RZ, R81.H0_H0 ;  /* 0x20000051ff517230 */ /* 0x000fc40000004100 */
[--C-:B------:R-:W-:Y:S02]  /*4b60*/  HADD2.F32 R158, -RZ, R84.reuse.H1_H1 ;  /* 0x30000054ff9e7230 */ /* 0x100fe40000004100 */
[-C--:B------:R-:W-:Y:S01]  /*4b70*/  FMUL.FTZ R160, R82, R75.reuse ;  /* 0x0000004b52a07220 */ /* 0x080fe20000410000 */
[----:B------:R-:W-:Y:S02]  /*4b80*/  HADD2.F32 R84, -RZ, R84.H0_H0 ;  /* 0x20000054ff547230 */ /* 0x000fe40000004100 */
[C---:B------:R-:W-:Y:S01]  /*4b90*/  FMUL.FTZ R161, R81.reuse, R75 ;  /* 0x0000004b51a17220 */ /* 0x040fe20000410000 */
[----:B------:R-:W-:Y:S01]  /*4ba0*/  F2FP.SATFINITE.E4M3.F32.PACK_AB_MERGE_C R15, R80, R15, R85 ;  /* 0x0000000f500f723e */ /* 0x000fe20004807055 */
[-C--:B------:R-:W-:Y:S01]  /*4bb0*/  FFMA.FTZ R75, R81, R158.reuse, -R160 ;  /* 0x0000009e514b7223 */ /* 0x080fe200000108a0 */
[----:B------:R-:W-:Y:S02]  /*4bc0*/  HADD2.F32 R81, -RZ, R77.H1_H1 ;  /* 0x3000004dff517230 */ /* 0x000fe40000004100 */
[----:B------:R-:W-:Y:S01]  /*4bd0*/  FFMA.FTZ R160, R82, R158, R161 ;  /* 0x0000009e52a07223 */ /* 0x000fe200000100a1 */
[----:B------:R-:W-:-:S02]  /*4be0*/  HADD2.F32 R82, -RZ, R159.H0_H0 ;  /* 0x2000009fff527230 */ /* 0x000fc40000004100 */
[----:B------:R-:W-:Y:S02]  /*4bf0*/  HADD2.F32 R77, -RZ, R77.H0_H0 ;  /* 0x2000004dff4d7230 */ /* 0x000fe40000004100 */
[----:B------:R-:W-:Y:S01]  /*4c00*/  F2FP.SATFINITE.E4M3.F32.PACK_AB_MERGE_C R75, R160, R75, RZ ;  /* 0x0000004ba04b723e */ /* 0x000fe200048070ff */
[-C--:B------:R-:W-:Y:S02]  /*4c10*/  FMUL.FTZ R158, R81, R82.reuse ;  /* 0x00000052519e7220 */ /* 0x080fe40000410000 */
[C---:B------:R-:W-:Y:S02]  /*4c20*/  FMUL.FTZ R82, R77.reuse, R82 ;  /* 0x000000524d527220 */ /* 0x040fe40000410000 */
[-C--:B------:R-:W-:Y:S02]  /*4c30*/  FFMA.FTZ R158, R77, R84.reuse, -R158 ;  /* 0x000000544d9e7223 */ /* 0x080fe4000001089e */
[----:B------:R-:W-:-:S05]  /*4c40*/  FFMA.FTZ R81, R81, R84, R82 ;  /* 0x0000005451517223 */ /* 0x000fca0000010052 */
[----:B------:R-:W-:-:S07]  /*4c50*/  F2FP.SATFINITE.E4M3.F32.PACK_AB_MERGE_C R14, R81, R158, R75 ;  /* 0x0000009e510e723e */ /* 0x000fce000480704b */
.L_x_464:
[----:B------:R-:W-:Y:S05]  /*4c60*/  BSYNC B3 ;  /* 0x0000000000037941 */ /* 0x000fea0003800000 */
.L_x_463:
[----:B---3--:R0:W-:Y:S02]  /*4c70*/  ST.E.128 desc[UR50][R78.64], R12 ;  /* 0x0000000c4e007985 */ /* 0x0081e4000c101d32 */
.L_x_462:
[----:B------:R-:W-:Y:S05]  /*4c80*/  BSYNC B2 ;  /* 0x0000000000027941 */ /* 0x000fea0003800000 */
.L_x_461:
[----:B------:R-:W-:Y:S01]  /*4c90*/  ISETP.NE.AND P2, PT, R31, RZ, PT ;  /* 0x000000ff1f00720c */ /* 0x000fe20003f45270 */
[----:B------:R-:W-:-:S12]  /*4ca0*/  BSSY B2, `(.L_x_465) ;  /* 0x0000074000027945 */ /* 0x000fd80003800000 */
[----:B------:R-:W-:Y:S05]  /*4cb0*/  @!P2 BRA `(.L_x_466) ;  /* 0x0000000400c8a947 */ /* 0x000fea0003800000 */
[----:B0-----:R0:W0:Y:S01]  /*4cc0*/  LDS.128 R12, [R36+0x1cc00] ;  /* 0x01cc0000240c7984 */ /* 0x0010220000000c00 */
[----:B----4-:R-:W-:Y:S01]  /*4cd0*/  IADD3 R74, P2, R172, R11, RZ ;  /* 0x0000000bac4a7210 */ /* 0x010fe20007f5e0ff */
[----:B------:R-:W-:Y:S03]  /*4ce0*/  BSSY B3, `(.L_x_467) ;  /* 0x000006e000037945 */ /* 0x000fe60003800000 */
[----:B---3--:R-:W-:Y:S02]  /*4cf0*/  IADD3.X R75, R150, R197, RZ, P2, !PT ;  /* 0x000000c5964b7210 */ /* 0x008fe400017fe4ff */
[----:B------:R-:W-:-:S13]  /*4d00*/  ISETP.GE.AND P2, PT, R203, R118, PT ;  /* 0x00000076cb00720c */ /* 0x000fda0003f46270 */
[----:B------:R-:W-:Y:S05]  /*4d10*/  @P2 BRA `(.L_x_468) ;  /* 0x0000000400a82947 */ /* 0x000fea0003800000 */
[----:B0-----:R-:W-:Y:S01]  /*4d20*/  IMAD.MOV.U32 R70, RZ, RZ, R13 ;  /* 0x000000ffff467224 */ /* 0x001fe200078e000d */
[----:B------:R-:W-:Y:S02]  /*4d30*/  F2FP.F16.E4M3.UNPACK_B R79, R157.H1 ;  /* 0x0000009dff4f723e */ /* 0x000fe400030006ff */
[----:B------:R-:W-:Y:S02]  /*4d40*/  F2FP.F16.E4M3.UNPACK_B R78, R156.H1 ;  /* 0x0000009cff4e723e */ /* 0x000fe400030006ff */
[----:B------:R-:W-:Y:S01]  /*4d50*/  F2FP.F16.E4M3.UNPACK_B R13, R70 ;  /* 0x00000046ff0d723e */ /* 0x000fe200020006ff */
[----:B------:R-:W-:Y:S02]  /*4d60*/  HADD2.F32 R72, -RZ, R79.H0_H0 ;  /* 0x2000004fff487230 */ /* 0x000fe40000004100 */
[----:B------:R-:W-:Y:S02]  /*4d70*/  HADD2.F32 R77, -RZ, R78.H0_H0 ;  /* 0x2000004eff4d7230 */ /* 0x000fe40000004100 */
[----:B------:R-:W-:-:S02]  /*4d80*/  HADD2.F32 R76, -RZ, R13.H1_H1 ;  /* 0x3000000dff4c7230 */ /* 0x000fc40000004100 */
[----:B------:R-:W-:Y:S02]  /*4d90*/  HADD2.F32 R13, -RZ, R13.H0_H0 ;  /* 0x2000000dff0d7230 */ /* 0x000fe40000004100 */
[----:B------:R-:W-:Y:S02]  /*4da0*/  HADD2.F32 R79, -RZ, R79.H1_H1 ;  /* 0x3000004fff4f7230 */ /* 0x000fe40000004100 */
[CC--:B------:R-:W-:Y:S01]  /*4db0*/  FMUL.FTZ R80, R76.reuse, R72.reuse ;  /* 0x000000484c507220 */ /* 0x0c0fe20000410000 */
[----:B------:R-:W-:Y:S02]  /*4dc0*/  HADD2.F32 R78, -RZ, R78.H1_H1 ;  /* 0x3000004eff4e7230 */ /* 0x000fe40000004100 */
[C---:B------:R-:W-:Y:S01]  /*4dd0*/  FMUL.FTZ R81, R13.reuse, R72 ;  /* 0x000000480d517220 */ /* 0x040fe20000410000 */
[----:B------:R-:W-:Y:S01]  /*4de0*/  F2FP.F16.E4M3.UNPACK_B R72, R70.H1 ;  /* 0x00000046ff48723e */ /* 0x000fe200030006ff */
[-C--:B------:R-:W-:Y:S02]  /*4df0*/  FFMA.FTZ R13, R13, R77.reuse, -R80 ;  /* 0x0000004d0d0d7223 */ /* 0x080fe40000010850 */
[----:B------:R-:W-:Y:S01]  /*4e00*/  FFMA.FTZ R70, R76, R77, R81 ;  /* 0x0000004d4c467223 */ /* 0x000fe20000010051 */
[----:B------:R-:W-:-:S02]  /*4e10*/  IMAD.MOV.U32 R76, RZ, RZ, R12 ;  /* 0x000000ffff4c7224 */ /* 0x000fc400078e000c */
        /* <DEDUP_REMOVED lines=15> */
[CC--:B------:R-:W-:Y:S01]  /*4f10*/  FMUL.FTZ R83, R79.reuse, R82.reuse ;  /* 0x000000524f537220 */ /* 0x0c0fe20000410000 */
[----:B------:R-:W-:Y:S02]  /*4f20*/  HADD2.F32 R78, -RZ, R78.H0_H0 ;  /* 0x2000004eff4e7230 */ /* 0x000fe40000004100 */
[----:B------:R-:W-:Y:S01]  /*4f30*/  FMUL.FTZ R82, R72, R82 ;  /* 0x0000005248527220 */ /* 0x000fe20000410000 */
[----:B------:R-:W-:Y:S01]  /*4f40*/  F2FP.SATFINITE.E4M3.F32.PACK_AB_MERGE_C R13, R70, R13, R12 ;  /* 0x0000000d460d723e */ /* 0x000fe2000480700c */
[-C--:B------:R-:W-:Y:S02]  /*4f50*/  FFMA.FTZ R72, R72, R80.reuse, -R83 ;  /* 0x0000005048487223 */ /* 0x080fe40000010853 */
[----:B------:R-:W-:Y:S01]  /*4f60*/  FFMA.FTZ R79, R79, R80, R82 ;  /* 0x000000504f4f7223 */ /* 0x000fe20000010052 */
[----:B------:R-:W-:Y:S01]  /*4f70*/  HADD2.F32 R80, -RZ, R81.H0_H0 ;  /* 0x20000051ff507230 */ /* 0x000fe20000004100 */
[----:B------:R-:W-:Y:S01]  /*4f80*/  SHF.R.U32.HI R82, RZ, 0x10, R71 ;  /* 0x00000010ff527819 */ /* 0x000fe20000011647 */
[----:B------:R-:W-:-:S02]  /*4f90*/  HADD2.F32 R81, -RZ, R76.H1_H1 ;  /* 0x3000004cff517230 */ /* 0x000fc40000004100 */
[----:B------:R-:W-:Y:S01]  /*4fa0*/  HADD2.F32 R76, -RZ, R76.H0_H0 ;  /* 0x2000004cff4c7230 */ /* 0x000fe20000004100 */
[----:B------:R-:W-:Y:S02]  /*4fb0*/  F2FP.SATFINITE.E4M3.F32.PACK_AB_MERGE_C R72, R79, R72, RZ ;  /* 0x000000484f48723e */ /* 0x000fe400048070ff */
[CC--:B------:R-:W-:Y:S02]  /*4fc0*/  FMUL.FTZ R83, R81.reuse, R80.reuse ;  /* 0x0000005051537220 */ /* 0x0c0fe40000410000 */
[C---:B------:R-:W-:Y:S02]  /*4fd0*/  FMUL.FTZ R80, R76.reuse, R80 ;  /* 0x000000504c507220 */ /* 0x040fe40000410000 */
[-C--:B------:R-:W-:Y:S01]  /*4fe0*/  FFMA.FTZ R76, R76, R78.reuse, -R83 ;  /* 0x0000004e4c4c7223 */ /* 0x080fe20000010853 */
[----:B------:R-:W-:Y:S01]  /*4ff0*/  SHF.R.U32.HI R83, RZ, 0x8, R73 ;  /* 0x00000008ff537819 */ /* 0x000fe20000011649 */
[----:B------:R-:W-:Y:S01]  /*5000*/  FFMA.FTZ R81, R81, R78, R80 ;  /* 0x0000004e51517223 */ /* 0x000fe20000010050 */
[----:B------:R-:W-:-:S02]  /*5010*/  LOP3.LUT R78, R73, 0xff0000ff, RZ, 0xc0, !PT ;  /* 0xff0000ff494e7812 */ /* 0x000fc400078ec0ff */
[----:B------:R-:W-:Y:S01]  /*5020*/  SHF.R.U32.HI R80, RZ, 0x10, R73 ;  /* 0x00000010ff507819 */ /* 0x000fe20000011649 */
[----:B------:R-:W-:Y:S01]  /*5030*/  IMAD.SHL.U32 R83, R83, 0x100, RZ ;  /* 0x0000010053537824 */ /* 0x000fe200078e00ff */
[----:B------:R-:W-:Y:S02]  /*5040*/  LOP3.LUT R73, R71, 0xff0000ff, RZ, 0xc0, !PT ;  /* 0xff0000ff47497812 */ /* 0x000fe400078ec0ff */
[----:B------:R-:W-:Y:S02]  /*5050*/  SHF.L.U32 R80, R80, 0x10, RZ ;  /* 0x0000001050507819 */ /* 0x000fe400000006ff */
[----:B------:R-:W-:Y:S02]  /*5060*/  LOP3.LUT R83, R78, 0xff00, R83, 0xf8, !PT ;  /* 0x0000ff004e537812 */ /* 0x000fe400078ef853 */
[----:B------:R-:W-:Y:S02]  /*5070*/  SHF.R.U32.HI R78, RZ, 0x8, R71 ;  /* 0x00000008ff4e7819 */ /* 0x000fe40000011647 */
[----:B------:R-:W-:Y:S01]  /*5080*/  LOP3.LUT R71, R83, 0xff0000, R80, 0xf8, !PT ;  /* 0x00ff000053477812 */ /* 0x000fe200078ef850 */
[----:B------:R-:W-:Y:S01]  /*5090*/  IMAD.MOV.U32 R80, RZ, RZ, R15 ;  /* 0x000000ffff507224 */ /* 0x000fe200078e000f */
[----:B------:R-:W-:Y:S01]  /*50a0*/  F2FP.SATFINITE.E4M3.F32.PACK_AB_MERGE_C R12, R81, R76, R72 ;  /* 0x0000004c510c723e */ /* 0x000fe20004807048 */
[----:B------:R-:W-:Y:S01]  /*50b0*/  IMAD.SHL.U32 R78, R78, 0x100, RZ ;  /* 0x000001004e4e7824 */ /* 0x000fe200078e00ff */
[----:B------:R-:W-:-:S02]  /*50c0*/  F2FP.F16.E4M3.UNPACK_B R83, R71.H1 ;  /* 0x00000047ff53723e */ /* 0x000fc400030006ff */
[----:B------:R-:W-:Y:S02]  /*50d0*/  F2FP.F16.E4M3.UNPACK_B R15, R80 ;  /* 0x00000050ff0f723e */ /* 0x000fe400020006ff */
[----:B------:R-:W-:Y:S01]  /*50e0*/  LOP3.LUT R73, R73, 0xff00, R78, 0xf8, !PT ;  /* 0x0000ff0049497812 */ /* 0x000fe200078ef84e */
[----:B------:R-:W-:Y:S02]  /*50f0*/  IMAD.U32 R78, R82, 0x10000, RZ ;  /* 0x00010000524e7824 */ /* 0x000fe400078e00ff */
[----:B------:R-:W-:-:S03]  /*5100*/  HADD2.F32 R85, -RZ, R83.H0_H0 ;  /* 0x20000053ff557230 */ /* 0x000fc60000004100 */
[----:B------:R-:W-:Y:S01]  /*5110*/  LOP3.LUT R73, R73, 0xff0000, R78, 0xf8, !PT ;  /* 0x00ff000049497812 */ /* 0x000fe200078ef84e */
[--C-:B------:R-:W-:Y:S02]  /*5120*/  HADD2.F32 R78, -RZ, R15.reuse.H1_H1 ;  /* 0x3000000fff4e7230 */ /* 0x100fe40000004100 */
[----:B------:R-:W-:Y:S01]  /*5130*/  HADD2.F32 R15, -RZ, R15.H0_H0 ;  /* 0x2000000fff0f7230 */ /* 0x000fe20000004100 */
[----:B------:R-:W-:Y:S02]  /*5140*/  F2FP.F16.E4M3.UNPACK_B R84, R73.H1 ;  /* 0x00000049ff54723e */ /* 0x000fe400030006ff */
[----:B------:R-:W-:Y:S01]  /*5150*/  FMUL.FTZ R156, R78, R85 ;  /* 0x000000554e9c7220 */ /* 0x000fe20000410000 */
[----:B------:R-:W-:Y:S01]  /*5160*/  F2FP.F16.E4M3.UNPACK_B R73, R73 ;  /* 0x00000049ff49723e */ /* 0x000fe200020006ff */
[----:B------:R-:W-:Y:S01]  /*5170*/  FMUL.FTZ R85, R15, R85 ;  /* 0x000000550f557220 */ /* 0x000fe20000410000 */
[--C-:B------:R-:W-:Y:S02]  /*5180*/  HADD2.F32 R82, -RZ, R84.reuse.H0_H0 ;  /* 0x20000054ff527230 */ /* 0x100fe40000004100 */
[----:B------:R-:W-:-:S03]  /*5190*/  HADD2.F32 R84, -RZ, R84.H1_H1 ;  /* 0x30000054ff547230 */ /* 0x000fc60000004100 */
[-C--:B------:R-:W-:Y:S01]  /*51a0*/  FFMA.FTZ R15, R15, R82.reuse, -R156 ;  /* 0x000000520f0f7223 */ /* 0x080fe2000001089c */
[----:B------:R-:W-:Y:S01]  /*51b0*/  FFMA.FTZ R78, R78, R82, R85 ;  /* 0x000000524e4e7223 */ /* 0x000fe20000010055 */
[----:B------:R-:W-:Y:S02]  /*51c0*/  F2FP.F16.E4M3.UNPACK_B R82, R80.H1 ;  /* 0x00000050ff52723e */ /* 0x000fe400030006ff */
[----:B------:R-:W-:Y:S01]  /*51d0*/  MOV R80, R14 ;  /* 0x0000000e00507202 */ /* 0x000fe20000000f00 */
[----:B------:R-:W-:Y:S02]  /*51e0*/  HADD2.F32 R14, -RZ, R83.H1_H1 ;  /* 0x30000053ff0e7230 */ /* 0x000fe40000004100 */
[--C-:B------:R-:W-:Y:S02]  /*51f0*/  HADD2.F32 R83, -RZ, R82.reuse.H1_H1 ;  /* 0x30000052ff537230 */ /* 0x100fe40000004100 */
[----:B------:R-:W-:-:S03]  /*5200*/  HADD2.F32 R82, -RZ, R82.H0_H0 ;  /* 0x20000052ff527230 */ /* 0x000fc60000004100 */
[CC--:B------:R-:W-:Y:S02]  /*5210*/  FMUL.FTZ R85, R83.reuse, R14.reuse ;  /* 0x0000000e53557220 */ /* 0x0c0fe40000410000 */
[C---:B------:R-:W-:Y:S02]  /*5220*/  FMUL.FTZ R156, R82.reuse, R14 ;  /* 0x0000000e529c7220 */ /* 0x040fe40000410000 */
[----:B------:R-:W-:Y:S01]  /*5230*/  FFMA.FTZ R14, R82, R84, -R85 ;  /* 0x00000054520e7223 */ /* 0x000fe20000010855 */
[----:B------:R-:W-:Y:S01]  /*5240*/  F2FP.F16.E4M3.UNPACK_B R82, R80.H1 ;  /* 0x00000050ff52723e */ /* 0x000fe200030006ff */
[----:B------:R-:W-:Y:S01]  /*5250*/  FFMA.FTZ R83, R83, R84, R156 ;  /* 0x0000005453537223 */ /* 0x000fe2000001009c */
[----:B------:R-:W-:Y:S01]  /*5260*/  F2FP.F16.E4M3.UNPACK_B R85, R71 ;  /* 0x00000047ff55723e */ /* 0x000fe200020006ff */
[----:B------:R-:W-:Y:S01]  /*5270*/  HADD2.F32 R84, -RZ, R73.H1_H1 ;  /* 0x30000049ff547230 */ /* 0x000fe20000004100 */
[----:B------:R-:W-:Y:S01]  /*5280*/  F2FP.F16.E4M3.UNPACK_B R80, R80 ;  /* 0x00000050ff50723e */ /* 0x000fe200020006ff */
[----:B------:R-:W-:Y:S01]  /*5290*/  HADD2.F32 R71, -RZ, R82.H1_H1 ;  /* 0x30000052ff477230 */ /* 0x000fe20000004100 */
[----:B------:R-:W-:Y:S01]  /*52a0*/  F2FP.SATFINITE.E4M3.F32.PACK_AB_MERGE_C R83, R83, R14, RZ ;  /* 0x0000000e5353723e */ /* 0x000fe200048070ff */
[----:B------:R-:W-:-:S02]  /*52b0*/  HADD2.F32 R156, -RZ, R85.H1_H1 ;  /* 0x30000055ff9c7230 */ /* 0x000fc40000004100 */
[----:B------:R-:W-:Y:S01]  /*52c0*/  HADD2.F32 R82, -RZ, R82.H0_H0 ;  /* 0x20000052ff527230 */ /* 0x000fe20000004100 */
[----:B------:R-:W-:Y:S01]  /*52d0*/  F2FP.SATFINITE.E4M3.F32.PACK_AB_MERGE_C R15, R78, R15, R83 ;  /* 0x0000000f4e0f723e */ /* 0x000fe20004807053 */
[----:B------:R-:W-:Y:S02]  /*52e0*/  HADD2.F32 R85, -RZ, R85.H0_H0 ;  /* 0x20000055ff557230 */ /* 0x000fe40000004100 */
[-C--:B------:R-:W-:Y:S01]  /*52f0*/  FMUL.FTZ R157, R71, R156.reuse ;  /* 0x0000009c479d7220 */ /* 0x080fe20000410000 */
[----:B------:R-:W-:Y:S02]  /*5300*/  HADD2.F32 R73, -RZ, R73.H0_H0 ;  /* 0x20000049ff497230 */ /* 0x000fe40000004100 */
[C---:B------:R-:W-:Y:S01]  /*5310*/  FMUL.FTZ R158, R82.reuse, R156 ;  /* 0x0000009c529e7220 */ /* 0x040fe20000410000 */
[----:B------:R-:W-:-:S03]  /*5320*/  FFMA.FTZ R156, R82, R84, -R157 ;  /* 0x00000054529c7223 */ /* 0x000fc6000001089d */
[----:B------:R-:W-:Y:S01]  /*5330*/  FFMA.FTZ R159, R71, R84, R158 ;  /* 0x00000054479f7223 */ /* 0x000fe2000001009e */
[--C-:B------:R-:W-:Y:S02]  /*5340*/  HADD2.F32 R71, -RZ, R80.reuse.H1_H1 ;  /* 0x30000050ff477230 */ /* 0x100fe40000004100 */
[----:B------:R-:W-:Y:S02]  /*5350*/  HADD2.F32 R80, -RZ, R80.H0_H0 ;  /* 0x20000050ff507230 */ /* 0x000fe40000004100 */
[----:B------:R-:W-:Y:S01]  /*5360*/  F2FP.SATFINITE.E4M3.F32.PACK_AB_MERGE_C R156, R159, R156, RZ ;  /* 0x0000009c9f9c723e */ /* 0x000fe200048070ff */
[-C--:B------:R-:W-:Y:S02]  /*5370*/  FMUL.FTZ R157, R71, R85.reuse ;  /* 0x00000055479d7220 */ /* 0x080fe40000410000 */
[C---:B------:R-:W-:Y:S02]  /*5380*/  FMUL.FTZ R82, R80.reuse, R85 ;  /* 0x0000005550527220 */ /* 0x040fe40000410000 */
[----:B------:R-:W-:-:S02]  /*5390*/  FFMA.FTZ R157, R80, R73, -R157 ;  /* 0x00000049509d7223 */ /* 0x000fc4000001089d */
[----:B------:R-:W-:-:S05]  /*53a0*/  FFMA.FTZ R82, R71, R73, R82 ;  /* 0x0000004947527223 */ /* 0x000fca0000010052 */
[----:B------:R-:W-:-:S07]  /*53b0*/  F2FP.SATFINITE.E4M3.F32.PACK_AB_MERGE_C R14, R82, R157, R156 ;  /* 0x0000009d520e723e */ /* 0x000fce000480709c */
.L_x_468:
[----:B------:R-:W-:Y:S05]  /*53c0*/  BSYNC B3 ;  /* 0x0000000000037941 */ /* 0x000fea0003800000 */
.L_x_467:
[----:B0-----:R0:W-:Y:S02]  /*53d0*/  ST.E.128 desc[UR50][R74.64], R12 ;  /* 0x0000000c4a007985 */ /* 0x0011e4000c101d32 */
.L_x_466:
[----:B------:R-:W-:Y:S05]  /*53e0*/  BSYNC B2 ;  /* 0x0000000000027941 */ /* 0x000fea0003800000 */
.L_x_465:
[----:B------:R-:W-:Y:S01]  /*53f0*/  ISETP.NE.AND P2, PT, R32, RZ, PT ;  /* 0x000000ff2000720c */ /* 0x000fe20003f45270 */
[----:B------:R-:W-:-:S12]  /*5400*/  BSSY B2, `(.L_x_469) ;  /* 0x0000071000027945 */ /* 0x000fd80003800000 */
[----:B------:R-:W-:Y:S05]  /*5410*/  @!P2 BRA `(.L_x_470) ;  /* 0x0000000400bca947 */ /* 0x000fea0003800000 */
[----:B0-----:R0:W0:Y:S01]  /*5420*/  LDS.128 R12, [R37+0x1f400] ;  /* 0x01f40000250c7984 */ /* 0x0010220000000c00 */
[----:B----4-:R-:W-:Y:S01]  /*5430*/  IADD3 R70, P2, R175, R11, RZ ;  /* 0x0000000baf467210 */ /* 0x010fe20007f5e0ff */
[----:B------:R-:W-:Y:S04]  /*5440*/  BSSY B3, `(.L_x_471) ;  /* 0x000006b000037945 */ /* 0x000fe80003800000 */
[----:B---3--:R-:W-:Y:S01]  /*5450*/  IMAD.X R71, R150, 0x1, R207, P2 ;  /* 0x0000000196477824 */ /* 0x008fe200010e06cf */
[----:B------:R-:W-:-:S13]  /*5460*/  ISETP.GE.AND P2, PT, R202, R118, PT ;  /* 0x00000076ca00720c */ /* 0x000fda0003f46270 */
[----:B------:R-:W-:Y:S05]  /*5470*/  @P2 BRA `(.L_x_472) ;  /* 0x00000004009c2947 */ /* 0x000fea0003800000 */
[----:B------:R-:W-:Y:S02]  /*5480*/  SHF.R.U32.HI R66, RZ, 0x8, R67 ;  /* 0x00000008ff427819 */ /* 0x000fe40000011643 */
[----:B------:R-:W-:Y:S02]  /*5490*/  SHF.R.U32.HI R68, RZ, 0x8, R69 ;  /* 0x00000008ff447819 */ /* 0x000fe40000011645 */
[----:B------:R-:W-:Y:S01]  /*54a0*/  SHF.R.U32.HI R75, RZ, 0x10, R67 ;  /* 0x00000010ff4b7819 */ /* 0x000fe20000011643 */
[----:B------:R-:W-:Y:S01]  /*54b0*/  IMAD.SHL.U32 R66, R66, 0x100, RZ ;  /* 0x0000010042427824 */ /* 0x000fe200078e00ff */
[----:B------:R-:W-:Y:S02]  /*54c0*/  SHF.R.U32.HI R73, RZ, 0x10, R69 ;  /* 0x00000010ff497819 */ /* 0x000fe40000011645 */
[----:B------:R-:W-:Y:S01]  /*54d0*/  LOP3.LUT R72, R69, 0xff0000ff, RZ, 0xc0, !PT ;  /* 0xff0000ff45487812 */ /* 0x000fe200078ec0ff */
[----:B------:R-:W-:Y:S01]  /*54e0*/  IMAD.SHL.U32 R69, R68, 0x100, RZ ;  /* 0x0000010044457824 */ /* 0x000fe200078e00ff */
[----:B------:R-:W-:-:S02]  /*54f0*/  LOP3.LUT R67, R67, 0xff0000ff, RZ, 0xc0, !PT ;  /* 0xff0000ff43437812 */ /* 0x000fc400078ec0ff */
[----:B0-----:R-:W-:Y:S02]  /*5500*/  MOV R68, R12 ;  /* 0x0000000c00447202 */ /* 0x001fe40000000f00 */
[----:B------:R-:W-:Y:S01]  /*5510*/  LOP3.LUT R67, R67, 0xff00, R66, 0xf8, !PT ;  /* 0x0000ff0043437812 */ /* 0x000fe200078ef842 */
[----:B------:R-:W-:Y:S01]  /*5520*/  IMAD.U32 R66, R75, 0x10000, RZ ;  /* 0x000100004b427824 */ /* 0x000fe200078e00ff */
[----:B------:R-:W-:Y:S01]  /*5530*/  LOP3.LUT R74, R72, 0xff00, R69, 0xf8, !PT ;  /* 0x0000ff00484a7812 */ /* 0x000fe200078ef845 */
[----:B------:R-:W-:Y:S01]  /*5540*/  IMAD.U32 R69, R73, 0x10000, RZ ;  /* 0x0001000049457824 */ /* 0x000fe200078e00ff */
[----:B------:R-:W-:Y:S02]  /*5550*/  F2FP.F16.E4M3.UNPACK_B R72, R155.H1 ;  /* 0x0000009bff48723e */ /* 0x000fe400030006ff */
[-C--:B------:R-:W-:Y:S02]  /*5560*/  F2FP.F16.E4M3.UNPACK_B R12, R13.reuse ;  /* 0x0000000dff0c723e */ /* 0x080fe400020006ff */
[----:B------:R-:W-:Y:S01]  /*5570*/  LOP3.LUT R66, R67, 0xff0000, R66, 0xf8, !PT ;  /* 0x00ff000043427812 */ /* 0x000fe200078ef842 */
[----:B------:R-:W-:Y:S01]  /*5580*/  HADD2.F32 R76, -RZ, R72.H0_H0 ;  /* 0x20000048ff4c7230 */ /* 0x000fe20000004100 */
[----:B------:R-:W-:Y:S01]  /*5590*/  LOP3.LUT R67, R74, 0xff0000, R69, 0xf8, !PT ;  /* 0x00ff00004a437812 */ /* 0x000fe200078ef845 */
[--C-:B------:R-:W-:Y:S01]  /*55a0*/  HADD2.F32 R69, -RZ, R12.reuse.H1_H1 ;  /* 0x3000000cff457230 */ /* 0x100fe20000004100 */
[----:B------:R-:W-:Y:S01]  /*55b0*/  F2FP.F16.E4M3.UNPACK_B R74, R148.H1 ;  /* 0x00000094ff4a723e */ /* 0x000fe200030006ff */
[----:B------:R-:W-:Y:S01]  /*55c0*/  HADD2.F32 R12, -RZ, R12.H0_H0 ;  /* 0x2000000cff0c7230 */ /* 0x000fe20000004100 */
[----:B------:R-:W-:Y:S01]  /*55d0*/  F2FP.F16.E4M3.UNPACK_B R13, R13.H1 ;  /* 0x0000000dff0d723e */ /* 0x000fe200030006ff */
[----:B------:R-:W-:-:S02]  /*55e0*/  HADD2.F32 R77, -RZ, R72.H1_H1 ;  /* 0x30000048ff4d7230 */ /* 0x000fc40000004100 */
[CC--:B------:R-:W-:Y:S01]  /*55f0*/  FMUL.FTZ R79, R69.reuse, R76.reuse ;  /* 0x0000004c454f7220 */ /* 0x0c0fe20000410000 */
[--C-:B------:R-:W-:Y:S02]  /*5600*/  HADD2.F32 R75, -RZ, R74.reuse.H0_H0 ;  /* 0x2000004aff4b7230 */ /* 0x100fe40000004100 */
[C---:B------:R-:W-:Y:S01]  /*5610*/  FMUL.FTZ R76, R12.reuse, R76 ;  /* 0x0000004c0c4c7220 */ /* 0x040fe20000410000 */
[--C-:B------:R-:W-:Y:S01]  /*5620*/  HADD2.F32 R73, -RZ, R13.reuse.H1_H1 ;  /* 0x3000000dff497230 */ /* 0x100fe20000004100 */
[----:B------:R-:W-:Y:S01]  /*5630*/  F2FP.F16.E4M3.UNPACK_B R155, R155 ;  /* 0x0000009bff9b723e */ /* 0x000fe200020006ff */
[----:B------:R-:W-:Y:S02]  /*5640*/  HADD2.F32 R72, -RZ, R13.H0_H0 ;  /* 0x2000000dff487230 */ /* 0x000fe40000004100 */
[-C--:B------:R-:W-:Y:S01]  /*5650*/  FFMA.FTZ R12, R12, R75.reuse, -R79 ;  /* 0x0000004b0c0c7223 */ /* 0x080fe2000001084f */
[----:B------:R-:W-:Y:S02]  /*5660*/  HADD2.F32 R74, -RZ, R74.H1_H1 ;  /* 0x3000004aff4a7230 */ /* 0x000fe40000004100 */
[----:B------:R-:W-:Y:S01]  /*5670*/  FFMA.FTZ R13, R69, R75, R76 ;  /* 0x0000004b450d7223 */ /* 0x000fe2000001004c */
[CC--:B------:R-:W-:Y:S01]  /*5680*/  FMUL.FTZ R79, R73.reuse, R77.reuse ;  /* 0x0000004d494f7220 */ /* 0x0c0fe20000410000 */
[C---:B------:R-:W-:Y:S01]  /*5690*/  FMUL.FTZ R78, R72.reuse, R77 ;  /* 0x0000004d484e7220 */ /* 0x040fe20000410000 */
[-C--:B------:R-:W-:Y:S01]  /*56a0*/  F2FP.F16.E4M3.UNPACK_B R69, R68.reuse.H1 ;  /* 0x00000044ff45723e */ /* 0x080fe200030006ff */
[----:B------:R-:W-:Y:S01]  /*56b0*/  HADD2.F32 R75, -RZ, R155.H1_H1 ;  /* 0x3000009bff4b7230 */ /* 0x000fe20000004100 */
[----:B------:R-:W-:Y:S01]  /*56c0*/  F2FP.F16.E4M3.UNPACK_B R68, R68 ;  /* 0x00000044ff44723e */ /* 0x000fe200020006ff */
[-C--:B------:R-:W-:Y:S01]  /*56d0*/  FFMA.FTZ R79, R72, R74.reuse, -R79 ;  /* 0x0000004a484f7223 */ /* 0x080fe2000001084f */
[----:B------:R-:W-:Y:S01]  /*56e0*/  FFMA.FTZ R80, R73, R74, R78 ;  /* 0x0000004a49507223 */ /* 0x000fe2000001004e */
[----:B------:R-:W-:Y:S01]  /*56f0*/  F2FP.F16.E4M3.UNPACK_B R148, R148 ;  /* 0x00000094ff94723e */ /* 0x000fe200020006ff */
[--C-:B------:R-:W-:Y:S01]  /*5700*/  HADD2.F32 R74, -RZ, R69.reuse.H1_H1 ;  /* 0x30000045ff4a7230 */ /* 0x100fe20000004100 */
[-C--:B------:R-:W-:Y:S01]  /*5710*/  F2FP.F16.E4M3.UNPACK_B R82, R67.reuse.H1 ;  /* 0x00000043ff52723e */ /* 0x080fe200030006ff */
[----:B------:R-:W-:Y:S01]  /*5720*/  HADD2.F32 R73, -RZ, R69.H0_H0 ;  /* 0x20000045ff497230 */ /* 0x000fe20000004100 */
[----:B------:R-:W-:Y:S01]  /*5730*/  F2FP.F16.E4M3.UNPACK_B R81, R67 ;  /* 0x00000043ff51723e */ /* 0x000fe200020006ff */
[----:B------:R-:W-:-:S02]  /*5740*/  HADD2.F32 R69, -RZ, R68.H0_H0 ;  /* 0x20000044ff457230 */ /* 0x000fc40000004100 */
[CC--:B------:R-:W-:Y:S01]  /*5750*/  FMUL.FTZ R78, R74.reuse, R75.reuse ;  /* 0x0000004b4a4e7220 */ /* 0x0c0fe20000410000 */
[----:B------:R-:W-:Y:S02]  /*5760*/  HADD2.F32 R72, -RZ, R68.H1_H1 ;  /* 0x30000044ff487230 */ /* 0x000fe40000004100 */
[C---:B------:R-:W-:Y:S01]  /*5770*/  FMUL.FTZ R75, R73.reuse, R75 ;  /* 0x0000004b494b7220 */ /* 0x040fe20000410000 */
[--C-:B------:R-:W-:Y:S01]  /*5780*/  HADD2.F32 R68, -RZ, R148.reuse.H1_H1 ;  /* 0x30000094ff447230 */ /* 0x100fe20000004100 */
[----:B------:R-:W-:Y:S01]  /*5790*/  F2FP.F16.E4M3.UNPACK_B R67, R66 ;  /* 0x00000042ff43723e */ /* 0x000fe200020006ff */
[----:B------:R-:W-:Y:S02]  /*57a0*/  HADD2.F32 R155, -RZ, R155.H0_H0 ;  /* 0x2000009bff9b7230 */ /* 0x000fe40000004100 */
[----:B------:R-:W-:Y:S02]  /*57b0*/  HADD2.F32 R148, -RZ, R148.H0_H0 ;  /* 0x20000094ff947230 */ /* 0x000fe40000004100 */
[-C--:B------:R-:W-:Y:S01]  /*57c0*/  FFMA.FTZ R73, R73, R68.reuse, -R78 ;  /* 0x0000004449497223 */ /* 0x080fe2000001084e */
[----:B------:R-:W-:Y:S01]  /*57d0*/  FFMA.FTZ R78, R74, R68, R75 ;  /* 0x000000444a4e7223 */ /* 0x000fe2000001004b */
[----:B------:R-:W-:Y:S01]  /*57e0*/  FMUL.FTZ R76, R72, R155 ;  /* 0x0000009b484c7220 */ /* 0x000fe20000410000 */
[----:B------:R-:W-:Y:S01]  /*57f0*/  F2FP.F16.E4M3.UNPACK_B R74, R15.H1 ;  /* 0x0000000fff4a723e */ /* 0x000fe200030006ff */
[C---:B------:R-:W-:Y:S01]  /*5800*/  FMUL.FTZ R155, R69.reuse, R155 ;  /* 0x0000009b459b7220 */ /* 0x040fe20000410000 */
[----:B------:R-:W-:Y:S01]  /*5810*/  F2FP.F16.E4M3.UNPACK_B R75, R14.H1 ;  /* 0x0000000eff4b723e */ /* 0x000fe200030006ff */
[-C--:B------:R-:W-:Y:S01]  /*5820*/  FFMA.FTZ R68, R69, R148.reuse, -R76 ;  /* 0x0000009445447223 */ /* 0x080fe2000001084c */
[----:B------:R-:W-:Y:S01]  /*5830*/  F2FP.SATFINITE.E4M3.F32.PACK_AB_MERGE_C R73, R78, R73, RZ ;  /* 0x000000494e49723e */ /* 0x000fe200048070ff */
[----:B------:R-:W-:Y:S01]  /*5840*/  FFMA.FTZ R69, R72, R148, R155 ;  /* 0x0000009448457223 */ /* 0x000fe2000001009b */
[--C-:B------:R-:W-:Y:S01]  /*5850*/  HADD2.F32 R77, -RZ, R74.reuse.H0_H0 ;  /* 0x2000004aff4d7230 */ /* 0x100fe20000004100 */
[----:B------:R-:W-:Y:S01]  /*5860*/  F2FP.SATFINITE.E4M3.F32.PACK_AB_MERGE_C R72, R80, R79, RZ ;  /* 0x0000004f5048723e */ /* 0x000fe200048070ff */
[----:B------:R-:W-:Y:S01]  /*5870*/  HADD2.F32 R78, -RZ, R74.H1_H1 ;  /* 0x3000004aff4e7230 */ /* 0x000fe20000004100 */
[----:B------:R-:W-:Y:S01]  /*5880*/  F2FP.F16.E4M3.UNPACK_B R74, R66.H1 ;  /* 0x00000042ff4a723e */ /* 0x000fe200030006ff */
[----:B------:R-:W-:Y:S01]  /*5890*/  HADD2.F32 R79, -RZ, R82.H1_H1 ;  /* 0x30000052ff4f7230 */ /* 0x000fe20000004100 */
[----:B------:R-:W-:Y:S01]  /*58a0*/  F2FP.F16.E4M3.UNPACK_B R14, R14 ;  /* 0x0000000eff0e723e */ /* 0x000fe200020006ff */
[----:B------:R-:W-:Y:S01]  /*58b0*/  HADD2.F32 R76, -RZ, R75.H1_H1 ;  /* 0x3000004bff4c7230 */ /* 0x000fe20000004100 */
[----:B------:R-:W-:Y:S01]  /*58c0*/  F2FP.SATFINITE.E4M3.F32.PACK_AB_MERGE_C R13, R13, R12, R72 ;  /* 0x0000000c0d0d723e */ /* 0x000fe20004807048 */
[----:B------:R-:W-:-:S02]  /*58d0*/  HADD2.F32 R80, -RZ, R74.H1_H1 ;  /* 0x3000004aff507230 */ /* 0x000fc40000004100 */
[-C--:B------:R-:W-:Y:S01]  /*58e0*/  FMUL.FTZ R66, R78, R79.reuse ;  /* 0x0000004f4e427220 */ /* 0x080fe20000410000 */
[----:B------:R-:W-:Y:S02]  /*58f0*/  HADD2.F32 R83, -RZ, R81.H1_H1 ;  /* 0x30000051ff537230 */ /* 0x000fe40000004100 */
[C---:B------:R-:W-:Y:S01]  /*5900*/  FMUL.FTZ R85, R77.reuse, R79 ;  /* 0x0000004f4d557220 */ /* 0x040fe20000410000 */
[----:B------:R-:W-:Y:S02]  /*5910*/  HADD2.F32 R75, -RZ, R75.H0_H0 ;  /* 0x2000004bff4b7230 */ /* 0x000fe40000004100 */
[----:B------:R-:W-:Y:S01]  /*5920*/  FFMA.FTZ R66, R77, R80, -R66 ;  /* 0x000000504d427223 */ /* 0x000fe20000010842 */
[----:B------:R-:W-:Y:S02]  /*5930*/  HADD2.F32 R79, -RZ, R67.H1_H1 ;  /* 0x30000043ff4f7230 */ /* 0x000fe40000004100 */
[----:B------:R-:W-:Y:S01]  /*5940*/  FMUL.FTZ R84, R76, R83 ;  /* 0x000000534c547220 */ /* 0x000fe20000410000 */
[----:B------:R-:W-:Y:S01]  /*5950*/  F2FP.F16.E4M3.UNPACK_B R77, R15 ;  /* 0x0000000fff4d723e */ /* 0x000fe200020006ff */
[----:B------:R-:W-:Y:S01]  /*5960*/  FMUL.FTZ R83, R75, R83 ;  /* 0x000000534b537220 */ /* 0x000fe20000410000 */
[----:B------:R-:W-:-:S02]  /*5970*/  HADD2.F32 R82, -RZ, R82.H0_H0 ;  /* 0x20000052ff527230 */ /* 0x000fc40000004100 */
[-C--:B------:R-:W-:Y:S01]  /*5980*/  FFMA.FTZ R84, R75, R79.reuse, -R84 ;  /* 0x0000004f4b547223 */ /* 0x080fe20000010854 */
[--C-:B------:R-:W-:Y:S02]  /*5990*/  HADD2.F32 R75, -RZ, R14.reuse.H0_H0 ;  /* 0x2000000eff4b7230 */ /* 0x100fe40000004100 */
[----:B------:R-:W-:Y:S01]  /*59a0*/  FFMA.FTZ R83, R76, R79, R83 ;  /* 0x0000004f4c537223 */ /* 0x000fe20000010053 */
[--C-:B------:R-:W-:Y:S02]  /*59b0*/  HADD2.F32 R76, -RZ, R77.reuse.H0_H0 ;  /* 0x2000004dff4c7230 */ /* 0x100fe40000004100 */
[----:B------:R-:W-:Y:S01]  /*59c0*/  FFMA.FTZ R15, R78, R80, R85 ;  /* 0x000000504e0f7223 */ /* 0x000fe20000010055 */
[----:B------:R-:W-:Y:S01]  /*59d0*/  HADD2.F32 R77, -RZ, R77.H1_H1 ;  /* 0x3000004dff4d7230 */ /* 0x000fe20000004100 */
[----:B------:R-:W-:Y:S01]  /*59e0*/  F2FP.SATFINITE.E4M3.F32.PACK_AB_MERGE_C R12, R69, R68, R73 ;  /* 0x00000044450c723e */ /* 0x000fe20004807049 */
[----:B------:R-:W-:Y:S01]  /*59f0*/  HADD2.F32 R14, -RZ, R14.H1_H1 ;  /* 0x3000000eff0e7230 */ /* 0x000fe20000004100 */
[----:B------:R-:W-:Y:S01]  /*5a00*/  F2FP.SATFINITE.E4M3.F32.PACK_AB_MERGE_C R83, R83, R84, RZ ;  /* 0x000000545353723e */ /* 0x000fe200048070ff */
[----:B------:R-:W-:-:S02]  /*5a10*/  HADD2.F32 R81, -RZ, R81.H0_H0 ;  /* 0x20000051ff517230 */ /* 0x000fc40000004100 */
[-C--:B------:R-:W-:Y:S01]  /*5a20*/  FMUL.FTZ R79, R77, R82.reuse ;  /* 0x000000524d4f7220 */ /* 0x080fe20000410000 */
[----:B------:R-:W-:Y:S02]  /*5a30*/  HADD2.F32 R74, -RZ, R74.H0_H0 ;  /* 0x2000004aff4a7230 */ /* 0x000fe40000004100 */
[----:B------:R-:W-:Y:S01]  /*5a40*/  FMUL.FTZ R82, R76, R82 ;  /* 0x000000524c527220 */ /* 0x000fe20000410000 */
[----:B------:R-:W-:Y:S02]  /*5a50*/  HADD2.F32 R67, -RZ, R67.H0_H0 ;  /* 0x20000043ff437230 */ /* 0x000fe40000004100 */
[-C--:B------:R-:W-:Y:S01]  /*5a60*/  FMUL.FTZ R78, R14, R81.reuse ;  /* 0x000000510e4e7220 */ /* 0x080fe20000410000 */
[----:B------:R-:W-:Y:S01]  /*5a70*/  FMUL.FTZ R81, R75, R81 ;  /* 0x000000514b517220 */ /* 0x000fe20000410000 */
[-C--:B------:R-:W-:Y:S01]  /*5a80*/  FFMA.FTZ R79, R76, R74.reuse, -R79 ;  /* 0x0000004a4c4f7223 */ /* 0x080fe2000001084f */
[----:B------:R-:W-:Y:S01]  /*5a90*/  FFMA.FTZ R82, R77, R74, R82 ;  /* 0x0000004a4d527223 */ /* 0x000fe20000010052 */
[-C--:B------:R-:W-:Y:S01]  /*5aa0*/  FFMA.FTZ R78, R75, R67.reuse, -R78 ;  /* 0x000000434b4e7223 */ /* 0x080fe2000001084e */
[----:B------:R-:W-:Y:S01]  /*5ab0*/  FFMA.FTZ R81, R14, R67, R81 ;  /* 0x000000430e517223 */ /* 0x000fe20000010051 */
[----:B------:R-:W-:-:S04]  /*5ac0*/  F2FP.SATFINITE.E4M3.F32.PACK_AB_MERGE_C R15, R15, R66, RZ ;  /* 0x000000420f0f723e */ /* 0x000fc800048070ff */
[----:B------:R-:W-:Y:S02]  /*5ad0*/  F2FP.SATFINITE.E4M3.F32.PACK_AB_MERGE_C R14, R81, R78, R83 ;  /* 0x0000004e510e723e */ /* 0x000fe40004807053 */
[----:B------:R-:W-:-:S07]  /*5ae0*/  F2FP.SATFINITE.E4M3.F32.PACK_AB_MERGE_C R15, R82, R79, R15 ;  /* 0x0000004f520f723e */ /* 0x000fce000480700f */
.L_x_472:
[----:B------:R-:W-:Y:S05]  /*5af0*/  BSYNC B3 ;  /* 0x0000000000037941 */ /* 0x000fea0003800000 */
.L_x_471:
[----:B0-----:R0:W-:Y:S02]  /*5b00*/  ST.E.128 desc[UR50][R70.64], R12 ;  /* 0x0000000c46007985 */ /* 0x0011e4000c101d32 */
.L_x_470:
[----:B------:R-:W-:Y:S05]  /*5b10*/  BSYNC B2 ;  /* 0x0000000000027941 */ /* 0x000fea0003800000 */
.L_x_469:
[----:B------:R-:W-:-:S13]  /*5b20*/  ISETP.NE.AND P2, PT, R33, RZ, PT ;  /* 0x000000ff2100720c */ /* 0x000fda0003f45270 */
        /* <DEDUP_REMOVED lines=9> */
[----:B------:R-:W-:Y:S01]  /*5bc0*/  LOP3.LUT R64, R65, 0xff0000ff, RZ, 0xc0, !PT ;  /* 0xff0000ff41407812 */ /* 0x000fe200078ec0ff */
[----:B------:R-:W-:Y:S01]  /*5bd0*/  IMAD.SHL.U32 R69, R69, 0x100, RZ ;  /* 0x0000010045457824 */ /* 0x000fe200078e00ff */
[----:B------:R-:W-:Y:S02]  /*5be0*/  SHF.R.U32.HI R68, RZ, 0x10, R65 ;  /* 0x00000010ff447819 */ /* 0x000fe40000011641 */
[----:B------:R-:W-:Y:S02]  /*5bf0*/  LOP3.LUT R62, R63, 0xff0000ff, RZ, 0xc0, !PT ;  /* 0xff0000ff3f3e7812 */ /* 0x000fe400078ec0ff */
[----:B------:R-:W-:Y:S01]  /*5c00*/  SHF.R.U32.HI R70, RZ, 0x10, R63 ;  /* 0x00000010ff467819 */ /* 0x000fe2000001163f */
[----:B0-----:R-:W-:Y:S01]  /*5c10*/  IMAD.MOV.U32 R63, RZ, RZ, R12 ;  /* 0x000000ffff3f7224 */ /* 0x001fe200078e000c */
[----:B------:R-:W-:Y:S01]  /*5c20*/  SHF.L.U32 R65, R11, 0x8, RZ ;  /* 0x000000080b417819 */ /* 0x000fe200000006ff */
[----:B------:R-:W-:Y:S01]  /*5c30*/  IMAD.MOV.U32 R11, RZ, RZ, R13 ;  /* 0x000000ffff0b7224 */ /* 0x000fe200078e000d */
[----:B------:R-:W-:Y:S01]  /*5c40*/  LOP3.LUT R64, R64, 0xff00, R69, 0xf8, !PT ;  /* 0x0000ff0040407812 */ /* 0x000fe200078ef845 */
[----:B------:R-:W-:Y:S01]  /*5c50*/  IMAD.U32 R69, R68, 0x10000, RZ ;  /* 0x0001000044457824 */ /* 0x000fe200078e00ff */
[----:B------:R-:W-:-:S02]  /*5c60*/  LOP3.LUT R12, R62, 0xff00, R65, 0xf8, !PT ;  /* 0x0000ff003e0c7812 */ /* 0x000fc400078ef841 */
[----:B------:R-:W-:Y:S02]  /*5c70*/  SHF.L.U32 R13, R70, 0x10, RZ ;  /* 0x00000010460d7819 */ /* 0x000fe400000006ff */
[----:B------:R-:W-:Y:S02]  /*5c80*/  F2FP.F16.E4M3.UNPACK_B R65, R149.H1 ;  /* 0x00000095ff41723e */ /* 0x000fe400030006ff */
[----:B------:R-:W-:Y:S02]  /*5c90*/  F2FP.F16.E4M3.UNPACK_B R62, R11 ;  /* 0x0000000bff3e723e */ /* 0x000fe400020006ff */
[----:B------:R-:W-:Y:S01]  /*5ca0*/  LOP3.LUT R12, R12, 0xff0000, R13, 0xf8, !PT ;  /* 0x00ff00000c0c7812 */ /* 0x000fe200078ef80d */
[--C-:B------:R-:W-:Y:S01]  /*5cb0*/  HADD2.F32 R73, -RZ, R65.reuse.H0_H0 ;  /* 0x20000041ff497230 */ /* 0x100fe20000004100 */
[----:B------:R-:W-:Y:S01]  /*5cc0*/  LOP3.LUT R13, R64, 0xff0000, R69, 0xf8, !PT ;  /* 0x00ff0000400d7812 */ /* 0x000fe200078ef845 */
[--C-:B------:R-:W-:Y:S01]  /*5cd0*/  HADD2.F32 R64, -RZ, R62.reuse.H1_H1 ;  /* 0x3000003eff407230 */ /* 0x100fe20000004100 */
[----:B------:R-:W-:Y:S01]  /*5ce0*/  F2FP.F16.E4M3.UNPACK_B R69, R145.H1 ;  /* 0x00000091ff45723e */ /* 0x000fe200030006ff */
[----:B------:R-:W-:Y:S01]  /*5cf0*/  HADD2.F32 R62, -RZ, R62.H0_H0 ;  /* 0x2000003eff3e7230 */ /* 0x000fe20000004100 */
[----:B------:R-:W-:Y:S01]  /*5d00*/  F2FP.F16.E4M3.UNPACK_B R11, R11.H1 ;  /* 0x0000000bff0b723e */ /* 0x000fe200030006ff */
[----:B------:R-:W-:-:S02]  /*5d10*/  HADD2.F32 R70, -RZ, R65.H1_H1 ;  /* 0x30000041ff467230 */ /* 0x000fc40000004100 */
[-C--:B------:R-:W-:Y:S01]  /*5d20*/  FMUL.FTZ R75, R64, R73.reuse ;  /* 0x00000049404b7220 */ /* 0x080fe20000410000 */
[----:B------:R-:W-:Y:S02]  /*5d30*/  HADD2.F32 R71, -RZ, R69.H0_H0 ;  /* 0x20000045ff477230 */ /* 0x000fe40000004100 */
        /* <DEDUP_REMOVED lines=15> */
[--C-:B------:R-:W-:Y:S01]  /*5e30*/  HADD2.F32 R68, -RZ, R64.reuse.H0_H0 ;  /* 0x20000040ff447230 */ /* 0x100fe20000004100 */
[----:B------:R-:W-:Y:S01]  /*5e40*/  F2FP.F16.E4M3.UNPACK_B R76, R13.H1 ;  /* 0x0000000dff4c723e */ /* 0x000fe200030006ff */
[----:B------:R-:W-:-:S02]  /*5e50*/  HADD2.F32 R69, -RZ, R64.H1_H1 ;  /* 0x30000040ff457230 */ /* 0x000fc40000004100 */
[----:B------:R-:W-:Y:S02]  /*5e60*/  HADD2.F32 R149, -RZ, R149.H0_H0 ;  /* 0x20000095ff957230 */ /* 0x000fe40000004100 */
[-C--:B------:R-:W-:Y:S01]  /*5e70*/  FMUL.FTZ R72, R68, R70.reuse ;  /* 0x0000004644487220 */ /* 0x080fe20000410000 */
[--C-:B------:R-:W-:Y:S02]  /*5e80*/  HADD2.F32 R65, -RZ, R63.reuse.H1_H1 ;  /* 0x3000003fff417230 */ /* 0x100fe40000004100 */
[----:B------:R-:W-:Y:S01]  /*5e90*/  FMUL.FTZ R73, R69, R70 ;  /* 0x0000004645497220 */ /* 0x000fe20000410000 */
[----:B------:R-:W-:Y:S02]  /*5ea0*/  HADD2.F32 R64, -RZ, R63.H0_H0 ;  /* 0x2000003fff407230 */ /* 0x000fe40000004100 */
[--C-:B------:R-:W-:Y:S02]  /*5eb0*/  HADD2.F32 R63, -RZ, R145.reuse.H1_H1 ;  /* 0x30000091ff3f7230 */ /* 0x100fe40000004100 */
[----:B------:R-:W-:Y:S01]  /*5ec0*/  FMUL.FTZ R71, R65, R149 ;  /* 0x0000009541477220 */ /* 0x000fe20000410000 */
[----:B------:R-:W-:-:S02]  /*5ed0*/  HADD2.F32 R145, -RZ, R145.H0_H0 ;  /* 0x20000091ff917230 */ /* 0x000fc40000004100 */
[----:B------:R-:W-:Y:S01]  /*5ee0*/  FMUL.FTZ R70, R64, R149 ;  /* 0x0000009540467220 */ /* 0x000fe20000410000 */
[--C-:B------:R-:W-:Y:S02]  /*5ef0*/  HADD2.F32 R77, -RZ, R76.reuse.H1_H1 ;  /* 0x3000004cff4d7230 */ /* 0x100fe40000004100 */
[-C--:B------:R-:W-:Y:S01]  /*5f00*/  FFMA.FTZ R68, R68, R63.reuse, -R73 ;  /* 0x0000003f44447223 */ /* 0x080fe20000010849 */
[----:B------:R-:W-:Y:S01]  /*5f10*/  FFMA.FTZ R69, R69, R63, R72 ;  /* 0x0000003f45457223 */ /* 0x000fe20000010048 */
[-C--:B------:R-:W-:Y:S01]  /*5f20*/  FFMA.FTZ R63, R64, R145.reuse, -R71 ;  /* 0x00000091403f7223 */ /* 0x080fe20000010847 */
[----:B------:R-:W-:Y:S01]  /*5f30*/  FFMA.FTZ R64, R65, R145, R70 ;  /* 0x0000009141407223 */ /* 0x000fe20000010046 */
[----:B------:R-:W-:Y:S01]  /*5f40*/  F2FP.F16.E4M3.UNPACK_B R70, R15.H1 ;  /* 0x0000000fff46723e */ /* 0x000fe200030006ff */
[----:B------:R-:W-:Y:S01]  /*5f50*/  HADD2.F32 R76, -RZ, R76.H0_H0 ;  /* 0x2000004cff4c7230 */ /* 0x000fe20000004100 */
[----:B------:R-:W-:Y:S02]  /*5f60*/  F2FP.SATFINITE.E4M3.F32.PACK_AB_MERGE_C R65, R75, R74, RZ ;  /* 0x0000004a4b41723e */ /* 0x000fe400048070ff */
[----:B------:R-:W-:Y:S01]  /*5f70*/  F2FP.SATFINITE.E4M3.F32.PACK_AB_MERGE_C R68, R69, R68, RZ ;  /* 0x000000444544723e */ /* 0x000fe200048070ff */
[--C-:B------:R-:W-:Y:S01]  /*5f80*/  HADD2.F32 R71, -RZ, R70.reuse.H0_H0 ;  /* 0x20000046ff477230 */ /* 0x100fe20000004100 */
[----:B------:R-:W-:Y:S01]  /*5f90*/  F2FP.F16.E4M3.UNPACK_B R73, R12.H1 ;  /* 0x0000000cff49723e */ /* 0x000fe200030006ff */
[----:B------:R-:W-:Y:S01]  /*5fa0*/  HADD2.F32 R70, -RZ, R70.H1_H1 ;  /* 0x30000046ff467230 */ /* 0x000fe20000004100 */
[----:B------:R-:W-:-:S02]  /*5fb0*/  F2FP.F16.E4M3.UNPACK_B R69, R14.H1 ;  /* 0x0000000eff45723e */ /* 0x000fc400030006ff */
[----:B------:R-:W-:Y:S01]  /*5fc0*/  F2FP.F16.E4M3.UNPACK_B R75, R13 ;  /* 0x0000000dff4b723e */ /* 0x000fe200020006ff */
[----:B------:R-:W-:Y:S01]  /*5fd0*/  HADD2.F32 R74, -RZ, R73.H1_H1 ;  /* 0x30000049ff4a7230 */ /* 0x000fe20000004100 */
[----:B------:R-:W-:Y:S01]  /*5fe0*/  F2FP.F16.E4M3.UNPACK_B R72, R12 ;  /* 0x0000000cff48723e */ /* 0x000fe200020006ff */
[----:B------:R-:W-:Y:S02]  /*5ff0*/  HADD2.F32 R13, -RZ, R69.H1_H1 ;  /* 0x30000045ff0d7230 */ /* 0x000fe40000004100 */
[-C--:B------:R-:W-:Y:S01]  /*6000*/  FMUL.FTZ R12, R70, R77.reuse ;  /* 0x0000004d460c7220 */ /* 0x080fe20000410000 */
[----:B------:R-:W-:Y:S02]  /*6010*/  HADD2.F32 R78, -RZ, R75.H1_H1 ;  /* 0x3000004bff4e7230 */ /* 0x000fe40000004100 */
[C---:B------:R-:W-:Y:S01]  /*6020*/  FMUL.FTZ R77, R71.reuse, R77 ;  /* 0x0000004d474d7220 */ /* 0x040fe20000410000 */
[----:B------:R-:W-:Y:S02]  /*6030*/  HADD2.F32 R69, -RZ, R69.H0_H0 ;  /* 0x20000045ff457230 */ /* 0x000fe40000004100 */
[----:B------:R-:W-:Y:S01]  /*6040*/  FFMA.FTZ R79, R71, R74, -R12 ;  /* 0x0000004a474f7223 */ /* 0x000fe2000001080c */
[----:B------:R-:W-:-:S02]  /*6050*/  HADD2.F32 R12, -RZ, R72.H1_H1 ;  /* 0x30000048ff0c7230 */ /* 0x000fc40000004100 */
[-C--:B------:R-:W-:Y:S01]  /*6060*/  FMUL.FTZ R80, R13, R78.reuse ;  /* 0x0000004e0d507220 */ /* 0x080fe20000410000 */
[----:B------:R-:W-:Y:S01]  /*6070*/  F2FP.F16.E4M3.UNPACK_B R15, R15 ;  /* 0x0000000fff0f723e */ /* 0x000fe200020006ff */
[C---:B------:R-:W-:Y:S01]  /*6080*/  FMUL.FTZ R78, R69.reuse, R78 ;  /* 0x0000004e454e7220 */ /* 0x040fe20000410000 */
[----:B------:R-:W-:Y:S01]  /*6090*/  F2FP.F16.E4M3.UNPACK_B R14, R14 ;  /* 0x0000000eff0e723e */ /* 0x000fe200020006ff */
[----:B------:R-:W-:Y:S01]  /*60a0*/  FFMA.FTZ R74, R70, R74, R77 ;  /* 0x0000004a464a7223 */ /* 0x000fe2000001004d */
[-C--:B------:R-:W-:Y:S01]  /*60b0*/  FFMA.FTZ R80, R69, R12.reuse, -R80 ;  /* 0x0000000c45507223 */ /* 0x080fe20000010850 */
[----:B------:R-:W-:Y:S01]  /*60c0*/  FFMA.FTZ R77, R13, R12, R78 ;  /* 0x0000000c0d4d7223 */ /* 0x000fe2000001004e */
[--C-:B------:R-:W-:Y:S02]  /*60d0*/  HADD2.F32 R13, -RZ, R15.reuse.H0_H0 ;  /* 0x2000000fff0d7230 */ /* 0x100fe40000004100 */
[--C-:B------:R-:W-:Y:S01]  /*60e0*/  HADD2.F32 R12, -RZ, R14.reuse.H0_H0 ;  /* 0x2000000eff0c7230 */ /* 0x100fe20000004100 */
[----:B------:R-:W-:Y:S01]  /*60f0*/  F2FP.SATFINITE.E4M3.F32.PACK_AB_MERGE_C R74, R74, R79, RZ ;  /* 0x0000004f4a4a723e */ /* 0x000fe200048070ff */
[----:B------:R-:W-:Y:S01]  /*6100*/  HADD2.F32 R15, -RZ, R15.H1_H1 ;  /* 0x3000000fff0f7230 */ /* 0x000fe20000004100 */
[----:B------:R-:W-:Y:S01]  /*6110*/  F2FP.SATFINITE.E4M3.F32.PACK_AB_MERGE_C R77, R77, R80, RZ ;  /* 0x000000504d4d723e */ /* 0x000fe200048070ff */
[----:B------:R-:W-:-:S02]  /*6120*/  HADD2.F32 R14, -RZ, R14.H1_H1 ;  /* 0x3000000eff0e7230 */ /* 0x000fc40000004100 */
[----:B------:R-:W-:Y:S02]  /*6130*/  HADD2.F32 R75, -RZ, R75.H0_H0 ;  /* 0x2000004bff4b7230 */ /* 0x000fe40000004100 */
[----:B------:R-:W-:Y:S02]  /*6140*/  HADD2.F32 R69, -RZ, R72.H0_H0 ;  /* 0x20000048ff457230 */ /* 0x000fe40000004100 */
[-C--:B------:R-:W-:Y:S01]  /*6150*/  FMUL.FTZ R72, R15, R76.reuse ;  /* 0x0000004c0f487220 */ /* 0x080fe20000410000 */
[----:B------:R-:W-:Y:S02]  /*6160*/  HADD2.F32 R70, -RZ, R73.H0_H0 ;  /* 0x20000049ff467230 */ /* 0x000fe40000004100 */
[-C--:B------:R-:W-:Y:S01]  /*6170*/  FMUL.FTZ R71, R14, R75.reuse ;  /* 0x0000004b0e477220 */ /* 0x080fe20000410000 */
[C---:B------:R-:W-:Y:S01]  /*6180*/  FMUL.FTZ R76, R13.reuse, R76 ;  /* 0x0000004c0d4c7220 */ /* 0x040fe20000410000 */
[----:B------:R-:W-:Y:S01]  /*6190*/  FMUL.FTZ R75, R12, R75 ;  /* 0x0000004b0c4b7220 */ /* 0x000fe20000410000 */
[----:B------:R-:W-:-:S02]  /*61a0*/  FFMA.FTZ R72, R13, R70, -R72 ;  /* 0x000000460d487223 */ /* 0x000fc40000010848 */
[----:B------:R-:W-:Y:S01]  /*61b0*/  FFMA.FTZ R15, R15, R70, R76 ;  /* 0x000000460f0f7223 */ /* 0x000fe2000001004c */
[-C--:B------:R-:W-:Y:S01]  /*61c0*/  FFMA.FTZ R71, R12, R69.reuse, -R71 ;  /* 0x000000450c477223 */ /* 0x080fe20000010847 */
[----:B------:R-:W-:Y:S01]  /*61d0*/  FFMA.FTZ R14, R14, R69, R75 ;  /* 0x000000450e0e7223 */ /* 0x000fe2000001004b */
[----:B------:R-:W-:Y:S02]  /*61e0*/  F2FP.SATFINITE.E4M3.F32.PACK_AB_MERGE_C R13, R62, R11, R65 ;  /* 0x0000000b3e0d723e */ /* 0x000fe40004807041 */
[----:B------:R-:W-:Y:S02]  /*61f0*/  F2FP.SATFINITE.E4M3.F32.PACK_AB_MERGE_C R12, R64, R63, R68 ;  /* 0x0000003f400c723e */ /* 0x000fe40004807044 */
[----:B------:R-:W-:Y:S02]  /*6200*/  F2FP.SATFINITE.E4M3.F32.PACK_AB_MERGE_C R14, R14, R71, R77 ;  /* 0x000000470e0e723e */ /* 0x000fe4000480704d */
[----:B------:R-:W-:-:S07]  /*6210*/  F2FP.SATFINITE.E4M3.F32.PACK_AB_MERGE_C R15, R15, R72, R74 ;  /* 0x000000480f0f723e */ /* 0x000fce000480704a */
.L_x_474:
[----:B------:R-:W-:Y:S05]  /*6220*/  BSYNC B2 ;  /* 0x0000000000027941 */ /* 0x000fea0003800000 */
.L_x_473:
[----:B0-----:R0:W-:Y:S02]  /*6230*/  ST.E.128 desc[UR50][R66.64], R12 ;  /* 0x0000000c42007985 */ /* 0x0011e4000c101d32 */
.L_x_452:
[----:B------:R-:W-:Y:S05]  /*6240*/  BSYNC B1 ;  /* 0x0000000000017941 */ /* 0x000fea0003800000 */
.L_x_451:
[----:B------:R-:W-:-:S03]  /*6250*/  UMOV UR4, 0xffffffff ;  /* 0xffffffff00047882 */ /* 0x000fc60000000000 */
[----:B------:R-:W-:Y:S05]  /*6260*/  BRA.DIV UR4, `(.L_x_475) ;  /* 0x0000023e04cc7947 */ /* 0x000fea000b800000 */
[----:B--2---:R-:W2:Y:S04]  /*6270*/  SHFL.IDX PT, R119, R119, 0x1, 0x1e1f ;  /* 0x003e1f0077777f89 */ /* 0x004ea800000e0000 */
[----:B------:R0:W0:Y:S02]  /*6280*/  SHFL.IDX PT, R65, R120, 0x1, 0x1e1f ;  /* 0x003e1f0078417f89 */ /* 0x00002400000e0000 */
.L_x_779:
[----:B------:R-:W-:Y:S05]  /*6290*/  @P4 BRA `(.L_x_476) ;  /* 0x00000094009c4947 */ /* 0x000fea0003800000 */
[----:B------:R-:W-:Y:S01]  /*62a0*/  ISETP.NE.AND P2, PT, R28, RZ, PT ;  /* 0x000000ff1c00720c */ /* 0x000fe20003f45270 */
[----:B------:R-:W-:-:S12]  /*62b0*/  BSSY B1, `(.L_x_477) ;  /* 0x0000072000017945 */ /* 0x000fd80003800000 */
[----:B------:R-:W-:Y:S05]  /*62c0*/  @!P2 BRA `(.L_x_478) ;  /* 0x0000000400c0a947 */ /* 0x000fea0003800000 */
[----:B0-----:R0:W0:Y:S01]  /*62d0*/  LDS.128 R12, [R37+0x1c400] ;  /* 0x01c40000250c7984 */ /* 0x0010220000000c00 */
[----:B------:R-:W-:Y:S01]  /*62e0*/  IADD3 R62, P2, R16, R65, RZ ;  /* 0x00000041103e7210 */ /* 0x000fe20007f5e0ff */
[----:B------:R-:W-:Y:S04]  /*62f0*/  BSSY B2, `(.L_x_479) ;  /* 0x000006c000027945 */ /* 0x000fe80003800000 */
[----:B--2---:R-:W-:Y:S01]  /*6300*/  IMAD.X R63, R119, 0x1, R17, P2 ;  /* 0x00000001773f7824 */ /* 0x004fe200010e0611 */
[----:B------:R-:W-:-:S13]  /*6310*/  ISETP.GE.AND P2, PT, R22, R118, PT ;  /* 0x000000761600720c */ /* 0x000fda0003f46270 */
[----:B------:R-:W-:Y:S05]  /*6320*/  @P2 BRA `(.L_x_480) ;  /* 0x0000000400a02947 */ /* 0x000fea0003800000 */
[----:B----4-:R-:W-:Y:S02]  /*6330*/  SHF.R.U32.HI R11, RZ, 0x8, R59 ;  /* 0x00000008ff0b7819 */ /* 0x010fe4000001163b */
[--C-:B------:R-:W-:Y:S02]  /*6340*/  SHF.R.U32.HI R67, RZ, 0x8, R61.reuse ;  /* 0x00000008ff437819 */ /* 0x100fe4000001163d */
[----:B------:R-:W-:Y:S02]  /*6350*/  LOP3.LUT R60, R61, 0xff0000ff, RZ, 0xc0, !PT ;  /* 0xff0000ff3d3c7812 */ /* 0x000fe400078ec0ff */
[----:B------:R-:W-:Y:S01]  /*6360*/  SHF.R.U32.HI R64, RZ, 0x10, R61 ;  /* 0x00000010ff407819 */ /* 0x000fe2000001163d */
[----:B------:R-:W-:Y:S01]  /*6370*/  IMAD.SHL.U32 R61, R11, 0x100, RZ ;  /* 0x000001000b3d7824 */ /* 0x000fe200078e00ff */
[----:B------:R-:W-:Y:S01]  /*6380*/  LOP3.LUT R58, R59, 0xff0000ff, RZ, 0xc0, !PT ;  /* 0xff0000ff3b3a7812 */ /* 0x000fe200078ec0ff */
[----:B0-----:R-:W-:Y:S01]  /*6390*/  IMAD.MOV.U32 R11, RZ, RZ, R13 ;  /* 0x000000ffff0b7224 */ /* 0x001fe200078e000d */
[----:B------:R-:W-:Y:S01]  /*63a0*/  SHF.R.U32.HI R66, RZ, 0x10, R59 ;  /* 0x00000010ff427819 */ /* 0x000fe2000001163b */
[----:B------:R-:W-:Y:S01]  /*63b0*/  IMAD.MOV.U32 R59, RZ, RZ, R12 ;  /* 0x000000ffff3b7224 */ /* 0x000fe200078e000c */
[----:B------:R-:W-:-:S02]  /*63c0*/  SHF.L.U32 R67, R67, 0x8, RZ ;  /* 0x0000000843437819 */ /* 0x000fc400000006ff */
[----:B------:R-:W-:Y:S01]  /*63d0*/  LOP3.LUT R13, R58, 0xff00, R61, 0xf8, !PT ;  /* 0x0000ff003a0d7812 */ /* 0x000fe200078ef83d */
[----:B------:R-:W-:Y:S01]  /*63e0*/  IMAD.U32 R58, R66, 0x10000, RZ ;  /* 0x00010000423a7824 */ /* 0x000fe200078e00ff */
[----:B------:R-:W-:Y:S02]  /*63f0*/  LOP3.LUT R60, R60, 0xff00, R67, 0xf8, !PT ;  /* 0x0000ff003c3c7812 */ /* 0x000fe400078ef843 */
[----:B------:R-:W-:Y:S02]  /*6400*/  SHF.L.U32 R67, R64, 0x10, RZ ;  /* 0x0000001040437819 */ /* 0x000fe400000006ff */
[----:B------:R-:W-:Y:S02]  /*6410*/  F2FP.F16.E4M3.UNPACK_B R61, R147.H1 ;  /* 0x00000093ff3d723e */ /* 0x000fe400030006ff */
[-C--:B------:R-:W-:Y:S02]  /*6420*/  F2FP.F16.E4M3.UNPACK_B R12, R11.reuse ;  /* 0x0000000bff0c723e */ /* 0x080fe400020006ff */
        /* <DEDUP_REMOVED lines=26> */
[----:B------:R-:W-:Y:S01]  /*65d0*/  F2FP.F16.E4M3.UNPACK_B R72, R58 ;  /* 0x0000003aff48723e */ /* 0x000fe200020006ff */
        /* <DEDUP_REMOVED lines=18> */
[----:B------:R-:W-:Y:S01]  /*6700*/  F2FP.F16.E4M3.UNPACK_B R73, R58.H1 ;  /* 0x0000003aff49723e */ /* 0x000fe200030006ff */
[--C-:B------:R-:W-:Y:S01]  /*6710*/  HADD2.F32 R68, -RZ, R67.reuse.H0_H0 ;  /* 0x20000043ff447230 */ /* 0x100fe20000004100 */
[-C--:B------:R-:W-:Y:S01]  /*6720*/  F2FP.F16.E4M3.UNPACK_B R70, R13.reuse.H1 ;  /* 0x0000000dff46723e */ /* 0x080fe200030006ff */
[----:B------:R-:W-:Y:S01]  /*6730*/  HADD2.F32 R67, -RZ, R67.H1_H1 ;  /* 0x30000043ff437230 */ /* 0x000fe20000004100 */
[----:B------:R-:W-:Y:S01]  /*6740*/  F2FP.F16.E4M3.UNPACK_B R66, R14.H1 ;  /* 0x0000000eff42723e */ /* 0x000fe200030006ff */
[----:B------:R-:W-:Y:S01]  /*6750*/  HADD2.F32 R74, -RZ, R73.H1_H1 ;  /* 0x30000049ff4a7230 */ /* 0x000fe20000004100 */
[----:B------:R-:W-:Y:S01]  /*6760*/  F2FP.SATFINITE.E4M3.F32.PACK_AB_MERGE_C R64, R71, R64, RZ ;  /* 0x000000404740723e */ /* 0x000fe200048070ff */
[----:B------:R-:W-:Y:S01]  /*6770*/  HADD2.F32 R71, -RZ, R70.H1_H1 ;  /* 0x30000046ff477230 */ /* 0x000fe20000004100 */
[----:B------:R-:W-:Y:S01]  /*6780*/  F2FP.F16.E4M3.UNPACK_B R69, R13 ;  /* 0x0000000dff45723e */ /* 0x000fe200020006ff */
[----:B------:R-:W-:-:S02]  /*6790*/  HADD2.F32 R58, -RZ, R66.H1_H1 ;  /* 0x30000042ff3a7230 */ /* 0x000fc40000004100 */
[-C--:B------:R-:W-:Y:S01]  /*67a0*/  FMUL.FTZ R13, R67, R74.reuse ;  /* 0x0000004a430d7220 */ /* 0x080fe20000410000 */
[----:B------:R-:W-:Y:S01]  /*67b0*/  HADD2.F32 R66, -RZ, R66.H0_H0 ;  /* 0x20000042ff427230 */ /* 0x000fe20000004100 */
[----:B------:R-:W-:Y:S01]  /*67c0*/  F2FP.F16.E4M3.UNPACK_B R15, R15 ;  /* 0x0000000fff0f723e */ /* 0x000fe200020006ff */
[C---:B------:R-:W-:Y:S01]  /*67d0*/  FMUL.FTZ R74, R68.reuse, R74 ;  /* 0x0000004a444a7220 */ /* 0x040fe20000410000 */
[----:B------:R-:W-:Y:S01]  /*67e0*/  FFMA.FTZ R76, R68, R71, -R13 ;  /* 0x00000047444c7223 */ /* 0x000fe2000001080d */
[----:B------:R-:W-:Y:S02]  /*67f0*/  HADD2.F32 R13, -RZ, R69.H1_H1 ;  /* 0x30000045ff0d7230 */ /* 0x000fe40000004100 */
[-C--:B------:R-:W-:Y:S01]  /*6800*/  FMUL.FTZ R77, R58, R75.reuse ;  /* 0x0000004b3a4d7220 */ /* 0x080fe20000410000 */
[----:B------:R-:W-:Y:S01]  /*6810*/  FMUL.FTZ R75, R66, R75 ;  /* 0x0000004b424b7220 */ /* 0x000fe20000410000 */
[----:B------:R-:W-:Y:S01]  /*6820*/  F2FP.F16.E4M3.UNPACK_B R14, R14 ;  /* 0x0000000eff0e723e */ /* 0x000fe200020006ff */
[----:B------:R-:W-:-:S02]  /*6830*/  HADD2.F32 R73, -RZ, R73.H0_H0 ;  /* 0x20000049ff497230 */ /* 0x000fc40000004100 */
[-C--:B------:R-:W-:Y:S01]  /*6840*/  FFMA.FTZ R77, R66, R13.reuse, -R77 ;  /* 0x0000000d424d7223 */ /* 0x080fe2000001084d */
[----:B------:R-:W-:Y:S01]  /*6850*/  FFMA.FTZ R68, R58, R13, R75 ;  /* 0x0000000d3a447223 */ /* 0x000fe2000001004b */
[--C-:B------:R-:W-:Y:S02]  /*6860*/  HADD2.F32 R58, -RZ, R15.reuse.H0_H0 ;  /* 0x2000000fff3a7230 */ /* 0x100fe40000004100 */
[----:B------:R-:W-:Y:S01]  /*6870*/  FFMA.FTZ R79, R67, R71, R74 ;  /* 0x00000047434f7223 */ /* 0x000fe2000001004a */
[--C-:B------:R-:W-:Y:S02]  /*6880*/  HADD2.F32 R13, -RZ, R14.reuse.H0_H0 ;  /* 0x2000000eff0d7230 */ /* 0x100fe40000004100 */
[----:B------:R-:W-:Y:S02]  /*6890*/  HADD2.F32 R15, -RZ, R15.H1_H1 ;  /* 0x3000000fff0f7230 */ /* 0x000fe40000004100 */
[----:B------:R-:W-:Y:S01]  /*68a0*/  FMUL.FTZ R74, R58, R73 ;  /* 0x000000493a4a7220 */ /* 0x000fe20000410000 */
[----:B------:R-:W-:-:S02]  /*68b0*/  HADD2.F32 R14, -RZ, R14.H1_H1 ;  /* 0x3000000eff0e7230 */ /* 0x000fc40000004100 */
[-C--:B------:R-:W-:Y:S01]  /*68c0*/  FMUL.FTZ R67, R13, R72.reuse ;  /* 0x000000480d437220 */ /* 0x080fe20000410000 */
[----:B------:R-:W-:Y:S02]  /*68d0*/  HADD2.F32 R70, -RZ, R70.H0_H0 ;  /* 0x20000046ff467230 */ /* 0x000fe40000004100 */
[C---:B------:R-:W-:Y:S01]  /*68e0*/  FMUL.FTZ R71, R15.reuse, R73 ;  /* 0x000000490f477220 */ /* 0x040fe20000410000 */
[----:B------:R-:W-:Y:S02]  /*68f0*/  HADD2.F32 R69, -RZ, R69.H0_H0 ;  /* 0x20000045ff457230 */ /* 0x000fe40000004100 */
[----:B------:R-:W-:Y:S01]  /*6900*/  FMUL.FTZ R66, R14, R72 ;  /* 0x000000480e427220 */ /* 0x000fe20000410000 */
[----:B------:R-:W-:Y:S01]  /*6910*/  F2FP.SATFINITE.E4M3.F32.PACK_AB_MERGE_C R68, R68, R77, RZ ;  /* 0x0000004d4444723e */ /* 0x000fe200048070ff */
[-C--:B------:R-:W-:Y:S01]  /*6920*/  FFMA.FTZ R71, R58, R70.reuse, -R71 ;  /* 0x000000463a477223 */ /* 0x080fe20000010847 */
[----:B------:R-:W-:Y:S01]  /*6930*/  FFMA.FTZ R74, R15, R70, R74 ;  /* 0x000000460f4a7223 */ /* 0x000fe2000001004a */
[-C--:B------:R-:W-:Y:S01]  /*6940*/  FFMA.FTZ R66, R13, R69.reuse, -R66 ;  /* 0x000000450d427223 */ /* 0x080fe20000010842 */
[----:B------:R-:W-:Y:S01]  /*6950*/  FFMA.FTZ R67, R14, R69, R67 ;  /* 0x000000450e437223 */ /* 0x000fe20000010043 */
[----:B------:R-:W-:-:S02]  /*6960*/  F2FP.SATFINITE.E4M3.F32.PACK_AB_MERGE_C R76, R79, R76, RZ ;  /* 0x0000004c4f4c723e */ /* 0x000fc400048070ff */
[----:B------:R-:W-:Y:S02]  /*6970*/  F2FP.SATFINITE.E4M3.F32.PACK_AB_MERGE_C R13, R12, R11, R61 ;  /* 0x0000000b0c0d723e */ /* 0x000fe4000480703d */
[----:B------:R-:W-:Y:S02]  /*6980*/  F2FP.SATFINITE.E4M3.F32.PACK_AB_MERGE_C R12, R60, R59, R64 ;  /* 0x0000003b3c0c723e */ /* 0x000fe40004807040 */
[----:B------:R-:W-:Y:S02]  /*6990*/  F2FP.SATFINITE.E4M3.F32.PACK_AB_MERGE_C R14, R67, R66, R68 ;  /* 0x00000042430e723e */ /* 0x000fe40004807044 */
[----:B------:R-:W-:-:S07]  /*69a0*/  F2FP.SATFINITE.E4M3.F32.PACK_AB_MERGE_C R15, R74, R71, R76 ;  /* 0x000000474a0f723e */ /* 0x000fce000480704c */
.L_x_480:
[----:B------:R-:W-:Y:S05]  /*69b0*/  BSYNC B2 ;  /* 0x0000000000027941 */ /* 0x000fea0003800000 */
.L_x_479:
[----:B0-----:R0:W-:Y:S02]  /*69c0*/  ST.E.128 desc[UR50][R62.64], R12 ;  /* 0x0000000c3e007985 */ /* 0x0011e4000c101d32 */
.L_x_478:
[----:B------:R-:W-:Y:S05]  /*69d0*/  BSYNC B1 ;  /* 0x0000000000017941 */ /* 0x000fea0003800000 */
.L_x_477:
[----:B------:R-:W-:Y:S01]  /*69e0*/  ISETP.NE.AND P2, PT, R29, RZ, PT ;  /* 0x000000ff1d00720c */ /* 0x000fe20003f45270 */
[----:B------:R-:W-:-:S12]  /*69f0*/  BSSY B1, `(.L_x_481) ;  /* 0x0000073000017945 */ /* 0x000fd80003800000 */
[----:B------:R-:W-:Y:S05]  /*6a00*/  @!P2 BRA `(.L_x_482) ;  /* 0x0000000400c4a947 */ /* 0x000fea0003800000 */
[----:B0-----:R-:W-:Y:S01]  /*6a10*/  IMAD.SHL.U32 R12, R173, 0x10, RZ ;  /* 0x00000010ad0c7824 */ /* 0x001fe200078e00ff */
[----:B------:R-:W-:Y:S04]  /*6a20*/  BSSY B2, `(.L_x_483) ;  /* 0x000006e000027945 */ /* 0x000fe80003800000 */
[----:B------:R-:W-:-:S04]  /*6a30*/  IADD3 R58, P2, R12, R65, RZ ;  /* 0x000000410c3a7210 */ /* 0x000fc80007f5e0ff */
[----:B--2---:R-:W-:Y:S02]  /*6a40*/  LEA.HI.X.SX32 R59, R12, R119, 0x1, P2 ;  /* 0x000000770c3b7211 */ /* 0x004fe400010f0eff */
[----:B------:R0:W2:Y:S01]  /*6a50*/  LDS.128 R12, [R36+0x1c400] ;  /* 0x01c40000240c7984 */ /* 0x0000a20000000c00 */
[----:B------:R-:W-:-:S13]  /*6a60*/  ISETP.GE.AND P2, PT, R201, R118, PT ;  /* 0x00000076c900720c */ /* 0x000fda0003f46270 */
[----:B0-----:R-:W-:Y:S05]  /*6a70*/  @P2 BRA `(.L_x_484) ;  /* 0x0000000400a02947 */ /* 0x001fea0003800000 */
[----:B----4-:R-:W-:Y:S02]  /*6a80*/  SHF.R.U32.HI R11, RZ, 0x8, R55 ;  /* 0x00000008ff0b7819 */ /* 0x010fe40000011637 */
[----:B------:R-:W-:Y:S02]  /*6a90*/  SHF.R.U32.HI R56, RZ, 0x8, R57 ;  /* 0x00000008ff387819 */ /* 0x000fe40000011639 */
[----:B------:R-:W-:Y:S01]  /*6aa0*/  SHF.R.U32.HI R62, RZ, 0x10, R55 ;  /* 0x00000010ff3e7819 */ /* 0x000fe20000011637 */
[----:B------:R-:W-:Y:S01]  /*6ab0*/  IMAD.SHL.U32 R11, R11, 0x100, RZ ;  /* 0x000001000b0b7824 */ /* 0x000fe200078e00ff */
[----:B------:R-:W-:Y:S01]  /*6ac0*/  LOP3.LUT R54, R55, 0xff0000ff, RZ, 0xc0, !PT ;  /* 0xff0000ff37367812 */ /* 0x000fe200078ec0ff */
[----:B------:R-:W-:Y:S01]  /*6ad0*/  IMAD.SHL.U32 R56, R56, 0x100, RZ ;  /* 0x0000010038387824 */ /* 0x000fe200078e00ff */
[----:B------:R-:W-:Y:S02]  /*6ae0*/  SHF.R.U32.HI R60, RZ, 0x10, R57 ;  /* 0x00000010ff3c7819 */ /* 0x000fe40000011639 */
[----:B------:R-:W-:-:S02]  /*6af0*/  LOP3.LUT R61, R57, 0xff0000ff, RZ, 0xc0, !PT ;  /* 0xff0000ff393d7812 */ /* 0x000fc400078ec0ff */
[----:B--2---:R-:W-:Y:S01]  /*6b00*/  MOV R55, R12 ;  /* 0x0000000c00377202 */ /* 0x004fe20000000f00 */
[----:B------:R-:W-:Y:S01]  /*6b10*/  IMAD.U32 R12, R62, 0x10000, RZ ;  /* 0x000100003e0c7824 */ /* 0x000fe200078e00ff */
[----:B------:R-:W-:Y:S01]  /*6b20*/  LOP3.LUT R57, R54, 0xff00, R11, 0xf8, !PT ;  /* 0x0000ff0036397812 */ /* 0x000fe200078ef80b */
[----:B------:R-:W-:Y:S01]  /*6b30*/  IMAD.U32 R54, R60, 0x10000, RZ ;  /* 0x000100003c367824 */ /* 0x000fe200078e00ff */
[----:B------:R-:W-:Y:S02]  /*6b40*/  LOP3.LUT R61, R61, 0xff00, R56, 0xf8, !PT ;  /* 0x0000ff003d3d7812 */ /* 0x000fe400078ef838 */
[-C--:B------:R-:W-:Y:S02]  /*6b50*/  F2FP.F16.E4M3.UNPACK_B R56, R144.reuse.H1 ;  /* 0x00000090ff38723e */ /* 0x080fe400030006ff */
[----:B------:R-:W-:Y:S02]  /*6b60*/  F2FP.F16.E4M3.UNPACK_B R11, R13 ;  /* 0x0000000dff0b723e */ /* 0x000fe400020006ff */
[----:B------:R-:W-:Y:S01]  /*6b70*/  LOP3.LUT R12, R57, 0xff0000, R12, 0xf8, !PT ;  /* 0x00ff0000390c7812 */ /* 0x000fe200078ef80c */
[--C-:B------:R-:W-:Y:S01]  /*6b80*/  HADD2.F32 R62, -RZ, R56.reuse.H1_H1 ;  /* 0x30000038ff3e7230 */ /* 0x100fe20000004100 */
[----:B------:R-:W-:Y:S01]  /*6b90*/  LOP3.LUT R63, R61, 0xff0000, R54, 0xf8, !PT ;  /* 0x00ff00003d3f7812 */ /* 0x000fe200078ef836 */
[----:B------:R-:W-:Y:S01]  /*6ba0*/  HADD2.F32 R61, -RZ, R56.H0_H0 ;  /* 0x20000038ff3d7230 */ /* 0x000fe20000004100 */
[----:B------:R-:W-:Y:S01]  /*6bb0*/  F2FP.F16.E4M3.UNPACK_B R57, R143.H1 ;  /* 0x0000008fff39723e */ /* 0x000fe200030006ff */
[--C-:B------:R-:W-:Y:S01]  /*6bc0*/  HADD2.F32 R54, -RZ, R11.reuse.H1_H1 ;  /* 0x3000000bff367230 */ /* 0x100fe20000004100 */
[----:B------:R-:W-:Y:S01]  /*6bd0*/  F2FP.F16.E4M3.UNPACK_B R13, R13.H1 ;  /* 0x0000000dff0d723e */ /* 0x000fe200030006ff */
[----:B------:R-:W-:Y:S01]  /*6be0*/  HADD2.F32 R11, -RZ, R11.H0_H0 ;  /* 0x2000000bff0b7230 */ /* 0x000fe20000004100 */
[----:B------:R-:W-:Y:S01]  /*6bf0*/  F2FP.F16.E4M3.UNPACK_B R144, R144 ;  /* 0x00000090ff90723e */ /* 0x000fe200020006ff */
[----:B------:R-:W-:-:S02]  /*6c00*/  HADD2.F32 R60, -RZ, R57.H0_H0 ;  /* 0x20000039ff3c7230 */ /* 0x000fc40000004100 */
[-C--:B------:R-:W-:Y:S01]  /*6c10*/  FMUL.FTZ R64, R54, R61.reuse ;  /* 0x0000003d36407220 */ /* 0x080fe20000410000 */
[--C-:B------:R-:W-:Y:S02]  /*6c20*/  HADD2.F32 R56, -RZ, R13.reuse.H1_H1 ;  /* 0x3000000dff387230 */ /* 0x100fe40000004100 */
[C---:B------:R-:W-:Y:S01]  /*6c30*/  FMUL.FTZ R61, R11.reuse, R61 ;  /* 0x0000003d0b3d7220 */ /* 0x040fe20000410000 */
[----:B------:R-:W-:Y:S02]  /*6c40*/  HADD2.F32 R13, -RZ, R13.H0_H0 ;  /* 0x2000000dff0d7230 */ /* 0x000fe40000004100 */
[----:B------:R-:W-:Y:S01]  /*6c50*/  FFMA.FTZ R11, R11, R60, -R64 ;  /* 0x0000003c0b0b7223 */ /* 0x000fe20000010840 */
[----:B------:R-:W-:Y:S02]  /*6c60*/  HADD2.F32 R57, -RZ, R57.H1_H1 ;  /* 0x30000039ff397230 */ /* 0x000fe40000004100 */
[-C--:B------:R-:W-:Y:S01]  /*6c70*/  FMUL.FTZ R64, R56, R62.reuse ;  /* 0x0000003e38407220 */ /* 0x080fe20000410000 */
[----:B------:R-:W-:Y:S01]  /*6c80*/  F2FP.F16.E4M3.UNPACK_B R143, R143 ;  /* 0x0000008fff8f723e */ /* 0x000fe200020006ff */
[----:B------:R-:W-:Y:S01]  /*6c90*/  FMUL.FTZ R67, R13, R62 ;  /* 0x0000003e0d437220 */ /* 0x000fe20000410000 */
[----:B------:R-:W-:-:S02]  /*6ca0*/  HADD2.F32 R62, -RZ, R144.H1_H1 ;  /* 0x30000090ff3e7230 */ /* 0x000fc40000004100 */
[----:B------:R-:W-:Y:S01]  /*6cb0*/  FFMA.FTZ R66, R13, R57, -R64 ;  /* 0x000000390d427223 */ /* 0x000fe20000010840 */
[----:B------:R-:W-:Y:S01]  /*6cc0*/  F2FP.F16.E4M3.UNPACK_B R13, R55.H1 ;  /* 0x00000037ff0d723e */ /* 0x000fe200030006ff */
[----:B------:R-:W-:Y:S01]  /*6cd0*/  FFMA.FTZ R69, R56, R57, R67 ;  /* 0x0000003938457223 */ /* 0x000fe20000010043 */
[----:B------:R-:W-:Y:S01]  /*6ce0*/  F2FP.F16.E4M3.UNPACK_B R55, R55 ;  /* 0x00000037ff37723e */ /* 0x000fe200020006ff */
[----:B------:R-:W-:Y:S01]  /*6cf0*/  FFMA.FTZ R54, R54, R60, R61 ;  /* 0x0000003c36367223 */ /* 0x000fe2000001003d */
[----:B------:R-:W-:Y:S02]  /*6d00*/  HADD2.F32 R144, -RZ, R144.H0_H0 ;  /* 0x20000090ff907230 */ /* 0x000fe40000004100 */
[--C-:B------:R-:W-:Y:S01]  /*6d10*/  HADD2.F32 R56, -RZ, R13.reuse.H0_H0 ;  /* 0x2000000dff387230 */ /* 0x100fe20000004100 */
[----:B------:R-:W-:Y:S01]  /*6d20*/  F2FP.SATFINITE.E4M3.F32.PACK_AB_MERGE_C R72, R69, R66, RZ ;  /* 0x000000424548723e */ /* 0x000fe200048070ff */
[----:B------:R-:W-:Y:S01]  /*6d30*/  HADD2.F32 R57, -RZ, R13.H1_H1 ;  /* 0x3000000dff397230 */ /* 0x000fe20000004100 */
[----:B------:R-:W-:Y:S01]  /*6d40*/  F2FP.F16.E4M3.UNPACK_B R66, R63.H1 ;  /* 0x0000003fff42723e */ /* 0x000fe200030006ff */
[----:B------:R-:W-:-:S02]  /*6d50*/  HADD2.F32 R13, -RZ, R55.H0_H0 ;  /* 0x20000037ff0d7230 */ /* 0x000fc40000004100 */
[-C--:B------:R-:W-:Y:S01]  /*6d60*/  FMUL.FTZ R64, R56, R62.reuse ;  /* 0x0000003e38407220 */ /* 0x080fe20000410000 */
[----:B------:R-:W-:Y:S02]  /*6d70*/  HADD2.F32 R55, -RZ, R55.H1_H1 ;  /* 0x30000037ff377230 */ /* 0x000fe40000004100 */
[----:B------:R-:W-:Y:S01]  /*6d80*/  FMUL.FTZ R67, R57, R62 ;  /* 0x0000003e39437220 */ /* 0x000fe20000410000 */
[--C-:B------:R-:W-:Y:S01]  /*6d90*/  HADD2.F32 R61, -RZ, R143.reuse.H1_H1 ;  /* 0x3000008fff3d7230 */ /* 0x100fe20000004100 */
[----:B------:R-:W-:Y:S01]  /*6da0*/  F2FP.SATFINITE.E4M3.F32.PACK_AB_MERGE_C R11, R54, R11, R72 ;  /* 0x0000000b360b723e */ /* 0x000fe20004807048 */
[----:B------:R-:W-:Y:S02]  /*6db0*/  HADD2.F32 R60, -RZ, R143.H0_H0 ;  /* 0x2000008fff3c7230 */ /* 0x000fe40000004100 */
[-C--:B------:R-:W-:Y:S01]  /*6dc0*/  FMUL.FTZ R62, R55, R144.reuse ;  /* 0x00000090373e7220 */ /* 0x080fe20000410000 */
[----:B------:R-:W-:Y:S01]  /*6dd0*/  FMUL.FTZ R144, R13, R144 ;  /* 0x000000900d907220 */ /* 0x000fe20000410000 */
[-C--:B------:R-:W-:Y:S01]  /*6de0*/  FFMA.FTZ R67, R56, R61.reuse, -R67 ;  /* 0x0000003d38437223 */ /* 0x080fe20000010843 */
[----:B------:R-:W-:Y:S01]  /*6df0*/  FFMA.FTZ R64, R57, R61, R64 ;  /* 0x0000003d39407223 */ /* 0x000fe20000010040 */
[----:B------:R-:W-:Y:S01]  /*6e00*/  F2FP.F16.E4M3.UNPACK_B R56, R15.H1 ;  /* 0x0000000fff38723e */ /* 0x000fe200030006ff */
[-C--:B------:R-:W-:Y:S01]  /*6e10*/  FFMA.FTZ R13, R13, R60.reuse, -R62 ;  /* 0x0000003c0d0d7223 */ /* 0x080fe2000001083e */
[----:B------:R-:W-:Y:S01]  /*6e20*/  FFMA.FTZ R144, R55, R60, R144 ;  /* 0x0000003c37907223 */ /* 0x000fe20000010090 */
[----:B------:R-:W-:Y:S01]  /*6e30*/  F2FP.F16.E4M3.UNPACK_B R62, R12.H1 ;  /* 0x0000000cff3e723e */ /* 0x000fe200030006ff */
[----:B------:R-:W-:Y:S01]  /*6e40*/  HADD2.F32 R68, -RZ, R66.H1_H1 ;  /* 0x30000042ff447230 */ /* 0x000fe20000004100 */
[----:B------:R-:W-:Y:S01]  /*6e50*/  F2FP.SATFINITE.E4M3.F32.PACK_AB_MERGE_C R70, R64, R67, RZ ;  /* 0x000000434046723e */ /* 0x000fe200048070ff */
[--C-:B------:R-:W-:Y:S01]  /*6e60*/  HADD2.F32 R60, -RZ, R56.reuse.H1_H1 ;  /* 0x30000038ff3c7230 */ /* 0x100fe20000004100 */
[----:B------:R-:W-:Y:S01]  /*6e70*/  F2FP.F16.E4M3.UNPACK_B R55, R14.H1 ;  /* 0x0000000eff37723e */ /* 0x000fe200030006ff */
[----:B------:R-:W-:Y:S01]  /*6e80*/  HADD2.F32 R57, -RZ, R56.H0_H0 ;  /* 0x20000038ff397230 */ /* 0x000fe20000004100 */
[----:B------:R-:W-:Y:S01]  /*6e90*/  F2FP.F16.E4M3.UNPACK_B R64, R63 ;  /* 0x0000003fff40723e */ /* 0x000fe200020006ff */
[----:B------:R-:W-:Y:S01]  /*6ea0*/  HADD2.F32 R63, -RZ, R62.H1_H1 ;  /* 0x3000003eff3f7230 */ /* 0x000fe20000004100 */
[----:B------:R-:W-:Y:S01]  /*6eb0*/  F2FP.F16.E4M3.UNPACK_B R61, R12 ;  /* 0x0000000cff3d723e */ /* 0x000fe200020006ff */
        /* <DEDUP_REMOVED lines=9> */
[C---:B------:R-:W-:Y:S01]  /*6f50*/  FMUL.FTZ R67, R55.reuse, R67 ;  /* 0x0000004337437220 */ /* 0x040fe20000410000 */
[----:B------:R-:W-:Y:S01]  /*6f60*/  F2FP.F16.E4M3.UNPACK_B R14, R14 ;  /* 0x0000000eff0e723e */ /* 0x000fe200020006ff */
[----:B------:R-:W-:Y:S01]  /*6f70*/  FFMA.FTZ R68, R55, R12, -R68 ;  /* 0x0000000c37447223 */ /* 0x000fe20000010844 */
[----:B------:R-:W-:-:S02]  /*6f80*/  HADD2.F32 R66, -RZ, R66.H0_H0 ;  /* 0x20000042ff427230 */ /* 0x000fc40000004100 */
[----:B------:R-:W-:Y:S01]  /*6f90*/  FFMA.FTZ R67, R56, R12, R67 ;  /* 0x0000000c38437223 */ /* 0x000fe20000010043 */
[--C-:B------:R-:W-:Y:S02]  /*6fa0*/  HADD2.F32 R55, -RZ, R15.reuse.H0_H0 ;  /* 0x2000000fff377230 */ /* 0x100fe40000004100 */
[----:B------:R-:W-:Y:S01]  /*6fb0*/  FFMA.FTZ R60, R60, R63, R71 ;  /* 0x0000003f3c3c7223 */ /* 0x000fe20000010047 */
[--C-:B------:R-:W-:Y:S02]  /*6fc0*/  HADD2.F32 R12, -RZ, R14.reuse.H0_H0 ;  /* 0x2000000eff0c7230 */ /* 0x100fe40000004100 */
[----:B------:R-:W-:Y:S01]  /*6fd0*/  HADD2.F32 R15, -RZ, R15.H1_H1 ;  /* 0x3000000fff0f7230 */ /* 0x000fe20000004100 */
[----:B------:R-:W-:Y:S01]  /*6fe0*/  F2FP.SATFINITE.E4M3.F32.PACK_AB_MERGE_C R67, R67, R68, RZ ;  /* 0x000000444343723e */ /* 0x000fe200048070ff */
[----:B------:R-:W-:Y:S01]  /*6ff0*/  HADD2.F32 R14, -RZ, R14.H1_H1 ;  /* 0x3000000eff0e7230 */ /* 0x000fe20000004100 */
[----:B------:R-:W-:Y:S01]  /*7000*/  F2FP.SATFINITE.E4M3.F32.PACK_AB_MERGE_C R60, R60, R69, RZ ;  /* 0x000000453c3c723e */ /* 0x000fe200048070ff */
[----:B------:R-:W-:-:S02]  /*7010*/  HADD2.F32 R57, -RZ, R64.H0_H0 ;  /* 0x20000040ff397230 */ /* 0x000fc40000004100 */
[-C--:B------:R-:W-:Y:S01]  /*7020*/  FMUL.FTZ R56, R15, R66.reuse ;  /* 0x000000420f387220 */ /* 0x080fe20000410000 */
[----:B------:R-:W-:Y:S02]  /*7030*/  HADD2.F32 R62, -RZ, R62.H0_H0 ;  /* 0x2000003eff3e7230 */ /* 0x000fe40000004100 */
[C---:B------:R-:W-:Y:S01]  /*7040*/  FMUL.FTZ R66, R55.reuse, R66 ;  /* 0x0000004237427220 */ /* 0x040fe20000410000 */
[----:B------:R-:W-:Y:S02]  /*7050*/  HADD2.F32 R61, -RZ, R61.H0_H0 ;  /* 0x2000003dff3d7230 */ /* 0x000fe40000004100 */
[-C--:B------:R-:W-:Y:S01]  /*7060*/  FMUL.FTZ R63, R14, R57.reuse ;  /* 0x000000390e3f7220 */ /* 0x080fe20000410000 */
[C---:B------:R-:W-:Y:S01]  /*7070*/  FMUL.FTZ R57, R12.reuse, R57 ;  /* 0x000000390c397220 */ /* 0x040fe20000410000 */
[-C--:B------:R-:W-:Y:S01]  /*7080*/  FFMA.FTZ R56, R55, R62.reuse, -R56 ;  /* 0x0000003e37387223 */ /* 0x080fe20000010838 */
[----:B------:R-:W-:Y:S01]  /*7090*/  FFMA.FTZ R15, R15, R62, R66 ;  /* 0x0000003e0f0f7223 */ /* 0x000fe20000010042 */
[-C--:B------:R-:W-:Y:S01]  /*70a0*/  FFMA.FTZ R63, R12, R61.reuse, -R63 ;  /* 0x0000003d0c3f7223 */ /* 0x080fe2000001083f */
[----:B------:R-:W-:Y:S01]  /*70b0*/  FFMA.FTZ R14, R14, R61, R57 ;  /* 0x0000003d0e0e7223 */ /* 0x000fe20000010039 */
[----:B------:R-:W-:Y:S01]  /*70c0*/  F2FP.SATFINITE.E4M3.F32.PACK_AB_MERGE_C R12, R144, R13, R70 ;  /* 0x0000000d900c723e */ /* 0x000fe20004807046 */
[----:B------:R-:W-:Y:S01]  /*70d0*/  IMAD.MOV.U32 R13, RZ, RZ, R11 ;  /* 0x000000ffff0d7224 */ /* 0x000fe200078e000b */
[----:B------:R-:W-:-:S02]  /*70e0*/  F2FP.SATFINITE.E4M3.F32.PACK_AB_MERGE_C R15, R15, R56, R60 ;  /* 0x000000380f0f723e */ /* 0x000fc4000480703c */
[----:B------:R-:W-:-:S07]  /*70f0*/  F2FP.SATFINITE.E4M3.F32.PACK_AB_MERGE_C R14, R14, R63, R67 ;  /* 0x0000003f0e0e723e */ /* 0x000fce0004807043 */
.L_x_484:
[----:B------:R-:W-:Y:S05]  /*7100*/  BSYNC B2 ;  /* 0x0000000000027941 */ /* 0x000fea0003800000 */
.L_x_483:
[----:B--2---:R0:W-:Y:S02]  /*7110*/  ST.E.128 desc[UR50][R58.64], R12 ;  /* 0x0000000c3a007985 */ /* 0x0041e4000c101d32 */
.L_x_482:
[----:B------:R-:W-:Y:S05]  /*7120*/  BSYNC B1 ;  /* 0x0000000000017941 */ /* 0x000fea0003800000 */
.L_x_481:
[----:B------:R-:W-:Y:S01]  /*7130*/  ISETP.NE.AND P2, PT, R30, RZ, PT ;  /* 0x000000ff1e00720c */ /* 0x000fe20003f45270 */
[----:B------:R-:W-:-:S12]  /*7140*/  BSSY B1, `(.L_x_485) ;  /* 0x0000072000017945 */ /* 0x000fd80003800000 */
[----:B------:R-:W-:Y:S05]  /*7150*/  @!P2 BRA `(.L_x_486) ;  /* 0x0000000400c0a947 */ /* 0x000fea0003800000 */
[----:B0-----:R-:W-:Y:S01]  /*7160*/  SHF.L.U32 R12, R174, 0x4, RZ ;  /* 0x00000004ae0c7819 */ /* 0x001fe200000006ff */
[----:B------:R-:W-:Y:S03]  /*7170*/  BSSY B2, `(.L_x_487) ;  /* 0x000006d000027945 */ /* 0x000fe60003800000 */
[----:B------:R-:W-:-:S04]  /*7180*/  IADD3 R54, P2, R12, R65, RZ ;  /* 0x000000410c367210 */ /* 0x000fc80007f5e0ff */
[----:B--2---:R-:W-:Y:S02]  /*7190*/  LEA.HI.X.SX32 R55, R12, R119, 0x1, P2 ;  /* 0x000000770c377211 */ /* 0x004fe400010f0eff */
[----:B------:R0:W2:Y:S01]  /*71a0*/  LDS.128 R12, [R37+0x1ec00] ;  /* 0x01ec0000250c7984 */ /* 0x0000a20000000c00 */
[----:B------:R-:W-:-:S13]  /*71b0*/  ISETP.GE.AND P2, PT, R200, R118, PT ;  /* 0x00000076c800720c */ /* 0x000fda0003f46270 */
[----:B0-----:R-:W-:Y:S05]  /*71c0*/  @P2 BRA `(.L_x_488) ;  /* 0x00000004009c2947 */ /* 0x001fea0003800000 */
[----:B------:R-:W-:Y:S01]  /*71d0*/  SHF.R.U32.HI R56, RZ, 0x8, R53 ;  /* 0x00000008ff387819 */ /* 0x000fe20000011635 */
[----:B--2---:R-:W-:Y:S01]  /*71e0*/  IMAD.MOV.U32 R50, RZ, RZ, R12 ;  /* 0x000000ffff327224 */ /* 0x004fe200078e000c */
[--C-:B------:R-:W-:Y:S02]  /*71f0*/  SHF.R.U32.HI R52, RZ, 0x8, R51.reuse ;  /* 0x00000008ff347819 */ /* 0x100fe40000011633 */
[----:B----4-:R-:W-:Y:S01]  /*7200*/  LOP3.LUT R11, R51, 0xff0000ff, RZ, 0xc0, !PT ;  /* 0xff0000ff330b7812 */ /* 0x010fe200078ec0ff */
[----:B------:R-:W-:Y:S01]  /*7210*/  IMAD.SHL.U32 R56, R56, 0x100, RZ ;  /* 0x0000010038387824 */ /* 0x000fe200078e00ff */
[----:B------:R-:W-:Y:S01]  /*7220*/  SHF.R.U32.HI R58, RZ, 0x10, R51 ;  /* 0x00000010ff3a7819 */ /* 0x000fe20000011633 */
[----:B------:R-:W-:Y:S01]  /*7230*/  IMAD.SHL.U32 R52, R52, 0x100, RZ ;  /* 0x0000010034347824 */ /* 0x000fe200078e00ff */
[----:B------:R-:W-:Y:S02]  /*7240*/  LOP3.LUT R51, R53, 0xff0000ff, RZ, 0xc0, !PT ;  /* 0xff0000ff35337812 */ /* 0x000fe400078ec0ff */
[----:B------:R-:W-:-:S02]  /*7250*/  SHF.R.U32.HI R57, RZ, 0x10, R53 ;  /* 0x00000010ff397819 */ /* 0x000fc40000011635 */
[----:B------:R-:W-:Y:S02]  /*7260*/  LOP3.LUT R12, R51, 0xff00, R56, 0xf8, !PT ;  /* 0x0000ff00330c7812 */ /* 0x000fe400078ef838 */
[----:B------:R-:W-:Y:S01]  /*7270*/  LOP3.LUT R52, R11, 0xff00, R52, 0xf8, !PT ;  /* 0x0000ff000b347812 */ /* 0x000fe200078ef834 */
[----:B------:R-:W-:Y:S01]  /*7280*/  IMAD.U32 R57, R57, 0x10000, RZ ;  /* 0x0001000039397824 */ /* 0x000fe200078e00ff */
[----:B------:R-:W-:Y:S02]  /*7290*/  SHF.L.U32 R51, R58, 0x10, RZ ;  /* 0x000000103a337819 */ /* 0x000fe400000006ff */
        /* <DEDUP_REMOVED lines=12> */
[CC--:B------:R-:W-:Y:S01]  /*7360*/  FMUL.FTZ R60, R12.reuse, R57.reuse ;  /* 0x000000390c3c7220 */ /* 0x0c0fe20000410000 */
[--C-:B------:R-:W-:Y:S02]  /*7370*/  HADD2.F32 R51, -RZ, R13.reuse.H1_H1 ;  /* 0x3000000dff337230 */ /* 0x100fe40000004100 */
[C---:B------:R-:W-:Y:S01]  /*7380*/  FMUL.FTZ R57, R11.reuse, R57 ;  /* 0x000000390b397220 */ /* 0x040fe20000410000 */
[----:B------:R-:W-:Y:S02]  /*7390*/  HADD2.F32 R13, -RZ, R13.H0_H0 ;  /* 0x2000000dff0d7230 */ /* 0x000fe40000004100 */
[-C--:B------:R-:W-:Y:S01]  /*73a0*/  FFMA.FTZ R11, R11, R53.reuse, -R60 ;  /* 0x000000350b0b7223 */ /* 0x080fe2000001083c */
[----:B------:R-:W-:Y:S02]  /*73b0*/  HADD2.F32 R52, -RZ, R52.H1_H1 ;  /* 0x30000034ff347230 */ /* 0x000fe40000004100 */
[-C--:B------:R-:W-:Y:S01]  /*73c0*/  FMUL.FTZ R60, R51, R58.reuse ;  /* 0x0000003a333c7220 */ /* 0x080fe20000410000 */
[----:B------:R-:W-:Y:S01]  /*73d0*/  FFMA.FTZ R12, R12, R53, R57 ;  /* 0x000000350c0c7223 */ /* 0x000fe20000010039 */
[C---:B------:R-:W-:Y:S01]  /*73e0*/  FMUL.FTZ R58, R13.reuse, R58 ;  /* 0x0000003a0d3a7220 */ /* 0x040fe20000410000 */
[----:B------:R-:W-:Y:S01]  /*73f0*/  F2FP.F16.E4M3.UNPACK_B R141, R141 ;  /* 0x0000008dff8d723e */ /* 0x000fe200020006ff */
[----:B------:R-:W-:Y:S01]  /*7400*/  FFMA.FTZ R63, R13, R52, -R60 ;  /* 0x000000340d3f7223 */ /* 0x000fe2000001083c */
[----:B------:R-:W-:Y:S01]  /*7410*/  F2FP.F16.E4M3.UNPACK_B R13, R50.H1 ;  /* 0x00000032ff0d723e */ /* 0x000fe200030006ff */
[----:B------:R-:W-:Y:S01]  /*7420*/  FFMA.FTZ R64, R51, R52, R58 ;  /* 0x0000003433407223 */ /* 0x000fe2000001003a */
[----:B------:R-:W-:Y:S01]  /*7430*/  F2FP.F16.E4M3.UNPACK_B R50, R50 ;  /* 0x00000032ff32723e */ /* 0x000fe200020006ff */
[----:B------:R-:W-:-:S02]  /*7440*/  HADD2.F32 R57, -RZ, R142.H1_H1 ;  /* 0x3000008eff397230 */ /* 0x000fc40000004100 */
[--C-:B------:R-:W-:Y:S01]  /*7450*/  HADD2.F32 R51, -RZ, R13.reuse.H0_H0 ;  /* 0x2000000dff337230 */ /* 0x100fe20000004100 */
[----:B------:R-:W-:Y:S01]  /*7460*/  F2FP.SATFINITE.E4M3.F32.PACK_AB_MERGE_C R68, R64, R63, RZ ;  /* 0x0000003f4044723e */ /* 0x000fe200048070ff */
[----:B------:R-:W-:Y:S02]  /*7470*/  HADD2.F32 R52, -RZ, R13.H1_H1 ;  /* 0x3000000dff347230 */ /* 0x000fe40000004100 */
[----:B------:R-:W-:Y:S02]  /*7480*/  HADD2.F32 R13, -RZ, R50.H0_H0 ;  /* 0x20000032ff0d7230 */ /* 0x000fe40000004100 */
[-C--:B------:R-:W-:Y:S01]  /*7490*/  FMUL.FTZ R61, R51, R57.reuse ;  /* 0x00000039333d7220 */ /* 0x080fe20000410000 */
[----:B------:R-:W-:Y:S02]  /*74a0*/  HADD2.F32 R142, -RZ, R142.H0_H0 ;  /* 0x2000008eff8e7230 */ /* 0x000fe40000004100 */
[----:B------:R-:W-:Y:S01]  /*74b0*/  FMUL.FTZ R60, R52, R57 ;  /* 0x00000039343c7220 */ /* 0x000fe20000410000 */
[----:B------:R-:W-:-:S02]  /*74c0*/  HADD2.F32 R50, -RZ, R50.H1_H1 ;  /* 0x30000032ff327230 */ /* 0x000fc40000004100 */
[--C-:B------:R-:W-:Y:S02]  /*74d0*/  HADD2.F32 R53, -RZ, R141.reuse.H1_H1 ;  /* 0x3000008dff357230 */ /* 0x100fe40000004100 */
[-C--:B------:R-:W-:Y:S01]  /*74e0*/  FMUL.FTZ R57, R13, R142.reuse ;  /* 0x0000008e0d397220 */ /* 0x080fe20000410000 */
[----:B------:R-:W-:Y:S02]  /*74f0*/  HADD2.F32 R141, -RZ, R141.H0_H0 ;  /* 0x2000008dff8d7230 */ /* 0x000fe40000004100 */
[----:B------:R-:W-:Y:S01]  /*7500*/  FMUL.FTZ R58, R50, R142 ;  /* 0x0000008e323a7220 */ /* 0x000fe20000410000 */
[-C--:B------:R-:W-:Y:S01]  /*7510*/  FFMA.FTZ R60, R51, R53.reuse, -R60 ;  /* 0x00000035333c7223 */ /* 0x080fe2000001083c */
[----:B------:R-:W-:Y:S02]  /*7520*/  FFMA.FTZ R61, R52, R53, R61 ;  /* 0x00000035343d7223 */ /* 0x000fe4000001003d */
[-C--:B------:R-:W-:Y:S01]  /*7530*/  FFMA.FTZ R62, R13, R141.reuse, -R58 ;  /* 0x0000008d0d3e7223 */ /* 0x080fe2000001083a */
[----:B------:R-:W-:Y:S01]  /*7540*/  FFMA.FTZ R141, R50, R141, R57 ;  /* 0x0000008d328d7223 */ /* 0x000fe20000010039 */
[----:B------:R-:W-:-:S02]  /*7550*/  F2FP.F16.E4M3.UNPACK_B R50, R15.H1 ;  /* 0x0000000fff32723e */ /* 0x000fc400030006ff */
[-C--:B------:R-:W-:Y:S02]  /*7560*/  F2FP.F16.E4M3.UNPACK_B R58, R59.reuse.H1 ;  /* 0x0000003bff3a723e */ /* 0x080fe400030006ff */
[----:B------:R-:W-:Y:S01]  /*7570*/  F2FP.SATFINITE.E4M3.F32.PACK_AB_MERGE_C R66, R61, R60, RZ ;  /* 0x0000003c3d42723e */ /* 0x000fe200048070ff */
[----:B------:R-:W-:Y:S01]  /*7580*/  HADD2.F32 R52, -RZ, R50.H1_H1 ;  /* 0x30000032ff347230 */ /* 0x000fe20000004100 */
[----:B------:R-:W-:Y:S01]  /*7590*/  F2FP.F16.E4M3.UNPACK_B R53, R56.H1 ;  /* 0x00000038ff35723e */ /* 0x000fe200030006ff */
[----:B------:R-:W-:Y:S01]  /*75a0*/  HADD2.F32 R61, -RZ, R58.H1_H1 ;  /* 0x3000003aff3d7230 */ /* 0x000fe20000004100 */
        /* <DEDUP_REMOVED lines=12> */
[-C--:B------:R-:W-:Y:S01]  /*7670*/  FMUL.FTZ R64, R50, R60.reuse ;  /* 0x0000003c32407220 */ /* 0x080fe20000410000 */
        /* <DEDUP_REMOVED lines=24> */
[----:B------:R-:W-:-:S02]  /*7800*/  F2FP.SATFINITE.E4M3.F32.PACK_AB_MERGE_C R13, R12, R11, R68 ;  /* 0x0000000b0c0d723e */ /* 0x000fc40004807044 */
[----:B------:R-:W-:Y:S02]  /*7810*/  F2FP.SATFINITE.E4M3.F32.PACK_AB_MERGE_C R12, R141, R62, R66 ;  /* 0x0000003e8d0c723e */ /* 0x000fe40004807042 */
[----:B------:R-:W-:Y:S02]  /*7820*/  F2FP.SATFINITE.E4M3.F32.PACK_AB_MERGE_C R14, R59, R52, R61 ;  /* 0x000000343b0e723e */ /* 0x000fe4000480703d */
[----:B------:R-:W-:-:S07]  /*7830*/  F2FP.SATFINITE.E4M3.F32.PACK_AB_MERGE_C R15, R58, R51, R60 ;  /* 0x000000333a0f723e */ /* 0x000fce000480703c */
.L_x_488:
[----:B------:R-:W-:Y:S05]  /*7840*/  BSYNC B2 ;  /* 0x0000000000027941 */ /* 0x000fea0003800000 */
.L_x_487:
[----:B--2---:R0:W-:Y:S02]  /*7850*/  ST.E.128 desc[UR50][R54.64], R12 ;  /* 0x0000000c36007985 */ /* 0x0041e4000c101d32 */
.L_x_486:
[----:B------:R-:W-:Y:S05]  /*7860*/  BSYNC B1 ;  /* 0x0000000000017941 */ /* 0x000fea0003800000 */
.L_x_485:
        /* <DEDUP_REMOVED lines=11> */
[----:B------:R-:W-:Y:S01]  /*7920*/  LOP3.LUT R48, R47, 0xff0000ff, RZ, 0xc0, !PT ;  /* 0xff0000ff2f307812 */ /* 0x000fe200078ec0ff */
[----:B------:R-:W-:Y:S01]  /*7930*/  IMAD.SHL.U32 R11, R11, 0x100, RZ ;  /* 0x000001000b0b7824 */ /* 0x000fe200078e00ff */
[----:B------:R-:W-:Y:S02]  /*7940*/  SHF.R.U32.HI R54, RZ, 0x10, R49 ;  /* 0x00000010ff367819 */ /* 0x000fe40000011631 */
[----:B------:R-:W-:Y:S02]  /*7950*/  SHF.R.U32.HI R55, RZ, 0x10, R47 ;  /* 0x00000010ff377819 */ /* 0x000fe4000001162f */
[----:B------:R-:W-:-:S02]  /*7960*/  LOP3.LUT R52, R49, 0xff0000ff, RZ, 0xc0, !PT ;  /* 0xff0000ff31347812 */ /* 0x000fc400078ec0ff */
[----:B------:R-:W-:Y:S01]  /*7970*/  SHF.L.U32 R49, R46, 0x8, RZ ;  /* 0x000000082e317819 */ /* 0x000fe200000006ff */
[----:B0-----:R-:W-:Y:S01]  /*7980*/  IMAD.MOV.U32 R46, RZ, RZ, R12 ;  /* 0x000000ffff2e7224 */ /* 0x001fe200078e000c */
[----:B------:R-:W-:Y:S01]  /*7990*/  LOP3.LUT R47, R48, 0xff00, R11, 0xf8, !PT ;  /* 0x0000ff00302f7812 */ /* 0x000fe200078ef80b */
[----:B------:R-:W-:Y:S01]  /*79a0*/  IMAD.U32 R48, R54, 0x10000, RZ ;  /* 0x0001000036307824 */ /* 0x000fe200078e00ff */
[----:B------:R-:W-:Y:S01]  /*79b0*/  LOP3.LUT R53, R52, 0xff00, R49, 0xf8, !PT ;  /* 0x0000ff0034357812 */ /* 0x000fe200078ef831 */
[----:B------:R-:W-:Y:S01]  /*79c0*/  IMAD.U32 R12, R55, 0x10000, RZ ;  /* 0x00010000370c7824 */ /* 0x000fe200078e00ff */
[----:B------:R-:W-:Y:S02]  /*79d0*/  F2FP.F16.E4M3.UNPACK_B R49, R140.H1 ;  /* 0x0000008cff31723e */ /* 0x000fe400030006ff */
[----:B------:R-:W-:Y:S02]  /*79e0*/  F2FP.F16.E4M3.UNPACK_B R11, R13 ;  /* 0x0000000dff0b723e */ /* 0x000fe400020006ff */
[----:B------:R-:W-:Y:S01]  /*79f0*/  LOP3.LUT R55, R53, 0xff0000, R48, 0xf8, !PT ;  /* 0x00ff000035377812 */ /* 0x000fe200078ef830 */
[----:B------:R-:W-:Y:S01]  /*7a00*/  HADD2.F32 R53, -RZ, R49.H0_H0 ;  /* 0x20000031ff357230 */ /* 0x000fe20000004100 */
[----:B------:R-:W-:Y:S01]  /*7a10*/  LOP3.LUT R52, R47, 0xff0000, R12, 0xf8, !PT ;  /* 0x00ff00002f347812 */ /* 0x000fe200078ef80c */
[----:B------:R-:W-:Y:S01]  /*7a20*/  HADD2.F32 R12, -RZ, R11.H1_H1 ;  /* 0x3000000bff0c7230 */ /* 0x000fe20000004100 */
[----:B------:R-:W-:Y:S01]  /*7a30*/  F2FP.F16.E4M3.UNPACK_B R48, R139.H1 ;  /* 0x0000008bff30723e */ /* 0x000fe200030006ff */
[----:B------:R-:W-:Y:S01]  /*7a40*/  HADD2.F32 R54, -RZ, R49.H1_H1 ;  /* 0x30000031ff367230 */ /* 0x000fe20000004100 */
[----:B------:R-:W-:Y:S01]  /*7a50*/  F2FP.F16.E4M3.UNPACK_B R13, R13.H1 ;  /* 0x0000000dff0d723e */ /* 0x000fe200030006ff */
[----:B------:R-:W-:-:S02]  /*7a60*/  HADD2.F32 R11, -RZ, R11.H0_H0 ;  /* 0x2000000bff0b7230 */ /* 0x000fc40000004100 */
[CC--:B------:R-:W-:Y:S01]  /*7a70*/  FMUL.FTZ R56, R12.reuse, R53.reuse ;  /* 0x000000350c387220 */ /* 0x0c0fe20000410000 */
[--C-:B------:R-:W-:Y:S01]  /*7a80*/  HADD2.F32 R49, -RZ, R48.reuse.H0_H0 ;  /* 0x20000030ff317230 */ /* 0x100fe20000004100 */
[----:B------:R-:W-:Y:S01]  /*7a90*/  F2FP.F16.E4M3.UNPACK_B R140, R140 ;  /* 0x0000008cff8c723e */ /* 0x000fe200020006ff */
        /* <DEDUP_REMOVED lines=77> */
.L_x_492:
[----:B------:R-:W-:Y:S05]  /*7f70*/  BSYNC B2 ;  /* 0x0000000000027941 */ /* 0x000fea0003800000 */
.L_x_491:
[----:B0-----:R0:W-:Y:S02]  /*7f80*/  ST.E.128 desc[UR50][R50.64], R12 ;  /* 0x0000000c32007985 */ /* 0x0011e4000c101d32 */
.L_x_490:
[----:B------:R-:W-:Y:S05]  /*7f90*/  BSYNC B1 ;  /* 0x0000000000017941 */ /* 0x000fea0003800000 */
.L_x_489:
[----:B------:R-:W-:Y:S01]  /*7fa0*/  ISETP.NE.AND P2, PT, R32, RZ, PT ;  /* 0x000000ff2000720c */ /* 0x000fe20003f45270 */
[----:B------:R-:W-:-:S12]  /*7fb0*/  BSSY B1, `(.L_x_493) ;  /* 0x0000071000017945 */ /* 0x000fd80003800000 */
[----:B------:R-:W-:Y:S05]  /*7fc0*/  @!P2 BRA `(.L_x_494) ;  /* 0x0000000400bca947 */ /* 0x000fea0003800000 */
[----:B0-----:R0:W0:Y:S01]  /*7fd0*/  LDS.128 R12, [R37+0x21400] ;  /* 0x02140000250c7984 */ /* 0x0010220000000c00 */
[----:B------:R-:W-:Y:S01]  /*7fe0*/  IADD3 R46, P2, R175, R65, RZ ;  /* 0x00000041af2e7210 */ /* 0x000fe20007f5e0ff */
[----:B------:R-:W-:Y:S03]  /*7ff0*/  BSSY B2, `(.L_x_495) ;  /* 0x000006b000027945 */ /* 0x000fe60003800000 */
[----:B--2---:R-:W-:Y:S02]  /*8000*/  IADD3.X R47, R119, R207, RZ, P2, !PT ;  /* 0x000000cf772f7210 */ /* 0x004fe400017fe4ff */
[----:B------:R-:W-:-:S13]  /*8010*/  ISETP.GE.AND P2, PT, R202, R118, PT ;  /* 0x00000076ca00720c */ /* 0x000fda0003f46270 */
[----:B------:R-:W-:Y:S05]  /*8020*/  @P2 BRA `(.L_x_496) ;  /* 0x00000004009c2947 */ /* 0x000fea0003800000 */
[----:B------:R-:W-:Y:S01]  /*8030*/  SHF.R.U32.HI R44, RZ, 0x8, R45 ;  /* 0x00000008ff2c7819 */ /* 0x000fe2000001162d */
[----:B0-----:R-:W-:Y:S01]  /*8040*/  IMAD.MOV.U32 R37, RZ, RZ, R12 ;  /* 0x000000ffff257224 */ /* 0x001fe200078e000c */
        /* <DEDUP_REMOVED lines=27> */
[-C--:B------:R-:W-:Y:S01]  /*8200*/  FFMA.FTZ R11, R11, R44.reuse, -R52 ;  /* 0x0000002c0b0b7223 */ /* 0x080fe20000010834 */
[----:B------:R-:W-:Y:S02]  /*8210*/  HADD2.F32 R43, -RZ, R43.H1_H1 ;  /* 0x3000002bff2b7230 */ /* 0x000fe40000004100 */
[----:B------:R-:W-:Y:S01]  /*8220*/  FMUL.FTZ R52, R42, R49 ;  /* 0x000000312a347220 */ /* 0x000fe20000410000 */
[----:B------:R-:W-:Y:S01]  /*8230*/  F2FP.F16.E4M3.UNPACK_B R137, R137 ;  /* 0x00000089ff89723e */ /* 0x000fe200020006ff */
[C---:B------:R-:W-:Y:S01]  /*8240*/  FMUL.FTZ R49, R13.reuse, R49 ;  /* 0x000000310d317220 */ /* 0x040fe20000410000 */
[----:B------:R-:W-:Y:S01]  /*8250*/  FFMA.FTZ R12, R12, R44, R45 ;  /* 0x0000002c0c0c7223 */ /* 0x000fe2000001002d */
        /* <DEDUP_REMOVED lines=8> */
[--C-:B------:R-:W-:Y:S02]  /*82e0*/  HADD2.F32 R13, -RZ, R37.reuse.H0_H0 ;  /* 0x20000025ff0d7230 */ /* 0x100fe40000004100 */
[-C--:B------:R-:W-:Y:S01]  /*82f0*/  FMUL.FTZ R54, R42, R49.reuse ;  /* 0x000000312a367220 */ /* 0x080fe20000410000 */
[----:B------:R-:W-:Y:S02]  /*8300*/  HADD2.F32 R138, -RZ, R138.H0_H0 ;  /* 0x2000008aff8a7230 */ /* 0x000fe40000004100 */
[----:B------:R-:W-:Y:S01]  /*8310*/  FMUL.FTZ R51, R43, R49 ;  /* 0x000000312b337220 */ /* 0x000fe20000410000 */
[----:B------:R-:W-:Y:S01]  /*8320*/  HADD2.F32 R37, -RZ, R37.H1_H1 ;  /* 0x30000025ff257230 */ /* 0x000fe20000004100 */
[-C--:B------:R-:W-:Y:S01]  /*8330*/  F2FP.F16.E4M3.UNPACK_B R49, R50.reuse.H1 ;  /* 0x00000032ff31723e */ /* 0x080fe200030006ff */
[--C-:B------:R-:W-:Y:S01]  /*8340*/  HADD2.F32 R45, -RZ, R137.reuse.H1_H1 ;  /* 0x30000089ff2d7230 */ /* 0x100fe20000004100 */
[----:B------:R-:W-:Y:S01]  /*8350*/  F2FP.F16.E4M3.UNPACK_B R50, R50 ;  /* 0x00000032ff32723e */ /* 0x000fe200020006ff */
[----:B------:R-:W-:-:S02]  /*8360*/  HADD2.F32 R44, -RZ, R137.H0_H0 ;  /* 0x20000089ff2c7230 */ /* 0x000fc40000004100 */
[-C--:B------:R-:W-:Y:S01]  /*8370*/  FMUL.FTZ R52, R37, R138.reuse ;  /* 0x0000008a25347220 */ /* 0x080fe20000410000 */
[----:B------:R-:W-:Y:S01]  /*8380*/  FMUL.FTZ R138, R13, R138 ;  /* 0x0000008a0d8a7220 */ /* 0x000fe20000410000 */
[-C--:B------:R-:W-:Y:S01]  /*8390*/  FFMA.FTZ R51, R42, R45.reuse, -R51 ;  /* 0x0000002d2a337223 */ /* 0x080fe20000010833 */
[----:B------:R-:W-:Y:S01]  /*83a0*/  FFMA.FTZ R54, R43, R45, R54 ;  /* 0x0000002d2b367223 */ /* 0x000fe20000010036 */
[-C--:B------:R-:W-:Y:S01]  /*83b0*/  FFMA.FTZ R53, R13, R44.reuse, -R52 ;  /* 0x0000002c0d357223 */ /* 0x080fe20000010834 */
[----:B------:R-:W-:Y:S01]  /*83c0*/  FFMA.FTZ R138, R37, R44, R138 ;  /* 0x0000002c258a7223 */ /* 0x000fe2000001008a */
[----:B------:R-:W-:Y:S01]  /*83d0*/  F2FP.F16.E4M3.UNPACK_B R37, R15.H1 ;  /* 0x0000000fff25723e */ /* 0x000fe200030006ff */
[----:B------:R-:W-:Y:S01]  /*83e0*/  HADD2.F32 R52, -RZ, R50.H1_H1 ;  /* 0x30000032ff347230 */ /* 0x000fe20000004100 */
[----:B------:R-:W-:Y:S01]  /*83f0*/  F2FP.SATFINITE.E4M3.F32.PACK_AB_MERGE_C R57, R54, R51, RZ ;  /* 0x000000333639723e */ /* 0x000fe200048070ff */
[----:B------:R-:W-:Y:S01]  /*8400*/  HADD2.F32 R51, -RZ, R49.H1_H1 ;  /* 0x30000031ff337230 */ /* 0x000fe20000004100 */
[----:B------:R-:W-:Y:S01]  /*8410*/  F2FP.F16.E4M3.UNPACK_B R44, R48.H1 ;  /* 0x00000030ff2c723e */ /* 0x000fe200030006ff */
[--C-:B------:R-:W-:Y:S01]  /*8420*/  HADD2.F32 R43, -RZ, R37.reuse.H1_H1 ;  /* 0x30000025ff2b7230 */ /* 0x100fe20000004100 */
[----:B------:R-:W-:Y:S01]  /*8430*/  F2FP.F16.E4M3.UNPACK_B R13, R14.H1 ;  /* 0x0000000eff0d723e */ /* 0x000fe200030006ff */
[----:B------:R-:W-:Y:S01]  /*8440*/  HADD2.F32 R42, -RZ, R37.H0_H0 ;  /* 0x20000025ff2a7230 */ /* 0x000fe20000004100 */
[----:B------:R-:W-:Y:S01]  /*8450*/  F2FP.F16.E4M3.UNPACK_B R48, R48 ;  /* 0x00000030ff30723e */ /* 0x000fe200020006ff */
[----:B------:R-:W-:-:S02]  /*8460*/  HADD2.F32 R45, -RZ, R44.H1_H1 ;  /* 0x3000002cff2d7230 */ /* 0x000fc40000004100 */
        /* <DEDUP_REMOVED lines=9> */
[----:B------:R-:W-:Y:S01]  /*8500*/  F2FP.F16.E4M3.UNPACK_B R14, R14 ;  /* 0x0000000eff0e723e */ /* 0x000fe200020006ff */
[----:B------:R-:W-:Y:S01]  /*8510*/  FFMA.FTZ R58, R43, R45, R56 ;  /* 0x0000002d2b3a7223 */ /* 0x000fe20000010038 */
[-C--:B------:R-:W-:Y:S01]  /*8520*/  FFMA.FTZ R54, R13, R42.reuse, -R54 ;  /* 0x0000002a0d367223 */ /* 0x080fe20000010836 */
[----:B------:R-:W-:Y:S01]  /*8530*/  FFMA.FTZ R45, R37, R42, R52 ;  /* 0x0000002a252d7223 */ /* 0x000fe20000010034 */
[----:B------:R-:W-:-:S02]  /*8540*/  HADD2.F32 R37, -RZ, R15.H0_H0 ;  /* 0x2000000fff257230 */ /* 0x000fc40000004100 */
[----:B------:R-:W-:Y:S01]  /*8550*/  HADD2.F32 R15, -RZ, R15.H1_H1 ;  /* 0x3000000fff0f7230 */ /* 0x000fe20000004100 */
[----:B------:R-:W-:Y:S01]  /*8560*/  F2FP.SATFINITE.E4M3.F32.PACK_AB_MERGE_C R55, R58, R55, RZ ;  /* 0x000000373a37723e */ /* 0x000fe200048070ff */
[----:B------:R-:W-:Y:S01]  /*8570*/  HADD2.F32 R42, -RZ, R49.H0_H0 ;  /* 0x20000031ff2a7230 */ /* 0x000fe20000004100 */
[----:B------:R-:W-:Y:S01]  /*8580*/  F2FP.SATFINITE.E4M3.F32.PACK_AB_MERGE_C R45, R45, R54, RZ ;  /* 0x000000362d2d723e */ /* 0x000fe200048070ff */
[--C-:B------:R-:W-:Y:S02]  /*8590*/  HADD2.F32 R13, -RZ, R14.reuse.H0_H0 ;  /* 0x2000000eff0d7230 */ /* 0x100fe40000004100 */
[----:B------:R-:W-:Y:S02]  /*85a0*/  HADD2.F32 R14, -RZ, R14.H1_H1 ;  /* 0x3000000eff0e7230 */ /* 0x000fe40000004100 */
[-C--:B------:R-:W-:Y:S01]  /*85b0*/  FMUL.FTZ R52, R15, R42.reuse ;  /* 0x0000002a0f347220 */ /* 0x080fe20000410000 */
[----:B------:R-:W-:Y:S02]  /*85c0*/  HADD2.F32 R50, -RZ, R50.H0_H0 ;  /* 0x20000032ff327230 */ /* 0x000fe40000004100 */
[----:B------:R-:W-:Y:S01]  /*85d0*/  FMUL.FTZ R56, R37, R42 ;  /* 0x0000002a25387220 */ /* 0x000fe20000410000 */
[----:B------:R-:W-:-:S02]  /*85e0*/  HADD2.F32 R44, -RZ, R44.H0_H0 ;  /* 0x2000002cff2c7230 */ /* 0x000fc40000004100 */
[----:B------:R-:W-:Y:S02]  /*85f0*/  HADD2.F32 R48, -RZ, R48.H0_H0 ;  /* 0x20000030ff307230 */ /* 0x000fe40000004100 */
[CC--:B------:R-:W-:Y:S01]  /*8600*/  FMUL.FTZ R42, R14.reuse, R50.reuse ;  /* 0x000000320e2a7220 */ /* 0x0c0fe20000410000 */
[----:B------:R-:W-:Y:S01]  /*8610*/  FMUL.FTZ R43, R13, R50 ;  /* 0x000000320d2b7220 */ /* 0x000fe20000410000 */
[-C--:B------:R-:W-:Y:S01]  /*8620*/  FFMA.FTZ R52, R37, R44.reuse, -R52 ;  /* 0x0000002c25347223 */ /* 0x080fe20000010834 */
[----:B------:R-:W-:Y:S01]  /*8630*/  FFMA.FTZ R15, R15, R44, R56 ;  /* 0x0000002c0f0f7223 */ /* 0x000fe20000010038 */
[-C--:B------:R-:W-:Y:S01]  /*8640*/  FFMA.FTZ R42, R13, R48.reuse, -R42 ;  /* 0x000000300d2a7223 */ /* 0x080fe2000001082a */
[----:B------:R-:W-:Y:S01]  /*8650*/  FFMA.FTZ R43, R14, R48, R43 ;  /* 0x000000300e2b7223 */ /* 0x000fe2000001002b */
[----:B------:R-:W-:Y:S02]  /*8660*/  F2FP.SATFINITE.E4M3.F32.PACK_AB_MERGE_C R13, R12, R11, R59 ;  /* 0x0000000b0c0d723e */ /* 0x000fe4000480703b */
[----:B------:R-:W-:-:S02]  /*8670*/  F2FP.SATFINITE.E4M3.F32.PACK_AB_MERGE_C R12, R138, R53, R57 ;  /* 0x000000358a0c723e */ /* 0x000fc40004807039 */
[----:B------:R-:W-:Y:S02]  /*8680*/  F2FP.SATFINITE.E4M3.F32.PACK_AB_MERGE_C R14, R43, R42, R45 ;  /* 0x0000002a2b0e723e */ /* 0x000fe4000480702d */
[----:B------:R-:W-:-:S07]  /*8690*/  F2FP.SATFINITE.E4M3.F32.PACK_AB_MERGE_C R15, R15, R52, R55 ;  /* 0x000000340f0f723e */ /* 0x000fce0004807037 */
.L_x_496:
[----:B------:R-:W-:Y:S05]  /*86a0*/  BSYNC B2 ;  /* 0x0000000000027941 */ /* 0x000fea0003800000 */
.L_x_495:
[----:B0-----:R0:W-:Y:S02]  /*86b0*/  ST.E.128 desc[UR50][R46.64], R12 ;  /* 0x0000000c2e007985 */ /* 0x0011e4000c101d32 */
.L_x_494:
[----:B------:R-:W-:Y:S05]  /*86c0*/  BSYNC B1 ;  /* 0x0000000000017941 */ /* 0x000fea0003800000 */
.L_x_493:
[----:B------:R-:W-:-:S13]  /*86d0*/  ISETP.NE.AND P2, PT, R33, RZ, PT ;  /* 0x000000ff2100720c */ /* 0x000fda0003f45270 */
[----:B------:R-:W-:Y:S05]  /*86e0*/  @!P2 BRA `(.L_x_476) ;  /* 0x000000700088a947 */ /* 0x000fea0003800000 */
[----:B0-----:R0:W0:Y:S01]  /*86f0*/  LDS.128 R12, [R36+0x21400] ;  /* 0x02140000240c7984 */ /* 0x0010220000000c00 */
[----:B------:R-:W-:Y:S01]  /*8700*/  IADD3 R42, P2, R196, R65, RZ ;  /* 0x00000041c42a7210 */ /* 0x000fe20007f5e0ff */
[----:B------:R-:W-:Y:S04]  /*8710*/  BSSY B1, `(.L_x_497) ;  /* 0x000006d000017945 */ /* 0x000fe80003800000 */
[----:B--2---:R-:W-:Y:S01]  /*8720*/  IMAD.X R43, R119, 0x1, R206, P2 ;  /* 0x00000001772b7824 */ /* 0x004fe200010e06ce */
[----:B------:R-:W-:-:S13]  /*8730*/  ISETP.GE.AND P2, PT, R204, R118, PT ;  /* 0x00000076cc00720c */ /* 0x000fda0003f46270 */
[----:B------:R-:W-:Y:S05]  /*8740*/  @P2 BRA `(.L_x_498) ;  /* 0x0000000400a42947 */ /* 0x000fea0003800000 */
[----:B----4-:R-:W-:Y:S01]  /*8750*/  SHF.R.U32.HI R11, RZ, 0x8, R39 ;  /* 0x00000008ff0b7819 */ /* 0x010fe20000011627 */
[----:B0-----:R-:W-:Y:S01]  /*8760*/  IMAD.MOV.U32 R37, RZ, RZ, R15 ;  /* 0x000000ffff257224 */ /* 0x001fe200078e000f */
[----:B------:R-:W-:Y:S02]  /*8770*/  SHF.R.U32.HI R40, RZ, 0x8, R41 ;  /* 0x00000008ff287819 */ /* 0x000fe40000011629 */
[----:B------:R-:W-:Y:S01]  /*8780*/  MOV R36, R14 ;  /* 0x0000000e00247202 */ /* 0x000fe20000000f00 */
[----:B------:R-:W-:Y:S01]  /*8790*/  IMAD.SHL.U32 R11, R11, 0x100, RZ ;  /* 0x000001000b0b7824 */ /* 0x000fe200078e00ff */
[----:B------:R-:W-:Y:S01]  /*87a0*/  SHF.R.U32.HI R45, RZ, 0x10, R39 ;  /* 0x00000010ff2d7819 */ /* 0x000fe20000011627 */
[----:B------:R-:W-:Y:S01]  /*87b0*/  IMAD.SHL.U32 R14, R40, 0x100, RZ ;  /* 0x00000100280e7824 */ /* 0x000fe200078e00ff */
[----:B------:R-:W-:Y:S02]  /*87c0*/  LOP3.LUT R38, R39, 0xff0000ff, RZ, 0xc0, !PT ;  /* 0xff0000ff27267812 */ /* 0x000fe400078ec0ff */
[----:B------:R-:W-:-:S02]  /*87d0*/  LOP3.LUT R39, R41, 0xff0000ff, RZ, 0xc0, !PT ;  /* 0xff0000ff29277812 */ /* 0x000fc400078ec0ff */
[----:B------:R-:W-:Y:S02]  /*87e0*/  SHF.R.U32.HI R44, RZ, 0x10, R41 ;  /* 0x00000010ff2c7819 */ /* 0x000fe40000011629 */
[----:B------:R-:W-:Y:S02]  /*87f0*/  LOP3.LUT R15, R38, 0xff00, R11, 0xf8, !PT ;  /* 0x0000ff00260f7812 */ /* 0x000fe400078ef80b */
[----:B------:R-:W-:Y:S01]  /*8800*/  LOP3.LUT R41, R39, 0xff00, R14, 0xf8, !PT ;  /* 0x0000ff0027297812 */ /* 0x000fe200078ef80e */
[----:B------:R-:W-:Y:S01]  /*8810*/  IMAD.U32 R14, R45, 0x10000, RZ ;  /* 0x000100002d0e7824 */ /* 0x000fe200078e00ff */
[----:B------:R-:W-:Y:S02]  /*8820*/  SHF.L.U32 R38, R44, 0x10, RZ ;  /* 0x000000102c267819 */ /* 0x000fe400000006ff */
[----:B------:R-:W-:Y:S02]  /*8830*/  F2FP.F16.E4M3.UNPACK_B R39, R87.H1 ;  /* 0x00000057ff27723e */ /* 0x000fe400030006ff */
[----:B------:R-:W-:-:S02]  /*8840*/  F2FP.F16.E4M3.UNPACK_B R11, R13 ;  /* 0x0000000dff0b723e */ /* 0x000fc400020006ff */
[----:B------:R-:W-:Y:S01]  /*8850*/  LOP3.LUT R45, R41, 0xff0000, R38, 0xf8, !PT ;  /* 0x00ff0000292d7812 */ /* 0x000fe200078ef826 */
[----:B------:R-:W-:Y:S01]  /*8860*/  HADD2.F32 R41, -RZ, R39.H0_H0 ;  /* 0x20000027ff297230 */ /* 0x000fe20000004100 */
[----:B------:R-:W-:Y:S01]  /*8870*/  LOP3.LUT R40, R15, 0xff0000, R14, 0xf8, !PT ;  /* 0x00ff00000f287812 */ /* 0x000fe200078ef80e */
[----:B------:R-:W-:Y:S01]  /*8880*/  HADD2.F32 R14, -RZ, R11.H1_H1 ;  /* 0x3000000bff0e7230 */ /* 0x000fe20000004100 */
[----:B------:R-:W-:Y:S01]  /*8890*/  F2FP.F16.E4M3.UNPACK_B R38, R86.H1 ;  /* 0x00000056ff26723e */ /* 0x000fe200030006ff */
[----:B------:R-:W-:Y:S01]  /*88a0*/  HADD2.F32 R44, -RZ, R39.H1_H1 ;  /* 0x30000027ff2c7230 */ /* 0x000fe20000004100 */
[----:B------:R-:W-:Y:S01]  /*88b0*/  F2FP.F16.E4M3.UNPACK_B R13, R13.H1 ;  /* 0x0000000dff0d723e */ /* 0x000fe200030006ff */
[----:B------:R-:W-:Y:S02]  /*88c0*/  HADD2.F32 R11, -RZ, R11.H0_H0 ;  /* 0x2000000bff0b7230 */ /* 0x000fe40000004100 */
[----:B------:R-:W-:Y:S01]  /*88d0*/  FMUL.FTZ R46, R14, R41 ;  /* 0x000000290e2e7220 */ /* 0x000fe20000410000 */
[----:B------:R-:W-:Y:S01]  /*88e0*/  HADD2.F32 R39, -RZ, R38.H0_H0 ;  /* 0x20000026ff277230 */ /* 0x000fe20000004100 */
[----:B------:R-:W-:Y:S01]  /*88f0*/  F2FP.F16.E4M3.UNPACK_B R87, R87 ;  /* 0x00000057ff57723e */ /* 0x000fe200020006ff */
[----:B------:R-:W-:-:S02]  /*8900*/  HADD2.F32 R15, -RZ, R13.H1_H1 ;  /* 0x3000000dff0f7230 */ /* 0x000fc40000004100 */
[C---:B------:R-:W-:Y:S01]  /*8910*/  FMUL.FTZ R41, R11.reuse, R41 ;  /* 0x000000290b297220 */ /* 0x040fe20000410000 */
[----:B------:R-:W-:Y:S02]  /*8920*/  HADD2.F32 R13, -RZ, R13.H0_H0 ;  /* 0x2000000dff0d7230 */ /* 0x000fe40000004100 */
[-C--:B------:R-:W-:Y:S01]  /*8930*/  FFMA.FTZ R47, R11, R39.reuse, -R46 ;  /* 0x000000270b2f7223 */ /* 0x080fe2000001082e */
[----:B------:R-:W-:Y:S02]  /*8940*/  HADD2.F32 R38, -RZ, R38.H1_H1 ;  /* 0x30000026ff267230 */ /* 0x000fe40000004100 */
[----:B------:R-:W-:Y:S01]  /*8950*/  FMUL.FTZ R46, R15, R44 ;  /* 0x0000002c0f2e7220 */ /* 0x000fe20000410000 */
[----:B------:R-:W-:Y:S01]  /*8960*/  F2FP.F16.E4M3.UNPACK_B R11, R12.H1 ;  /* 0x0000000cff0b723e */ /* 0x000fe200030006ff */
[C---:B------:R-:W-:Y:S01]  /*8970*/  FMUL.FTZ R44, R13.reuse, R44 ;  /* 0x0000002c0d2c7220 */ /* 0x040fe20000410000 */
[----:B------:R-:W-:Y:S01]  /*8980*/  FFMA.FTZ R48, R14, R39, R41 ;  /* 0x000000270e307223 */ /* 0x000fe20000010029 */
[----:B------:R-:W-:Y:S01]  /*8990*/  F2FP.F16.E4M3.UNPACK_B R12, R12 ;  /* 0x0000000cff0c723e */ /* 0x000fe200020006ff */
[-C--:B------:R-:W-:Y:S01]  /*89a0*/  FFMA.FTZ R41, R13, R38.reuse, -R46 ;  /* 0x000000260d297223 */ /* 0x080fe2000001082e */
        /* <DEDUP_REMOVED lines=11> */
[----:B------:R-:W-:Y:S01]  /*8a60*/  F2FP.SATFINITE.E4M3.F32.PACK_AB_MERGE_C R47, R48, R47, R52 ;  /* 0x0000002f302f723e */ /* 0x000fe20004807034 */
[----:B------:R-:W-:-:S02]  /*8a70*/  HADD2.F32 R15, -RZ, R86.H1_H1 ;  /* 0x30000056ff0f7230 */ /* 0x000fc40000004100 */
[----:B------:R-:W-:Y:S02]  /*8a80*/  HADD2.F32 R86, -RZ, R86.H0_H0 ;  /* 0x20000056ff567230 */ /* 0x000fe40000004100 */
[-C--:B------:R-:W-:Y:S01]  /*8a90*/  FMUL.FTZ R38, R12, R87.reuse ;  /* 0x000000570c267220 */ /* 0x080fe20000410000 */
[----:B------:R-:W-:Y:S01]  /*8aa0*/  FMUL.FTZ R87, R11, R87 ;  /* 0x000000570b577220 */ /* 0x000fe20000410000 */
[-C--:B------:R-:W-:Y:S01]  /*8ab0*/  FFMA.FTZ R44, R13, R15.reuse, -R44 ;  /* 0x0000000f0d2c7223 */ /* 0x080fe2000001082c */
[----:B------:R-:W-:Y:S01]  /*8ac0*/  FFMA.FTZ R39, R14, R15, R39 ;  /* 0x0000000f0e277223 */ /* 0x000fe20000010027 */
[-C--:B------:R-:W-:Y:S01]  /*8ad0*/  FFMA.FTZ R46, R11, R86.reuse, -R38 ;  /* 0x000000560b2e7223 */ /* 0x080fe20000010826 */
[----:B------:R-:W-:Y:S01]  /*8ae0*/  FFMA.FTZ R87, R12, R86, R87 ;  /* 0x000000560c577223 */ /* 0x000fe20000010057 */
[----:B------:R-:W-:Y:S02]  /*8af0*/  F2FP.F16.E4M3.UNPACK_B R12, R37.H1 ;  /* 0x00000025ff0c723e */ /* 0x000fe400030006ff */
[----:B------:R-:W-:-:S02]  /*8b00*/  F2FP.SATFINITE.E4M3.F32.PACK_AB_MERGE_C R51, R39, R44, RZ ;  /* 0x0000002c2733723e */ /* 0x000fc400048070ff */
[-C--:B------:R-:W-:Y:S01]  /*8b10*/  F2FP.F16.E4M3.UNPACK_B R39, R45.reuse.H1 ;  /* 0x0000002dff27723e */ /* 0x080fe200030006ff */
[--C-:B------:R-:W-:Y:S01]  /*8b20*/  HADD2.F32 R14, -RZ, R12.reuse.H1_H1 ;  /* 0x3000000cff0e7230 */ /* 0x100fe20000004100 */
[----:B------:R-:W-:Y:S01]  /*8b30*/  F2FP.F16.E4M3.UNPACK_B R15, R40.H1 ;  /* 0x00000028ff0f723e */ /* 0x000fe200030006ff */
[----:B------:R-:W-:Y:S01]  /*8b40*/  HADD2.F32 R13, -RZ, R12.H0_H0 ;  /* 0x2000000cff0d7230 */ /* 0x000fe20000004100 */
[----:B------:R-:W-:Y:S01]  /*8b50*/  F2FP.F16.E4M3.UNPACK_B R11, R36.H1 ;  /* 0x00000024ff0b723e */ /* 0x000fe200030006ff */
[----:B------:R-:W-:Y:S01]  /*8b60*/  HADD2.F32 R44, -RZ, R39.H1_H1 ;  /* 0x30000027ff2c7230 */ /* 0x000fe20000004100 */
[----:B------:R-:W-:Y:S01]  /*8b70*/  F2FP.F16.E4M3.UNPACK_B R45, R45 ;  /* 0x0000002dff2d723e */ /* 0x000fe200020006ff */
[----:B------:R-:W-:Y:S01]  /*8b80*/  HADD2.F32 R38, -RZ, R15.H1_H1 ;  /* 0x3000000fff267230 */ /* 0x000fe20000004100 */
[----:B------:R-:W-:Y:S01]  /*8b90*/  F2FP.F16.E4M3.UNPACK_B R40, R40 ;  /* 0x00000028ff28723e */ /* 0x000fe200020006ff */
[----:B------:R-:W-:Y:S02]  /*8ba0*/  HADD2.F32 R12, -RZ, R11.H1_H1 ;  /* 0x3000000bff0c7230 */ /* 0x000fe40000004100 */
[----:B------:R-:W-:Y:S01]  /*8bb0*/  FMUL.FTZ R50, R14, R44 ;  /* 0x0000002c0e327220 */ /* 0x000fe20000410000 */
[----:B------:R-:W-:-:S02]  /*8bc0*/  HADD2.F32 R41, -RZ, R45.H1_H1 ;  /* 0x3000002dff297230 */ /* 0x000fc40000004100 */
        /* <DEDUP_REMOVED lines=14> */
[----:B------:R-:W-:Y:S02]  /*8cb0*/  HADD2.F32 R37, -RZ, R37.H1_H1 ;  /* 0x30000025ff257230 */ /* 0x000fe40000004100 */
[----:B------:R-:W-:Y:S01]  /*8cc0*/  FMUL.FTZ R38, R12, R39 ;  /* 0x000000270c267220 */ /* 0x000fe20000410000 */
[----:B------:R-:W-:Y:S01]  /*8cd0*/  HADD2.F32 R36, -RZ, R36.H1_H1 ;  /* 0x30000024ff247230 */ /* 0x000fe20000004100 */
[----:B------:R-:W-:Y:S01]  /*8ce0*/  F2FP.SATFINITE.E4M3.F32.PACK_AB_MERGE_C R49, R49, R50, RZ ;  /* 0x000000323131723e */ /* 0x000fe200048070ff */
[----:B------:R-:W-:-:S02]  /*8cf0*/  HADD2.F32 R45, -RZ, R45.H0_H0 ;  /* 0x2000002dff2d7230 */ /* 0x000fc40000004100 */
[----:B------:R-:W-:Y:S01]  /*8d00*/  FMUL.FTZ R13, R37, R39 ;  /* 0x00000027250d7220 */ /* 0x000fe20000410000 */
[----:B------:R-:W-:Y:S01]  /*8d10*/  HADD2.F32 R15, -RZ, R15.H0_H0 ;  /* 0x2000000fff0f7230 */ /* 0x000fe20000004100 */
[----:B------:R-:W-:Y:S01]  /*8d20*/  F2FP.SATFINITE.E4M3.F32.PACK_AB_MERGE_C R41, R41, R44, RZ ;  /* 0x0000002c2929723e */ /* 0x000fe200048070ff */
        /* <DEDUP_REMOVED lines=8> */
[----:B------:R-:W-:Y:S01]  /*8db0*/  F2FP.SATFINITE.E4M3.F32.PACK_AB_MERGE_C R15, R38, R13, R49 ;  /* 0x0000000d260f723e */ /* 0x000fe20004807031 */
[----:B------:R-:W-:Y:S01]  /*8dc0*/  IMAD.MOV.U32 R13, RZ, RZ, R47 ;  /* 0x000000ffff0d7224 */ /* 0x000fe200078e002f */
[----:B------:R-:W-:-:S07]  /*8dd0*/  F2FP.SATFINITE.E4M3.F32.PACK_AB_MERGE_C R14, R45, R14, R41 ;  /* 0x0000000e2d0e723e */ /* 0x000fce0004807029 */
.L_x_498:
[----:B------:R-:W-:Y:S05]  /*8de0*/  BSYNC B1 ;  /* 0x0000000000017941 */ /* 0x000fea0003800000 */
.L_x_497:
[----:B0-----:R0:W-:Y:S01]  /*8df0*/  ST.E.128 desc[UR50][R42.64], R12 ;  /* 0x0000000c2a007985 */ /* 0x0011e2000c101d32 */
[----:B------:R-:W-:Y:S05]  /*8e00*/  BRA `(.L_x_476) ;  /* 0x0000006800c07947 */ /* 0x000fea0003800000 */
.L_x_442:
        /* <DEDUP_REMOVED lines=20> */
[----:B------:R-:W-:Y:S02]  /*8f50*/  CS2R R36, SRZ ;  /* 0x0000000000247805 */ /* 0x000fe4000001ff00 */
[----:B------:R-:W-:Y:S02]  /*8f60*/  CS2R R38, SRZ ;  /* 0x0000000000267805 */ /* 0x000fe4000001ff00 */
[----:B------:R-:W-:Y:S01]  /*8f70*/  IADD3.X R63, R10, UR5, R11, P1, P4 ;  /* 0x000000050a3f7c10 */ /* 0x000fe20008fe840b */
[----:B------:R-:W-:-:S02]  /*8f80*/  ULDC.64 UR4, c[0x0][0x400] ;  /* 0x0001000000047ab9 */ /* 0x000fc40000000a00 */
[----:B------:R-:W-:-:S04]  /*8f90*/  IADD3 R64, P1, P4, R96, UR4, R12 ;  /* 0x0000000460407c10 */ /* 0x000fc8000fc3e00c */
[----:B------:R-:W-:Y:S02]  /*8fa0*/  IADD3.X R65, R20, UR5, R86, P1, P4 ;  /* 0x0000000514417c10 */ /* 0x000fe40008fe8456 */
[----:B------:R-:W-:Y:S02]  /*8fb0*/  ISETP.GE.AND P1, PT, R16, R118, PT ;  /* 0x000000761000720c */ /* 0x000fe40003f26270 */
[----:B------:R-:W-:Y:S02]  /*8fc0*/  CS2R R52, SRZ ;  /* 0x0000000000347805 */ /* 0x000fe4000001ff00 */
[----:B------:R-:W-:Y:S02]  /*8fd0*/  CS2R R54, SRZ ;  /* 0x0000000000367805 */ /* 0x000fe4000001ff00 */
[----:B------:R-:W-:Y:S02]  /*8fe0*/  CS2R R40, SRZ ;  /* 0x0000000000287805 */ /* 0x000fe4000001ff00 */
[----:B------:R-:W-:-:S05]  /*8ff0*/  CS2R R42, SRZ ;  /* 0x00000000002a7805 */ /* 0x000fca000001ff00 */
[----:B------:R0:W5:Y:S04]  /*9000*/  @!P1 LDG.E.128 R48, desc[UR50][R62.64] ;  /* 0x000000323e309981 */ /* 0x000168000c1e1d00 */
[----:B------:R0:W5:Y:S01]  /*9010*/  @!P1 LDG.E.128 R36, desc[UR50][R64.64] ;  /* 0x0000003240249981 */ /* 0x000162000c1e1d00 */
[----:B------:R-:W-:Y:S02]  /*9020*/  ISETP.GE.AND P1, PT, R0, R118, PT ;  /* 0x000000760000720c */ /* 0x000fe40003f26270 */
[----:B------:R-:W-:Y:S02]  /*9030*/  CS2R R56, SRZ ;  /* 0x0000000000387805 */ /* 0x000fe4000001ff00 */
[----:B------:R-:W-:Y:S02]  /*9040*/  CS2R R58, SRZ ;  /* 0x00000000003a7805 */ /* 0x000fe4000001ff00 */
[----:B------:R-:W-:-:S02]  /*9050*/  CS2R R44, SRZ ;  /* 0x00000000002c7805 */ /* 0x000fc4000001ff00 */
[----:B------:R-:W-:-:S05]  /*9060*/  CS2R R46, SRZ ;  /* 0x00000000002e7805 */ /* 0x000fca000001ff00 */
[----:B------:R0:W5:Y:S04]  /*9070*/  @!P1 LDG.E.128 R52, desc[UR50][R62.64+0x20] ;  /* 0x000020323e349981 */ /* 0x000168000c1e1d00 */
[----:B------:R0:W5:Y:S01]  /*9080*/  @!P1 LDG.E.128 R40, desc[UR50][R64.64+0x20] ;  /* 0x0000203240289981 */ /* 0x000162000c1e1d00 */
[----:B------:R-:W-:-:S13]  /*9090*/  ISETP.GE.AND P1, PT, R3, R118, PT ;  /* 0x000000760300720c */ /* 0x000fda0003f26270 */
[----:B------:R0:W5:Y:S04]  /*90a0*/  @!P1 LDG.E.128 R56, desc[UR50][R62.64+0x40] ;  /* 0x000040323e389981 */ /* 0x000168000c1e1d00 */
[----:B------:R0:W5:Y:S02]  /*90b0*/  @!P1 LDG.E.128 R44, desc[UR50][R64.64+0x40] ;  /* 0x00004032402c9981 */ /* 0x000164000c1e1d00 */
.L_x_500:
[----:B------:R-:W-:Y:S05]  /*90c0*/  BSYNC B1 ;  /* 0x0000000000017941 */ /* 0x000fea0003800000 */
.L_x_499:
        /* <DEDUP_REMOVED lines=12> */
[----:B------:R-:W-:Y:S01]  /*9190*/  CS2R R80, SRZ ;  /* 0x0000000000507805 */ /* 0x000fe2000001ff00 */
[----:B-----5:R-:W-:Y:S01]  /*91a0*/  IMAD.MOV.U32 R165, RZ, RZ, R36 ;  /* 0x000000ffffa57224 */ /* 0x020fe200078e0024 */
[----:B------:R-:W-:-:S02]  /*91b0*/  MOV R164, R38 ;  /* 0x0000002600a47202 */ /* 0x000fc40000000f00 */
[----:B------:R-:W-:Y:S01]  /*91c0*/  CS2R R82, SRZ ;  /* 0x0000000000527805 */ /* 0x000fe2000001ff00 */
[----:B------:R-:W-:Y:S06]  /*91d0*/  @P4 BRA `(.L_x_502) ;  /* 0x00000000007c4947 */ /* 0x000fec0003800000 */
[----:B------:R-:W-:Y:S01]  /*91e0*/  IADD3 R13, P1, P5, R102, R14, R108 ;  /* 0x0000000e660d7210 */ /* 0x000fe20007d3e06c */
[----:B------:R-:W-:Y:S01]  /*91f0*/  ULDC.64 UR4, c[0x0][0x3e8] ;  /* 0x0000fa0000047ab9 */ /* 0x000fe20000000a00 */
[----:B------:R-:W-:Y:S02]  /*9200*/  CS2R R72, SRZ ;  /* 0x0000000000487805 */ /* 0x000fe4000001ff00 */
[----:B------:R-:W-:Y:S02]  /*9210*/  CS2R R74, SRZ ;  /* 0x00000000004a7805 */ /* 0x000fe4000001ff00 */
[----:B------:R-:W-:Y:S02]  /*9220*/  IADD3.X R11, R10, R11, R107, P1, P5 ;  /* 0x0000000b0a0b7210 */ /* 0x000fe40000fea46b */
[----:B------:R-:W-:Y:S02]  /*9230*/  CS2R R60, SRZ ;  /* 0x00000000003c7805 */ /* 0x000fe4000001ff00 */
[----:B------:R-:W-:-:S02]  /*9240*/  IADD3 R14, P1, P5, R96, R12, R110 ;  /* 0x0000000c600e7210 */ /* 0x000fc40007d3e06e */
[----:B------:R-:W-:Y:S02]  /*9250*/  CS2R R62, SRZ ;  /* 0x00000000003e7805 */ /* 0x000fe4000001ff00 */
        /* <DEDUP_REMOVED lines=23> */
.L_x_502:
[----:B------:R-:W-:Y:S05]  /*93d0*/  BSYNC B1 ;  /* 0x0000000000017941 */ /* 0x000fea0003800000 */
.L_x_501:
        /* <DEDUP_REMOVED lines=26> */
.L_x_503:
[----:B------:R-:W-:Y:S01]  /*9580*/  IMAD R91, R19, 0x8, R18 ;  /* 0x00000008135b7824 */ /* 0x000fe200078e0212 */
[----:B------:R-:W-:Y:S01]  /*9590*/  SHF.L.U32 R92, R199, 0x1f, RZ ;  /* 0x0000001fc75c7819 */ /* 0x000fe200000006ff */
[----:B------:R-:W1:Y:S01]  /*95a0*/  LDC R137, c[0x0][0x2f4] ;  /* 0x0000bd00ff897b82 */ /* 0x000e620000000800 */
[----:B------:R-:W-:Y:S02]  /*95b0*/  BSSY B1, `(.L_x_504) ;  /* 0x0000003000017945 */ /* 0x000fe40003800000 */
[----:B------:R-:W2:Y:S02]  /*95c0*/  SYNCS.PHASECHK.TRANS64.TRYWAIT P5, [R91+URZ+0x29890], R92 ;  /* 0x0298905c5b0075a7 */ /* 0x000ea400080a017f */
[----:B--2---:R-:W-:Y:S05]  /*95d0*/  @!P5 BRA `(.L_x_505) ;  /* 0x0000020c003cd947 */ /* 0x004fea0003800000 */
.L_x_780:
[----:B------:R-:W-:Y:S05]  /*95e0*/  BSYNC B1 ;  /* 0x0000000000017941 */ /* 0x000fea0003800000 */
.L_x_504:
[----:B------:R-:W-:Y:S01]  /*95f0*/  UMOV UR4, 0xffffffff ;  /* 0xffffffff00047882 */ /* 0x000fe20000000000 */
[----:B-1----:R-:W-:Y:S02]  /*9600*/  IADD3 R146, -R121, R137, RZ ;  /* 0x0000008979927210 */ /* 0x002fe40007ffe1ff */
[----:B------:R-:W-:Y:S05]  /*9610*/  BRA.DIV UR4, `(.L_x_506) ;  /* 0x0000020e04407947 */ /* 0x000fea000b800000 */
[----:B------:R1:W3:Y:S04]  /*9620*/  SHFL.IDX PT, R155, R119, RZ, 0x1e1f ;  /* 0x001e1fff779b7589 */ /* 0x0002e800000e0000 */
[----:B------:R1:W4:Y:S02]  /*9630*/  SHFL.IDX PT, R11, R120, RZ, 0x1e1f ;  /* 0x001e1fff780b7589 */ /* 0x00032400000e0000 */
.L_x_784:
[----:B------:R-:W-:Y:S04]  /*9640*/  BSSY B1, `(.L_x_507) ;  /* 0x00002da000017945 */ /* 0x000fe80003800000 */
[----:B------:R-:W-:Y:S05]  /*9650*/  @P2 BRA `(.L_x_508) ;  /* 0x0000002c00602947 */ /* 0x000fea0003800000 */
[----:B------:R-:W-:Y:S01]  /*9660*/  ISETP.NE.AND P2, PT, R28, RZ, PT ;  /* 0x000000ff1c00720c */ /* 0x000fe20003f45270 */
[----:B------:R-:W-:-:S12]  /*9670*/  BSSY B2, `(.L_x_509) ;  /* 0x00000f4000027945 */ /* 0x000fd80003800000 */
[----:B------:R-:W-:Y:S05]  /*9680*/  @!P2 BRA `(.L_x_510) ;  /* 0x0000000c00c8a947 */ /* 0x000fea0003800000 */
[----:B0-----:R-:W-:Y:S01]  /*9690*/  SEL R12, R121, R146, !P0 ;  /* 0x00000092790c7207 */ /* 0x001fe20004000000 */
[----:B------:R-:W-:Y:S01]  /*96a0*/  BSSY B3, `(.L_x_511) ;  /* 0x00000e9000037945 */ /* 0x000fe20003800000 */
[----:B------:R-:W-:Y:S02]  /*96b0*/  ISETP.GE.AND P2, PT, R16, R118, PT ;  /* 0x000000761000720c */ /* 0x000fe40003f46270 */
[----:B------:R-:W-:-:S04]  /*96c0*/  SHF.R.S32.HI R13, RZ, 0x1f, R12 ;  /* 0x0000001fff0d7819 */ /* 0x000fc8000001140c */
[----:B------:R-:W-:-:S04]  /*96d0*/  LEA.HI R12, R13, R12, RZ, 0x5 ;  /* 0x0000000c0d0c7211 */ /* 0x000fc800078f28ff */
[----:B------:R-:W-:-:S04]  /*96e0*/  LEA.HI.SX32 R12, R12, R117, 0x1b ;  /* 0x000000750c0c7211 */ /* 0x000fc800078fdaff */
[----:B------:R-:W-:Y:S01]  /*96f0*/  SHF.R.S32.HI R13, RZ, 0x1f, R12 ;  /* 0x0000001fff0d7819 */ /* 0x000fe2000001140c */
[----:B------:R-:W-:-:S03]  /*9700*/  IMAD.SHL.U32 R168, R12, 0x10, RZ ;  /* 0x000000100ca87824 */ /* 0x000fc600078e00ff */
[----:B------:R-:W-:Y:S02]  /*9710*/  LEA.HI R13, R13, R12, RZ, 0x2 ;  /* 0x0000000c0d0d7211 */ /* 0x000fe400078f10ff */
[----:B------:R-:W-:Y:S02]  /*9720*/  LOP3.LUT R12, R208, 0x30, R168, 0xf8, !PT ;  /* 0x00000030d00c7812 */ /* 0x000fe400078ef8a8 */
[----:B------:R-:W-:Y:S02]  /*9730*/  SHF.R.S32.HI R13, RZ, 0x2, R13 ;  /* 0x00000002ff0d7819 */ /* 0x000fe4000001140d */
[----:B------:R-:W-:-:S03]  /*9740*/  LOP3.LUT R12, R12, R209, RZ, 0x3c, !PT ;  /* 0x000000d10c0c7212 */ /* 0x000fc600078e3cff */
[----:B------:R-:W-:-:S04]  /*9750*/  IMAD R13, R13, 0x2800, R210 ;  /* 0x000028000d0d7824 */ /* 0x000fc800078e02d2 */
[----:B------:R-:W-:Y:S02]  /*9760*/  IMAD.IADD R12, R13, 0x1, R12 ;  /* 0x000000010d0c7824 */ /* 0x000fe400078e020c */
[C---:B------:R-:W-:Y:S02]  /*9770*/  IMAD R13, R19.reuse, 0x7800, R135 ;  /* 0x00007800130d7824 */ /* 0x040fe400078e0287 */
[----:B------:R-:W-:Y:S02]  /*9780*/  IMAD R15, R19, 0x7800, R12 ;  /* 0x00007800130f7824 */ /* 0x000fe400078e020c */
[----:B------:R-:W-:-:S03]  /*9790*/  IMAD.IADD R13, R18, 0x1, R13 ;  /* 0x00000001120d7824 */ /* 0x000fc600078e020d */
[----:B------:R-:W-:-:S03]  /*97a0*/  IADD3 R84, R18, R15, RZ ;  /* 0x0000000f12547210 */ /* 0x000fc60007ffe0ff */
[----:B------:R-:W0:Y:S04]  /*97b0*/  LDS.128 R12, [R13+0x1a400] ;  /* 0x01a400000d0c7984 */ /* 0x000e280000000c00 */
[----:B------:R-:W0:Y:S01]  /*97c0*/  LDS.128 R84, [R84+0x1a400] ;  /* 0x01a4000054547984 */ /* 0x000e220000000c00 */
[----:B------:R-:W-:Y:S05]  /*97d0*/  @P2 BRA `(.L_x_512) ;  /* 0x0000000c00542947 */ /* 0x000fea0003800000 */
[----:B------:R-:W-:Y:S02]  /*97e0*/  SHF.R.U32.HI R38, RZ, 0x8, R49 ;  /* 0x00000008ff267819 */ /* 0x000fe40000011631 */
[--C-:B------:R-:W-:Y:S02]  /*97f0*/  SHF.R.U32.HI R36, RZ, 0x10, R51.reuse ;  /* 0x00000010ff247819 */ /* 0x100fe40000011633 */
[----:B------:R-:W-:Y:S01]  /*9800*/  SHF.R.U32.HI R171, RZ, 0x8, R51 ;  /* 0x00000008ffab7819 */ /* 0x000fe20000011633 */
[----:B------:R-:W-:Y:S01]  /*9810*/  IMAD.SHL.U32 R179, R38, 0x100, RZ ;  /* 0x0000010026b37824 */ /* 0x000fe200078e00ff */
[----:B------:R-:W-:Y:S01]  /*9820*/  LOP3.LUT R177, R51, 0xff0000ff, RZ, 0xc0, !PT ;  /* 0xff0000ff33b17812 */ /* 0x000fe200078ec0ff */
[----:B------:R-:W-:Y:S01]  /*9830*/  IMAD.U32 R36, R36, 0x10000, RZ ;  /* 0x0001000024247824 */ /* 0x000fe200078e00ff */
[----:B------:R-:W-:Y:S01]  /*9840*/  SHF.R.U32.HI R51, RZ, 0x8, R37 ;  /* 0x00000008ff337819 */ /* 0x000fe20000011625 */
[----:B------:R-:W-:Y:S01]  /*9850*/  IMAD.SHL.U32 R171, R171, 0x100, RZ ;  /* 0x00000100abab7824 */ /* 0x000fe200078e00ff */
[----:B------:R-:W-:-:S02]  /*9860*/  SHF.R.U32.HI R48, RZ, 0x10, R49 ;  /* 0x00000010ff307819 */ /* 0x000fc40000011631 */
[----:B------:R-:W-:Y:S02]  /*9870*/  LOP3.LUT R50, R49, 0xff0000ff, RZ, 0xc0, !PT ;  /* 0xff0000ff31327812 */ /* 0x000fe400078ec0ff */
[----:B------:R-:W-:Y:S02]  /*9880*/  SHF.R.U32.HI R176, RZ, 0x10, R37 ;  /* 0x00000010ffb07819 */ /* 0x000fe40000011625 */
[----:B------:R-:W-:Y:S02]  /*9890*/  LOP3.LUT R178, R37, 0xff0000ff, RZ, 0xc0, !PT ;  /* 0xff0000ff25b27812 */ /* 0x000fe400078ec0ff */
[--C-:B------:R-:W-:Y:S01]  /*98a0*/  SHF.R.U32.HI R37, RZ, 0x10, R39.reuse ;  /* 0x00000010ff257819 */ /* 0x100fe20000011627 */
[----:B------:R-:W-:Y:S01]  /*98b0*/  IMAD.U32 R176, R176, 0x10000, RZ ;  /* 0x00010000b0b07824 */ /* 0x000fe200078e00ff */
[----:B------:R-:W-:Y:S02]  /*98c0*/  SHF.R.U32.HI R38, RZ, 0x8, R39 ;  /* 0x00000008ff267819 */ /* 0x000fe40000011627 */
[----:B------:R-:W-:Y:S01]  /*98d0*/  LOP3.LUT R49, R39, 0xff0000ff, RZ, 0xc0, !PT ;  /* 0xff0000ff27317812 */ /* 0x000fe200078ec0ff */
[----:B------:R-:W-:Y:S01]  /*98e0*/  IMAD.SHL.U32 R39, R51, 0x100, RZ ;  /* 0x0000010033277824 */ /* 0x000fe200078e00ff */
[----:B------:R-:W-:Y:S01]  /*98f0*/  LOP3.LUT R50, R50, 0xff00, R179, 0xf8, !PT ;  /* 0x0000ff0032327812 */ /* 0x000fe200078ef8b3 */
[----:B------:R-:W-:Y:S01]  /*9900*/  IMAD.SHL.U32 R38, R38, 0x100, RZ ;  /* 0x0000010026267824 */ /* 0x000fe200078e00ff */
[----:B------:R-:W-:-:S02]  /*9910*/  SHF.L.U32 R48, R48, 0x10, RZ ;  /* 0x0000001030307819 */ /* 0x000fc400000006ff */
[----:B------:R-:W-:Y:S02]  /*9920*/  LOP3.LUT R39, R178, 0xff00, R39, 0xf8, !PT ;  /* 0x0000ff00b2277812 */ /* 0x000fe400078ef827 */
[----:B------:R-:W-:Y:S02]  /*9930*/  LOP3.LUT R51, R177, 0xff00, R171, 0xf8, !PT ;  /* 0x0000ff00b1337812 */ /* 0x000fe400078ef8ab */
[----:B------:R-:W-:Y:S02]  /*9940*/  LOP3.LUT R177, R50, 0xff0000, R48, 0xf8, !PT ;  /* 0x00ff000032b17812 */ /* 0x000fe400078ef830 */
[----:B------:R-:W-:Y:S02]  /*9950*/  LOP3.LUT R50, R39, 0xff0000, R176, 0xf8, !PT ;  /* 0x00ff000027327812 */ /* 0x000fe400078ef8b0 */
[----:B0-----:R-:W-:Y:S02]  /*9960*/  F2FP.F16.E4M3.UNPACK_B R171, R85 ;  /* 0x00000055ffab723e */ /* 0x001fe400020006ff */
[----:B------:R-:W-:-:S02]  /*9970*/  F2FP.F16.E4M3.UNPACK_B R178, R50 ;  /* 0x00000032ffb2723e */ /* 0x000fc400020006ff */
[----:B------:R-:W-:Y:S01]  /*9980*/  F2FP.F16.E4M3.UNPACK_B R39, R13 ;  /* 0x0000000dff27723e */ /* 0x000fe200020006ff */
[----:B------:R-:W-:Y:S01]  /*9990*/  HADD2.F32 R48, -RZ, R171.H0_H0 ;  /* 0x200000abff307230 */ /* 0x000fe20000004100 */
[----:B------:R-:W-:Y:S01]  /*99a0*/  F2FP.F16.E4M3.UNPACK_B R179, R177 ;  /* 0x000000b1ffb3723e */ /* 0x000fe200020006ff */
[--C-:B------:R-:W-:Y:S01]  /*99b0*/  HADD2.F32 R181, -RZ, R178.reuse.H0_H0 ;  /* 0x200000b2ffb57230 */ /* 0x100fe20000004100 */
[----:B------:R-:W-:Y:S01]  /*99c0*/  F2FP.F16.E4M3.UNPACK_B R85, R85.H1 ;  /* 0x00000055ff55723e */ /* 0x000fe200030006ff */
[----:B------:R-:W-:Y:S01]  /*99d0*/  HADD2.F32 R176, -RZ, R39.H0_H0 ;  /* 0x20000027ffb07230 */ /* 0x000fe20000004100 */
[----:B------:R-:W-:Y:S01]  /*99e0*/  F2FP.F16.E4M3.UNPACK_B R177, R177.H1 ;  /* 0x000000b1ffb1723e */ /* 0x000fe200030006ff */
[----:B------:R-:W-:Y:S02]  /*99f0*/  HADD2.F32 R180, -RZ, R179.H0_H0 ;  /* 0x200000b3ffb47230 */ /* 0x000fe40000004100 */
[----:B------:R-:W-:Y:S01]  /*9a00*/  FMUL.FTZ R182, R48, R181 ;  /* 0x000000b530b67220 */ /* 0x000fe20000410000 */
[----:B------:R-:W-:-:S02]  /*9a10*/  HADD2.F32 R178, -RZ, R178.H1_H1 ;  /* 0x300000b2ffb27230 */ /* 0x000fc40000004100 */
[C---:B------:R-:W-:Y:S01]  /*9a20*/  FMUL.FTZ R181, R176.reuse, R181 ;  /* 0x000000b5b0b57220 */ /* 0x040fe20000410000 */
[----:B------:R-:W-:Y:S02]  /*9a30*/  HADD2.F32 R39, -RZ, R39.H1_H1 ;  /* 0x30000027ff277230 */ /* 0x000fe40000004100 */
[-C--:B------:R-:W-:Y:S01]  /*9a40*/  FFMA.FTZ R176, R176, R180.reuse, -R182 ;  /* 0x000000b4b0b07223 */ /* 0x080fe200000108b6 */
[----:B------:R-:W-:Y:S02]  /*9a50*/  HADD2.F32 R179, -RZ, R179.H1_H1 ;  /* 0x300000b3ffb37230 */ /* 0x000fe40000004100 */
[----:B------:R-:W-:Y:S01]  /*9a60*/  FFMA.FTZ R48, R48, R180, R181 ;  /* 0x000000b430307223 */ /* 0x000fe200000100b5 */
[----:B------:R-:W-:Y:S01]  /*9a70*/  HADD2.F32 R180, -RZ, R171.H1_H1 ;  /* 0x300000abffb47230 */ /* 0x000fe20000004100 */
[----:B------:R-:W-:Y:S02]  /*9a80*/  LOP3.LUT R49, R49, 0xff00, R38, 0xf8, !PT ;  /* 0x0000ff0031317812 */ /* 0x000fe400078ef826 */
[----:B------:R-:W-:-:S02]  /*9a90*/  SHF.L.U32 R37, R37, 0x10, RZ ;  /* 0x0000001025257819 */ /* 0x000fc400000006ff */
[CC--:B------:R-:W-:Y:S01]  /*9aa0*/  FMUL.FTZ R171, R180.reuse, R178.reuse ;  /* 0x000000b2b4ab7220 */ /* 0x0c0fe20000410000 */
[----:B------:R-:W-:Y:S01]  /*9ab0*/  FMUL.FTZ R178, R39, R178 ;  /* 0x000000b227b27220 */ /* 0x000fe20000410000 */
[----:B------:R-:W-:Y:S02]  /*9ac0*/  LOP3.LUT R51, R51, 0xff0000, R36, 0xf8, !PT ;  /* 0x00ff000033337812 */ /* 0x000fe400078ef824 */
[-C--:B------:R-:W-:Y:S01]  /*9ad0*/  FFMA.FTZ R171, R39, R179.reuse, -R171 ;  /* 0x000000b327ab7223 */ /* 0x080fe200000108ab */
[----:B------:R-:W-:Y:S01]  /*9ae0*/  FFMA.FTZ R39, R180, R179, R178 ;  /* 0x000000b3b4277223 */ /* 0x000fe200000100b2 */
[----:B------:R-:W-:Y:S01]  /*9af0*/  F2FP.F16.E4M3.UNPACK_B R178, R50.H1 ;  /* 0x00000032ffb2723e */ /* 0x000fe200030006ff */
[----:B------:R-:W-:Y:S01]  /*9b00*/  HADD2.F32 R180, -RZ, R177.H0_H0 ;  /* 0x200000b1ffb47230 */ /* 0x000fe20000004100 */
[----:B------:R-:W-:Y:S01]  /*9b10*/  F2FP.F16.E4M3.UNPACK_B R179, R13.H1 ;  /* 0x0000000dffb3723e */ /* 0x000fe200030006ff */
[----:B------:R-:W-:Y:S01]  /*9b20*/  HADD2.F32 R13, -RZ, R85.H0_H0 ;  /* 0x20000055ff0d7230 */ /* 0x000fe20000004100 */
[----:B------:R-:W-:Y:S01]  /*9b30*/  LOP3.LUT R36, R49, 0xff0000, R37, 0xf8, !PT ;  /* 0x00ff000031247812 */ /* 0x000fe200078ef825 */
[----:B------:R-:W-:-:S02]  /*9b40*/  HADD2.F32 R181, -RZ, R178.H0_H0 ;  /* 0x200000b2ffb57230 */ /* 0x000fc40000004100 */
[----:B------:R-:W-:Y:S02]  /*9b50*/  HADD2.F32 R50, -RZ, R179.H0_H0 ;  /* 0x200000b3ff327230 */ /* 0x000fe40000004100 */
[----:B------:R-:W-:Y:S02]  /*9b60*/  HADD2.F32 R85, -RZ, R85.H1_H1 ;  /* 0x30000055ff557230 */ /* 0x000fe40000004100 */
[-C--:B------:R-:W-:Y:S01]  /*9b70*/  FMUL.FTZ R182, R13, R181.reuse ;  /* 0x000000b50db67220 */ /* 0x080fe20000410000 */
[----:B------:R-:W-:Y:S02]  /*9b80*/  HADD2.F32 R178, -RZ, R178.H1_H1 ;  /* 0x300000b2ffb27230 */ /* 0x000fe40000004100 */
[C---:B------:R-:W-:Y:S01]  /*9b90*/  FMUL.FTZ R181, R50.reuse, R181 ;  /* 0x000000b532b57220 */ /* 0x040fe20000410000 */
[----:B------:R-:W-:Y:S02]  /*9ba0*/  IMAD.MOV.U32 R37, RZ, RZ, R87 ;  /* 0x000000ffff257224 */ /* 0x000fe400078e0057 */
[----:B------:R-:W-:Y:S01]  /*9bb0*/  FFMA.FTZ R50, R50, R180, -R182 ;  /* 0x000000b432327223 */ /* 0x000fe200000108b6 */
[----:B------:R-:W-:-:S02]  /*9bc0*/  IMAD.MOV.U32 R87, RZ, RZ, R15 ;  /* 0x000000ffff577224 */ /* 0x000fc400078e000f */
[----:B------:R-:W-:Y:S01]  /*9bd0*/  FFMA.FTZ R13, R13, R180, R181 ;  /* 0x000000b40d0d7223 */ /* 0x000fe200000100b5 */
[----:B------:R-:W-:Y:S01]  /*9be0*/  HADD2.F32 R180, -RZ, R179.H1_H1 ;  /* 0x300000b3ffb47230 */ /* 0x000fe20000004100 */
[----:B------:R-:W-:Y:S01]  /*9bf0*/  F2FP.F16.E4M3.UNPACK_B R38, R37 ;  /* 0x00000025ff26723e */ /* 0x000fe200020006ff */
[----:B------:R-:W-:Y:S02]  /*9c00*/  HADD2.F32 R179, -RZ, R177.H1_H1 ;  /* 0x300000b1ffb37230 */ /* 0x000fe40000004100 */
[-C--:B------:R-:W-:Y:S01]  /*9c10*/  FMUL.FTZ R177, R85, R178.reuse ;  /* 0x000000b255b17220 */ /* 0x080fe20000410000 */
[----:B------:R-:W-:Y:S01]  /*9c20*/  F2FP.F16.E4M3.UNPACK_B R15, R87 ;  /* 0x00000057ff0f723e */ /* 0x000fe200020006ff */
[C---:B------:R-:W-:Y:S01]  /*9c30*/  FMUL.FTZ R178, R180.reuse, R178 ;  /* 0x000000b2b4b27220 */ /* 0x040fe20000410000 */
[----:B------:R-:W-:Y:S01]  /*9c40*/  F2FP.F16.E4M3.UNPACK_B R37, R37.H1 ;  /* 0x00000025ff25723e */ /* 0x000fe200030006ff */
[----:B------:R-:W-:Y:S01]  /*9c50*/  FFMA.FTZ R177, R180, R179, -R177 ;  /* 0x000000b3b4b17223 */ /* 0x000fe200000108b1 */
[----:B------:R-:W-:-:S02]  /*9c60*/  HADD2.F32 R180, -RZ, R38.H0_H0 ;  /* 0x20000026ffb47230 */ /* 0x000fc40000004100 */
[----:B------:R-:W-:Y:S01]  /*9c70*/  FFMA.FTZ R85, R85, R179, R178 ;  /* 0x000000b355557223 */ /* 0x000fe200000100b2 */
[-C--:B------:R-:W-:Y:S01]  /*9c80*/  F2FP.F16.E4M3.UNPACK_B R178, R36.reuse ;  /* 0x00000024ffb2723e */ /* 0x080fe200020006ff */
[--C-:B------:R-:W-:Y:S01]  /*9c90*/  HADD2.F32 R182, -RZ, R15.reuse.H0_H0 ;  /* 0x2000000fffb67230 */ /* 0x100fe20000004100 */
[-C--:B------:R-:W-:Y:S01]  /*9ca0*/  F2FP.F16.E4M3.UNPACK_B R179, R51.reuse ;  /* 0x00000033ffb3723e */ /* 0x080fe200020006ff */
[----:B------:R-:W-:Y:S01]  /*9cb0*/  HADD2.F32 R15, -RZ, R15.H1_H1 ;  /* 0x3000000fff0f7230 */ /* 0x000fe20000004100 */
[----:B------:R-:W-:Y:S01]  /*9cc0*/  F2FP.F16.E4M3.UNPACK_B R36, R36.H1 ;  /* 0x00000024ff24723e */ /* 0x000fe200030006ff */
[--C-:B------:R-:W-:Y:S01]  /*9cd0*/  HADD2.F32 R49, -RZ, R178.reuse.H0_H0 ;  /* 0x200000b2ff317230 */ /* 0x100fe20000004100 */
[----:B------:R-:W-:Y:S01]  /*9ce0*/  F2FP.F16.E4M3.UNPACK_B R51, R51.H1 ;  /* 0x00000033ff33723e */ /* 0x000fe200030006ff */
[----:B------:R-:W-:Y:S01]  /*9cf0*/  HADD2.F32 R181, -RZ, R179.H0_H0 ;  /* 0x200000b3ffb57230 */ /* 0x000fe20000004100 */
[----:B------:R-:W-:Y:S01]  /*9d00*/  F2FP.SATFINITE.E4M3.F32.PACK_AB_MERGE_C R50, R177, R50, RZ ;  /* 0x00000032b132723e */ /* 0x000fe200048070ff */
[----:B------:R-:W-:-:S02]  /*9d10*/  HADD2.F32 R178, -RZ, R178.H1_H1 ;  /* 0x300000b2ffb27230 */ /* 0x000fc40000004100 */
[-C--:B------:R-:W-:Y:S01]  /*9d20*/  FMUL.FTZ R183, R180, R49.reuse ;  /* 0x00000031b4b77220 */ /* 0x080fe20000410000 */
[C---:B------:R-:W-:Y:S01]  /*9d30*/  FMUL.FTZ R49, R182.reuse, R49 ;  /* 0x00000031b6317220 */ /* 0x040fe20000410000 */
[----:B------:R-:W-:Y:S01]  /*9d40*/  HADD2.F32 R179, -RZ, R179.H1_H1 ;  /* 0x300000b3ffb37230 */ /* 0x000fe20000004100 */
[----:B------:R-:W-:Y:S01]  /*9d50*/  F2FP.SATFINITE.E4M3.F32.PACK_AB_MERGE_C R171, R171, R176, R50 ;  /* 0x000000b0abab723e */ /* 0x000fe20004807032 */
[-C--:B------:R-:W-:Y:S01]  /*9d60*/  FFMA.FTZ R183, R182, R181.reuse, -R183 ;  /* 0x000000b5b6b77223 */ /* 0x080fe200000108b7 */
[----:B------:R-:W-:Y:S01]  /*9d70*/  FFMA.FTZ R180, R180, R181, R49 ;  /* 0x000000b5b4b47223 */ /* 0x000fe20000010031 */
[----:B------:R-:W-:Y:S01]  /*9d80*/  HADD2.F32 R49, -RZ, R38.H1_H1 ;  /* 0x30000026ff317230 */ /* 0x000fe20000004100 */
[----:B------:R-:W-:Y:S01]  /*9d90*/  F2FP.F16.E4M3.UNPACK_B R50, R84.H1 ;  /* 0x00000054ff32723e */ /* 0x000fe200030006ff */
[--C-:B------:R-:W-:Y:S01]  /*9da0*/  HADD2.F32 R181, -RZ, R36.reuse.H0_H0 ;  /* 0x20000024ffb57230 */ /* 0x100fe20000004100 */
[----:B------:R-:W-:Y:S01]  /*9db0*/  F2FP.SATFINITE.E4M3.F32.PACK_AB_MERGE_C R13, R85, R13, RZ ;  /* 0x0000000d550d723e */ /* 0x000fe200048070ff */
[----:B------:R-:W-:-:S02]  /*9dc0*/  HADD2.F32 R36, -RZ, R36.H1_H1 ;  /* 0x30000024ff247230 */ /* 0x000fc40000004100 */
[----:B------:R-:W-:Y:S01]  /*9dd0*/  FMUL.FTZ R38, R49, R178 ;  /* 0x000000b231267220 */ /* 0x000fe20000410000 */
[----:B------:R-:W-:Y:S02]  /*9de0*/  F2FP.F16.E4M3.UNPACK_B R85, R166.H1 ;  /* 0x000000a6ff55723e */ /* 0x000fe400030006ff */
[----:B------:R-:W-:Y:S01]  /*9df0*/  F2FP.F16.E4M3.UNPACK_B R84, R84 ;  /* 0x00000054ff54723e */ /* 0x000fe200020006ff */
[CC--:B------:R-:W-:Y:S01]  /*9e00*/  FFMA.FTZ R38, R15.reuse, R179.reuse, -R38 ;  /* 0x000000b30f267223 */ /* 0x0c0fe20000010826 */
[----:B------:R-:W-:Y:S01]  /*9e10*/  FMUL.FTZ R15, R15, R178 ;  /* 0x000000b20f0f7220 */ /* 0x000fe20000410000 */
[--C-:B------:R-:W-:Y:S01]  /*9e20*/  HADD2.F32 R178, -RZ, R51.reuse.H0_H0 ;  /* 0x20000033ffb27230 */ /* 0x100fe20000004100 */
[----:B------:R-:W-:Y:S01]  /*9e30*/  F2FP.F16.E4M3.UNPACK_B R166, R166 ;  /* 0x000000a6ffa6723e */ /* 0x000fe200020006ff */
[----:B------:R-:W-:Y:S02]  /*9e40*/  HADD2.F32 R51, -RZ, R51.H1_H1 ;  /* 0x30000033ff337230 */ /* 0x000fe40000004100 */
[----:B------:R-:W-:Y:S01]  /*9e50*/  FFMA.FTZ R15, R49, R179, R15 ;  /* 0x000000b3310f7223 */ /* 0x000fe2000001000f */
[----:B------:R-:W-:Y:S01]  /*9e60*/  F2FP.F16.E4M3.UNPACK_B R49, R87.H1 ;  /* 0x00000057ff31723e */ /* 0x000fe200030006ff */
[----:B------:R-:W-:-:S02]  /*9e70*/  HADD2.F32 R87, -RZ, R37.H0_H0 ;  /* 0x20000025ff577230 */ /* 0x000fc40000004100 */
[----:B------:R-:W-:Y:S02]  /*9e80*/  HADD2.F32 R37, -RZ, R37.H1_H1 ;  /* 0x30000025ff257230 */ /* 0x000fe40000004100 */
[--C-:B------:R-:W-:Y:S02]  /*9e90*/  HADD2.F32 R179, -RZ, R49.reuse.H0_H0 ;  /* 0x20000031ffb37230 */ /* 0x100fe40000004100 */
[-C--:B------:R-:W-:Y:S01]  /*9ea0*/  FMUL.FTZ R182, R87, R181.reuse ;  /* 0x000000b557b67220 */ /* 0x080fe20000410000 */
[----:B------:R-:W-:Y:S02]  /*9eb0*/  HADD2.F32 R49, -RZ, R49.H1_H1 ;  /* 0x30000031ff317230 */ /* 0x000fe40000004100 */
[--C-:B------:R-:W-:Y:S02]  /*9ec0*/  HADD2.F32 R177, -RZ, R85.reuse.H0_H0 ;  /* 0x20000055ffb17230 */ /* 0x100fe40000004100 */
[C---:B------:R-:W-:Y:S01]  /*9ed0*/  FFMA.FTZ R182, R179.reuse, R178, -R182 ;  /* 0x000000b2b3b67223 */ /* 0x040fe200000108b6 */
[----:B------:R-:W-:Y:S01]  /*9ee0*/  FMUL.FTZ R179, R179, R181 ;  /* 0x000000b5b3b37220 */ /* 0x000fe20000410000 */
[----:B------:R-:W-:-:S03]  /*9ef0*/  HADD2.F32 R85, -RZ, R85.H1_H1 ;  /* 0x30000055ff557230 */ /* 0x000fc60000004100 */
[----:B------:R-:W-:Y:S01]  /*9f00*/  FFMA.FTZ R179, R87, R178, R179 ;  /* 0x000000b257b37223 */ /* 0x000fe200000100b3 */
[-C--:B------:R-:W-:Y:S01]  /*9f10*/  FMUL.FTZ R87, R37, R36.reuse ;  /* 0x0000002425577220 */ /* 0x080fe20000410000 */
[----:B------:R-:W-:-:S03]  /*9f20*/  FMUL.FTZ R36, R49, R36 ;  /* 0x0000002431247220 */ /* 0x000fc60000410000 */
[-C--:B------:R-:W-:Y:S01]  /*9f30*/  FFMA.FTZ R87, R49, R51.reuse, -R87 ;  /* 0x0000003331577223 */ /* 0x080fe20000010857 */
[----:B------:R-:W-:Y:S01]  /*9f40*/  FFMA.FTZ R37, R37, R51, R36 ;  /* 0x0000003325257223 */ /* 0x000fe20000010024 */
[-C--:B------:R-:W-:Y:S01]  /*9f50*/  F2FP.F16.E4M3.UNPACK_B R36, R165.reuse.H1 ;  /* 0x000000a5ff24723e */ /* 0x080fe200030006ff */
[--C-:B------:R-:W-:Y:S01]  /*9f60*/  HADD2.F32 R51, -RZ, R50.reuse.H0_H0 ;  /* 0x20000032ff337230 */ /* 0x100fe20000004100 */
[-C--:B------:R-:W-:Y:S01]  /*9f70*/  F2FP.F16.E4M3.UNPACK_B R49, R12.reuse.H1 ;  /* 0x0000000cff31723e */ /* 0x080fe200030006ff */
[----:B------:R-:W-:Y:S01]  /*9f80*/  HADD2.F32 R50, -RZ, R50.H1_H1 ;  /* 0x30000032ff327230 */ /* 0x000fe20000004100 */
[----:B------:R-:W-:Y:S01]  /*9f90*/  F2FP.F16.E4M3.UNPACK_B R165, R165 ;  /* 0x000000a5ffa5723e */ /* 0x000fe200020006ff */
[--C-:B------:R-:W-:Y:S01]  /*9fa0*/  HADD2.F32 R181, -RZ, R36.reuse.H0_H0 ;  /* 0x20000024ffb57230 */ /* 0x100fe20000004100 */
[----:B------:R-:W-:Y:S01]  /*9fb0*/  F2FP.F16.E4M3.UNPACK_B R12, R12 ;  /* 0x0000000cff0c723e */ /* 0x000fe200020006ff */
[----:B------:R-:W-:Y:S01]  /*9fc0*/  HADD2.F32 R176, -RZ, R49.H0_H0 ;  /* 0x20000031ffb07230 */ /* 0x000fe20000004100 */
[----:B------:R-:W-:Y:S01]  /*9fd0*/  F2FP.SATFINITE.E4M3.F32.PACK_AB_MERGE_C R87, R87, R182, RZ ;  /* 0x000000b65757723e */ /* 0x000fe200048070ff */
[----:B------:R-:W-:-:S02]  /*9fe0*/  HADD2.F32 R36, -RZ, R36.H1_H1 ;  /* 0x30000024ff247230 */ /* 0x000fc40000004100 */
[-C--:B------:R-:W-:Y:S01]  /*9ff0*/  FMUL.FTZ R178, R51, R181.reuse ;  /* 0x000000b533b27220 */ /* 0x080fe20000410000 */
[----:B------:R-:W-:Y:S02]  /*a000*/  HADD2.F32 R49, -RZ, R49.H1_H1 ;  /* 0x30000031ff317230 */ /* 0x000fe40000004100 */
[C---:B------:R-:W-:Y:S01]  /*a010*/  FMUL.FTZ R181, R176.reuse, R181 ;  /* 0x000000b5b0b57220 */ /* 0x040fe20000410000 */
[----:B------:R-:W-:Y:S01]  /*a020*/  F2FP.SATFINITE.E4M3.F32.PACK_AB_MERGE_C R37, R37, R179, RZ ;  /* 0x000000b32525723e */ /* 0x000fe200048070ff */
[-C--:B------:R-:W-:Y:S02]  /*a030*/  FFMA.FTZ R178, R176, R177.reuse, -R178 ;  /* 0x000000b1b0b27223 */ /* 0x080fe400000108b2 */
[----:B------:R-:W-:Y:S01]  /*a040*/  FFMA.FTZ R181, R51, R177, R181 ;  /* 0x000000b133b57223 */ /* 0x000fe200000100b5 */
[-C--:B------:R-:W-:Y:S01]  /*a050*/  FMUL.FTZ R51, R50, R36.reuse ;  /* 0x0000002432337220 */ /* 0x080fe20000410000 */
[----:B------:R-:W-:Y:S01]  /*a060*/  FMUL.FTZ R36, R49, R36 ;  /* 0x0000002431247220 */ /* 0x000fe20000410000 */
[----:B------:R-:W-:-:S02]  /*a070*/  HADD2.F32 R177, -RZ, R165.H0_H0 ;  /* 0x200000a5ffb17230 */ /* 0x000fc40000004100 */
[-C--:B------:R-:W-:Y:S01]  /*a080*/  FFMA.FTZ R49, R49, R85.reuse, -R51 ;  /* 0x0000005531317223 */ /* 0x080fe20000010833 */
[----:B------:R-:W-:Y:S01]  /*a090*/  FFMA.FTZ R36, R50, R85, R36 ;  /* 0x0000005532247223 */ /* 0x000fe20000010024 */
[----:B------:R-:W-:Y:S02]  /*a0a0*/  HADD2.F32 R50, -RZ, R84.H0_H0 ;  /* 0x20000054ff327230 */ /* 0x000fe40000004100 */
[----:B------:R-:W-:Y:S01]  /*a0b0*/  HADD2.F32 R85, -RZ, R12.H0_H0 ;  /* 0x2000000cff557230 */ /* 0x000fe20000004100 */
[----:B------:R-:W-:Y:S01]  /*a0c0*/  F2FP.SATFINITE.E4M3.F32.PACK_AB_MERGE_C R49, R49, R178, RZ ;  /* 0x000000b23131723e */ /* 0x000fe200048070ff */
[----:B------:R-:W-:Y:S02]  /*a0d0*/  HADD2.F32 R51, -RZ, R166.H0_H0 ;  /* 0x200000a6ff337230 */ /* 0x000fe40000004100 */
[-C--:B------:R-:W-:Y:S01]  /*a0e0*/  FMUL.FTZ R176, R50, R177.reuse ;  /* 0x000000b132b07220 */ /* 0x080fe20000410000 */
[----:B------:R-:W-:Y:S02]  /*a0f0*/  HADD2.F32 R165, -RZ, R165.H1_H1 ;  /* 0x300000a5ffa57230 */ /* 0x000fe40000004100 */
[----:B------:R-:W-:Y:S01]  /*a100*/  FMUL.FTZ R177, R85, R177 ;  /* 0x000000b155b17220 */ /* 0x000fe20000410000 */
[----:B------:R-:W-:-:S02]  /*a110*/  HADD2.F32 R84, -RZ, R84.H1_H1 ;  /* 0x30000054ff547230 */ /* 0x000fc40000004100 */
[-C--:B------:R-:W-:Y:S01]  /*a120*/  FFMA.FTZ R176, R85, R51.reuse, -R176 ;  /* 0x0000003355b07223 */ /* 0x080fe200000108b0 */
[----:B------:R-:W-:Y:S02]  /*a130*/  HADD2.F32 R12, -RZ, R12.H1_H1 ;  /* 0x3000000cff0c7230 */ /* 0x000fe40000004100 */
[----:B------:R-:W-:Y:S01]  /*a140*/  FFMA.FTZ R177, R50, R51, R177 ;  /* 0x0000003332b17223 */ /* 0x000fe200000100b1 */
[----:B------:R-:W-:Y:S02]  /*a150*/  HADD2.F32 R166, -RZ, R166.H1_H1 ;  /* 0x300000a6ffa67230 */ /* 0x000fe40000004100 */
[-C--:B------:R-:W-:Y:S01]  /*a160*/  FMUL.FTZ R50, R84, R165.reuse ;  /* 0x000000a554327220 */ /* 0x080fe20000410000 */
[----:B------:R-:W-:Y:S01]  /*a170*/  F2FP.F16.E4M3.UNPACK_B R51, R86.H1 ;  /* 0x00000056ff33723e */ /* 0x000fe200030006ff */
[C---:B------:R-:W-:Y:S01]  /*a180*/  FMUL.FTZ R165, R12.reuse, R165 ;  /* 0x000000a50ca57220 */ /* 0x040fe20000410000 */
[-C--:B------:R-:W-:Y:S01]  /*a190*/  F2FP.F16.E4M3.UNPACK_B R85, R167.reuse.H1 ;  /* 0x000000a7ff55723e */ /* 0x080fe200030006ff */
[----:B------:R-:W-:Y:S01]  /*a1a0*/  FFMA.FTZ R50, R12, R166, -R50 ;  /* 0x000000a60c327223 */ /* 0x000fe20000010832 */
[----:B------:R-:W-:Y:S01]  /*a1b0*/  F2FP.F16.E4M3.UNPACK_B R86, R86 ;  /* 0x00000056ff56723e */ /* 0x000fe200020006ff */
[----:B------:R-:W-:Y:S01]  /*a1c0*/  FFMA.FTZ R12, R84, R166, R165 ;  /* 0x000000a6540c7223 */ /* 0x000fe200000100a5 */
[----:B------:R-:W-:Y:S01]  /*a1d0*/  HADD2.F32 R84, -RZ, R51.H0_H0 ;  /* 0x20000033ff547230 */ /* 0x000fe20000004100 */
[----:B------:R-:W-:Y:S01]  /*a1e0*/  F2FP.F16.E4M3.UNPACK_B R167, R167 ;  /* 0x000000a7ffa7723e */ /* 0x000fe200020006ff */
[----:B------:R-:W-:Y:S01]  /*a1f0*/  HADD2.F32 R166, -RZ, R85.H0_H0 ;  /* 0x20000055ffa67230 */ /* 0x000fe20000004100 */
[----:B------:R-:W-:Y:S01]  /*a200*/  F2FP.SATFINITE.E4M3.F32.PACK_AB_MERGE_C R176, R50, R176, R49 ;  /* 0x000000b032b0723e */ /* 0x000fe20004807031 */
[----:B------:R-:W-:Y:S01]  /*a210*/  IMAD.MOV.U32 R49, RZ, RZ, R14 ;  /* 0x000000ffff317224 */ /* 0x000fe200078e000e */
[-C--:B------:R-:W-:Y:S01]  /*a220*/  F2FP.F16.E4M3.UNPACK_B R14, R164.reuse.H1 ;  /* 0x000000a4ff0e723e */ /* 0x080fe200030006ff */
[----:B------:R-:W-:Y:S01]  /*a230*/  HADD2.F32 R51, -RZ, R51.H1_H1 ;  /* 0x30000033ff337230 */ /* 0x000fe20000004100 */
[----:B------:R-:W-:Y:S01]  /*a240*/  F2FP.F16.E4M3.UNPACK_B R164, R164 ;  /* 0x000000a4ffa4723e */ /* 0x000fe200020006ff */
[----:B------:R-:W-:Y:S01]  /*a250*/  HADD2.F32 R85, -RZ, R85.H1_H1 ;  /* 0x30000055ff557230 */ /* 0x000fe20000004100 */
[-C--:B------:R-:W-:Y:S01]  /*a260*/  F2FP.F16.E4M3.UNPACK_B R50, R49.reuse.H1 ;  /* 0x00000031ff32723e */ /* 0x080fe200030006ff */
[--C-:B------:R-:W-:Y:S01]  /*a270*/  HADD2.F32 R182, -RZ, R14.reuse.H0_H0 ;  /* 0x2000000effb67230 */ /* 0x100fe20000004100 */
[----:B------:R-:W-:Y:S01]  /*a280*/  F2FP.F16.E4M3.UNPACK_B R49, R49 ;  /* 0x00000031ff31723e */ /* 0x000fe200020006ff */
[----:B------:R-:W-:Y:S01]  /*a290*/  HADD2.F32 R14, -RZ, R14.H1_H1 ;  /* 0x3000000eff0e7230 */ /* 0x000fe20000004100 */
[----:B------:R-:W-:Y:S01]  /*a2a0*/  F2FP.SATFINITE.E4M3.F32.PACK_AB_MERGE_C R36, R36, R181, RZ ;  /* 0x000000b52424723e */ /* 0x000fe200048070ff */
[----:B------:R-:W-:-:S02]  /*a2b0*/  HADD2.F32 R165, -RZ, R50.H0_H0 ;  /* 0x20000032ffa57230 */ /* 0x000fc40000004100 */
[-C--:B------:R-:W-:Y:S01]  /*a2c0*/  FMUL.FTZ R178, R84, R182.reuse ;  /* 0x000000b654b27220 */ /* 0x080fe20000410000 */
[----:B------:R-:W-:Y:S01]  /*a2d0*/  HADD2.F32 R50, -RZ, R50.H1_H1 ;  /* 0x30000032ff327230 */ /* 0x000fe20000004100 */
[----:B------:R-:W-:Y:S01]  /*a2e0*/  F2FP.SATFINITE.E4M3.F32.PACK_AB_MERGE_C R36, R12, R177, R36 ;  /* 0x000000b10c24723e */ /* 0x000fe20004807024 */
[C---:B------:R-:W-:Y:S01]  /*a2f0*/  FMUL.FTZ R182, R165.reuse, R182 ;  /* 0x000000b6a5b67220 */ /* 0x040fe20000410000 */
[----:B------:R-:W-:Y:S01]  /*a300*/  FFMA.FTZ R178, R165, R166, -R178 ;  /* 0x000000a6a5b27223 */ /* 0x000fe200000108b2 */
[----:B------:R-:W-:Y:S02]  /*a310*/  MOV R12, R176 ;  /* 0x000000b0000c7202 */ /* 0x000fe40000000f00 */
        /* <DEDUP_REMOVED lines=18> */
[----:B------:R-:W-:Y:S01]  /*a440*/  FMUL.FTZ R51, R86, R164 ;  /* 0x000000a456337220 */ /* 0x000fe20000410000 */
[----:B------:R-:W-:Y:S01]  /*a450*/  F2FP.SATFINITE.E4M3.F32.PACK_AB_MERGE_C R14, R14, R182, RZ ;  /* 0x000000b60e0e723e */ /* 0x000fe200048070ff */
[----:B------:R-:W-:Y:S01]  /*a460*/  FMUL.FTZ R164, R49, R164 ;  /* 0x000000a431a47220 */ /* 0x000fe20000410000 */
[----:B------:R-:W-:Y:S01]  /*a470*/  F2FP.SATFINITE.E4M3.F32.PACK_AB_MERGE_C R85, R39, R48, R13 ;  /* 0x000000302755723e */ /* 0x000fe2000480700d */
[----:B------:R-:W-:Y:S01]  /*a480*/  FFMA.FTZ R51, R49, R167, -R51 ;  /* 0x000000a731337223 */ /* 0x000fe20000010833 */
[----:B------:R-:W-:-:S02]  /*a490*/  IMAD.MOV.U32 R13, RZ, RZ, R171 ;  /* 0x000000ffff0d7224 */ /* 0x000fc400078e00ab */
[----:B------:R-:W-:Y:S01]  /*a4a0*/  FFMA.FTZ R164, R86, R167, R164 ;  /* 0x000000a756a47223 */ /* 0x000fe200000100a4 */
[----:B------:R-:W-:Y:S01]  /*a4b0*/  IMAD.MOV.U32 R84, RZ, RZ, R36 ;  /* 0x000000ffff547224 */ /* 0x000fe200078e0024 */
[----:B------:R-:W-:-:S03]  /*a4c0*/  F2FP.SATFINITE.E4M3.F32.PACK_AB_MERGE_C R50, R51, R165, R50 ;  /* 0x000000a53332723e */ /* 0x000fc60004807032 */
[----:B------:R-:W-:Y:S02]  /*a4d0*/  F2FP.SATFINITE.E4M3.F32.PACK_AB_MERGE_C R164, R164, R166, R14 ;  /* 0x000000a6a4a4723e */ /* 0x000fe4000480700e */
[----:B------:R-:W-:Y:S01]  /*a4e0*/  F2FP.SATFINITE.E4M3.F32.PACK_AB_MERGE_C R51, R38, R183, R87 ;  /* 0x000000b72633723e */ /* 0x000fe20004807057 */
[----:B------:R-:W-:Y:S01]  /*a4f0*/  IMAD.MOV.U32 R14, RZ, RZ, R50 ;  /* 0x000000ffff0e7224 */ /* 0x000fe200078e0032 */
[----:B------:R-:W-:Y:S01]  /*a500*/  F2FP.SATFINITE.E4M3.F32.PACK_AB_MERGE_C R87, R15, R180, R37 ;  /* 0x000000b40f57723e */ /* 0x000fe20004807025 */
[----:B------:R-:W-:Y:S01]  /*a510*/  IMAD.MOV.U32 R86, RZ, RZ, R164 ;  /* 0x000000ffff567224 */ /* 0x000fe200078e00a4 */
[----:B------:R-:W-:-:S07]  /*a520*/  MOV R15, R51 ;  /* 0x00000033000f7202 */ /* 0x000fce0000000f00 */
.L_x_512:
[----:B------:R-:W-:Y:S05]  /*a530*/  BSYNC B3 ;  /* 0x0000000000037941 */ /* 0x000fea0003800000 */
.L_x_511:
[----:B----4-:R-:W-:-:S05]  /*a540*/  IADD3 R36, P2, R21, R11, RZ ;  /* 0x0000000b15247210 */ /* 0x010fca0007f5e0ff */
[----:B---3--:R-:W-:Y:S01]  /*a550*/  IMAD.X R37, R155, 0x1, R113, P2 ;  /* 0x000000019b257824 */ /* 0x008fe200010e0671 */
[----:B------:R-:W-:-:S04]  /*a560*/  ISETP.GE.AND P2, PT, R168, R137, PT ;  /* 0x00000089a800720c */ /* 0x000fc80003f46270 */
[----:B0-----:R0:W-:Y:S09]  /*a570*/  ST.E.128 desc[UR50][R36.64], R12 ;  /* 0x0000000c24007985 */ /* 0x0011f2000c101d32 */
[----:B------:R-:W-:-:S04]  /*a580*/  @!P2 IADD3 R38, P5, R11, R168, RZ ;  /* 0x000000a80b26a210 */ /* 0x000fc80007fbe0ff */
[----:B------:R-:W-:-:S05]  /*a590*/  @!P2 LEA.HI.X.SX32 R39, R168, R155, 0x1, P5 ;  /* 0x0000009ba827a211 */ /* 0x000fca00028f0eff */
[----:B------:R0:W-:Y:S04]  /*a5a0*/  @!P2 ST.E.128 desc[UR50][R38.64], R84 ;  /* 0x000000542600a985 */ /* 0x0001e8000c101d32 */
.L_x_510:
[----:B------:R-:W-:Y:S05]  /*a5b0*/  BSYNC B2 ;  /* 0x0000000000027941 */ /* 0x000fea0003800000 */
.L_x_509:
        /* <DEDUP_REMOVED lines=11> */
[----:B------:R-:W-:-:S04]  /*a670*/  LEA.HI R12, R12, R13, RZ, 0x2 ;  /* 0x0000000d0c0c7211 */ /* 0x000fc800078f10ff */
[----:B------:R-:W-:Y:S02]  /*a680*/  SHF.R.S32.HI R13, RZ, 0x2, R12 ;  /* 0x00000002ff0d7819 */ /* 0x000fe4000001140c */
[----:B------:R-:W-:-:S03]  /*a690*/  LOP3.LUT R12, R208, 0x30, R48, 0xf8, !PT ;  /* 0x00000030d00c7812 */ /* 0x000fc600078ef830 */
[----:B------:R-:W-:Y:S01]  /*a6a0*/  IMAD R13, R13, 0x2800, R210 ;  /* 0x000028000d0d7824 */ /* 0x000fe200078e02d2 */
[----:B------:R-:W-:-:S04]  /*a6b0*/  LOP3.LUT R12, R12, R209, RZ, 0x3c, !PT ;  /* 0x000000d10c0c7212 */ /* 0x000fc800078e3cff */
[----:B------:R-:W-:Y:S01]  /*a6c0*/  IADD3 R12, R13, R12, RZ ;  /* 0x0000000c0d0c7210 */ /* 0x000fe20007ffe0ff */
[----:B------:R-:W-:-:S04]  /*a6d0*/  IMAD R13, R19, 0x7800, R134 ;  /* 0x00007800130d7824 */ /* 0x000fc800078e0286 */
[----:B------:R-:W-:Y:S02]  /*a6e0*/  IMAD R15, R19, 0x7800, R12 ;  /* 0x00007800130f7824 */ /* 0x000fe400078e020c */
[C---:B------:R-:W-:Y:S02]  /*a6f0*/  IMAD.IADD R13, R18.reuse, 0x1, R13 ;  /* 0x00000001120d7824 */ /* 0x040fe400078e020d */
[----:B------:R-:W-:-:S04]  /*a700*/  IMAD.IADD R36, R18, 0x1, R15 ;  /* 0x0000000112247824 */ /* 0x000fc800078e020f */
[----:B------:R-:W0:Y:S04]  /*a710*/  LDS.128 R12, [R13+0x1a400] ;  /* 0x01a400000d0c7984 */ /* 0x000e280000000c00 */
[----:B------:R-:W0:Y:S01]  /*a720*/  LDS.128 R36, [R36+0x1a400] ;  /* 0x01a4000024247984 */ /* 0x000e220000000c00 */
[----:B------:R-:W-:Y:S05]  /*a730*/  @P2 BRA `(.L_x_516) ;  /* 0x0000000c00402947 */ /* 0x000fea0003800000 */
[----:B------:R-:W-:Y:S02]  /*a740*/  SHF.R.U32.HI R52, RZ, 0x8, R53 ;  /* 0x00000008ff347819 */ /* 0x000fe40000011635 */
[--C-:B------:R-:W-:Y:S02]  /*a750*/  SHF.R.U32.HI R49, RZ, 0x8, R41.reuse ;  /* 0x00000008ff317819 */ /* 0x100fe40000011629 */
[----:B------:R-:W-:Y:S02]  /*a760*/  LOP3.LUT R42, R41, 0xff0000ff, RZ, 0xc0, !PT ;  /* 0xff0000ff292a7812 */ /* 0x000fe400078ec0ff */
[----:B------:R-:W-:Y:S01]  /*a770*/  SHF.R.U32.HI R50, RZ, 0x10, R41 ;  /* 0x00000010ff327819 */ /* 0x000fe20000011629 */
[----:B------:R-:W-:Y:S01]  /*a780*/  IMAD.SHL.U32 R41, R52, 0x100, RZ ;  /* 0x0000010034297824 */ /* 0x000fe200078e00ff */
[----:B------:R-:W-:Y:S02]  /*a790*/  LOP3.LUT R40, R53, 0xff0000ff, RZ, 0xc0, !PT ;  /* 0xff0000ff35287812 */ /* 0x000fe400078ec0ff */
[----:B------:R-:W-:-:S02]  /*a7a0*/  SHF.R.U32.HI R51, RZ, 0x10, R53 ;  /* 0x00000010ff337819 */ /* 0x000fc40000011635 */
[----:B------:R-:W-:Y:S02]  /*a7b0*/  SHF.L.U32 R49, R49, 0x8, RZ ;  /* 0x0000000831317819 */ /* 0x000fe400000006ff */
[----:B------:R-:W-:Y:S01]  /*a7c0*/  LOP3.LUT R40, R40, 0xff00, R41, 0xf8, !PT ;  /* 0x0000ff0028287812 */ /* 0x000fe200078ef829 */
[----:B------:R-:W-:Y:S01]  /*a7d0*/  IMAD.U32 R41, R50, 0x10000, RZ ;  /* 0x0001000032297824 */ /* 0x000fe200078e00ff */
[----:B------:R-:W-:Y:S01]  /*a7e0*/  LOP3.LUT R42, R42, 0xff00, R49, 0xf8, !PT ;  /* 0x0000ff002a2a7812 */ /* 0x000fe200078ef831 */
[----:B------:R-:W-:Y:S02]  /*a7f0*/  IMAD.U32 R49, R51, 0x10000, RZ ;  /* 0x0001000033317824 */ /* 0x000fe400078e00ff */
[----:B0-----:R-:W-:Y:S01]  /*a800*/  IMAD.MOV.U32 R51, RZ, RZ, R37 ;  /* 0x000000ffff337224 */ /* 0x001fe200078e0025 */
[----:B------:R-:W-:Y:S02]  /*a810*/  LOP3.LUT R50, R42, 0xff0000, R41, 0xf8, !PT ;  /* 0x00ff00002a327812 */ /* 0x000fe400078ef829 */
[----:B------:R-:W-:-:S02]  /*a820*/  F2FP.F16.E4M3.UNPACK_B R41, R13 ;  /* 0x0000000dff29723e */ /* 0x000fc400020006ff */
[-C--:B------:R-:W-:Y:S02]  /*a830*/  F2FP.F16.E4M3.UNPACK_B R53, R51.reuse ;  /* 0x00000033ff35723e */ /* 0x080fe400020006ff */
[----:B------:R-:W-:Y:S01]  /*a840*/  F2FP.F16.E4M3.UNPACK_B R52, R50 ;  /* 0x00000032ff34723e */ /* 0x000fe200020006ff */
[----:B------:R-:W-:Y:S01]  /*a850*/  HADD2.F32 R42, -RZ, R41.H0_H0 ;  /* 0x20000029ff2a7230 */ /* 0x000fe20000004100 */
[----:B------:R-:W-:Y:S01]  /*a860*/  LOP3.LUT R49, R40, 0xff0000, R49, 0xf8, !PT ;  /* 0x00ff000028317812 */ /* 0x000fe200078ef831 */
[--C-:B------:R-:W-:Y:S01]  /*a870*/  HADD2.F32 R40, -RZ, R53.reuse.H0_H0 ;  /* 0x20000035ff287230 */ /* 0x100fe20000004100 */
[----:B------:R-:W-:Y:S01]  /*a880*/  F2FP.F16.E4M3.UNPACK_B R51, R51.H1 ;  /* 0x00000033ff33723e */ /* 0x000fe200030006ff */
[----:B------:R-:W-:Y:S01]  /*a890*/  HADD2.F32 R53, -RZ, R53.H1_H1 ;  /* 0x30000035ff357230 */ /* 0x000fe20000004100 */
[-C--:B------:R-:W-:Y:S01]  /*a8a0*/  F2FP.F16.E4M3.UNPACK_B R37, R49.reuse ;  /* 0x00000031ff25723e */ /* 0x080fe200020006ff */
[----:B------:R-:W-:Y:S01]  /*a8b0*/  HADD2.F32 R54, -RZ, R52.H1_H1 ;  /* 0x30000034ff367230 */ /* 0x000fe20000004100 */
[----:B------:R-:W-:Y:S01]  /*a8c0*/  F2FP.F16.E4M3.UNPACK_B R49, R49.H1 ;  /* 0x00000031ff31723e */ /* 0x000fe200030006ff */
[----:B------:R-:W-:-:S02]  /*a8d0*/  HADD2.F32 R41, -RZ, R41.H1_H1 ;  /* 0x30000029ff297230 */ /* 0x000fc40000004100 */
[----:B------:R-:W-:Y:S02]  /*a8e0*/  HADD2.F32 R87, -RZ, R52.H0_H0 ;  /* 0x20000034ff577230 */ /* 0x000fe40000004100 */
[-C--:B------:R-:W-:Y:S01]  /*a8f0*/  FMUL.FTZ R84, R53, R54.reuse ;  /* 0x0000003635547220 */ /* 0x080fe20000410000 */
[--C-:B------:R-:W-:Y:S02]  /*a900*/  HADD2.F32 R52, -RZ, R37.reuse.H1_H1 ;  /* 0x30000025ff347230 */ /* 0x100fe40000004100 */
[C---:B------:R-:W-:Y:S01]  /*a910*/  FMUL.FTZ R54, R41.reuse, R54 ;  /* 0x0000003629367220 */ /* 0x040fe20000410000 */
[----:B------:R-:W-:Y:S02]  /*a920*/  HADD2.F32 R85, -RZ, R37.H0_H0 ;  /* 0x20000025ff557230 */ /* 0x000fe40000004100 */
[-C--:B------:R-:W-:Y:S01]  /*a930*/  FMUL.FTZ R165, R40, R87.reuse ;  /* 0x0000005728a57220 */ /* 0x080fe20000410000 */
[C---:B------:R-:W-:Y:S01]  /*a940*/  FMUL.FTZ R87, R42.reuse, R87 ;  /* 0x000000572a577220 */ /* 0x040fe20000410000 */
[-C--:B------:R-:W-:Y:S01]  /*a950*/  FFMA.FTZ R41, R41, R52.reuse, -R84 ;  /* 0x0000003429297223 */ /* 0x080fe20000010854 */
[----:B------:R-:W-:Y:S01]  /*a960*/  FFMA.FTZ R37, R53, R52, R54 ;  /* 0x0000003435257223 */ /* 0x000fe20000010036 */
[----:B------:R-:W-:Y:S01]  /*a970*/  F2FP.F16.E4M3.UNPACK_B R52, R50.H1 ;  /* 0x00000032ff34723e */ /* 0x000fe200030006ff */
[----:B------:R-:W-:Y:S01]  /*a980*/  FFMA.FTZ R42, R42, R85, -R165 ;  /* 0x000000552a2a7223 */ /* 0x000fe200000108a5 */
[----:B------:R-:W-:Y:S01]  /*a990*/  F2FP.F16.E4M3.UNPACK_B R53, R13.H1 ;  /* 0x0000000dff35723e */ /* 0x000fe200030006ff */
[----:B------:R-:W-:-:S02]  /*a9a0*/  HADD2.F32 R13, -RZ, R51.H0_H0 ;  /* 0x20000033ff0d7230 */ /* 0x000fc40000004100 */
[----:B------:R-:W-:Y:S01]  /*a9b0*/  FFMA.FTZ R40, R40, R85, R87 ;  /* 0x0000005528287223 */ /* 0x000fe20000010057 */
[--C-:B------:R-:W-:Y:S02]  /*a9c0*/  HADD2.F32 R84, -RZ, R52.reuse.H0_H0 ;  /* 0x20000034ff547230 */ /* 0x100fe40000004100 */
[----:B------:R-:W-:Y:S02]  /*a9d0*/  HADD2.F32 R50, -RZ, R53.H0_H0 ;  /* 0x20000035ff327230 */ /* 0x000fe40000004100 */
        /* <DEDUP_REMOVED lines=9> */
[----:B------:R-:W-:-:S03]  /*aa70*/  FMUL.FTZ R85, R53, R52 ;  /* 0x0000003435557220 */ /* 0x000fc60000410000 */
[----:B------:R-:W-:Y:S01]  /*aa80*/  FMUL.FTZ R84, R54, R52 ;  /* 0x0000003436547220 */ /* 0x000fe20000410000 */
[----:B------:R-:W-:-:S03]  /*aa90*/  LOP3.LUT R52, R55, 0xff0000ff, RZ, 0xc0, !PT ;  /* 0xff0000ff37347812 */ /* 0x000fc600078ec0ff */
[-C--:B------:R-:W-:Y:S01]  /*aaa0*/  FFMA.FTZ R51, R53, R49.reuse, -R84 ;  /* 0x0000003135337223 */ /* 0x080fe20000010854 */
[----:B------:R-:W-:Y:S01]  /*aab0*/  FFMA.FTZ R49, R54, R49, R85 ;  /* 0x0000003136317223 */ /* 0x000fe20000010055 */
[----:B------:R-:W-:Y:S02]  /*aac0*/  SHF.R.U32.HI R54, RZ, 0x8, R43 ;  /* 0x00000008ff367819 */ /* 0x000fe4000001162b */
[--C-:B------:R-:W-:Y:S02]  /*aad0*/  SHF.R.U32.HI R85, RZ, 0x8, R55.reuse ;  /* 0x00000008ff557819 */ /* 0x100fe40000011637 */
        /* <DEDUP_REMOVED lines=8> */
[----:B------:R-:W-:Y:S01]  /*ab60*/  IMAD.U32 R52, R84, 0x10000, RZ ;  /* 0x0001000054347824 */ /* 0x000fe200078e00ff */
[----:B------:R-:W-:Y:S02]  /*ab70*/  F2FP.SATFINITE.E4M3.F32.PACK_AB_MERGE_C R50, R51, R50, RZ ;  /* 0x000000323332723e */ /* 0x000fe400048070ff */
[----:B------:R-:W-:Y:S02]  /*ab80*/  F2FP.F16.E4M3.UNPACK_B R51, R12.H1 ;  /* 0x0000000cff33723e */ /* 0x000fe400030006ff */
[----:B------:R-:W-:-:S02]  /*ab90*/  LOP3.LUT R43, R43, 0xff0000, R52, 0xf8, !PT ;  /* 0x00ff00002b2b7812 */ /* 0x000fc400078ef834 */
[----:B------:R-:W-:Y:S02]  /*aba0*/  LOP3.LUT R52, R53, 0xff0000, R54, 0xf8, !PT ;  /* 0x00ff000035347812 */ /* 0x000fe400078ef836 */
[----:B------:R-:W-:Y:S02]  /*abb0*/  MOV R54, R15 ;  /* 0x0000000f00367202 */ /* 0x000fe40000000f00 */
[----:B------:R-:W-:Y:S02]  /*abc0*/  F2FP.F16.E4M3.UNPACK_B R15, R39 ;  /* 0x00000027ff0f723e */ /* 0x000fe400020006ff */
[----:B------:R-:W-:Y:S02]  /*abd0*/  F2FP.F16.E4M3.UNPACK_B R55, R52 ;  /* 0x00000034ff37723e */ /* 0x000fe400020006ff */
[----:B------:R-:W-:Y:S01]  /*abe0*/  F2FP.F16.E4M3.UNPACK_B R53, R54 ;  /* 0x00000036ff35723e */ /* 0x000fe200020006ff */
[----:B------:R-:W-:Y:S01]  /*abf0*/  HADD2.F32 R85, -RZ, R15.H0_H0 ;  /* 0x2000000fff557230 */ /* 0x000fe20000004100 */
[----:B------:R-:W-:Y:S01]  /*ac00*/  F2FP.F16.E4M3.UNPACK_B R84, R43 ;  /* 0x0000002bff54723e */ /* 0x000fe200020006ff */
[----:B------:R-:W-:Y:S01]  /*ac10*/  HADD2.F32 R87, -RZ, R55.H0_H0 ;  /* 0x20000037ff577230 */ /* 0x000fe20000004100 */
[----:B------:R-:W-:Y:S01]  /*ac20*/  F2FP.F16.E4M3.UNPACK_B R39, R39.H1 ;  /* 0x00000027ff27723e */ /* 0x000fe200030006ff */
[----:B------:R-:W-:Y:S01]  /*ac30*/  HADD2.F32 R164, -RZ, R53.H0_H0 ;  /* 0x20000035ffa47230 */ /* 0x000fe20000004100 */
[----:B------:R-:W-:Y:S01]  /*ac40*/  F2FP.F16.E4M3.UNPACK_B R52, R52.H1 ;  /* 0x00000034ff34723e */ /* 0x000fe200030006ff */
[----:B------:R-:W-:-:S02]  /*ac50*/  HADD2.F32 R86, -RZ, R84.H0_H0 ;  /* 0x20000054ff567230 */ /* 0x000fc40000004100 */
[CC--:B------:R-:W-:Y:S01]  /*ac60*/  FMUL.FTZ R165, R85.reuse, R87.reuse ;  /* 0x0000005755a57220 */ /* 0x0c0fe20000410000 */
[----:B------:R-:W-:Y:S02]  /*ac70*/  HADD2.F32 R15, -RZ, R15.H1_H1 ;  /* 0x3000000fff0f7230 */ /* 0x000fe40000004100 */
[C---:B------:R-:W-:Y:S01]  /*ac80*/  FMUL.FTZ R87, R164.reuse, R87 ;  /* 0x00000057a4577220 */ /* 0x040fe20000410000 */
[----:B------:R-:W-:Y:S02]  /*ac90*/  HADD2.F32 R53, -RZ, R53.H1_H1 ;  /* 0x30000035ff357230 */ /* 0x000fe40000004100 */
[-C--:B------:R-:W-:Y:S01]  /*aca0*/  FFMA.FTZ R165, R164, R86.reuse, -R165 ;  /* 0x00000056a4a57223 */ /* 0x080fe200000108a5 */
[----:B------:R-:W-:Y:S02]  /*acb0*/  HADD2.F32 R84, -RZ, R84.H1_H1 ;  /* 0x30000054ff547230 */ /* 0x000fe40000004100 */
[----:B------:R-:W-:Y:S01]  /*acc0*/  FFMA.FTZ R87, R85, R86, R87 ;  /* 0x0000005655577223 */ /* 0x000fe20000010057 */
[----:B------:R-:W-:Y:S01]  /*acd0*/  HADD2.F32 R86, -RZ, R55.H1_H1 ;  /* 0x30000037ff567230 */ /* 0x000fe20000004100 */
[----:B------:R-:W-:Y:S01]  /*ace0*/  F2FP.F16.E4M3.UNPACK_B R54, R54.H1 ;  /* 0x00000036ff36723e */ /* 0x000fe200030006ff */
[----:B------:R-:W-:Y:S01]  /*acf0*/  HADD2.F32 R55, -RZ, R39.H0_H0 ;  /* 0x20000027ff377230 */ /* 0x000fe20000004100 */
[----:B------:R-:W-:Y:S01]  /*ad00*/  F2FP.F16.E4M3.UNPACK_B R43, R43.H1 ;  /* 0x0000002bff2b723e */ /* 0x000fe200030006ff */
[----:B------:R-:W-:-:S02]  /*ad10*/  HADD2.F32 R85, -RZ, R52.H0_H0 ;  /* 0x20000034ff557230 */ /* 0x000fc40000004100 */
[-C--:B------:R-:W-:Y:S01]  /*ad20*/  FMUL.FTZ R164, R15, R86.reuse ;  /* 0x000000560fa47220 */ /* 0x080fe20000410000 */
[C---:B------:R-:W-:Y:S01]  /*ad30*/  FMUL.FTZ R86, R53.reuse, R86 ;  /* 0x0000005635567220 */ /* 0x040fe20000410000 */
[----:B------:R-:W-:Y:S01]  /*ad40*/  HADD2.F32 R39, -RZ, R39.H1_H1 ;  /* 0x30000027ff277230 */ /* 0x000fe20000004100 */
[----:B------:R-:W-:Y:S01]  /*ad50*/  F2FP.F16.E4M3.UNPACK_B R12, R12 ;  /* 0x0000000cff0c723e */ /* 0x000fe200020006ff */
[-C--:B------:R-:W-:Y:S01]  /*ad60*/  FFMA.FTZ R53, R53, R84.reuse, -R164 ;  /* 0x0000005435357223 */ /* 0x080fe200000108a4 */
[----:B------:R-:W-:Y:S01]  /*ad70*/  FFMA.FTZ R15, R15, R84, R86 ;  /* 0x000000540f0f7223 */ /* 0x000fe20000010056 */
[----:B------:R-:W-:Y:S02]  /*ad80*/  HADD2.F32 R86, -RZ, R54.H0_H0 ;  /* 0x20000036ff567230 */ /* 0x000fe40000004100 */
[----:B------:R-:W-:Y:S01]  /*ad90*/  FMUL.FTZ R164, R55, R85 ;  /* 0x0000005537a47220 */ /* 0x000fe20000410000 */
[----:B------:R-:W-:Y:S01]  /*ada0*/  HADD2.F32 R84, -RZ, R43.H0_H0 ;  /* 0x2000002bff547230 */ /* 0x000fe20000004100 */
[----:B------:R-:W-:Y:S01]  /*adb0*/  F2FP.SATFINITE.E4M3.F32.PACK_AB_MERGE_C R49, R49, R13, RZ ;  /* 0x0000000d3131723e */ /* 0x000fe200048070ff */
[----:B------:R-:W-:-:S02]  /*adc0*/  HADD2.F32 R52, -RZ, R52.H1_H1 ;  /* 0x30000034ff347230 */ /* 0x000fc40000004100 */
[C---:B------:R-:W-:Y:S01]  /*add0*/  FMUL.FTZ R85, R86.reuse, R85 ;  /* 0x0000005556557220 */ /* 0x040fe20000410000 */
[----:B------:R-:W-:Y:S02]  /*ade0*/  HADD2.F32 R171, -RZ, R12.H1_H1 ;  /* 0x3000000cffab7230 */ /* 0x000fe40000004100 */
[----:B------:R-:W-:Y:S01]  /*adf0*/  FFMA.FTZ R164, R86, R84, -R164 ;  /* 0x0000005456a47223 */ /* 0x000fe200000108a4 */
[----:B------:R-:W-:Y:S01]  /*ae00*/  F2FP.SATFINITE.E4M3.F32.PACK_AB_MERGE_C R13, R41, R42, R50 ;  /* 0x0000002a290d723e */ /* 0x000fe20004807032 */
[----:B------:R-:W-:Y:S01]  /*ae10*/  FFMA.FTZ R85, R55, R84, R85 ;  /* 0x0000005437557223 */ /* 0x000fe20000010055 */
[----:B------:R-:W-:Y:S02]  /*ae20*/  HADD2.F32 R55, -RZ, R54.H1_H1 ;  /* 0x30000036ff377230 */ /* 0x000fe40000004100 */
[----:B------:R-:W-:Y:S01]  /*ae30*/  FMUL.FTZ R84, R39, R52 ;  /* 0x0000003427547220 */ /* 0x000fe20000410000 */
[----:B------:R-:W-:Y:S01]  /*ae40*/  HADD2.F32 R54, -RZ, R43.H1_H1 ;  /* 0x3000002bff367230 */ /* 0x000fe20000004100 */
[----:B------:R-:W-:Y:S01]  /*ae50*/  F2FP.SATFINITE.E4M3.F32.PACK_AB_MERGE_C R37, R37, R40, R49 ;  /* 0x000000282525723e */ /* 0x000fe20004807031 */
[----:B------:R-:W-:-:S03]  /*ae60*/  FMUL.FTZ R52, R55, R52 ;  /* 0x0000003437347220 */ /* 0x000fc60000410000 */
[----:B------:R-:W-:Y:S01]  /*ae70*/  FFMA.FTZ R43, R55, R54, -R84 ;  /* 0x00000036372b7223 */ /* 0x000fe20000010854 */
[----:B------:R-:W-:Y:S01]  /*ae80*/  F2FP.F16.E4M3.UNPACK_B R55, R162.H1 ;  /* 0x000000a2ff37723e */ /* 0x000fe200030006ff */
[----:B------:R-:W-:Y:S01]  /*ae90*/  FFMA.FTZ R39, R39, R54, R52 ;  /* 0x0000003627277223 */ /* 0x000fe20000010034 */
[----:B------:R-:W-:Y:S01]  /*aea0*/  F2FP.F16.E4M3.UNPACK_B R52, R36.H1 ;  /* 0x00000024ff34723e */ /* 0x000fe200030006ff */
[----:B------:R-:W-:Y:S01]  /*aeb0*/  HADD2.F32 R84, -RZ, R51.H0_H0 ;  /* 0x20000033ff547230 */ /* 0x000fe20000004100 */
[----:B------:R-:W-:Y:S01]  /*aec0*/  F2FP.SATFINITE.E4M3.F32.PACK_AB_MERGE_C R164, R43, R164, RZ ;  /* 0x000000a42ba4723e */ /* 0x000fe200048070ff */
[----:B------:R-:W-:Y:S01]  /*aed0*/  HADD2.F32 R86, -RZ, R55.H0_H0 ;  /* 0x20000037ff567230 */ /* 0x000fe20000004100 */
[-C--:B------:R-:W-:Y:S01]  /*aee0*/  F2FP.F16.E4M3.UNPACK_B R43, R160.reuse.H1 ;  /* 0x000000a0ff2b723e */ /* 0x080fe200030006ff */
[--C-:B------:R-:W-:Y:S01]  /*aef0*/  HADD2.F32 R54, -RZ, R52.reuse.H0_H0 ;  /* 0x20000034ff367230 */ /* 0x100fe20000004100 */
[----:B------:R-:W-:Y:S01]  /*af00*/  F2FP.F16.E4M3.UNPACK_B R160, R160 ;  /* 0x000000a0ffa0723e */ /* 0x000fe200020006ff */
[----:B------:R-:W-:Y:S01]  /*af10*/  HADD2.F32 R52, -RZ, R52.H1_H1 ;  /* 0x30000034ff347230 */ /* 0x000fe20000004100 */
[----:B------:R-:W-:Y:S01]  /*af20*/  F2FP.F16.E4M3.UNPACK_B R36, R36 ;  /* 0x00000024ff24723e */ /* 0x000fe200020006ff */
[--C-:B------:R-:W-:Y:S01]  /*af30*/  HADD2.F32 R167, -RZ, R43.reuse.H0_H0 ;  /* 0x2000002bffa77230 */ /* 0x100fe20000004100 */
[----:B------:R-:W-:Y:S01]  /*af40*/  F2FP.F16.E4M3.UNPACK_B R162, R162 ;  /* 0x000000a2ffa2723e */ /* 0x000fe200020006ff */
[----:B------:R-:W-:Y:S01]  /*af50*/  HADD2.F32 R43, -RZ, R43.H1_H1 ;  /* 0x3000002bff2b7230 */ /* 0x000fe20000004100 */
[----:B------:R-:W-:Y:S01]  /*af60*/  F2FP.SATFINITE.E4M3.F32.PACK_AB_MERGE_C R53, R53, R165, R164 ;  /* 0x000000a53535723e */ /* 0x000fe200048070a4 */
[----:B------:R-:W-:-:S02]  /*af70*/  HADD2.F32 R55, -RZ, R55.H1_H1 ;  /* 0x30000037ff377230 */ /* 0x000fc40000004100 */
[-C--:B------:R-:W-:Y:S01]  /*af80*/  FMUL.FTZ R166, R54, R167.reuse ;  /* 0x000000a736a67220 */ /* 0x080fe20000410000 */
[----:B------:R-:W-:-:S03]  /*af90*/  FMUL.FTZ R167, R84, R167 ;  /* 0x000000a754a77220 */ /* 0x000fc60000410000 */
[-C--:B------:R-:W-:Y:S01]  /*afa0*/  FFMA.FTZ R166, R84, R86.reuse, -R166 ;  /* 0x0000005654a67223 */ /* 0x080fe200000108a6 */
[----:B------:R-:W-:Y:S01]  /*afb0*/  FFMA.FTZ R167, R54, R86, R167 ;  /* 0x0000005636a77223 */ /* 0x000fe200000100a7 */
[----:B------:R-:W-:Y:S02]  /*afc0*/  HADD2.F32 R54, -RZ, R51.H1_H1 ;  /* 0x30000033ff367230 */ /* 0x000fe40000004100 */
[-C--:B------:R-:W-:Y:S01]  /*afd0*/  FMUL.FTZ R51, R52, R43.reuse ;  /* 0x0000002b34337220 */ /* 0x080fe20000410000 */
[--C-:B------:R-:W-:Y:S02]  /*afe0*/  HADD2.F32 R86, -RZ, R160.reuse.H0_H0 ;  /* 0x200000a0ff567230 */ /* 0x100fe40000004100 */
[----:B------:R-:W-:Y:S02]  /*aff0*/  HADD2.F32 R160, -RZ, R160.H1_H1 ;  /* 0x300000a0ffa07230 */ /* 0x000fe40000004100 */
[C---:B------:R-:W-:Y:S01]  /*b000*/  FMUL.FTZ R43, R54.reuse, R43 ;  /* 0x0000002b362b7220 */ /* 0x040fe20000410000 */
[----:B------:R-:W-:Y:S01]  /*b010*/  FFMA.FTZ R51, R54, R55, -R51 ;  /* 0x0000003736337223 */ /* 0x000fe20000010833 */
[----:B------:R-:W-:-:S02]  /*b020*/  HADD2.F32 R54, -RZ, R162.H0_H0 ;  /* 0x200000a2ff367230 */ /* 0x000fc40000004100 */
[----:B------:R-:W-:Y:S01]  /*b030*/  FFMA.FTZ R43, R52, R55, R43 ;  /* 0x00000037342b7223 */ /* 0x000fe2000001002b */
[----:B------:R-:W-:Y:S02]  /*b040*/  HADD2.F32 R52, -RZ, R36.H0_H0 ;  /* 0x20000024ff347230 */ /* 0x000fe40000004100 */
[----:B------:R-:W-:Y:S02]  /*b050*/  HADD2.F32 R55, -RZ, R12.H0_H0 ;  /* 0x2000000cff377230 */ /* 0x000fe40000004100 */
[----:B------:R-:W-:Y:S02]  /*b060*/  HADD2.F32 R162, -RZ, R162.H1_H1 ;  /* 0x300000a2ffa27230 */ /* 0x000fe40000004100 */
[-C--:B------:R-:W-:Y:S01]  /*b070*/  FMUL.FTZ R84, R52, R86.reuse ;  /* 0x0000005634547220 */ /* 0x080fe20000410000 */
[----:B------:R-:W-:Y:S01]  /*b080*/  F2FP.SATFINITE.E4M3.F32.PACK_AB_MERGE_C R43, R43, R167, RZ ;  /* 0x000000a72b2b723e */ /* 0x000fe200048070ff */
[C---:B------:R-:W-:Y:S02]  /*b090*/  FMUL.FTZ R86, R55.reuse, R86 ;  /* 0x0000005637567220 */ /* 0x040fe40000410000 */
[----:B------:R-:W-:Y:S01]  /*b0a0*/  FFMA.FTZ R84, R55, R54, -R84 ;  /* 0x0000003637547223 */ /* 0x000fe20000010854 */
[----:B------:R-:W-:-:S02]  /*b0b0*/  HADD2.F32 R55, -RZ, R36.H1_H1 ;  /* 0x30000024ff377230 */ /* 0x000fc40000004100 */
[----:B------:R-:W-:Y:S01]  /*b0c0*/  FFMA.FTZ R86, R52, R54, R86 ;  /* 0x0000003634567223 */ /* 0x000fe20000010056 */
[----:B------:R-:W-:Y:S01]  /*b0d0*/  IMAD.MOV.U32 R52, RZ, RZ, R14 ;  /* 0x000000ffff347224 */ /* 0x000fe200078e000e */
[-C--:B------:R-:W-:Y:S01]  /*b0e0*/  F2FP.F16.E4M3.UNPACK_B R54, R161.reuse.H1 ;  /* 0x000000a1ff36723e */ /* 0x080fe200030006ff */
[-C--:B------:R-:W-:Y:S01]  /*b0f0*/  FMUL.FTZ R12, R55, R160.reuse ;  /* 0x000000a0370c7220 */ /* 0x080fe20000410000 */
[C---:B------:R-:W-:Y:S01]  /*b100*/  FMUL.FTZ R160, R171.reuse, R160 ;  /* 0x000000a0aba07220 */ /* 0x040fe20000410000 */
[----:B------:R-:W-:Y:S02]  /*b110*/  F2FP.F16.E4M3.UNPACK_B R161, R161 ;  /* 0x000000a1ffa1723e */ /* 0x000fe400020006ff */
[--C-:B------:R-:W-:Y:S02]  /*b120*/  HADD2.F32 R177, -RZ, R54.reuse.H0_H0 ;  /* 0x20000036ffb17230 */ /* 0x100fe40000004100 */
[----:B------:R-:W-:Y:S01]  /*b130*/  FFMA.FTZ R171, R171, R162, -R12 ;  /* 0x000000a2abab7223 */ /* 0x000fe2000001080c */
[----:B------:R-:W-:Y:S01]  /*b140*/  F2FP.SATFINITE.E4M3.F32.PACK_AB_MERGE_C R12, R51, R166, RZ ;  /* 0x000000a6330c723e */ /* 0x000fe200048070ff */
[----:B------:R-:W-:Y:S01]  /*b150*/  FFMA.FTZ R51, R55, R162, R160 ;  /* 0x000000a237337223 */ /* 0x000fe200000100a0 */
[----:B------:R-:W-:Y:S01]  /*b160*/  F2FP.F16.E4M3.UNPACK_B R55, R38.H1 ;  /* 0x00000026ff37723e */ /* 0x000fe200030006ff */
[----:B------:R-:W-:Y:S01]  /*b170*/  HADD2.F32 R54, -RZ, R54.H1_H1 ;  /* 0x30000036ff367230 */ /* 0x000fe20000004100 */
[----:B------:R-:W-:-:S02]  /*b180*/  F2FP.SATFINITE.E4M3.F32.PACK_AB_MERGE_C R12, R171, R84, R12 ;  /* 0x00000054ab0c723e */ /* 0x000fc4000480700c */
[----:B------:R-:W-:Y:S01]  /*b190*/  F2FP.F16.E4M3.UNPACK_B R84, R52.H1 ;  /* 0x00000034ff54723e */ /* 0x000fe200030006ff */
[--C-:B------:R-:W-:Y:S01]  /*b1a0*/  HADD2.F32 R36, -RZ, R55.reuse.H0_H0 ;  /* 0x20000037ff247230 */ /* 0x100fe20000004100 */
[----:B------:R-:W-:Y:S01]  /*b1b0*/  F2FP.F16.E4M3.UNPACK_B R160, R163.H1 ;  /* 0x000000a3ffa0723e */ /* 0x000fe200030006ff */
[----:B------:R-:W-:Y:S01]  /*b1c0*/  HADD2.F32 R55, -RZ, R55.H1_H1 ;  /* 0x30000037ff377230 */ /* 0x000fe20000004100 */
[----:B------:R-:W-:Y:S01]  /*b1d0*/  F2FP.F16.E4M3.UNPACK_B R38, R38 ;  /* 0x00000026ff26723e */ /* 0x000fe200020006ff */
[----:B------:R-:W-:Y:S02]  /*b1e0*/  HADD2.F32 R14, -RZ, R84.H0_H0 ;  /* 0x20000054ff0e7230 */ /* 0x000fe40000004100 */
[----:B------:R-:W-:Y:S01]  /*b1f0*/  FMUL.FTZ R179, R36, R177 ;  /* 0x000000b124b37220 */ /* 0x000fe20000410000 */
[--C-:B------:R-:W-:Y:S01]  /*b200*/  HADD2.F32 R171, -RZ, R160.reuse.H0_H0 ;  /* 0x200000a0ffab7230 */ /* 0x100fe20000004100 */
[----:B------:R-:W-:Y:S01]  /*b210*/  F2FP.F16.E4M3.UNPACK_B R52, R52 ;  /* 0x00000034ff34723e */ /* 0x000fe200020006ff */
[----:B------:R-:W-:-:S02]  /*b220*/  HADD2.F32 R160, -RZ, R160.H1_H1 ;  /* 0x300000a0ffa07230 */ /* 0x000fc40000004100 */
[C---:B------:R-:W-:Y:S01]  /*b230*/  FMUL.FTZ R177, R14.reuse, R177 ;  /* 0x000000b10eb17220 */ /* 0x040fe20000410000 */
[----:B------:R-:W-:Y:S01]  /*b240*/  F2FP.F16.E4M3.UNPACK_B R163, R163 ;  /* 0x000000a3ffa3723e */ /* 0x000fe200020006ff */
[-C--:B------:R-:W-:Y:S01]  /*b250*/  FFMA.FTZ R14, R14, R171.reuse, -R179 ;  /* 0x000000ab0e0e7223 */ /* 0x080fe200000108b3 */
[----:B------:R-:W-:Y:S02]  /*b260*/  HADD2.F32 R179, -RZ, R161.H0_H0 ;  /* 0x200000a1ffb37230 */ /* 0x000fe40000004100 */
[----:B------:R-:W-:Y:S01]  /*b270*/  FFMA.FTZ R36, R36, R171, R177 ;  /* 0x000000ab24247223 */ /* 0x000fe200000100b1 */
[----:B------:R-:W-:Y:S02]  /*b280*/  HADD2.F32 R171, -RZ, R84.H1_H1 ;  /* 0x30000054ffab7230 */ /* 0x000fe40000004100 */
[----:B------:R-:W-:Y:S01]  /*b290*/  FMUL.FTZ R84, R55, R54 ;  /* 0x0000003637547220 */ /* 0x000fe20000410000 */
[----:B------:R-:W-:Y:S02]  /*b2a0*/  HADD2.F32 R177, -RZ, R163.H0_H0 ;  /* 0x200000a3ffb17230 */ /* 0x000fe40000004100 */
[----:B------:R-:W-:-:S02]  /*b2b0*/  HADD2.F32 R161, -RZ, R161.H1_H1 ;  /* 0x300000a1ffa17230 */ /* 0x000fc40000004100 */
[C---:B------:R-:W-:Y:S01]  /*b2c0*/  FMUL.FTZ R54, R171.reuse, R54 ;  /* 0x00000036ab367220 */ /* 0x040fe20000410000 */
[-C--:B------:R-:W-:Y:S01]  /*b2d0*/  FFMA.FTZ R171, R171, R160.reuse, -R84 ;  /* 0x000000a0abab7223 */ /* 0x080fe20000010854 */
[----:B------:R-:W-:Y:S02]  /*b2e0*/  HADD2.F32 R84, -RZ, R52.H0_H0 ;  /* 0x20000034ff547230 */ /* 0x000fe40000004100 */
[----:B------:R-:W-:Y:S01]  /*b2f0*/  FFMA.FTZ R55, R55, R160, R54 ;  /* 0x000000a037377223 */ /* 0x000fe20000010036 */
[--C-:B------:R-:W-:Y:S01]  /*b300*/  HADD2.F32 R54, -RZ, R38.reuse.H0_H0 ;  /* 0x20000026ff367230 */ /* 0x100fe20000004100 */
[----:B------:R-:W-:Y:S01]  /*b310*/  F2FP.SATFINITE.E4M3.F32.PACK_AB_MERGE_C R14, R171, R14, RZ ;  /* 0x0000000eab0e723e */ /* 0x000fe200048070ff */
[----:B------:R-:W-:Y:S02]  /*b320*/  HADD2.F32 R38, -RZ, R38.H1_H1 ;  /* 0x30000026ff267230 */ /* 0x000fe40000004100 */
[----:B------:R-:W-:Y:S02]  /*b330*/  HADD2.F32 R52, -RZ, R52.H1_H1 ;  /* 0x30000034ff347230 */ /* 0x000fe40000004100 */
[-C--:B------:R-:W-:Y:S01]  /*b340*/  FMUL.FTZ R181, R54, R179.reuse ;  /* 0x000000b336b57220 */ /* 0x080fe20000410000 */
[C---:B------:R-:W-:Y:S01]  /*b350*/  FMUL.FTZ R179, R84.reuse, R179 ;  /* 0x000000b354b37220 */ /* 0x040fe20000410000 */
[----:B------:R-:W-:Y:S01]  /*b360*/  HADD2.F32 R163, -RZ, R163.H1_H1 ;  /* 0x300000a3ffa37230 */ /* 0x000fe20000004100 */
[----:B------:R-:W-:Y:S01]  /*b370*/  F2FP.SATFINITE.E4M3.F32.PACK_AB_MERGE_C R55, R55, R36, RZ ;  /* 0x000000243737723e */ /* 0x000fe200048070ff */
[-C--:B------:R-:W-:Y:S01]  /*b380*/  FFMA.FTZ R84, R84, R177.reuse, -R181 ;  /* 0x000000b154547223 */ /* 0x080fe200000108b5 */
[----:B------:R-:W-:Y:S01]  /*b390*/  FFMA.FTZ R179, R54, R177, R179 ;  /* 0x000000b136b37223 */ /* 0x000fe200000100b3 */
[-C--:B------:R-:W-:Y:S01]  /*b3a0*/  FMUL.FTZ R177, R38, R161.reuse ;  /* 0x000000a126b17220 */ /* 0x080fe20000410000 */
[----:B------:R-:W-:Y:S01]  /*b3b0*/  FMUL.FTZ R181, R52, R161 ;  /* 0x000000a134b57220 */ /* 0x000fe20000410000 */
[----:B------:R-:W-:-:S02]  /*b3c0*/  F2FP.SATFINITE.E4M3.F32.PACK_AB_MERGE_C R36, R51, R86, R43 ;  /* 0x000000563324723e */ /* 0x000fc4000480702b */
[-C--:B------:R-:W-:Y:S01]  /*b3d0*/  FFMA.FTZ R161, R52, R163.reuse, -R177 ;  /* 0x000000a334a17223 */ /* 0x080fe200000108b1 */
[----:B------:R-:W-:Y:S01]  /*b3e0*/  FFMA.FTZ R38, R38, R163, R181 ;  /* 0x000000a326267223 */ /* 0x000fe200000100b5 */
[----:B------:R-:W-:-:S03]  /*b3f0*/  F2FP.SATFINITE.E4M3.F32.PACK_AB_MERGE_C R52, R39, R85, RZ ;  /* 0x000000552734723e */ /* 0x000fc600048070ff */
[----:B------:R-:W-:Y:S02]  /*b400*/  F2FP.SATFINITE.E4M3.F32.PACK_AB_MERGE_C R14, R161, R84, R14 ;  /* 0x00000054a10e723e */ /* 0x000fe4000480700e */
[----:B------:R-:W-:Y:S01]  /*b410*/  F2FP.SATFINITE.E4M3.F32.PACK_AB_MERGE_C R39, R15, R87, R52 ;  /* 0x000000570f27723e */ /* 0x000fe20004807034 */
[----:B------:R-:W-:Y:S01]  /*b420*/  IMAD.MOV.U32 R15, RZ, RZ, R53 ;  /* 0x000000ffff0f7224 */ /* 0x000fe200078e0035 */
[----:B------:R-:W-:-:S07]  /*b430*/  F2FP.SATFINITE.E4M3.F32.PACK_AB_MERGE_C R38, R38, R179, R55 ;  /* 0x000000b32626723e */ /* 0x000fce0004807037 */
.L_x_516:
[----:B------:R-:W-:Y:S05]  /*b440*/  BSYNC B3 ;  /* 0x0000000000037941 */ /* 0x000fea0003800000 */
.L_x_515:
[----:B----4-:R-:W-:-:S05]  /*b450*/  IADD3 R40, P2, R26, R11, RZ ;  /* 0x0000000b1a287210 */ /* 0x010fca0007f5e0ff */
[----:B---3--:R-:W-:Y:S01]  /*b460*/  IMAD.X R41, R155, 0x1, R112, P2 ;  /* 0x000000019b297824 */ /* 0x008fe200010e0670 */
[----:B------:R-:W-:-:S04]  /*b470*/  ISETP.GE.AND P2, PT, R48, R137, PT ;  /* 0x000000893000720c */ /* 0x000fc80003f46270 */
[----:B0-----:R0:W-:Y:S09]  /*b480*/  ST.E.128 desc[UR50][R40.64], R12 ;  /* 0x0000000c28007985 */ /* 0x0011f2000c101d32 */
[----:B------:R-:W-:-:S04]  /*b490*/  @!P2 IADD3 R42, P5, R11, R48, RZ ;  /* 0x000000300b2aa210 */ /* 0x000fc80007fbe0ff */
[----:B------:R-:W-:-:S05]  /*b4a0*/  @!P2 LEA.HI.X.SX32 R43, R48, R155, 0x1, P5 ;  /* 0x0000009b302ba211 */ /* 0x000fca00028f0eff */
[----:B------:R0:W-:Y:S04]  /*b4b0*/  @!P2 ST.E.128 desc[UR50][R42.64], R36 ;  /* 0x000000242a00a985 */ /* 0x0001e8000c101d32 */
.L_x_514:
[----:B------:R-:W-:Y:S05]  /*b4c0*/  BSYNC B2 ;  /* 0x0000000000027941 */ /* 0x000fea0003800000 */
.L_x_513:
[----:B------:R-:W-:-:S13]  /*b4d0*/  ISETP.NE.AND P2, PT, R30, RZ, PT ;  /* 0x000000ff1e00720c */ /* 0x000fda0003f45270 */
[----:B------:R-:W-:Y:S05]  /*b4e0*/  @!P2 BRA `(.L_x_508) ;  /* 0x0000000c00bca947 */ /* 0x000fea0003800000 */
[----:B0-----:R-:W5:Y:S01]  /*b4f0*/  LDL R12, [R1] ;  /* 0x00000000010c7983 */ /* 0x001f620000100800 */
[----:B----4-:R-:W-:Y:S01]  /*b500*/  IADD3 R40, P2, R27, R11, RZ ;  /* 0x0000000b1b287210 */ /* 0x010fe20007f5e0ff */
[----:B------:R-:W-:Y:S03]  /*b510*/  BSSY B2, `(.L_x_517) ;  /* 0x00000e7000027945 */ /* 0x000fe60003800000 */
[----:B---3--:R-:W-:Y:S02]  /*b520*/  IADD3.X R41, R155, R111, RZ, P2, !PT ;  /* 0x0000006f9b297210 */ /* 0x008fe400017fe4ff */
[----:B------:R-:W-:Y:S02]  /*b530*/  ISETP.GE.AND P2, PT, R3, R118, PT ;  /* 0x000000760300720c */ /* 0x000fe40003f46270 */
[----:B-----5:R-:W-:-:S04]  /*b540*/  LOP3.LUT P5, RZ, R12, 0x1, RZ, 0xc0, !PT ;  /* 0x000000010cff7812 */ /* 0x020fc800078ac0ff */
[----:B------:R-:W-:-:S04]  /*b550*/  SEL R12, R121, R146, !P5 ;  /* 0x00000092790c7207 */ /* 0x000fc80006800000 */
        /* <DEDUP_REMOVED lines=16> */
[----:B------:R-:W3:Y:S01]  /*b660*/  LDS.128 R36, [R36+0x1a400] ;  /* 0x01a4000024247984 */ /* 0x000ee20000000c00 */
[----:B------:R-:W-:Y:S05]  /*b670*/  @P2 BRA `(.L_x_518) ;  /* 0x0000000c00402947 */ /* 0x000fea0003800000 */
[----:B---3--:R-:W-:Y:S01]  /*b680*/  IMAD.MOV.U32 R44, RZ, RZ, R36 ;  /* 0x000000ffff2c7224 */ /* 0x008fe200078e0024 */
[----:B------:R-:W-:Y:S01]  /*b690*/  F2FP.F16.E4M3.UNPACK_B R50, R156.H1 ;  /* 0x0000009cff32723e */ /* 0x000fe200030006ff */
[----:B0-----:R-:W-:Y:S01]  /*b6a0*/  IMAD.MOV.U32 R42, RZ, RZ, R12 ;  /* 0x000000ffff2a7224 */ /* 0x001fe200078e000c */
[----:B------:R-:W-:Y:S02]  /*b6b0*/  F2FP.F16.E4M3.UNPACK_B R49, R158.H1 ;  /* 0x0000009eff31723e */ /* 0x000fe400030006ff */
[----:B------:R-:W-:Y:S01]  /*b6c0*/  F2FP.F16.E4M3.UNPACK_B R46, R44.H1 ;  /* 0x0000002cff2e723e */ /* 0x000fe200030006ff */
[----:B------:R-:W-:Y:S01]  /*b6d0*/  HADD2.F32 R53, -RZ, R50.H0_H0 ;  /* 0x20000032ff357230 */ /* 0x000fe20000004100 */
[----:B------:R-:W-:Y:S01]  /*b6e0*/  F2FP.F16.E4M3.UNPACK_B R43, R42.H1 ;  /* 0x0000002aff2b723e */ /* 0x000fe200030006ff */
[----:B------:R-:W-:Y:S01]  /*b6f0*/  HADD2.F32 R51, -RZ, R49.H0_H0 ;  /* 0x20000031ff337230 */ /* 0x000fe20000004100 */
[----:B------:R-:W-:Y:S01]  /*b700*/  F2FP.F16.E4M3.UNPACK_B R56, R157.H1 ;  /* 0x0000009dff38723e */ /* 0x000fe200030006ff */
[--C-:B------:R-:W-:Y:S01]  /*b710*/  HADD2.F32 R12, -RZ, R46.reuse.H0_H0 ;  /* 0x2000002eff0c7230 */ /* 0x100fe20000004100 */
[----:B------:R-:W-:Y:S01]  /*b720*/  F2FP.F16.E4M3.UNPACK_B R58, R159 ;  /* 0x0000009fff3a723e */ /* 0x000fe200020006ff */
[----:B------:R-:W-:Y:S01]  /*b730*/  HADD2.F32 R36, -RZ, R43.H0_H0 ;  /* 0x2000002bff247230 */ /* 0x000fe20000004100 */
[----:B------:R-:W-:Y:S01]  /*b740*/  SHF.R.U32.HI R86, RZ, 0x10, R57 ;  /* 0x00000010ff567819 */ /* 0x000fe20000011639 */
[----:B------:R-:W-:-:S02]  /*b750*/  HADD2.F32 R46, -RZ, R46.H1_H1 ;  /* 0x3000002eff2e7230 */ /* 0x000fc40000004100 */
[-C--:B------:R-:W-:Y:S01]  /*b760*/  FMUL.FTZ R55, R12, R53.reuse ;  /* 0x000000350c377220 */ /* 0x080fe20000410000 */
[----:B------:R-:W-:Y:S02]  /*b770*/  HADD2.F32 R43, -RZ, R43.H1_H1 ;  /* 0x3000002bff2b7230 */ /* 0x000fe40000004100 */
[C---:B------:R-:W-:Y:S01]  /*b780*/  FMUL.FTZ R53, R36.reuse, R53 ;  /* 0x0000003524357220 */ /* 0x040fe20000410000 */
[--C-:B------:R-:W-:Y:S02]  /*b790*/  HADD2.F32 R87, -RZ, R56.reuse.H0_H0 ;  /* 0x20000038ff577230 */ /* 0x100fe40000004100 */
[-C--:B------:R-:W-:Y:S01]  /*b7a0*/  FFMA.FTZ R36, R36, R51.reuse, -R55 ;  /* 0x0000003324247223 */ /* 0x080fe20000010837 */
[----:B------:R-:W-:Y:S02]  /*b7b0*/  HADD2.F32 R56, -RZ, R56.H1_H1 ;  /* 0x30000038ff387230 */ /* 0x000fe40000004100 */
[----:B------:R-:W-:Y:S01]  /*b7c0*/  FFMA.FTZ R12, R12, R51, R53 ;  /* 0x000000330c0c7223 */ /* 0x000fe20000010035 */
[----:B------:R-:W-:Y:S01]  /*b7d0*/  HADD2.F32 R51, -RZ, R50.H1_H1 ;  /* 0x30000032ff337230 */ /* 0x000fe20000004100 */
[----:B------:R-:W-:Y:S01]  /*b7e0*/  SHF.R.U32.HI R84, RZ, 0x8, R57 ;  /* 0x00000008ff547819 */ /* 0x000fe20000011639 */
[----:B------:R-:W-:Y:S01]  /*b7f0*/  HADD2.F32 R50, -RZ, R49.H1_H1 ;  /* 0x30000031ff327230 */ /* 0x000fe20000004100 */
[----:B------:R-:W-:-:S02]  /*b800*/  LOP3.LUT R160, R45, 0xff0000ff, RZ, 0xc0, !PT ;  /* 0xff0000ff2da07812 */ /* 0x000fc400078ec0ff */
[-C--:B------:R-:W-:Y:S01]  /*b810*/  FMUL.FTZ R52, R46, R51.reuse ;  /* 0x000000332e347220 */ /* 0x080fe20000410000 */
[C---:B------:R-:W-:Y:S01]  /*b820*/  FMUL.FTZ R51, R43.reuse, R51 ;  /* 0x000000332b337220 */ /* 0x040fe20000410000 */
[----:B------:R-:W-:Y:S02]  /*b830*/  IMAD.SHL.U32 R84, R84, 0x100, RZ ;  /* 0x0000010054547824 */ /* 0x000fe400078e00ff */
[-C--:B------:R-:W-:Y:S01]  /*b840*/  FFMA.FTZ R49, R43, R50.reuse, -R52 ;  /* 0x000000322b317223 */ /* 0x080fe20000010834 */
[----:B------:R-:W-:Y:S01]  /*b850*/  FFMA.FTZ R43, R46, R50, R51 ;  /* 0x000000322e2b7223 */ /* 0x000fe20000010033 */
[----:B------:R-:W-:Y:S02]  /*b860*/  F2FP.F16.E4M3.UNPACK_B R52, R156 ;  /* 0x0000009cff34723e */ /* 0x000fe400020006ff */
[----:B------:R-:W-:Y:S02]  /*b870*/  F2FP.F16.E4M3.UNPACK_B R50, R44 ;  /* 0x0000002cff32723e */ /* 0x000fe400020006ff */
[----:B------:R-:W-:Y:S01]  /*b880*/  F2FP.F16.E4M3.UNPACK_B R46, R42 ;  /* 0x0000002aff2e723e */ /* 0x000fe200020006ff */
[----:B------:R-:W-:Y:S01]  /*b890*/  HADD2.F32 R55, -RZ, R52.H0_H0 ;  /* 0x20000034ff377230 */ /* 0x000fe20000004100 */
[----:B------:R-:W-:Y:S01]  /*b8a0*/  F2FP.F16.E4M3.UNPACK_B R51, R158 ;  /* 0x0000009eff33723e */ /* 0x000fe200020006ff */
[----:B------:R-:W-:Y:S01]  /*b8b0*/  HADD2.F32 R42, -RZ, R50.H0_H0 ;  /* 0x20000032ff2a7230 */ /* 0x000fe20000004100 */
[----:B------:R-:W-:Y:S01]  /*b8c0*/  SHF.R.U32.HI R156, RZ, 0x8, R59 ;  /* 0x00000008ff9c7819 */ /* 0x000fe2000001163b */
[----:B------:R-:W-:Y:S01]  /*b8d0*/  HADD2.F32 R44, -RZ, R46.H0_H0 ;  /* 0x2000002eff2c7230 */ /* 0x000fe20000004100 */
[----:B------:R-:W-:Y:S01]  /*b8e0*/  LOP3.LUT R158, R59, 0xff0000ff, RZ, 0xc0, !PT ;  /* 0xff0000ff3b9e7812 */ /* 0x000fe200078ec0ff */
[----:B------:R-:W-:-:S02]  /*b8f0*/  HADD2.F32 R53, -RZ, R51.H0_H0 ;  /* 0x20000033ff357230 */ /* 0x000fc40000004100 */
[-C--:B------:R-:W-:Y:S01]  /*b900*/  FMUL.FTZ R85, R42, R55.reuse ;  /* 0x000000372a557220 */ /* 0x080fe20000410000 */
[----:B------:R-:W-:Y:S02]  /*b910*/  HADD2.F32 R50, -RZ, R50.H1_H1 ;  /* 0x30000032ff327230 */ /* 0x000fe40000004100 */
[C---:B------:R-:W-:Y:S01]  /*b920*/  FMUL.FTZ R55, R44.reuse, R55 ;  /* 0x000000372c377220 */ /* 0x040fe20000410000 */
[----:B------:R-:W-:Y:S02]  /*b930*/  HADD2.F32 R46, -RZ, R46.H1_H1 ;  /* 0x3000002eff2e7230 */ /* 0x000fe40000004100 */
[-C--:B------:R-:W-:Y:S01]  /*b940*/  FFMA.FTZ R44, R44, R53.reuse, -R85 ;  /* 0x000000352c2c7223 */ /* 0x080fe20000010855 */
[----:B------:R-:W-:Y:S02]  /*b950*/  HADD2.F32 R51, -RZ, R51.H1_H1 ;  /* 0x30000033ff337230 */ /* 0x000fe40000004100 */
[----:B------:R-:W-:Y:S01]  /*b960*/  FFMA.FTZ R42, R42, R53, R55 ;  /* 0x000000352a2a7223 */ /* 0x000fe20000010037 */
[----:B------:R-:W-:Y:S01]  /*b970*/  HADD2.F32 R53, -RZ, R52.H1_H1 ;  /* 0x30000034ff357230 */ /* 0x000fe20000004100 */
[----:B------:R-:W-:Y:S01]  /*b980*/  F2FP.SATFINITE.E4M3.F32.PACK_AB_MERGE_C R36, R49, R36, RZ ;  /* 0x000000243124723e */ /* 0x000fe200048070ff */
[----:B------:R-:W-:Y:S01]  /*b990*/  IMAD.MOV.U32 R52, RZ, RZ, R38 ;  /* 0x000000ffff347224 */ /* 0x000fe200078e0026 */
[----:B------:R-:W-:-:S02]  /*b9a0*/  F2FP.SATFINITE.E4M3.F32.PACK_AB_MERGE_C R43, R43, R12, RZ ;  /* 0x0000000c2b2b723e */ /* 0x000fc400048070ff */
[-C--:B------:R-:W-:Y:S01]  /*b9b0*/  FMUL.FTZ R55, R50, R53.reuse ;  /* 0x0000003532377220 */ /* 0x080fe20000410000 */
[----:B------:R-:W-:-:S03]  /*b9c0*/  FMUL.FTZ R85, R46, R53 ;  /* 0x000000352e557220 */ /* 0x000fc60000410000 */
[-C--:B------:R-:W-:Y:S01]  /*b9d0*/  FFMA.FTZ R53, R46, R51.reuse, -R55 ;  /* 0x000000332e357223 */ /* 0x080fe20000010837 */
[----:B------:R-:W-:Y:S01]  /*b9e0*/  FFMA.FTZ R51, R50, R51, R85 ;  /* 0x0000003332337223 */ /* 0x000fe20000010055 */
[----:B------:R-:W-:Y:S02]  /*b9f0*/  MOV R50, R14 ;  /* 0x0000000e00327202 */ /* 0x000fe40000000f00 */
[----:B------:R-:W-:Y:S02]  /*ba00*/  F2FP.F16.E4M3.UNPACK_B R55, R52.H1 ;  /* 0x00000034ff37723e */ /* 0x000fe400030006ff */
[----:B------:R-:W-:Y:S02]  /*ba10*/  F2FP.F16.E4M3.UNPACK_B R54, R50.H1 ;  /* 0x00000032ff36723e */ /* 0x000fe400030006ff */
[----:B------:R-:W-:Y:S01]  /*ba20*/  F2FP.F16.E4M3.UNPACK_B R46, R159.H1 ;  /* 0x0000009fff2e723e */ /* 0x000fe200030006ff */
[----:B------:R-:W-:Y:S01]  /*ba30*/  HADD2.F32 R38, -RZ, R55.H0_H0 ;  /* 0x20000037ff267230 */ /* 0x000fe20000004100 */
[----:B------:R-:W-:Y:S01]  /*ba40*/  F2FP.F16.E4M3.UNPACK_B R52, R52 ;  /* 0x00000034ff34723e */ /* 0x000fe200020006ff */
[----:B------:R-:W-:Y:S01]  /*ba50*/  HADD2.F32 R14, -RZ, R54.H0_H0 ;  /* 0x20000036ff0e7230 */ /* 0x000fe20000004100 */
[----:B------:R-:W-:Y:S01]  /*ba60*/  F2FP.F16.E4M3.UNPACK_B R50, R50 ;  /* 0x00000032ff32723e */ /* 0x000fe200020006ff */
        /* <DEDUP_REMOVED lines=8> */
[-C--:B------:R-:W-:Y:S01]  /*baf0*/  FMUL.FTZ R85, R55, R56.reuse ;  /* 0x0000003837557220 */ /* 0x080fe20000410000 */
[C---:B------:R-:W-:Y:S01]  /*bb00*/  FMUL.FTZ R56, R54.reuse, R56 ;  /* 0x0000003836387220 */ /* 0x040fe20000410000 */
[----:B------:R-:W-:Y:S01]  /*bb10*/  HADD2.F32 R87, -RZ, R58.H0_H0 ;  /* 0x2000003aff577230 */ /* 0x000fe20000004100 */
[----:B------:R-:W-:Y:S01]  /*bb20*/  F2FP.SATFINITE.E4M3.F32.PACK_AB_MERGE_C R12, R53, R44, R36 ;  /* 0x0000002c350c723e */ /* 0x000fe20004807024 */
[-C--:B------:R-:W-:Y:S01]  /*bb30*/  FFMA.FTZ R85, R54, R46.reuse, -R85 ;  /* 0x0000002e36557223 */ /* 0x080fe20000010855 */
[----:B------:R-:W-:Y:S01]  /*bb40*/  FFMA.FTZ R55, R55, R46, R56 ;  /* 0x0000002e37377223 */ /* 0x000fe20000010038 */
[----:B------:R-:W-:Y:S01]  /*bb50*/  F2FP.F16.E4M3.UNPACK_B R46, R157 ;  /* 0x0000009dff2e723e */ /* 0x000fe200020006ff */
[----:B------:R-:W-:Y:S01]  /*bb60*/  HADD2.F32 R56, -RZ, R52.H0_H0 ;  /* 0x20000034ff387230 */ /* 0x000fe20000004100 */
[----:B------:R-:W-:Y:S01]  /*bb70*/  F2FP.SATFINITE.E4M3.F32.PACK_AB_MERGE_C R36, R51, R42, R43 ;  /* 0x0000002a3324723e */ /* 0x000fe2000480702b */
[----:B------:R-:W-:Y:S01]  /*bb80*/  HADD2.F32 R54, -RZ, R50.H0_H0 ;  /* 0x20000032ff367230 */ /* 0x000fe20000004100 */
[----:B------:R-:W-:Y:S01]  /*bb90*/  F2FP.F16.E4M3.UNPACK_B R43, R13 ;  /* 0x0000000dff2b723e */ /* 0x000fe200020006ff */
[----:B------:R-:W-:Y:S01]  /*bba0*/  HADD2.F32 R157, -RZ, R46.H0_H0 ;  /* 0x2000002eff9d7230 */ /* 0x000fe20000004100 */
[----:B------:R-:W-:Y:S01]  /*bbb0*/  F2FP.SATFINITE.E4M3.F32.PACK_AB_MERGE_C R38, R55, R38, RZ ;  /* 0x000000263726723e */ /* 0x000fe200048070ff */
[----:B------:R-:W-:Y:S01]  /*bbc0*/  IMAD.SHL.U32 R161, R156, 0x100, RZ ;  /* 0x000001009ca17824 */ /* 0x000fe200078e00ff */
[----:B------:R-:W-:Y:S01]  /*bbd0*/  F2FP.SATFINITE.E4M3.F32.PACK_AB_MERGE_C R14, R85, R14, RZ ;  /* 0x0000000e550e723e */ /* 0x000fe200048070ff */
[----:B------:R-:W-:-:S02]  /*bbe0*/  HADD2.F32 R52, -RZ, R52.H1_H1 ;  /* 0x30000034ff347230 */ /* 0x000fc40000004100 */
[-C--:B------:R-:W-:Y:S01]  /*bbf0*/  FMUL.FTZ R159, R56, R157.reuse ;  /* 0x0000009d389f7220 */ /* 0x080fe20000410000 */
[----:B------:R-:W-:Y:S01]  /*bc00*/  FMUL.FTZ R157, R54, R157 ;  /* 0x0000009d369d7220 */ /* 0x000fe20000410000 */
[----:B------:R-:W-:Y:S01]  /*bc10*/  HADD2.F32 R50, -RZ, R50.H1_H1 ;  /* 0x30000032ff327230 */ /* 0x000fe20000004100 */
[----:B------:R-:W-:Y:S01]  /*bc20*/  LOP3.LUT R158, R158, 0xff00, R161, 0xf8, !PT ;  /* 0x0000ff009e9e7812 */ /* 0x000fe200078ef8a1 */
[-C--:B------:R-:W-:Y:S01]  /*bc30*/  FFMA.FTZ R54, R54, R87.reuse, -R159 ;  /* 0x0000005736367223 */ /* 0x080fe2000001089f */
[----:B------:R-:W-:Y:S01]  /*bc40*/  FFMA.FTZ R56, R56, R87, R157 ;  /* 0x0000005738387223 */ /* 0x000fe2000001009d */
[----:B------:R-:W-:Y:S01]  /*bc50*/  LOP3.LUT R87, R57, 0xff0000ff, RZ, 0xc0, !PT ;  /* 0xff0000ff39577812 */ /* 0x000fe200078ec0ff */
[----:B------:R-:W-:Y:S01]  /*bc60*/  HADD2.F32 R42, -RZ, R43.H0_H0 ;  /* 0x2000002bff2a7230 */ /* 0x000fe20000004100 */
[----:B------:R-:W-:Y:S02]  /*bc70*/  SHF.R.U32.HI R159, RZ, 0x8, R47 ;  /* 0x00000008ff9f7819 */ /* 0x000fe4000001162f */
[----:B------:R-:W-:-:S02]  /*bc80*/  SHF.R.U32.HI R57, RZ, 0x10, R59 ;  /* 0x00000010ff397819 */ /* 0x000fc4000001163b */
[--C-:B------:R-:W-:Y:S02]  /*bc90*/  SHF.R.U32.HI R157, RZ, 0x8, R45.reuse ;  /* 0x00000008ff9d7819 */ /* 0x100fe4000001162d */
[----:B------:R-:W-:Y:S02]  /*bca0*/  SHF.R.U32.HI R59, RZ, 0x10, R45 ;  /* 0x00000010ff3b7819 */ /* 0x000fe4000001162d */
[----:B------:R-:W-:Y:S01]  /*bcb0*/  SHF.R.U32.HI R45, RZ, 0x10, R47 ;  /* 0x00000010ff2d7819 */ /* 0x000fe2000001162f */
[----:B------:R-:W-:Y:S01]  /*bcc0*/  IMAD.SHL.U32 R157, R157, 0x100, RZ ;  /* 0x000001009d9d7824 */ /* 0x000fe200078e00ff */
[----:B------:R-:W-:Y:S02]  /*bcd0*/  LOP3.LUT R47, R47, 0xff0000ff, RZ, 0xc0, !PT ;  /* 0xff0000ff2f2f7812 */ /* 0x000fe400078ec0ff */
[----:B------:R-:W-:Y:S02]  /*bce0*/  SHF.L.U32 R156, R159, 0x8, RZ ;  /* 0x000000089f9c7819 */ /* 0x000fe400000006ff */
[----:B------:R-:W-:Y:S01]  /*bcf0*/  LOP3.LUT R87, R87, 0xff00, R84, 0xf8, !PT ;  /* 0x0000ff0057577812 */ /* 0x000fe200078ef854 */
[----:B------:R-:W-:Y:S01]  /*bd00*/  IMAD.U32 R84, R86, 0x10000, RZ ;  /* 0x0001000056547824 */ /* 0x000fe200078e00ff */
[----:B------:R-:W-:Y:S01]  /*bd10*/  LOP3.LUT R156, R47, 0xff00, R156, 0xf8, !PT ;  /* 0x0000ff002f9c7812 */ /* 0x000fe200078ef89c */
[----:B------:R-:W-:Y:S01]  /*bd20*/  IMAD.U32 R47, R57, 0x10000, RZ ;  /* 0x00010000392f7824 */ /* 0x000fe200078e00ff */
[----:B------:R-:W-:Y:S01]  /*bd30*/  LOP3.LUT R160, R160, 0xff00, R157, 0xf8, !PT ;  /* 0x0000ff00a0a07812 */ /* 0x000fe200078ef89d */
[----:B------:R-:W-:Y:S01]  /*bd40*/  IMAD.U32 R57, R59, 0x10000, RZ ;  /* 0x000100003b397824 */ /* 0x000fe200078e00ff */
[----:B------:R-:W-:Y:S01]  /*bd50*/  LOP3.LUT R84, R87, 0xff0000, R84, 0xf8, !PT ;  /* 0x00ff000057547812 */ /* 0x000fe200078ef854 */
[----:B------:R-:W-:Y:S01]  /*bd60*/  HADD2.F32 R87, -RZ, R46.H1_H1 ;  /* 0x3000002eff577230 */ /* 0x000fe20000004100 */
[----:B------:R-:W-:Y:S01]  /*bd70*/  F2FP.F16.E4M3.UNPACK_B R46, R37 ;  /* 0x00000025ff2e723e */ /* 0x000fe200020006ff */
[----:B------:R-:W-:Y:S01]  /*bd80*/  HADD2.F32 R59, -RZ, R58.H1_H1 ;  /* 0x3000003aff3b7230 */ /* 0x000fe20000004100 */
[----:B------:R-:W-:-:S02]  /*bd90*/  LOP3.LUT R57, R160, 0xff0000, R57, 0xf8, !PT ;  /* 0x00ff0000a0397812 */ /* 0x000fc400078ef839 */
[-C--:B------:R-:W-:Y:S01]  /*bda0*/  FMUL.FTZ R157, R52, R87.reuse ;  /* 0x00000057349d7220 */ /* 0x080fe20000410000 */
[C---:B------:R-:W-:Y:S01]  /*bdb0*/  FMUL.FTZ R87, R50.reuse, R87 ;  /* 0x0000005732577220 */ /* 0x040fe20000410000 */
[----:B------:R-:W-:Y:S01]  /*bdc0*/  F2FP.F16.E4M3.UNPACK_B R44, R57 ;  /* 0x00000039ff2c723e */ /* 0x000fe200020006ff */
[----:B------:R-:W-:Y:S01]  /*bdd0*/  HADD2.F32 R49, -RZ, R46.H0_H0 ;  /* 0x2000002eff317230 */ /* 0x000fe20000004100 */
[-C--:B------:R-:W-:Y:S01]  /*bde0*/  F2FP.F16.E4M3.UNPACK_B R51, R84.reuse ;  /* 0x00000054ff33723e */ /* 0x080fe200020006ff */
[-C--:B------:R-:W-:Y:S01]  /*bdf0*/  FFMA.FTZ R157, R50, R59.reuse, -R157 ;  /* 0x0000003b329d7223 */ /* 0x080fe2000001089d */
[----:B------:R-:W-:Y:S01]  /*be00*/  FFMA.FTZ R87, R52, R59, R87 ;  /* 0x0000003b34577223 */ /* 0x000fe20000010057 */
[----:B------:R-:W-:Y:S01]  /*be10*/  HADD2.F32 R53, -RZ, R44.H0_H0 ;  /* 0x2000002cff357230 */ /* 0x000fe20000004100 */
[----:B------:R-:W-:Y:S01]  /*be20*/  F2FP.F16.E4M3.UNPACK_B R57, R57.H1 ;  /* 0x00000039ff39723e */ /* 0x000fe200030006ff */
[----:B------:R-:W-:Y:S01]  /*be30*/  HADD2.F32 R50, -RZ, R46.H1_H1 ;  /* 0x3000002eff327230 */ /* 0x000fe20000004100 */
[----:B------:R-:W-:Y:S01]  /*be40*/  F2FP.F16.E4M3.UNPACK_B R84, R84.H1 ;  /* 0x00000054ff54723e */ /* 0x000fe200030006ff */
[----:B------:R-:W-:-:S02]  /*be50*/  HADD2.F32 R52, -RZ, R51.H0_H0 ;  /* 0x20000033ff347230 */ /* 0x000fc40000004100 */
[-C--:B------:R-:W-:Y:S01]  /*be60*/  FMUL.FTZ R55, R49, R53.reuse ;  /* 0x0000003531377220 */ /* 0x080fe20000410000 */
[C---:B------:R-:W-:Y:S01]  /*be70*/  FMUL.FTZ R46, R42.reuse, R53 ;  /* 0x000000352a2e7220 */ /* 0x040fe20000410000 */
[----:B------:R-:W-:Y:S01]  /*be80*/  HADD2.F32 R53, -RZ, R44.H1_H1 ;  /* 0x3000002cff357230 */ /* 0x000fe20000004100 */
[----:B------:R-:W-:Y:S01]  /*be90*/  F2FP.SATFINITE.E4M3.F32.PACK_AB_MERGE_C R14, R157, R54, R14 ;  /* 0x000000369d0e723e */ /* 0x000fe2000480700e */
[----:B------:R-:W-:Y:S02]  /*bea0*/  HADD2.F32 R44, -RZ, R43.H1_H1 ;  /* 0x3000002bff2c7230 */ /* 0x000fe40000004100 */
[-C--:B------:R-:W-:Y:S01]  /*beb0*/  FFMA.FTZ R42, R42, R52.reuse, -R55 ;  /* 0x000000342a2a7223 */ /* 0x080fe20000010837 */
[----:B------:R-:W-:Y:S02]  /*bec0*/  HADD2.F32 R51, -RZ, R51.H1_H1 ;  /* 0x30000033ff337230 */ /* 0x000fe40000004100 */
[----:B------:R-:W-:Y:S01]  /*bed0*/  FFMA.FTZ R43, R49, R52, R46 ;  /* 0x00000034312b7223 */ /* 0x000fe2000001002e */
[-C--:B------:R-:W-:Y:S01]  /*bee0*/  FMUL.FTZ R55, R50, R53.reuse ;  /* 0x0000003532377220 */ /* 0x080fe20000410000 */
[C---:B------:R-:W-:Y:S01]  /*bef0*/  FMUL.FTZ R53, R44.reuse, R53 ;  /* 0x000000352c357220 */ /* 0x040fe20000410000 */
[----:B------:R-:W-:Y:S01]  /*bf00*/  F2FP.F16.E4M3.UNPACK_B R49, R37.H1 ;  /* 0x00000025ff31723e */ /* 0x000fe200030006ff */
[----:B------:R-:W-:Y:S01]  /*bf10*/  HADD2.F32 R52, -RZ, R57.H0_H0 ;  /* 0x20000039ff347230 */ /* 0x000fe20000004100 */
[----:B------:R-:W-:Y:S01]  /*bf20*/  F2FP.F16.E4M3.UNPACK_B R46, R13.H1 ;  /* 0x0000000dff2e723e */ /* 0x000fe200030006ff */
[-C--:B------:R-:W-:Y:S01]  /*bf30*/  FFMA.FTZ R13, R44, R51.reuse, -R55 ;  /* 0x000000332c0d7223 */ /* 0x080fe20000010837 */
[----:B------:R-:W-:Y:S01]  /*bf40*/  FFMA.FTZ R44, R50, R51, R53 ;  /* 0x00000033322c7223 */ /* 0x000fe20000010035 */
[----:B------:R-:W-:Y:S01]  /*bf50*/  HADD2.F32 R51, -RZ, R49.H0_H0 ;  /* 0x20000031ff337230 */ /* 0x000fe20000004100 */
[----:B------:R-:W-:Y:S01]  /*bf60*/  SHF.L.U32 R45, R45, 0x10, RZ ;  /* 0x000000102d2d7819 */ /* 0x000fe200000006ff */
[--C-:B------:R-:W-:Y:S01]  /*bf70*/  HADD2.F32 R37, -RZ, R46.reuse.H0_H0 ;  /* 0x2000002eff257230 */ /* 0x100fe20000004100 */
[----:B------:R-:W-:Y:S01]  /*bf80*/  LOP3.LUT R47, R158, 0xff0000, R47, 0xf8, !PT ;  /* 0x00ff00009e2f7812 */ /* 0x000fe200078ef82f */
[----:B------:R-:W-:-:S02]  /*bf90*/  HADD2.F32 R50, -RZ, R46.H1_H1 ;  /* 0x3000002eff327230 */ /* 0x000fc40000004100 */
[-C--:B------:R-:W-:Y:S01]  /*bfa0*/  FMUL.FTZ R54, R51, R52.reuse ;  /* 0x0000003433367220 */ /* 0x080fe20000410000 */
[--C-:B------:R-:W-:Y:S02]  /*bfb0*/  HADD2.F32 R46, -RZ, R84.reuse.H0_H0 ;  /* 0x20000054ff2e7230 */ /* 0x100fe40000004100 */
[C---:B------:R-:W-:Y:S01]  /*bfc0*/  FMUL.FTZ R52, R37.reuse, R52 ;  /* 0x0000003425347220 */ /* 0x040fe20000410000 */
[----:B------:R-:W-:Y:S01]  /*bfd0*/  HADD2.F32 R57, -RZ, R57.H1_H1 ;  /* 0x30000039ff397230 */ /* 0x000fe20000004100 */
[----:B------:R-:W-:Y:S01]  /*bfe0*/  LOP3.LUT R45, R156, 0xff0000, R45, 0xf8, !PT ;  /* 0x00ff00009c2d7812 */ /* 0x000fe200078ef82d */
[----:B------:R-:W-:Y:S02]  /*bff0*/  HADD2.F32 R49, -RZ, R49.H1_H1 ;  /* 0x30000031ff317230 */ /* 0x000fe40000004100 */
[-C--:B------:R-:W-:Y:S01]  /*c000*/  FFMA.FTZ R37, R37, R46.reuse, -R54 ;  /* 0x0000002e25257223 */ /* 0x080fe20000010836 */
[----:B------:R-:W-:Y:S02]  /*c010*/  HADD2.F32 R84, -RZ, R84.H1_H1 ;  /* 0x30000054ff547230 */ /* 0x000fe40000004100 */
[CC--:B------:R-:W-:Y:S01]  /*c020*/  FMUL.FTZ R54, R50.reuse, R57.reuse ;  /* 0x0000003932367220 */ /* 0x0c0fe20000410000 */
[----:B------:R-:W-:Y:S01]  /*c030*/  FFMA.FTZ R46, R51, R46, R52 ;  /* 0x0000002e332e7223 */ /* 0x000fe20000010034 */
[C---:B------:R-:W-:Y:S01]  /*c040*/  FMUL.FTZ R53, R49.reuse, R57 ;  /* 0x0000003931357220 */ /* 0x040fe20000410000 */
[----:B------:R-:W-:Y:S01]  /*c050*/  F2FP.F16.E4M3.UNPACK_B R51, R39 ;  /* 0x00000027ff33723e */ /* 0x000fe200020006ff */
[-C--:B------:R-:W-:Y:S01]  /*c060*/  FFMA.FTZ R49, R49, R84.reuse, R54 ;  /* 0x0000005431317223 */ /* 0x080fe20000010036 */
[----:B------:R-:W-:Y:S01]  /*c070*/  F2FP.F16.E4M3.UNPACK_B R54, R45 ;  /* 0x0000002dff36723e */ /* 0x000fe200020006ff */
[----:B------:R-:W-:Y:S01]  /*c080*/  FFMA.FTZ R50, R50, R84, -R53 ;  /* 0x0000005432327223 */ /* 0x000fe20000010835 */
[----:B------:R-:W-:-:S02]  /*c090*/  F2FP.F16.E4M3.UNPACK_B R52, R15 ;  /* 0x0000000fff34723e */ /* 0x000fc400020006ff */
[----:B------:R-:W-:Y:S01]  /*c0a0*/  F2FP.F16.E4M3.UNPACK_B R53, R15.H1 ;  /* 0x0000000fff35723e */ /* 0x000fe200030006ff */
[----:B------:R-:W-:Y:S01]  /*c0b0*/  HADD2.F32 R85, -RZ, R54.H0_H0 ;  /* 0x20000036ff557230 */ /* 0x000fe20000004100 */
[----:B------:R-:W-:Y:S01]  /*c0c0*/  F2FP.F16.E4M3.UNPACK_B R84, R45.H1 ;  /* 0x0000002dff54723e */ /* 0x000fe200030006ff */
[----:B------:R-:W-:Y:S01]  /*c0d0*/  HADD2.F32 R15, -RZ, R52.H0_H0 ;  /* 0x20000034ff0f7230 */ /* 0x000fe20000004100 */
[----:B------:R-:W-:Y:S01]  /*c0e0*/  F2FP.F16.E4M3.UNPACK_B R57, R39.H1 ;  /* 0x00000027ff39723e */ /* 0x000fe200030006ff */
[----:B------:R-:W-:Y:S01]  /*c0f0*/  HADD2.F32 R55, -RZ, R53.H0_H0 ;  /* 0x20000035ff377230 */ /* 0x000fe20000004100 */
[----:B------:R-:W-:Y:S01]  /*c100*/  F2FP.SATFINITE.E4M3.F32.PACK_AB_MERGE_C R38, R87, R56, R38 ;  /* 0x000000385726723e */ /* 0x000fe20004807026 */
[----:B------:R-:W-:Y:S01]  /*c110*/  HADD2.F32 R56, -RZ, R51.H0_H0 ;  /* 0x20000033ff387230 */ /* 0x000fe20000004100 */
[-C--:B------:R-:W-:Y:S01]  /*c120*/  F2FP.F16.E4M3.UNPACK_B R39, R47.reuse ;  /* 0x0000002fff27723e */ /* 0x080fe200020006ff */
[----:B------:R-:W-:Y:S01]  /*c130*/  HADD2.F32 R86, -RZ, R84.H0_H0 ;  /* 0x20000054ff567230 */ /* 0x000fe20000004100 */
[----:B------:R-:W-:Y:S01]  /*c140*/  F2FP.F16.E4M3.UNPACK_B R47, R47.H1 ;  /* 0x0000002fff2f723e */ /* 0x000fe200030006ff */
[----:B------:R-:W-:-:S02]  /*c150*/  HADD2.F32 R58, -RZ, R57.H0_H0 ;  /* 0x20000039ff3a7230 */ /* 0x000fc40000004100 */
[-C--:B------:R-:W-:Y:S01]  /*c160*/  FMUL.FTZ R156, R56, R85.reuse ;  /* 0x00000055389c7220 */ /* 0x080fe20000410000 */
[----:B------:R-:W-:Y:S02]  /*c170*/  HADD2.F32 R45, -RZ, R39.H0_H0 ;  /* 0x20000027ff2d7230 */ /* 0x000fe40000004100 */
[----:B------:R-:W-:Y:S01]  /*c180*/  FMUL.FTZ R85, R15, R85 ;  /* 0x000000550f557220 */ /* 0x000fe20000410000 */
[----:B------:R-:W-:Y:S02]  /*c190*/  HADD2.F32 R59, -RZ, R47.H0_H0 ;  /* 0x2000002fff3b7230 */ /* 0x000fe40000004100 */
[----:B------:R-:W-:Y:S01]  /*c1a0*/  FMUL.FTZ R87, R55, R86 ;  /* 0x0000005637577220 */ /* 0x000fe20000410000 */
[----:B------:R-:W-:Y:S02]  /*c1b0*/  HADD2.F32 R57, -RZ, R57.H1_H1 ;  /* 0x30000039ff397230 */ /* 0x000fe40000004100 */
[----:B------:R-:W-:Y:S01]  /*c1c0*/  FFMA.FTZ R15, R15, R45, -R156 ;  /* 0x0000002d0f0f7223 */ /* 0x000fe2000001089c */
[----:B------:R-:W-:-:S02]  /*c1d0*/  HADD2.F32 R84, -RZ, R84.H1_H1 ;  /* 0x30000054ff547230 */ /* 0x000fc40000004100 */
[----:B------:R-:W-:Y:S01]  /*c1e0*/  FFMA.FTZ R45, R56, R45, R85 ;  /* 0x0000002d382d7223 */ /* 0x000fe20000010055 */
[----:B------:R-:W-:Y:S02]  /*c1f0*/  HADD2.F32 R53, -RZ, R53.H1_H1 ;  /* 0x30000035ff357230 */ /* 0x000fe40000004100 */
[C---:B------:R-:W-:Y:S01]  /*c200*/  FMUL.FTZ R158, R58.reuse, R86 ;  /* 0x000000563a9e7220 */ /* 0x040fe20000410000 */
[----:B------:R-:W-:Y:S01]  /*c210*/  FFMA.FTZ R56, R58, R59, R87 ;  /* 0x0000003b3a387223 */ /* 0x000fe20000010057 */
[----:B------:R-:W-:Y:S02]  /*c220*/  HADD2.F32 R51, -RZ, R51.H1_H1 ;  /* 0x30000033ff337230 */ /* 0x000fe40000004100 */
[-C--:B------:R-:W-:Y:S01]  /*c230*/  FMUL.FTZ R86, R57, R84.reuse ;  /* 0x0000005439567220 */ /* 0x080fe20000410000 */
[----:B------:R-:W-:Y:S02]  /*c240*/  HADD2.F32 R58, -RZ, R54.H1_H1 ;  /* 0x30000036ff3a7230 */ /* 0x000fe40000004100 */
[----:B------:R-:W-:Y:S01]  /*c250*/  FMUL.FTZ R84, R53, R84 ;  /* 0x0000005435547220 */ /* 0x000fe20000410000 */
[----:B------:R-:W-:-:S02]  /*c260*/  HADD2.F32 R52, -RZ, R52.H1_H1 ;  /* 0x30000034ff347230 */ /* 0x000fc40000004100 */
[----:B------:R-:W-:Y:S01]  /*c270*/  FFMA.FTZ R55, R55, R59, -R158 ;  /* 0x0000003b37377223 */ /* 0x000fe2000001089e */
[----:B------:R-:W-:Y:S02]  /*c280*/  HADD2.F32 R54, -RZ, R47.H1_H1 ;  /* 0x3000002fff367230 */ /* 0x000fe40000004100 */
[-C--:B------:R-:W-:Y:S01]  /*c290*/  FMUL.FTZ R47, R51, R58.reuse ;  /* 0x0000003a332f7220 */ /* 0x080fe20000410000 */
[----:B------:R-:W-:Y:S02]  /*c2a0*/  HADD2.F32 R39, -RZ, R39.H1_H1 ;  /* 0x30000027ff277230 */ /* 0x000fe40000004100 */
[----:B------:R-:W-:Y:S01]  /*c2b0*/  FMUL.FTZ R58, R52, R58 ;  /* 0x0000003a343a7220 */ /* 0x000fe20000410000 */
[----:B------:R-:W-:Y:S01]  /*c2c0*/  F2FP.SATFINITE.E4M3.F32.PACK_AB_MERGE_C R37, R50, R37, RZ ;  /* 0x000000253225723e */ /* 0x000fe200048070ff */
[-C--:B------:R-:W-:Y:S01]  /*c2d0*/  FFMA.FTZ R86, R53, R54.reuse, -R86 ;  /* 0x0000003635567223 */ /* 0x080fe20000010856 */
[----:B------:R-:W-:Y:S01]  /*c2e0*/  FFMA.FTZ R57, R57, R54, R84 ;  /* 0x0000003639397223 */ /* 0x000fe20000010054 */
[-C--:B------:R-:W-:Y:S01]  /*c2f0*/  FFMA.FTZ R52, R52, R39.reuse, -R47 ;  /* 0x0000002734347223 */ /* 0x080fe2000001082f */
[----:B------:R-:W-:Y:S01]  /*c300*/  FFMA.FTZ R58, R51, R39, R58 ;  /* 0x00000027333a7223 */ /* 0x000fe2000001003a */
[----:B------:R-:W-:-:S02]  /*c310*/  F2FP.SATFINITE.E4M3.F32.PACK_AB_MERGE_C R46, R49, R46, RZ ;  /* 0x0000002e312e723e */ /* 0x000fc400048070ff */
[----:B------:R-:W-:Y:S02]  /*c320*/  F2FP.SATFINITE.E4M3.F32.PACK_AB_MERGE_C R55, R86, R55, RZ ;  /* 0x000000375637723e */ /* 0x000fe400048070ff */
[----:B------:R-:W-:Y:S02]  /*c330*/  F2FP.SATFINITE.E4M3.F32.PACK_AB_MERGE_C R56, R57, R56, RZ ;  /* 0x000000383938723e */ /* 0x000fe400048070ff */
[----:B------:R-:W-:Y:S02]  /*c340*/  F2FP.SATFINITE.E4M3.F32.PACK_AB_MERGE_C R13, R13, R42, R37 ;  /* 0x0000002a0d0d723e */ /* 0x000fe40004807025 */
[----:B------:R-:W-:Y:S02]  /*c350*/  F2FP.SATFINITE.E4M3.F32.PACK_AB_MERGE_C R15, R52, R15, R55 ;  /* 0x0000000f340f723e */ /* 0x000fe40004807037 */
[----:B------:R-:W-:Y:S02]  /*c360*/  F2FP.SATFINITE.E4M3.F32.PACK_AB_MERGE_C R37, R44, R43, R46 ;  /* 0x0000002b2c25723e */ /* 0x000fe4000480702e */
[----:B------:R-:W-:-:S07]  /*c370*/  F2FP.SATFINITE.E4M3.F32.PACK_AB_MERGE_C R39, R58, R45, R56 ;  /* 0x0000002d3a27723e */ /* 0x000fce0004807038 */
.L_x_518:
[----:B------:R-:W-:Y:S05]  /*c380*/  BSYNC B2 ;  /* 0x0000000000027941 */ /* 0x000fea0003800000 */
.L_x_517:
[----:B------:R-:W-:Y:S01]  /*c390*/  ISETP.GE.AND P2, PT, R48, R137, PT ;  /* 0x000000893000720c */ /* 0x000fe20003f46270 */
[----:B0-----:R0:W-:-:S12]  /*c3a0*/  ST.E.128 desc[UR50][R40.64], R12 ;  /* 0x0000000c28007985 */ /* 0x0011d8000c101d32 */
[----:B------:R-:W-:-:S04]  /*c3b0*/  @!P2 IADD3 R42, P5, R11, R48, RZ ;  /* 0x000000300b2aa210 */ /* 0x000fc80007fbe0ff */
[----:B------:R-:W-:-:S05]  /*c3c0*/  @!P2 LEA.HI.X.SX32 R43, R48, R155, 0x1, P5 ;  /* 0x0000009b302ba211 */ /* 0x000fca00028f0eff */
[----:B---3--:R0:W-:Y:S04]  /*c3d0*/  @!P2 ST.E.128 desc[UR50][R42.64], R36 ;  /* 0x000000242a00a985 */ /* 0x0081e8000c101d32 */
.L_x_508:
[----:B------:R-:W-:Y:S05]  /*c3e0*/  BSYNC B1 ;  /* 0x0000000000017941 */ /* 0x000fea0003800000 */
.L_x_507:
[----:B------:R-:W-:-:S03]  /*c3f0*/  UMOV UR4, 0xffffffff ;  /* 0xffffffff00047882 */ /* 0x000fc60000000000 */
[----:B------:R-:W-:Y:S05]  /*c400*/  BRA.DIV UR4, `(.L_x_519) ;  /* 0x000001e204107947 */ /* 0x000fea000b800000 */
[----:B------:R0:W0:Y:S04]  /*c410*/  SHFL.IDX PT, R44, R119, 0x1, 0x1e1f ;  /* 0x003e1f00772c7f89 */ /* 0x00002800000e0000 */
[----:B-1----:R-:W1:Y:S02]  /*c420*/  SHFL.IDX PT, R120, R120, 0x1, 0x1e1f ;  /* 0x003e1f0078787f89 */ /* 0x002e6400000e0000 */
.L_x_788:
[----:B------:R-:W-:Y:S05]  /*c430*/  @P4 BRA `(.L_x_476) ;  /* 0x0000003400344947 */ /* 0x000fea0003800000 */
[----:B------:R-:W-:Y:S01]  /*c440*/  ISETP.NE.AND P2, PT, R28, RZ, PT ;  /* 0x000000ff1c00720c */ /* 0x000fe20003f45270 */
[----:B------:R-:W-:-:S12]  /*c450*/  BSSY B1, `(.L_x_520) ;  /* 0x00000f2000017945 */ /* 0x000fd80003800000 */
[----:B------:R-:W-:Y:S05]  /*c460*/  @!P2 BRA `(.L_x_521) ;  /* 0x0000000c00c0a947 */ /* 0x000fea0003800000 */
[----:B----4-:R-:W-:Y:S01]  /*c470*/  SEL R11, R121, R146, !P0 ;  /* 0x00000092790b7207 */ /* 0x010fe20004000000 */
[----:B------:R-:W-:Y:S01]  /*c480*/  BSSY B2, `(.L_x_522) ;  /* 0x00000ec000027945 */ /* 0x000fe20003800000 */
[----:B01----:R-:W-:Y:S02]  /*c490*/  IADD3 R40, P2, R21, R120, RZ ;  /* 0x0000007815287210 */ /* 0x003fe40007f5e0ff */
[----:B------:R-:W-:-:S03]  /*c4a0*/  SHF.R.S32.HI R12, RZ, 0x1f, R11 ;  /* 0x0000001fff0c7819 */ /* 0x000fc6000001140b */
[----:B------:R-:W-:Y:S01]  /*c4b0*/  IMAD.X R41, R44, 0x1, R113, P2 ;  /* 0x000000012c297824 */ /* 0x000fe200010e0671 */
[----:B------:R-:W-:-:S04]  /*c4c0*/  LEA.HI R12, R12, R11, RZ, 0x5 ;  /* 0x0000000b0c0c7211 */ /* 0x000fc800078f28ff */
[----:B------:R-:W-:-:S04]  /*c4d0*/  LEA.HI.SX32 R12, R12, R117, 0x1b ;  /* 0x000000750c0c7211 */ /* 0x000fc800078fdaff */
[----:B------:R-:W-:Y:S01]  /*c4e0*/  SHF.R.S32.HI R13, RZ, 0x1f, R12 ;  /* 0x0000001fff0d7819 */ /* 0x000fe2000001140c */
[----:B------:R-:W-:-:S03]  /*c4f0*/  IMAD.SHL.U32 R11, R12, 0x10, RZ ;  /* 0x000000100c0b7824 */ /* 0x000fc600078e00ff */
[----:B------:R-:W-:Y:S02]  /*c500*/  LEA.HI R13, R13, R12, RZ, 0x2 ;  /* 0x0000000c0d0d7211 */ /* 0x000fe400078f10ff */
[----:B------:R-:W-:Y:S02]  /*c510*/  ISETP.GE.AND P2, PT, R11, R137, PT ;  /* 0x000000890b00720c */ /* 0x000fe40003f46270 */
[----:B------:R-:W-:-:S05]  /*c520*/  SHF.R.S32.HI R12, RZ, 0x2, R13 ;  /* 0x00000002ff0c7819 */ /* 0x000fca000001140d */
[----:B------:R-:W-:-:S06]  /*c530*/  IMAD R12, R12, 0x2800, R213 ;  /* 0x000028000c0c7824 */ /* 0x000fcc00078e02d5 */
[----:B------:R-:W-:-:S04]  /*c540*/  @!P2 IADD3 R42, P4, R11, R120, RZ ;  /* 0x000000780b2aa210 */ /* 0x000fc80007f9e0ff */
[----:B------:R-:W-:Y:S02]  /*c550*/  @!P2 LEA.HI.X.SX32 R43, R11, R44, 0x1, P4 ;  /* 0x0000002c0b2ba211 */ /* 0x000fe400020f0eff */
[----:B------:R-:W-:Y:S02]  /*c560*/  LOP3.LUT R11, R212, 0x30, R11, 0xf8, !PT ;  /* 0x00000030d40b7812 */ /* 0x000fe400078ef80b */
[----:B------:R-:W-:Y:S02]  /*c570*/  ISETP.GE.AND P4, PT, R16, R118, PT ;  /* 0x000000761000720c */ /* 0x000fe40003f86270 */
[----:B------:R-:W-:-:S05]  /*c580*/  LOP3.LUT R11, R11, R4, RZ, 0x3c, !PT ;  /* 0x000000040b0b7212 */ /* 0x000fca00078e3cff */
[----:B------:R-:W-:Y:S02]  /*c590*/  IMAD.IADD R12, R12, 0x1, R11 ;  /* 0x000000010c0c7824 */ /* 0x000fe400078e020b */
[C---:B------:R-:W-:Y:S02]  /*c5a0*/  IMAD R11, R19.reuse, 0x7800, R133 ;  /* 0x00007800130b7824 */ /* 0x040fe400078e0285 */
[----:B------:R-:W-:-:S03]  /*c5b0*/  IMAD R13, R19, 0x7800, R12 ;  /* 0x00007800130d7824 */ /* 0x000fc600078e020c */
[C---:B------:R-:W-:Y:S01]  /*c5c0*/  IADD3 R11, R18.reuse, R11, RZ ;  /* 0x0000000b120b7210 */ /* 0x040fe20007ffe0ff */
[----:B------:R-:W-:-:S04]  /*c5d0*/  IMAD.IADD R36, R18, 0x1, R13 ;  /* 0x0000000112247824 */ /* 0x000fc800078e020d */
[----:B------:R0:W1:Y:S04]  /*c5e0*/  LDS.128 R12, [R11+0x1a400] ;  /* 0x01a400000b0c7984 */ /* 0x0000680000000c00 */
[----:B------:R-:W4:Y:S01]  /*c5f0*/  LDS.128 R36, [R36+0x1a400] ;  /* 0x01a4000024247984 */ /* 0x000f220000000c00 */
[----:B------:R-:W-:Y:S05]  /*c600*/  @P4 BRA `(.L_x_523) ;  /* 0x0000000c004c4947 */ /* 0x000fea0003800000 */
[--C-:B------:R-:W-:Y:S01]  /*c610*/  SHF.R.U32.HI R45, RZ, 0x8, R73.reuse ;  /* 0x00000008ff2d7819 */ /* 0x100fe20000011649 */
[----:B-1----:R-:W-:Y:S01]  /*c620*/  IMAD.MOV.U32 R48, RZ, RZ, R12 ;  /* 0x000000ffff307224 */ /* 0x002fe200078e000c */
[----:B------:R-:W-:Y:S01]  /*c630*/  SHF.R.U32.HI R56, RZ, 0x10, R73 ;  /* 0x00000010ff387819 */ /* 0x000fe20000011649 */
[----:B----4-:R-:W-:Y:S01]  /*c640*/  IMAD.MOV.U32 R49, RZ, RZ, R36 ;  /* 0x000000ffff317224 */ /* 0x010fe200078e0024 */
[----:B------:R-:W-:Y:S01]  /*c650*/  SHF.R.U32.HI R51, RZ, 0x8, R75 ;  /* 0x00000008ff337819 */ /* 0x000fe2000001164b */
[----:B------:R-:W-:Y:S01]  /*c660*/  IMAD.MOV.U32 R47, RZ, RZ, R38 ;  /* 0x000000ffff2f7224 */ /* 0x000fe200078e0026 */
[----:B0-----:R-:W-:Y:S02]  /*c670*/  LOP3.LUT R11, R73, 0xff0000ff, RZ, 0xc0, !PT ;  /* 0xff0000ff490b7812 */ /* 0x001fe400078ec0ff */
[----:B------:R-:W-:Y:S01]  /*c680*/  SHF.L.U32 R12, R45, 0x8, RZ ;  /* 0x000000082d0c7819 */ /* 0x000fe200000006ff */
[----:B------:R-:W-:Y:S01]  /*c690*/  IMAD.MOV.U32 R45, RZ, RZ, R14 ;  /* 0x000000ffff2d7224 */ /* 0x000fe200078e000e */
[----:B------:R-:W-:Y:S01]  /*c6a0*/  SHF.R.U32.HI R53, RZ, 0x8, R61 ;  /* 0x00000008ff357819 */ /* 0x000fe2000001163d */
[----:B------:R-:W-:Y:S01]  /*c6b0*/  IMAD.U32 R14, R56, 0x10000, RZ ;  /* 0x00010000380e7824 */ /* 0x000fe200078e00ff */
[----:B------:R-:W-:Y:S01]  /*c6c0*/  SHF.R.U32.HI R54, RZ, 0x10, R75 ;  /* 0x00000010ff367819 */ /* 0x000fe2000001164b */
[----:B------:R-:W-:Y:S01]  /*c6d0*/  IMAD.SHL.U32 R51, R51, 0x100, RZ ;  /* 0x0000010033337824 */ /* 0x000fe200078e00ff */
[----:B------:R-:W-:-:S02]  /*c6e0*/  SHF.R.U32.HI R55, RZ, 0x8, R63 ;  /* 0x00000008ff377819 */ /* 0x000fc4000001163f */
[----:B------:R-:W-:Y:S02]  /*c6f0*/  LOP3.LUT R11, R11, 0xff00, R12, 0xf8, !PT ;  /* 0x0000ff000b0b7812 */ /* 0x000fe400078ef80c */
[----:B------:R-:W-:Y:S01]  /*c700*/  LOP3.LUT R46, R75, 0xff0000ff, RZ, 0xc0, !PT ;  /* 0xff0000ff4b2e7812 */ /* 0x000fe200078ec0ff */
[----:B------:R-:W-:Y:S01]  /*c710*/  IMAD.SHL.U32 R55, R55, 0x100, RZ ;  /* 0x0000010037377824 */ /* 0x000fe200078e00ff */
[----:B------:R-:W-:Y:S02]  /*c720*/  LOP3.LUT R50, R61, 0xff0000ff, RZ, 0xc0, !PT ;  /* 0xff0000ff3d327812 */ /* 0x000fe400078ec0ff */
[----:B------:R-:W-:Y:S02]  /*c730*/  SHF.L.U32 R53, R53, 0x8, RZ ;  /* 0x0000000835357819 */ /* 0x000fe400000006ff */
[----:B------:R-:W-:Y:S01]  /*c740*/  LOP3.LUT R14, R11, 0xff0000, R14, 0xf8, !PT ;  /* 0x00ff00000b0e7812 */ /* 0x000fe200078ef80e */
[----:B------:R-:W-:Y:S01]  /*c750*/  IMAD.U32 R11, R54, 0x10000, RZ ;  /* 0x00010000360b7824 */ /* 0x000fe200078e00ff */
[----:B------:R-:W-:-:S02]  /*c760*/  LOP3.LUT R46, R46, 0xff00, R51, 0xf8, !PT ;  /* 0x0000ff002e2e7812 */ /* 0x000fc400078ef833 */
[----:B------:R-:W-:Y:S02]  /*c770*/  LOP3.LUT R52, R63, 0xff0000ff, RZ, 0xc0, !PT ;  /* 0xff0000ff3f347812 */ /* 0x000fe400078ec0ff */
[----:B------:R-:W-:Y:S02]  /*c780*/  LOP3.LUT R36, R50, 0xff00, R53, 0xf8, !PT ;  /* 0x0000ff0032247812 */ /* 0x000fe400078ef835 */
[----:B------:R-:W-:Y:S02]  /*c790*/  F2FP.F16.E4M3.UNPACK_B R54, R147.H1 ;  /* 0x00000093ff36723e */ /* 0x000fe400030006ff */
[----:B------:R-:W-:Y:S02]  /*c7a0*/  F2FP.F16.E4M3.UNPACK_B R51, R49.H1 ;  /* 0x00000031ff33723e */ /* 0x000fe400030006ff */
[----:B------:R-:W-:Y:S02]  /*c7b0*/  F2FP.F16.E4M3.UNPACK_B R50, R48.H1 ;  /* 0x00000030ff32723e */ /* 0x000fe400030006ff */
[----:B------:R-:W-:Y:S01]  /*c7c0*/  LOP3.LUT R12, R52, 0xff00, R55, 0xf8, !PT ;  /* 0x0000ff00340c7812 */ /* 0x000fe200078ef837 */
[----:B------:R-:W-:Y:S01]  /*c7d0*/  HADD2.F32 R55, -RZ, R54.H0_H0 ;  /* 0x20000036ff377230 */ /* 0x000fe20000004100 */
[----:B------:R-:W-:Y:S01]  /*c7e0*/  LOP3.LUT R11, R46, 0xff0000, R11, 0xf8, !PT ;  /* 0x00ff00002e0b7812 */ /* 0x000fe200078ef80b */
[----:B------:R-:W-:Y:S01]  /*c7f0*/  HADD2.F32 R46, -RZ, R51.H0_H0 ;  /* 0x20000033ff2e7230 */ /* 0x000fe20000004100 */
[----:B------:R-:W-:Y:S01]  /*c800*/  F2FP.F16.E4M3.UNPACK_B R52, R149.H1 ;  /* 0x00000095ff34723e */ /* 0x000fe200030006ff */
[----:B------:R-:W-:Y:S01]  /*c810*/  HADD2.F32 R38, -RZ, R50.H0_H0 ;  /* 0x20000032ff267230 */ /* 0x000fe20000004100 */
[----:B------:R-:W-:Y:S01]  /*c820*/  SHF.R.U32.HI R57, RZ, 0x10, R61 ;  /* 0x00000010ff397819 */ /* 0x000fe2000001163d */
[----:B------:R-:W-:Y:S01]  /*c830*/  HADD2.F32 R54, -RZ, R54.H1_H1 ;  /* 0x30000036ff367230 */ /* 0x000fe20000004100 */
[----:B------:R-:W-:Y:S01]  /*c840*/  SHF.R.U32.HI R59, RZ, 0x10, R63 ;  /* 0x00000010ff3b7819 */ /* 0x000fe2000001163f */
[----:B------:R-:W-:-:S02]  /*c850*/  HADD2.F32 R53, -RZ, R52.H0_H0 ;  /* 0x20000034ff357230 */ /* 0x000fc40000004100 */
[-C--:B------:R-:W-:Y:S01]  /*c860*/  FMUL.FTZ R61, R46, R55.reuse ;  /* 0x000000372e3d7220 */ /* 0x080fe20000410000 */
[C---:B------:R-:W-:Y:S01]  /*c870*/  FMUL.FTZ R55, R38.reuse, R55 ;  /* 0x0000003726377220 */ /* 0x040fe20000410000 */
[----:B------:R-:W-:Y:S01]  /*c880*/  HADD2.F32 R50, -RZ, R50.H1_H1 ;  /* 0x30000032ff327230 */ /* 0x000fe20000004100 */
[----:B------:R-:W-:Y:S01]  /*c890*/  F2FP.F16.E4M3.UNPACK_B R147, R147 ;  /* 0x00000093ff93723e */ /* 0x000fe200020006ff */
[----:B------:R-:W-:Y:S02]  /*c8a0*/  IMAD.U32 R59, R59, 0x10000, RZ ;  /* 0x000100003b3b7824 */ /* 0x000fe400078e00ff */
[-C--:B------:R-:W-:Y:S01]  /*c8b0*/  FFMA.FTZ R38, R38, R53.reuse, -R61 ;  /* 0x0000003526267223 */ /* 0x080fe2000001083d */
[----:B------:R-:W-:Y:S01]  /*c8c0*/  FFMA.FTZ R46, R46, R53, R55 ;  /* 0x000000352e2e7223 */ /* 0x000fe20000010037 */
[----:B------:R-:W-:Y:S01]  /*c8d0*/  HADD2.F32 R51, -RZ, R51.H1_H1 ;  /* 0x30000033ff337230 */ /* 0x000fe20000004100 */
[----:B------:R-:W-:Y:S01]  /*c8e0*/  F2FP.F16.E4M3.UNPACK_B R53, R49 ;  /* 0x00000031ff35723e */ /* 0x000fe200020006ff */
[----:B------:R-:W-:Y:S01]  /*c8f0*/  HADD2.F32 R55, -RZ, R52.H1_H1 ;  /* 0x30000034ff377230 */ /* 0x000fe20000004100 */
[----:B------:R-:W-:Y:S01]  /*c900*/  F2FP.F16.E4M3.UNPACK_B R52, R48 ;  /* 0x00000030ff34723e */ /* 0x000fe200020006ff */
[-C--:B------:R-:W-:Y:S01]  /*c910*/  FMUL.FTZ R56, R50, R54.reuse ;  /* 0x0000003632387220 */ /* 0x080fe20000410000 */
[----:B------:R-:W-:Y:S01]  /*c920*/  LOP3.LUT R12, R12, 0xff0000, R59, 0xf8, !PT ;  /* 0x00ff00000c0c7812 */ /* 0x000fe200078ef83b */
[----:B------:R-:W-:Y:S01]  /*c930*/  FMUL.FTZ R49, R51, R54 ;  /* 0x0000003633317220 */ /* 0x000fe20000410000 */
[----:B------:R-:W-:Y:S01]  /*c940*/  SHF.L.U32 R57, R57, 0x10, RZ ;  /* 0x0000001039397819 */ /* 0x000fe200000006ff */
[----:B------:R-:W-:Y:S01]  /*c950*/  HADD2.F32 R59, -RZ, R147.H0_H0 ;  /* 0x20000093ff3b7230 */ /* 0x000fe20000004100 */
[----:B------:R-:W-:Y:S01]  /*c960*/  F2FP.F16.E4M3.UNPACK_B R149, R149 ;  /* 0x00000095ff95723e */ /* 0x000fe200020006ff */
[----:B------:R-:W-:Y:S01]  /*c970*/  HADD2.F32 R54, -RZ, R53.H0_H0 ;  /* 0x20000035ff367230 */ /* 0x000fe20000004100 */
[----:B------:R-:W-:Y:S01]  /*c980*/  LOP3.LUT R36, R36, 0xff0000, R57, 0xf8, !PT ;  /* 0x00ff000024247812 */ /* 0x000fe200078ef839 */
[----:B------:R-:W-:-:S02]  /*c990*/  HADD2.F32 R48, -RZ, R52.H0_H0 ;  /* 0x20000034ff307230 */ /* 0x000fc40000004100 */
[-C--:B------:R-:W-:Y:S01]  /*c9a0*/  FFMA.FTZ R49, R50, R55.reuse, -R49 ;  /* 0x0000003732317223 */ /* 0x080fe20000010831 */
[----:B------:R-:W-:Y:S01]  /*c9b0*/  FFMA.FTZ R51, R51, R55, R56 ;  /* 0x0000003733337223 */ /* 0x000fe20000010038 */
[----:B------:R-:W-:Y:S02]  /*c9c0*/  HADD2.F32 R57, -RZ, R149.H0_H0 ;  /* 0x20000095ff397230 */ /* 0x000fe40000004100 */
[-C--:B------:R-:W-:Y:S01]  /*c9d0*/  FMUL.FTZ R61, R54, R59.reuse ;  /* 0x0000003b363d7220 */ /* 0x080fe20000410000 */
[----:B------:R-:W-:Y:S02]  /*c9e0*/  HADD2.F32 R147, -RZ, R147.H1_H1 ;  /* 0x30000093ff937230 */ /* 0x000fe40000004100 */
[----:B------:R-:W-:Y:S01]  /*c9f0*/  FMUL.FTZ R59, R48, R59 ;  /* 0x0000003b303b7220 */ /* 0x000fe20000410000 */
[----:B------:R-:W-:Y:S01]  /*ca00*/  HADD2.F32 R55, -RZ, R53.H1_H1 ;  /* 0x30000035ff377230 */ /* 0x000fe20000004100 */
[----:B------:R-:W-:Y:S01]  /*ca10*/  F2FP.F16.E4M3.UNPACK_B R56, R47.H1 ;  /* 0x0000002fff38723e */ /* 0x000fe200030006ff */
[----:B------:R-:W-:-:S02]  /*ca20*/  HADD2.F32 R52, -RZ, R52.H1_H1 ;  /* 0x30000034ff347230 */ /* 0x000fc40000004100 */
[----:B------:R-:W-:Y:S01]  /*ca30*/  FFMA.FTZ R50, R54, R57, R59 ;  /* 0x0000003936327223 */ /* 0x000fe2000001003b */
[----:B------:R-:W-:Y:S02]  /*ca40*/  HADD2.F32 R149, -RZ, R149.H1_H1 ;  /* 0x30000095ff957230 */ /* 0x000fe40000004100 */
[-C--:B------:R-:W-:Y:S01]  /*ca50*/  FMUL.FTZ R53, R55, R147.reuse ;  /* 0x0000009337357220 */ /* 0x080fe20000410000 */
[----:B------:R-:W-:Y:S01]  /*ca60*/  F2FP.F16.E4M3.UNPACK_B R54, R148.H1 ;  /* 0x00000094ff36723e */ /* 0x000fe200030006ff */
[----:B------:R-:W-:Y:S01]  /*ca70*/  FMUL.FTZ R58, R52, R147 ;  /* 0x00000093343a7220 */ /* 0x000fe20000410000 */
[----:B------:R-:W-:Y:S01]  /*ca80*/  FFMA.FTZ R48, R48, R57, -R61 ;  /* 0x0000003930307223 */ /* 0x000fe2000001083d */
[----:B------:R-:W-:Y:S01]  /*ca90*/  FFMA.FTZ R53, R52, R149, -R53 ;  /* 0x0000009534357223 */ /* 0x000fe20000010835 */
[----:B------:R-:W-:Y:S01]  /*caa0*/  F2FP.F16.E4M3.UNPACK_B R59, R150.H1 ;  /* 0x00000096ff3b723e */ /* 0x000fe200030006ff */
[----:B------:R-:W-:Y:S01]  /*cab0*/  HADD2.F32 R61, -RZ, R54.H0_H0 ;  /* 0x20000036ff3d7230 */ /* 0x000fe20000004100 */
[----:B------:R-:W-:Y:S01]  /*cac0*/  F2FP.F16.E4M3.UNPACK_B R52, R45.H1 ;  /* 0x0000002dff34723e */ /* 0x000fe200030006ff */
[----:B------:R-:W-:-:S02]  /*cad0*/  HADD2.F32 R57, -RZ, R56.H0_H0 ;  /* 0x20000038ff397230 */ /* 0x000fc40000004100 */
[----:B------:R-:W-:Y:S01]  /*cae0*/  FFMA.FTZ R55, R55, R149, R58 ;  /* 0x0000009537377223 */ /* 0x000fe2000001003a */
[----:B------:R-:W-:Y:S01]  /*caf0*/  HADD2.F32 R63, -RZ, R54.H1_H1 ;  /* 0x30000036ff3f7230 */ /* 0x000fe20000004100 */
[----:B------:R-:W-:Y:S01]  /*cb00*/  F2FP.F16.E4M3.UNPACK_B R148, R148 ;  /* 0x00000094ff94723e */ /* 0x000fe200020006ff */
[----:B------:R-:W-:Y:S02]  /*cb10*/  HADD2.F32 R54, -RZ, R52.H0_H0 ;  /* 0x20000034ff367230 */ /* 0x000fe40000004100 */
[----:B------:R-:W-:Y:S01]  /*cb20*/  FMUL.FTZ R73, R57, R61 ;  /* 0x0000003d39497220 */ /* 0x000fe20000410000 */
[----:B------:R-:W-:Y:S01]  /*cb30*/  HADD2.F32 R60, -RZ, R59.H0_H0 ;  /* 0x2000003bff3c7230 */ /* 0x000fe20000004100 */
[----:B------:R-:W-:Y:S01]  /*cb40*/  F2FP.F16.E4M3.UNPACK_B R45, R45 ;  /* 0x0000002dff2d723e */ /* 0x000fe200020006ff */
[----:B------:R-:W-:Y:S02]  /*cb50*/  HADD2.F32 R58, -RZ, R56.H1_H1 ;  /* 0x30000038ff3a7230 */ /* 0x000fe40000004100 */
[----:B------:R-:W-:Y:S01]  /*cb60*/  FMUL.FTZ R62, R54, R61 ;  /* 0x0000003d363e7220 */ /* 0x000fe20000410000 */
[----:B------:R-:W-:-:S02]  /*cb70*/  HADD2.F32 R56, -RZ, R52.H1_H1 ;  /* 0x30000034ff387230 */ /* 0x000fc40000004100 */
[----:B------:R-:W-:Y:S01]  /*cb80*/  FFMA.FTZ R52, R54, R60, -R73 ;  /* 0x0000003c36347223 */ /* 0x000fe20000010849 */
[----:B------:R-:W-:Y:S02]  /*cb90*/  HADD2.F32 R59, -RZ, R59.H1_H1 ;  /* 0x3000003bff3b7230 */ /* 0x000fe40000004100 */
[----:B------:R-:W-:Y:S01]  /*cba0*/  FMUL.FTZ R61, R58, R63 ;  /* 0x0000003f3a3d7220 */ /* 0x000fe20000410000 */
[----:B------:R-:W-:Y:S01]  /*cbb0*/  F2FP.F16.E4M3.UNPACK_B R54, R47 ;  /* 0x0000002fff36723e */ /* 0x000fe200020006ff */
[C---:B------:R-:W-:Y:S01]  /*cbc0*/  FMUL.FTZ R73, R56.reuse, R63 ;  /* 0x0000003f38497220 */ /* 0x040fe20000410000 */
[----:B------:R-:W-:Y:S01]  /*cbd0*/  F2FP.F16.E4M3.UNPACK_B R150, R150 ;  /* 0x00000096ff96723e */ /* 0x000fe200020006ff */
[-C--:B------:R-:W-:Y:S01]  /*cbe0*/  FFMA.FTZ R63, R56, R59.reuse, -R61 ;  /* 0x0000003b383f7223 */ /* 0x080fe2000001083d */
[----:B------:R-:W-:Y:S02]  /*cbf0*/  HADD2.F32 R47, -RZ, R45.H0_H0 ;  /* 0x2000002dff2f7230 */ /* 0x000fe40000004100 */
[----:B------:R-:W-:Y:S01]  /*cc00*/  FFMA.FTZ R73, R58, R59, R73 ;  /* 0x0000003b3a497223 */ /* 0x000fe20000010049 */
[----:B------:R-:W-:-:S02]  /*cc10*/  HADD2.F32 R58, -RZ, R148.H0_H0 ;  /* 0x20000094ff3a7230 */ /* 0x000fc40000004100 */
[----:B------:R-:W-:Y:S01]  /*cc20*/  FFMA.FTZ R62, R57, R60, R62 ;  /* 0x0000003c393e7223 */ /* 0x000fe2000001003e */
[----:B------:R-:W-:Y:S01]  /*cc30*/  HADD2.F32 R56, -RZ, R54.H0_H0 ;  /* 0x20000036ff387230 */ /* 0x000fe20000004100 */
[----:B------:R-:W-:Y:S01]  /*cc40*/  F2FP.SATFINITE.E4M3.F32.PACK_AB_MERGE_C R46, R51, R46, RZ ;  /* 0x0000002e332e723e */ /* 0x000fe200048070ff */
[----:B------:R-:W-:Y:S02]  /*cc50*/  HADD2.F32 R148, -RZ, R148.H1_H1 ;  /* 0x30000094ff947230 */ /* 0x000fe40000004100 */
[-C--:B------:R-:W-:Y:S01]  /*cc60*/  FMUL.FTZ R59, R47, R58.reuse ;  /* 0x0000003a2f3b7220 */ /* 0x080fe20000410000 */
[----:B------:R-:W-:Y:S02]  /*cc70*/  HADD2.F32 R54, -RZ, R54.H1_H1 ;  /* 0x30000036ff367230 */ /* 0x000fe40000004100 */
[----:B------:R-:W-:Y:S01]  /*cc80*/  FMUL.FTZ R60, R56, R58 ;  /* 0x0000003a383c7220 */ /* 0x000fe20000410000 */
[----:B------:R-:W-:Y:S01]  /*cc90*/  HADD2.F32 R45, -RZ, R45.H1_H1 ;  /* 0x3000002dff2d7230 */ /* 0x000fe20000004100 */
[----:B------:R-:W-:Y:S01]  /*cca0*/  F2FP.SATFINITE.E4M3.F32.PACK_AB_MERGE_C R38, R49, R38, RZ ;  /* 0x000000263126723e */ /* 0x000fe200048070ff */
[----:B------:R-:W-:-:S02]  /*ccb0*/  HADD2.F32 R57, -RZ, R150.H0_H0 ;  /* 0x20000096ff397230 */ /* 0x000fc40000004100 */
[CC--:B------:R-:W-:Y:S01]  /*ccc0*/  FMUL.FTZ R58, R54.reuse, R148.reuse ;  /* 0x00000094363a7220 */ /* 0x0c0fe20000410000 */
[----:B------:R-:W-:Y:S02]  /*ccd0*/  HADD2.F32 R150, -RZ, R150.H1_H1 ;  /* 0x30000096ff967230 */ /* 0x000fe40000004100 */
[----:B------:R-:W-:Y:S01]  /*cce0*/  FMUL.FTZ R61, R45, R148 ;  /* 0x000000942d3d7220 */ /* 0x000fe20000410000 */
[----:B------:R-:W-:Y:S01]  /*ccf0*/  F2FP.F16.E4M3.UNPACK_B R51, R37 ;  /* 0x00000025ff33723e */ /* 0x000fe200020006ff */
[----:B------:R-:W-:Y:S01]  /*cd00*/  FFMA.FTZ R60, R47, R57, -R60 ;  /* 0x000000392f3c7223 */ /* 0x000fe2000001083c */
[----:B------:R-:W-:Y:S01]  /*cd10*/  F2FP.F16.E4M3.UNPACK_B R49, R13 ;  /* 0x0000000dff31723e */ /* 0x000fe200020006ff */
[-C--:B------:R-:W-:Y:S01]  /*cd20*/  FFMA.FTZ R45, R45, R150.reuse, -R58 ;  /* 0x000000962d2d7223 */ /* 0x080fe2000001083a */
[----:B------:R-:W-:Y:S01]  /*cd30*/  FFMA.FTZ R150, R54, R150, R61 ;  /* 0x0000009636967223 */ /* 0x000fe2000001003d */
[----:B------:R-:W-:Y:S01]  /*cd40*/  F2FP.F16.E4M3.UNPACK_B R54, R36 ;  /* 0x00000024ff36723e */ /* 0x000fe200020006ff */
[----:B------:R-:W-:Y:S01]  /*cd50*/  FFMA.FTZ R59, R56, R57, R59 ;  /* 0x00000039383b7223 */ /* 0x000fe2000001003b */
[----:B------:R-:W-:-:S02]  /*cd60*/  F2FP.SATFINITE.E4M3.F32.PACK_AB_MERGE_C R63, R63, R52, RZ ;  /* 0x000000343f3f723e */ /* 0x000fc400048070ff */
[----:B------:R-:W-:Y:S01]  /*cd70*/  F2FP.SATFINITE.E4M3.F32.PACK_AB_MERGE_C R46, R55, R50, R46 ;  /* 0x00000032372e723e */ /* 0x000fe2000480702e */
[----:B------:R-:W-:Y:S01]  /*cd80*/  HADD2.F32 R50, -RZ, R51.H0_H0 ;  /* 0x20000033ff327230 */ /* 0x000fe20000004100 */
[----:B------:R-:W-:Y:S01]  /*cd90*/  F2FP.SATFINITE.E4M3.F32.PACK_AB_MERGE_C R62, R73, R62, RZ ;  /* 0x0000003e493e723e */ /* 0x000fe200048070ff */
[--C-:B------:R-:W-:Y:S01]  /*cda0*/  HADD2.F32 R57, -RZ, R54.reuse.H0_H0 ;  /* 0x20000036ff397230 */ /* 0x100fe20000004100 */
[----:B------:R-:W-:Y:S01]  /*cdb0*/  F2FP.SATFINITE.E4M3.F32.PACK_AB_MERGE_C R47, R53, R48, R38 ;  /* 0x00000030352f723e */ /* 0x000fe20004807026 */
[----:B------:R-:W-:Y:S01]  /*cdc0*/  HADD2.F32 R48, -RZ, R49.H0_H0 ;  /* 0x20000031ff307230 */ /* 0x000fe20000004100 */
[----:B------:R-:W-:Y:S01]  /*cdd0*/  F2FP.F16.E4M3.UNPACK_B R52, R14 ;  /* 0x0000000eff34723e */ /* 0x000fe200020006ff */
[----:B------:R-:W-:Y:S01]  /*cde0*/  HADD2.F32 R53, -RZ, R51.H1_H1 ;  /* 0x30000033ff357230 */ /* 0x000fe20000004100 */
[----:B------:R-:W-:Y:S01]  /*cdf0*/  F2FP.SATFINITE.E4M3.F32.PACK_AB_MERGE_C R38, R150, R59, R62 ;  /* 0x0000003b9626723e */ /* 0x000fe2000480703e */
[----:B------:R-:W-:Y:S01]  /*ce00*/  FMUL.FTZ R59, R50, R57 ;  /* 0x00000039323b7220 */ /* 0x000fe20000410000 */
[----:B------:R-:W-:-:S02]  /*ce10*/  HADD2.F32 R56, -RZ, R54.H1_H1 ;  /* 0x30000036ff387230 */ /* 0x000fc40000004100 */
[C---:B------:R-:W-:Y:S01]  /*ce20*/  FMUL.FTZ R57, R48.reuse, R57 ;  /* 0x0000003930397220 */ /* 0x040fe20000410000 */
[--C-:B------:R-:W-:Y:S01]  /*ce30*/  HADD2.F32 R55, -RZ, R52.reuse.H0_H0 ;  /* 0x20000034ff377230 */ /* 0x100fe20000004100 */
[----:B------:R-:W-:Y:S01]  /*ce40*/  F2FP.F16.E4M3.UNPACK_B R14, R14.H1 ;  /* 0x0000000eff0e723e */ /* 0x000fe200030006ff */
[----:B------:R-:W-:Y:S02]  /*ce50*/  HADD2.F32 R51, -RZ, R49.H1_H1 ;  /* 0x30000031ff337230 */ /* 0x000fe40000004100 */
[-C--:B------:R-:W-:Y:S01]  /*ce60*/  FMUL.FTZ R58, R53, R56.reuse ;  /* 0x00000038353a7220 */ /* 0x080fe20000410000 */
[----:B------:R-:W-:Y:S02]  /*ce70*/  HADD2.F32 R54, -RZ, R52.H1_H1 ;  /* 0x30000034ff367230 */ /* 0x000fe40000004100 */
[-C--:B------:R-:W-:Y:S01]  /*ce80*/  FFMA.FTZ R48, R48, R55.reuse, -R59 ;  /* 0x0000003730307223 */ /* 0x080fe2000001083b */
[----:B------:R-:W-:Y:S01]  /*ce90*/  FFMA.FTZ R49, R50, R55, R57 ;  /* 0x0000003732317223 */ /* 0x000fe20000010039 */
[----:B------:R-:W-:Y:S01]  /*cea0*/  FMUL.FTZ R56, R51, R56 ;  /* 0x0000003833387220 */ /* 0x000fe20000410000 */
[----:B------:R-:W-:-:S02]  /*ceb0*/  F2FP.F16.E4M3.UNPACK_B R52, R37.H1 ;  /* 0x00000025ff34723e */ /* 0x000fc400030006ff */
[----:B------:R-:W-:Y:S01]  /*cec0*/  F2FP.F16.E4M3.UNPACK_B R55, R36.H1 ;  /* 0x00000024ff37723e */ /* 0x000fe200030006ff */
[-C--:B------:R-:W-:Y:S01]  /*ced0*/  FFMA.FTZ R36, R53, R54.reuse, R56 ;  /* 0x0000003635247223 */ /* 0x080fe20000010038 */
[----:B------:R-:W-:Y:S01]  /*cee0*/  F2FP.F16.E4M3.UNPACK_B R50, R13.H1 ;  /* 0x0000000dff32723e */ /* 0x000fe200030006ff */
[----:B------:R-:W-:Y:S01]  /*cef0*/  FFMA.FTZ R13, R51, R54, -R58 ;  /* 0x00000036330d7223 */ /* 0x000fe2000001083a */
[----:B------:R-:W-:Y:S01]  /*cf00*/  HADD2.F32 R51, -RZ, R52.H0_H0 ;  /* 0x20000034ff337230 */ /* 0x000fe20000004100 */
[-C--:B------:R-:W-:Y:S01]  /*cf10*/  F2FP.F16.E4M3.UNPACK_B R59, R12.reuse ;  /* 0x0000000cff3b723e */ /* 0x080fe200020006ff */
[----:B------:R-:W-:Y:S01]  /*cf20*/  HADD2.F32 R54, -RZ, R55.H0_H0 ;  /* 0x20000037ff367230 */ /* 0x000fe20000004100 */
[----:B------:R-:W-:Y:S01]  /*cf30*/  F2FP.F16.E4M3.UNPACK_B R61, R12.H1 ;  /* 0x0000000cff3d723e */ /* 0x000fe200030006ff */
[----:B------:R-:W-:Y:S01]  /*cf40*/  HADD2.F32 R37, -RZ, R50.H0_H0 ;  /* 0x20000032ff257230 */ /* 0x000fe20000004100 */
[----:B------:R-:W-:Y:S01]  /*cf50*/  F2FP.F16.E4M3.UNPACK_B R12, R11 ;  /* 0x0000000bff0c723e */ /* 0x000fe200020006ff */
[----:B------:R-:W-:-:S02]  /*cf60*/  HADD2.F32 R53, -RZ, R52.H1_H1 ;  /* 0x30000034ff357230 */ /* 0x000fc40000004100 */
[-C--:B------:R-:W-:Y:S01]  /*cf70*/  FMUL.FTZ R58, R51, R54.reuse ;  /* 0x00000036333a7220 */ /* 0x080fe20000410000 */
[----:B------:R-:W-:Y:S02]  /*cf80*/  HADD2.F32 R56, -RZ, R55.H1_H1 ;  /* 0x30000037ff387230 */ /* 0x000fe40000004100 */
[----:B------:R-:W-:Y:S01]  /*cf90*/  FMUL.FTZ R54, R37, R54 ;  /* 0x0000003625367220 */ /* 0x000fe20000410000 */
[----:B------:R-:W-:Y:S01]  /*cfa0*/  HADD2.F32 R50, -RZ, R50.H1_H1 ;  /* 0x30000032ff327230 */ /* 0x000fe20000004100 */
[----:B------:R-:W-:Y:S01]  /*cfb0*/  F2FP.SATFINITE.E4M3.F32.PACK_AB_MERGE_C R45, R45, R60, R63 ;  /* 0x0000003c2d2d723e */ /* 0x000fe2000480703f */
[--C-:B------:R-:W-:Y:S02]  /*cfc0*/  HADD2.F32 R52, -RZ, R14.reuse.H0_H0 ;  /* 0x2000000eff347230 */ /* 0x100fe40000004100 */
[-C--:B------:R-:W-:Y:S01]  /*cfd0*/  FMUL.FTZ R57, R53, R56.reuse ;  /* 0x0000003835397220 */ /* 0x080fe20000410000 */
[----:B------:R-:W-:Y:S02]  /*cfe0*/  HADD2.F32 R55, -RZ, R14.H1_H1 ;  /* 0x3000000eff377230 */ /* 0x000fe40000004100 */
[----:B------:R-:W-:Y:S01]  /*cff0*/  FMUL.FTZ R56, R50, R56 ;  /* 0x0000003832387220 */ /* 0x000fe20000410000 */
[----:B------:R-:W-:-:S02]  /*d000*/  HADD2.F32 R62, -RZ, R59.H0_H0 ;  /* 0x2000003bff3e7230 */ /* 0x000fc40000004100 */
[-C--:B------:R-:W-:Y:S01]  /*d010*/  FFMA.FTZ R14, R37, R52.reuse, -R58 ;  /* 0x00000034250e7223 */ /* 0x080fe2000001083a */
[----:B------:R-:W-:Y:S01]  /*d020*/  FFMA.FTZ R37, R51, R52, R54 ;  /* 0x0000003433257223 */ /* 0x000fe20000010036 */
[----:B------:R-:W-:Y:S01]  /*d030*/  FFMA.FTZ R51, R50, R55, -R57 ;  /* 0x0000003732337223 */ /* 0x000fe20000010839 */
[----:B------:R-:W-:Y:S01]  /*d040*/  F2FP.F16.E4M3.UNPACK_B R52, R15 ;  /* 0x0000000fff34723e */ /* 0x000fe200020006ff */
[----:B------:R-:W-:Y:S01]  /*d050*/  FFMA.FTZ R50, R53, R55, R56 ;  /* 0x0000003735327223 */ /* 0x000fe20000010038 */
[-C--:B------:R-:W-:Y:S01]  /*d060*/  F2FP.F16.E4M3.UNPACK_B R54, R39.reuse ;  /* 0x00000027ff36723e */ /* 0x080fe200020006ff */
[----:B------:R-:W-:Y:S01]  /*d070*/  HADD2.F32 R72, -RZ, R61.H0_H0 ;  /* 0x2000003dff487230 */ /* 0x000fe20000004100 */
[----:B------:R-:W-:Y:S01]  /*d080*/  F2FP.F16.E4M3.UNPACK_B R55, R39.H1 ;  /* 0x00000027ff37723e */ /* 0x000fe200030006ff */
[----:B------:R-:W-:Y:S01]  /*d090*/  HADD2.F32 R39, -RZ, R52.H0_H0 ;  /* 0x20000034ff277230 */ /* 0x000fe20000004100 */
[----:B------:R-:W-:Y:S01]  /*d0a0*/  F2FP.F16.E4M3.UNPACK_B R15, R15.H1 ;  /* 0x0000000fff0f723e */ /* 0x000fe200030006ff */
[----:B------:R-:W-:Y:S01]  /*d0b0*/  HADD2.F32 R56, -RZ, R54.H0_H0 ;  /* 0x20000036ff387230 */ /* 0x000fe20000004100 */
[----:B------:R-:W-:Y:S01]  /*d0c0*/  F2FP.F16.E4M3.UNPACK_B R57, R11.H1 ;  /* 0x0000000bff39723e */ /* 0x000fe200030006ff */
[----:B------:R-:W-:-:S02]  /*d0d0*/  HADD2.F32 R11, -RZ, R55.H0_H0 ;  /* 0x20000037ff0b7230 */ /* 0x000fc40000004100 */
[-C--:B------:R-:W-:Y:S01]  /*d0e0*/  FMUL.FTZ R63, R39, R62.reuse ;  /* 0x0000003e273f7220 */ /* 0x080fe20000410000 */
[----:B------:R-:W-:Y:S02]  /*d0f0*/  HADD2.F32 R53, -RZ, R15.H0_H0 ;  /* 0x2000000fff357230 */ /* 0x000fe40000004100 */
[----:B------:R-:W-:Y:S01]  /*d100*/  FMUL.FTZ R74, R56, R62 ;  /* 0x0000003e384a7220 */ /* 0x000fe20000410000 */
[----:B------:R-:W-:Y:S02]  /*d110*/  HADD2.F32 R58, -RZ, R12.H0_H0 ;  /* 0x2000000cff3a7230 */ /* 0x000fe40000004100 */
[-C--:B------:R-:W-:Y:S01]  /*d120*/  FMUL.FTZ R62, R11, R72.reuse ;  /* 0x000000480b3e7220 */ /* 0x080fe20000410000 */
[----:B------:R-:W-:Y:S02]  /*d130*/  HADD2.F32 R60, -RZ, R57.H0_H0 ;  /* 0x20000039ff3c7230 */ /* 0x000fe40000004100 */
[----:B------:R-:W-:Y:S01]  /*d140*/  FMUL.FTZ R72, R53, R72 ;  /* 0x0000004835487220 */ /* 0x000fe20000410000 */
[----:B------:R-:W-:-:S02]  /*d150*/  HADD2.F32 R55, -RZ, R55.H1_H1 ;  /* 0x30000037ff377230 */ /* 0x000fc40000004100 */
[----:B------:R-:W-:Y:S01]  /*d160*/  FFMA.FTZ R63, R56, R58, R63 ;  /* 0x0000003a383f7223 */ /* 0x000fe2000001003f */
[----:B------:R-:W-:Y:S02]  /*d170*/  HADD2.F32 R56, -RZ, R61.H1_H1 ;  /* 0x3000003dff387230 */ /* 0x000fe40000004100 */
[----:B------:R-:W-:Y:S01]  /*d180*/  FFMA.FTZ R72, R11, R60, R72 ;  /* 0x0000003c0b487223 */ /* 0x000fe20000010048 */
[----:B------:R-:W-:Y:S02]  /*d190*/  HADD2.F32 R15, -RZ, R15.H1_H1 ;  /* 0x3000000fff0f7230 */ /* 0x000fe40000004100 */
[----:B------:R-:W-:Y:S01]  /*d1a0*/  FFMA.FTZ R74, R39, R58, -R74 ;  /* 0x0000003a274a7223 */ /* 0x000fe2000001084a */
[----:B------:R-:W-:Y:S02]  /*d1b0*/  HADD2.F32 R11, -RZ, R12.H1_H1 ;  /* 0x3000000cff0b7230 */ /* 0x000fe40000004100 */
[----:B------:R-:W-:Y:S01]  /*d1c0*/  FMUL.FTZ R58, R55, R56 ;  /* 0x00000038373a7220 */ /* 0x000fe20000410000 */
[----:B------:R-:W-:-:S02]  /*d1d0*/  HADD2.F32 R54, -RZ, R54.H1_H1 ;  /* 0x30000036ff367230 */ /* 0x000fc40000004100 */
[----:B------:R-:W-:Y:S01]  /*d1e0*/  FMUL.FTZ R56, R15, R56 ;  /* 0x000000380f387220 */ /* 0x000fe20000410000 */
[----:B------:R-:W-:Y:S02]  /*d1f0*/  HADD2.F32 R59, -RZ, R59.H1_H1 ;  /* 0x3000003bff3b7230 */ /* 0x000fe40000004100 */
[----:B------:R-:W-:Y:S01]  /*d200*/  FFMA.FTZ R62, R53, R60, -R62 ;  /* 0x0000003c353e7223 */ /* 0x000fe2000001083e */
[----:B------:R-:W-:Y:S01]  /*d210*/  HADD2.F32 R12, -RZ, R57.H1_H1 ;  /* 0x30000039ff0c7230 */ /* 0x000fe20000004100 */
[----:B------:R-:W-:Y:S01]  /*d220*/  F2FP.SATFINITE.E4M3.F32.PACK_AB_MERGE_C R14, R51, R14, RZ ;  /* 0x0000000e330e723e */ /* 0x000fe200048070ff */
[----:B------:R-:W-:Y:S02]  /*d230*/  HADD2.F32 R52, -RZ, R52.H1_H1 ;  /* 0x30000034ff347230 */ /* 0x000fe40000004100 */
[----:B------:R-:W-:Y:S01]  /*d240*/  FMUL.FTZ R39, R54, R59 ;  /* 0x0000003b36277220 */ /* 0x000fe20000410000 */
[----:B------:R-:W-:Y:S01]  /*d250*/  F2FP.SATFINITE.E4M3.F32.PACK_AB_MERGE_C R37, R50, R37, RZ ;  /* 0x000000253225723e */ /* 0x000fe200048070ff */
[-C--:B------:R-:W-:Y:S01]  /*d260*/  FFMA.FTZ R15, R15, R12.reuse, -R58 ;  /* 0x0000000c0f0f7223 */ /* 0x080fe2000001083a */
[----:B------:R-:W-:Y:S01]  /*d270*/  FFMA.FTZ R55, R55, R12, R56 ;  /* 0x0000000c37377223 */ /* 0x000fe20000010038 */
[C---:B------:R-:W-:Y:S01]  /*d280*/  FMUL.FTZ R59, R52.reuse, R59 ;  /* 0x0000003b343b7220 */ /* 0x040fe20000410000 */
[----:B------:R-:W-:Y:S01]  /*d290*/  FFMA.FTZ R39, R52, R11, -R39 ;  /* 0x0000000b34277223 */ /* 0x000fe20000010827 */
[----:B------:R-:W-:Y:S01]  /*d2a0*/  F2FP.SATFINITE.E4M3.F32.PACK_AB_MERGE_C R13, R13, R48, R14 ;  /* 0x000000300d0d723e */ /* 0x000fe2000480700e */
[----:B------:R-:W-:-:S02]  /*d2b0*/  IMAD.MOV.U32 R12, RZ, RZ, R47 ;  /* 0x000000ffff0c7224 */ /* 0x000fc400078e002f */
[----:B------:R-:W-:Y:S01]  /*d2c0*/  FFMA.FTZ R54, R54, R11, R59 ;  /* 0x0000000b36367223 */ /* 0x000fe2000001003b */
[----:B------:R-:W-:Y:S02]  /*d2d0*/  F2FP.SATFINITE.E4M3.F32.PACK_AB_MERGE_C R15, R15, R62, RZ ;  /* 0x0000003e0f0f723e */ /* 0x000fe400048070ff */
[----:B------:R-:W-:Y:S02]  /*d2e0*/  F2FP.SATFINITE.E4M3.F32.PACK_AB_MERGE_C R55, R55, R72, RZ ;  /* 0x000000483737723e */ /* 0x000fe400048070ff */
[----:B------:R-:W-:Y:S02]  /*d2f0*/  F2FP.SATFINITE.E4M3.F32.PACK_AB_MERGE_C R15, R39, R74, R15 ;  /* 0x0000004a270f723e */ /* 0x000fe4000480700f */
[----:B------:R-:W-:Y:S01]  /*d300*/  F2FP.SATFINITE.E4M3.F32.PACK_AB_MERGE_C R37, R36, R49, R37 ;  /* 0x000000312425723e */ /* 0x000fe20004807025 */
[----:B------:R-:W-:Y:S01]  /*d310*/  IMAD.MOV.U32 R36, RZ, RZ, R46 ;  /* 0x000000ffff247224 */ /* 0x000fe200078e002e */
[----:B------:R-:W-:Y:S02]  /*d320*/  F2FP.SATFINITE.E4M3.F32.PACK_AB_MERGE_C R39, R54, R63, R55 ;  /* 0x0000003f3627723e */ /* 0x000fe40004807037 */
[----:B------:R-:W-:-:S07]  /*d330*/  MOV R14, R45 ;  /* 0x0000002d000e7202 */ /* 0x000fce0000000f00 */
.L_x_523:
[----:B------:R-:W-:Y:S05]  /*d340*/  BSYNC B2 ;  /* 0x0000000000027941 */ /* 0x000fea0003800000 */
.L_x_522:
[----:B-1----:R1:W-:Y:S04]  /*d350*/  ST.E.128 desc[UR50][R40.64], R12 ;  /* 0x0000000c28007985 */ /* 0x0023e8000c101d32 */
[----:B----4-:R1:W-:Y:S02]  /*d360*/  @!P2 ST.E.128 desc[UR50][R42.64], R36 ;  /* 0x000000242a00a985 */ /* 0x0103e4000c101d32 */
.L_x_521:
[----:B------:R-:W-:Y:S05]  /*d370*/  BSYNC B1 ;  /* 0x0000000000017941 */ /* 0x000fea0003800000 */
.L_x_520:
[----:B------:R-:W-:Y:S01]  /*d380*/  ISETP.NE.AND P2, PT, R29, RZ, PT ;  /* 0x000000ff1d00720c */ /* 0x000fe20003f45270 */
[----:B------:R-:W-:-:S12]  /*d390*/  BSSY B1, `(.L_x_524) ;  /* 0x00000f1000017945 */ /* 0x000fd80003800000 */
[----:B------:R-:W-:Y:S05]  /*d3a0*/  @!P2 BRA `(.L_x_525) ;  /* 0x0000000c00bca947 */ /* 0x000fea0003800000 */
[----:B0---4-:R-:W-:Y:S01]  /*d3b0*/  SEL R11, R121, R146, !P3 ;  /* 0x00000092790b7207 */ /* 0x011fe20005800000 */
[----:B------:R-:W-:Y:S01]  /*d3c0*/  BSSY B2, `(.L_x_526) ;  /* 0x00000eb000027945 */ /* 0x000fe20003800000 */
[----:B-1----:R-:W-:Y:S02]  /*d3d0*/  IADD3 R40, P2, R26, R120, RZ ;  /* 0x000000781a287210 */ /* 0x002fe40007f5e0ff */
        /* <DEDUP_REMOVED lines=8> */
[----:B------:R-:W-:Y:S02]  /*d460*/  SHF.R.S32.HI R12, RZ, 0x2, R12 ;  /* 0x00000002ff0c7819 */ /* 0x000fe4000001140c */
[----:B------:R-:W-:-:S03]  /*d470*/  LOP3.LUT R11, R212, 0x30, R13, 0xf8, !PT ;  /* 0x00000030d40b7812 */ /* 0x000fc600078ef80d */
[----:B------:R-:W-:Y:S01]  /*d480*/  IMAD R12, R12, 0x2800, R213 ;  /* 0x000028000c0c7824 */ /* 0x000fe200078e02d5 */
[----:B------:R-:W-:-:S05]  /*d490*/  LOP3.LUT R11, R11, R4, RZ, 0x3c, !PT ;  /* 0x000000040b0b7212 */ /* 0x000fca00078e3cff */
[----:B------:R-:W-:Y:S01]  /*d4a0*/  @!P2 IADD3 R42, P4, R13, R120, RZ ;  /* 0x000000780d2aa210 */ /* 0x000fe20007f9e0ff */
[----:B------:R-:W-:Y:S02]  /*d4b0*/  IMAD.IADD R12, R12, 0x1, R11 ;  /* 0x000000010c0c7824 */ /* 0x000fe400078e020b */
[----:B------:R-:W-:Y:S01]  /*d4c0*/  IMAD R11, R19, 0x7800, R131 ;  /* 0x00007800130b7824 */ /* 0x000fe200078e0283 */
[----:B------:R-:W-:Y:S01]  /*d4d0*/  @!P2 LEA.HI.X.SX32 R43, R13, R44, 0x1, P4 ;  /* 0x0000002c0d2ba211 */ /* 0x000fe200020f0eff */
[----:B------:R-:W-:Y:S01]  /*d4e0*/  IMAD R13, R19, 0x7800, R12 ;  /* 0x00007800130d7824 */ /* 0x000fe200078e020c */
[----:B------:R-:W-:Y:S02]  /*d4f0*/  ISETP.GE.AND P4, PT, R0, R118, PT ;  /* 0x000000760000720c */ /* 0x000fe40003f86270 */
[C---:B------:R-:W-:Y:S01]  /*d500*/  IADD3 R11, R18.reuse, R11, RZ ;  /* 0x0000000b120b7210 */ /* 0x040fe20007ffe0ff */
[----:B------:R-:W-:-:S04]  /*d510*/  IMAD.IADD R36, R18, 0x1, R13 ;  /* 0x0000000112247824 */ /* 0x000fc800078e020d */
[----:B------:R0:W1:Y:S04]  /*d520*/  LDS.128 R12, [R11+0x1a400] ;  /* 0x01a400000b0c7984 */ /* 0x0000680000000c00 */
[----:B------:R-:W4:Y:S02]  /*d530*/  LDS.128 R36, [R36+0x1a400] ;  /* 0x01a4000024247984 */ /* 0x000f240000000c00 */
[----:B------:R-:W-:Y:S05]  /*d540*/  @P4 BRA `(.L_x_527) ;  /* 0x0000000c00484947 */ /* 0x000fea0003800000 */
[--C-:B0-----:R-:W-:Y:S01]  /*d550*/  SHF.R.U32.HI R11, RZ, 0x8, R77.reuse ;  /* 0x00000008ff0b7819 */ /* 0x101fe2000001164d */
[----:B-1----:R-:W-:Y:S01]  /*d560*/  IMAD.MOV.U32 R45, RZ, RZ, R14 ;  /* 0x000000ffff2d7224 */ /* 0x002fe200078e000e */
[----:B------:R-:W-:Y:S01]  /*d570*/  SHF.R.U32.HI R55, RZ, 0x10, R77 ;  /* 0x00000010ff377819 */ /* 0x000fe2000001164d */
[----:B----4-:R-:W-:Y:S01]  /*d580*/  IMAD.MOV.U32 R50, RZ, RZ, R36 ;  /* 0x000000ffff327224 */ /* 0x010fe200078e0024 */
[----:B------:R-:W-:Y:S01]  /*d590*/  SHF.R.U32.HI R53, RZ, 0x8, R65 ;  /* 0x00000008ff357819 */ /* 0x000fe20000011641 */
[----:B------:R-:W-:Y:S01]  /*d5a0*/  IMAD.MOV.U32 R48, RZ, RZ, R12 ;  /* 0x000000ffff307224 */ /* 0x000fe200078e000c */
[----:B------:R-:W-:Y:S01]  /*d5b0*/  LOP3.LUT R46, R77, 0xff0000ff, RZ, 0xc0, !PT ;  /* 0xff0000ff4d2e7812 */ /* 0x000fe200078ec0ff */
[----:B------:R-:W-:Y:S01]  /*d5c0*/  IMAD.U32 R14, R55, 0x10000, RZ ;  /* 0x00010000370e7824 */ /* 0x000fe200078e00ff */
[----:B------:R-:W-:Y:S01]  /*d5d0*/  SHF.R.U32.HI R54, RZ, 0x8, R79 ;  /* 0x00000008ff367819 */ /* 0x000fe2000001164f */
[----:B------:R-:W-:Y:S01]  /*d5e0*/  IMAD.SHL.U32 R36, R53, 0x100, RZ ;  /* 0x0000010035247824 */ /* 0x000fe200078e00ff */
[----:B------:R-:W-:-:S02]  /*d5f0*/  SHF.L.U32 R11, R11, 0x8, RZ ;  /* 0x000000080b0b7819 */ /* 0x000fc400000006ff */
[----:B------:R-:W-:Y:S01]  /*d600*/  SHF.R.U32.HI R52, RZ, 0x8, R67 ;  /* 0x00000008ff347819 */ /* 0x000fe20000011643 */
[----:B------:R-:W-:Y:S01]  /*d610*/  IMAD.SHL.U32 R12, R54, 0x100, RZ ;  /* 0x00000100360c7824 */ /* 0x000fe200078e00ff */
[----:B------:R-:W-:Y:S02]  /*d620*/  SHF.R.U32.HI R59, RZ, 0x10, R79 ;  /* 0x00000010ff3b7819 */ /* 0x000fe4000001164f */
[----:B------:R-:W-:Y:S02]  /*d630*/  LOP3.LUT R11, R46, 0xff00, R11, 0xf8, !PT ;  /* 0x0000ff002e0b7812 */ /* 0x000fe400078ef80b */
[----:B------:R-:W-:Y:S02]  /*d640*/  LOP3.LUT R49, R65, 0xff0000ff, RZ, 0xc0, !PT ;  /* 0xff0000ff41317812 */ /* 0x000fe400078ec0ff */
[----:B------:R-:W-:Y:S02]  /*d650*/  LOP3.LUT R51, R67, 0xff0000ff, RZ, 0xc0, !PT ;  /* 0xff0000ff43337812 */ /* 0x000fe400078ec0ff */
[----:B------:R-:W-:-:S02]  /*d660*/  SHF.L.U32 R46, R52, 0x8, RZ ;  /* 0x00000008342e7819 */ /* 0x000fc400000006ff */
[----:B------:R-:W-:Y:S02]  /*d670*/  LOP3.LUT R47, R79, 0xff0000ff, RZ, 0xc0, !PT ;  /* 0xff0000ff4f2f7812 */ /* 0x000fe400078ec0ff */
[----:B------:R-:W-:Y:S01]  /*d680*/  LOP3.LUT R14, R11, 0xff0000, R14, 0xf8, !PT ;  /* 0x00ff00000b0e7812 */ /* 0x000fe200078ef80e */
[----:B------:R-:W-:Y:S01]  /*d690*/  IMAD.U32 R11, R59, 0x10000, RZ ;  /* 0x000100003b0b7824 */ /* 0x000fe200078e00ff */
[----:B------:R-:W-:Y:S02]  /*d6a0*/  LOP3.LUT R55, R49, 0xff00, R36, 0xf8, !PT ;  /* 0x0000ff0031377812 */ /* 0x000fe400078ef824 */
[----:B------:R-:W-:Y:S02]  /*d6b0*/  LOP3.LUT R57, R51, 0xff00, R46, 0xf8, !PT ;  /* 0x0000ff0033397812 */ /* 0x000fe400078ef82e */
[----:B------:R-:W-:Y:S02]  /*d6c0*/  LOP3.LUT R12, R47, 0xff00, R12, 0xf8, !PT ;  /* 0x0000ff002f0c7812 */ /* 0x000fe400078ef80c */
[----:B------:R-:W-:-:S02]  /*d6d0*/  F2FP.F16.E4M3.UNPACK_B R54, R142.H1 ;  /* 0x0000008eff36723e */ /* 0x000fc400030006ff */
[----:B------:R-:W-:Y:S02]  /*d6e0*/  F2FP.F16.E4M3.UNPACK_B R51, R50.H1 ;  /* 0x00000032ff33723e */ /* 0x000fe400030006ff */
[----:B------:R-:W-:Y:S02]  /*d6f0*/  F2FP.F16.E4M3.UNPACK_B R49, R48.H1 ;  /* 0x00000030ff31723e */ /* 0x000fe400030006ff */
[----:B------:R-:W-:Y:S01]  /*d700*/  SHF.R.U32.HI R58, RZ, 0x10, R65 ;  /* 0x00000010ff3a7819 */ /* 0x000fe20000011641 */
[----:B------:R-:W-:Y:S01]  /*d710*/  HADD2.F32 R47, -RZ, R51.H0_H0 ;  /* 0x20000033ff2f7230 */ /* 0x000fe20000004100 */
[----:B------:R-:W-:Y:S01]  /*d720*/  LOP3.LUT R11, R12, 0xff0000, R11, 0xf8, !PT ;  /* 0x00ff00000c0b7812 */ /* 0x000fe200078ef80b */
[----:B------:R-:W-:Y:S01]  /*d730*/  HADD2.F32 R12, -RZ, R54.H0_H0 ;  /* 0x20000036ff0c7230 */ /* 0x000fe20000004100 */
[----:B------:R-:W-:Y:S01]  /*d740*/  F2FP.F16.E4M3.UNPACK_B R52, R144.H1 ;  /* 0x00000090ff34723e */ /* 0x000fe200030006ff */
[----:B------:R-:W-:Y:S01]  /*d750*/  HADD2.F32 R46, -RZ, R49.H0_H0 ;  /* 0x20000031ff2e7230 */ /* 0x000fe20000004100 */
[----:B------:R-:W-:Y:S01]  /*d760*/  SHF.R.U32.HI R56, RZ, 0x10, R67 ;  /* 0x00000010ff387819 */ /* 0x000fe20000011643 */
[----:B------:R-:W-:-:S02]  /*d770*/  IMAD.U32 R36, R58, 0x10000, RZ ;  /* 0x000100003a247824 */ /* 0x000fc400078e00ff */
[-C--:B------:R-:W-:Y:S01]  /*d780*/  FMUL.FTZ R59, R47, R12.reuse ;  /* 0x0000000c2f3b7220 */ /* 0x080fe20000410000 */
[----:B------:R-:W-:Y:S02]  /*d790*/  HADD2.F32 R53, -RZ, R52.H0_H0 ;  /* 0x20000034ff357230 */ /* 0x000fe40000004100 */
[----:B------:R-:W-:Y:S01]  /*d7a0*/  FMUL.FTZ R58, R46, R12 ;  /* 0x0000000c2e3a7220 */ /* 0x000fe20000410000 */
[----:B------:R-:W-:Y:S01]  /*d7b0*/  SHF.L.U32 R56, R56, 0x10, RZ ;  /* 0x0000001038387819 */ /* 0x000fe200000006ff */
[----:B------:R-:W-:Y:S01]  /*d7c0*/  HADD2.F32 R49, -RZ, R49.H1_H1 ;  /* 0x30000031ff317230 */ /* 0x000fe20000004100 */
[----:B------:R-:W-:Y:S01]  /*d7d0*/  LOP3.LUT R36, R55, 0xff0000, R36, 0xf8, !PT ;  /* 0x00ff000037247812 */ /* 0x000fe200078ef824 */
[-C--:B------:R-:W-:Y:S01]  /*d7e0*/  FFMA.FTZ R46, R46, R53.reuse, -R59 ;  /* 0x000000352e2e7223 */ /* 0x080fe2000001083b */
[----:B------:R-:W-:Y:S01]  /*d7f0*/  FFMA.FTZ R47, R47, R53, R58 ;  /* 0x000000352f2f7223 */ /* 0x000fe2000001003a */
[----:B------:R-:W-:Y:S01]  /*d800*/  HADD2.F32 R53, -RZ, R54.H1_H1 ;  /* 0x30000036ff357230 */ /* 0x000fe20000004100 */
[----:B------:R-:W-:Y:S01]  /*d810*/  F2FP.F16.E4M3.UNPACK_B R142, R142 ;  /* 0x0000008eff8e723e */ /* 0x000fe200020006ff */
[----:B------:R-:W-:Y:S01]  /*d820*/  HADD2.F32 R54, -RZ, R51.H1_H1 ;  /* 0x30000033ff367230 */ /* 0x000fe20000004100 */
[----:B------:R-:W-:Y:S01]  /*d830*/  F2FP.F16.E4M3.UNPACK_B R51, R50 ;  /* 0x00000032ff33723e */ /* 0x000fe200020006ff */
[----:B------:R-:W-:Y:S01]  /*d840*/  HADD2.F32 R55, -RZ, R52.H1_H1 ;  /* 0x30000034ff377230 */ /* 0x000fe20000004100 */
[----:B------:R-:W-:Y:S01]  /*d850*/  F2FP.F16.E4M3.UNPACK_B R52, R48 ;  /* 0x00000030ff34723e */ /* 0x000fe200020006ff */
[--C-:B------:R-:W-:Y:S01]  /*d860*/  HADD2.F32 R59, -RZ, R142.reuse.H1_H1 ;  /* 0x3000008eff3b7230 */ /* 0x100fe20000004100 */
[----:B------:R-:W-:Y:S01]  /*d870*/  LOP3.LUT R12, R57, 0xff0000, R56, 0xf8, !PT ;  /* 0x00ff0000390c7812 */ /* 0x000fe200078ef838 */
[-C--:B------:R-:W-:Y:S01]  /*d880*/  FMUL.FTZ R48, R54, R53.reuse ;  /* 0x0000003536307220 */ /* 0x080fe20000410000 */
[----:B------:R-:W-:Y:S01]  /*d890*/  F2FP.F16.E4M3.UNPACK_B R144, R144 ;  /* 0x00000090ff90723e */ /* 0x000fe200020006ff */
[----:B------:R-:W-:Y:S01]  /*d8a0*/  FMUL.FTZ R57, R49, R53 ;  /* 0x0000003531397220 */ /* 0x000fe20000410000 */
[----:B------:R-:W-:-:S02]  /*d8b0*/  HADD2.F32 R56, -RZ, R142.H0_H0 ;  /* 0x2000008eff387230 */ /* 0x000fc40000004100 */
[-C--:B------:R-:W-:Y:S01]  /*d8c0*/  FFMA.FTZ R49, R49, R55.reuse, -R48 ;  /* 0x0000003731317223 */ /* 0x080fe20000010830 */
[--C-:B------:R-:W-:Y:S02]  /*d8d0*/  HADD2.F32 R53, -RZ, R51.reuse.H0_H0 ;  /* 0x20000033ff357230 */ /* 0x100fe40000004100 */
[----:B------:R-:W-:Y:S01]  /*d8e0*/  FFMA.FTZ R48, R54, R55, R57 ;  /* 0x0000003736307223 */ /* 0x000fe20000010039 */
[----:B------:R-:W-:Y:S01]  /*d8f0*/  HADD2.F32 R50, -RZ, R52.H0_H0 ;  /* 0x20000034ff327230 */ /* 0x000fe20000004100 */
[----:B------:R-:W-:Y:S01]  /*d900*/  F2FP.F16.E4M3.UNPACK_B R60, R143.H1 ;  /* 0x0000008fff3c723e */ /* 0x000fe200030006ff */
        /* <DEDUP_REMOVED lines=8> */
[-C--:B------:R-:W-:Y:S01]  /*d990*/  FMUL.FTZ R53, R54, R59.reuse ;  /* 0x0000003b36357220 */ /* 0x080fe20000410000 */
[----:B------:R-:W-:Y:S01]  /*d9a0*/  F2FP.F16.E4M3.UNPACK_B R55, R38.H1 ;  /* 0x00000026ff37723e */ /* 0x000fe200030006ff */
[C---:B------:R-:W-:Y:S01]  /*d9b0*/  FMUL.FTZ R61, R52.reuse, R59 ;  /* 0x0000003b343d7220 */ /* 0x040fe20000410000 */
[----:B------:R-:W-:Y:S01]  /*d9c0*/  F2FP.F16.E4M3.UNPACK_B R58, R145.H1 ;  /* 0x00000091ff3a723e */ /* 0x000fe200030006ff */
[----:B------:R-:W-:Y:S01]  /*d9d0*/  FFMA.FTZ R53, R52, R57, -R53 ;  /* 0x0000003934357223 */ /* 0x000fe20000010835 */
[----:B------:R-:W-:Y:S01]  /*d9e0*/  F2FP.F16.E4M3.UNPACK_B R52, R45.H1 ;  /* 0x0000002dff34723e */ /* 0x000fe200030006ff */
[----:B------:R-:W-:-:S02]  /*d9f0*/  HADD2.F32 R59, -RZ, R60.H0_H0 ;  /* 0x2000003cff3b7230 */ /* 0x000fc40000004100 */
[----:B------:R-:W-:Y:S01]  /*da00*/  FFMA.FTZ R62, R54, R57, R61 ;  /* 0x00000039363e7223 */ /* 0x000fe2000001003d */
[--C-:B------:R-:W-:Y:S01]  /*da10*/  HADD2.F32 R56, -RZ, R55.reuse.H0_H0 ;  /* 0x20000037ff387230 */ /* 0x100fe20000004100 */
[----:B------:R-:W-:Y:S01]  /*da20*/  F2FP.F16.E4M3.UNPACK_B R143, R143 ;  /* 0x0000008fff8f723e */ /* 0x000fe200020006ff */
[----:B------:R-:W-:Y:S01]  /*da30*/  HADD2.F32 R60, -RZ, R60.H1_H1 ;  /* 0x3000003cff3c7230 */ /* 0x000fe20000004100 */
[----:B------:R-:W-:Y:S01]  /*da40*/  F2FP.F16.E4M3.UNPACK_B R45, R45 ;  /* 0x0000002dff2d723e */ /* 0x000fe200020006ff */
[----:B------:R-:W-:Y:S02]  /*da50*/  HADD2.F32 R55, -RZ, R55.H1_H1 ;  /* 0x30000037ff377230 */ /* 0x000fe40000004100 */
[----:B------:R-:W-:Y:S01]  /*da60*/  FMUL.FTZ R61, R56, R59 ;  /* 0x0000003b383d7220 */ /* 0x000fe20000410000 */
[----:B------:R-:W-:Y:S01]  /*da70*/  HADD2.F32 R54, -RZ, R52.H0_H0 ;  /* 0x20000034ff367230 */ /* 0x000fe20000004100 */
[----:B------:R-:W-:Y:S01]  /*da80*/  F2FP.F16.E4M3.UNPACK_B R145, R145 ;  /* 0x00000091ff91723e */ /* 0x000fe200020006ff */
[----:B------:R-:W-:-:S02]  /*da90*/  HADD2.F32 R57, -RZ, R58.H0_H0 ;  /* 0x2000003aff397230 */ /* 0x000fc40000004100 */
[----:B------:R-:W-:Y:S01]  /*daa0*/  FMUL.FTZ R63, R55, R60 ;  /* 0x0000003c373f7220 */ /* 0x000fe20000410000 */
[----:B------:R-:W-:Y:S02]  /*dab0*/  HADD2.F32 R52, -RZ, R52.H1_H1 ;  /* 0x30000034ff347230 */ /* 0x000fe40000004100 */
[C---:B------:R-:W-:Y:S01]  /*dac0*/  FMUL.FTZ R59, R54.reuse, R59 ;  /* 0x0000003b363b7220 */ /* 0x040fe20000410000 */
[----:B------:R-:W-:Y:S02]  /*dad0*/  HADD2.F32 R58, -RZ, R58.H1_H1 ;  /* 0x3000003aff3a7230 */ /* 0x000fe40000004100 */
[-C--:B------:R-:W-:Y:S01]  /*dae0*/  FFMA.FTZ R61, R54, R57.reuse, -R61 ;  /* 0x00000039363d7223 */ /* 0x080fe2000001083d */
[----:B------:R-:W-:Y:S01]  /*daf0*/  F2FP.SATFINITE.E4M3.F32.PACK_AB_MERGE_C R46, R49, R46, RZ ;  /* 0x0000002e312e723e */ /* 0x000fe200048070ff */
[----:B------:R-:W-:Y:S01]  /*db00*/  FMUL.FTZ R54, R52, R60 ;  /* 0x0000003c34367220 */ /* 0x000fe20000410000 */
[----:B------:R-:W-:Y:S01]  /*db10*/  FFMA.FTZ R60, R56, R57, R59 ;  /* 0x00000039383c7223 */ /* 0x000fe2000001003b */
[----:B------:R-:W-:Y:S01]  /*db20*/  FFMA.FTZ R64, R52, R58, -R63 ;  /* 0x0000003a34407223 */ /* 0x000fe2000001083f */
[----:B------:R-:W-:Y:S01]  /*db30*/  F2FP.F16.E4M3.UNPACK_B R52, R38 ;  /* 0x00000026ff34723e */ /* 0x000fe200020006ff */
[----:B------:R-:W-:Y:S01]  /*db40*/  FFMA.FTZ R63, R55, R58, R54 ;  /* 0x0000003a373f7223 */ /* 0x000fe20000010036 */
[--C-:B------:R-:W-:Y:S01]  /*db50*/  HADD2.F32 R57, -RZ, R143.reuse.H0_H0 ;  /* 0x2000008fff397230 */ /* 0x100fe20000004100 */
[----:B------:R-:W-:Y:S01]  /*db60*/  F2FP.SATFINITE.E4M3.F32.PACK_AB_MERGE_C R48, R48, R47, RZ ;  /* 0x0000002f3030723e */ /* 0x000fe200048070ff */
[----:B------:R-:W-:Y:S01]  /*db70*/  HADD2.F32 R143, -RZ, R143.H1_H1 ;  /* 0x3000008fff8f7230 */ /* 0x000fe20000004100 */
[----:B------:R-:W-:Y:S01]  /*db80*/  F2FP.F16.E4M3.UNPACK_B R49, R13 ;  /* 0x0000000dff31723e */ /* 0x000fe200020006ff */
[--C-:B------:R-:W-:Y:S01]  /*db90*/  HADD2.F32 R54, -RZ, R52.reuse.H0_H0 ;  /* 0x20000034ff367230 */ /* 0x100fe20000004100 */
[----:B------:R-:W-:Y:S01]  /*dba0*/  F2FP.SATFINITE.E4M3.F32.PACK_AB_MERGE_C R47, R53, R50, R46 ;  /* 0x00000032352f723e */ /* 0x000fe2000480702e */
[----:B------:R-:W-:Y:S01]  /*dbb0*/  HADD2.F32 R38, -RZ, R45.H0_H0 ;  /* 0x2000002dff267230 */ /* 0x000fe20000004100 */
[----:B------:R-:W-:Y:S01]  /*dbc0*/  F2FP.SATFINITE.E4M3.F32.PACK_AB_MERGE_C R46, R62, R51, R48 ;  /* 0x000000333e2e723e */ /* 0x000fe20004807030 */
[----:B------:R-:W-:-:S02]  /*dbd0*/  HADD2.F32 R52, -RZ, R52.H1_H1 ;  /* 0x30000034ff347230 */ /* 0x000fc40000004100 */
[-C--:B------:R-:W-:Y:S01]  /*dbe0*/  FMUL.FTZ R59, R54, R57.reuse ;  /* 0x00000039363b7220 */ /* 0x080fe20000410000 */
[----:B------:R-:W-:Y:S02]  /*dbf0*/  HADD2.F32 R45, -RZ, R45.H1_H1 ;  /* 0x3000002dff2d7230 */ /* 0x000fe40000004100 */
[----:B------:R-:W-:Y:S01]  /*dc00*/  FMUL.FTZ R57, R38, R57 ;  /* 0x0000003926397220 */ /* 0x000fe20000410000 */
[--C-:B------:R-:W-:Y:S02]  /*dc10*/  HADD2.F32 R55, -RZ, R145.reuse.H0_H0 ;  /* 0x20000091ff377230 */ /* 0x100fe40000004100 */
[-C--:B------:R-:W-:Y:S01]  /*dc20*/  FMUL.FTZ R56, R52, R143.reuse ;  /* 0x0000008f34387220 */ /* 0x080fe20000410000 */
[----:B------:R-:W-:Y:S02]  /*dc30*/  HADD2.F32 R145, -RZ, R145.H1_H1 ;  /* 0x30000091ff917230 */ /* 0x000fe40000004100 */
[----:B------:R-:W-:Y:S01]  /*dc40*/  FMUL.FTZ R143, R45, R143 ;  /* 0x0000008f2d8f7220 */ /* 0x000fe20000410000 */
[----:B------:R-:W-:-:S02]  /*dc50*/  HADD2.F32 R48, -RZ, R49.H0_H0 ;  /* 0x20000031ff307230 */ /* 0x000fc40000004100 */
[-C--:B------:R-:W-:Y:S01]  /*dc60*/  FFMA.FTZ R59, R38, R55.reuse, -R59 ;  /* 0x00000037263b7223 */ /* 0x080fe2000001083b */
[----:B------:R-:W-:Y:S01]  /*dc70*/  FFMA.FTZ R38, R54, R55, R57 ;  /* 0x0000003736267223 */ /* 0x000fe20000010039 */
[-C--:B------:R-:W-:Y:S01]  /*dc80*/  FFMA.FTZ R58, R45, R145.reuse, -R56 ;  /* 0x000000912d3a7223 */ /* 0x080fe20000010838 */
[----:B------:R-:W-:Y:S01]  /*dc90*/  FFMA.FTZ R143, R52, R145, R143 ;  /* 0x00000091348f7223 */ /* 0x000fe2000001008f */
[----:B------:R-:W-:Y:S02]  /*dca0*/  F2FP.F16.E4M3.UNPACK_B R52, R37 ;  /* 0x00000025ff34723e */ /* 0x000fe400020006ff */
[----:B------:R-:W-:Y:S02]  /*dcb0*/  F2FP.F16.E4M3.UNPACK_B R56, R36 ;  /* 0x00000024ff38723e */ /* 0x000fe400020006ff */
[----:B------:R-:W-:Y:S01]  /*dcc0*/  F2FP.SATFINITE.E4M3.F32.PACK_AB_MERGE_C R45, R64, R61, RZ ;  /* 0x0000003d402d723e */ /* 0x000fe200048070ff */
[----:B------:R-:W-:Y:S01]  /*dcd0*/  HADD2.F32 R50, -RZ, R52.H0_H0 ;  /* 0x20000034ff327230 */ /* 0x000fe20000004100 */
[----:B------:R-:W-:Y:S01]  /*dce0*/  F2FP.F16.E4M3.UNPACK_B R54, R14 ;  /* 0x0000000eff36723e */ /* 0x000fe200020006ff */
[----:B------:R-:W-:Y:S01]  /*dcf0*/  HADD2.F32 R51, -RZ, R56.H0_H0 ;  /* 0x20000038ff337230 */ /* 0x000fe20000004100 */
[----:B------:R-:W-:Y:S01]  /*dd00*/  F2FP.SATFINITE.E4M3.F32.PACK_AB_MERGE_C R45, R58, R59, R45 ;  /* 0x0000003b3a2d723e */ /* 0x000fe2000480702d */
[----:B------:R-:W-:Y:S01]  /*dd10*/  HADD2.F32 R53, -RZ, R52.H1_H1 ;  /* 0x30000034ff357230 */ /* 0x000fe20000004100 */
[----:B------:R-:W-:Y:S01]  /*dd20*/  F2FP.F16.E4M3.UNPACK_B R52, R37.H1 ;  /* 0x00000025ff34723e */ /* 0x000fe200030006ff */
[----:B------:R-:W-:-:S02]  /*dd30*/  HADD2.F32 R55, -RZ, R54.H0_H0 ;  /* 0x20000036ff377230 */ /* 0x000fc40000004100 */
[-C--:B------:R-:W-:Y:S01]  /*dd40*/  FMUL.FTZ R57, R50, R51.reuse ;  /* 0x0000003332397220 */ /* 0x080fe20000410000 */
[C---:B------:R-:W-:Y:S01]  /*dd50*/  FMUL.FTZ R59, R48.reuse, R51 ;  /* 0x00000033303b7220 */ /* 0x040fe20000410000 */
[----:B------:R-:W-:Y:S01]  /*dd60*/  HADD2.F32 R56, -RZ, R56.H1_H1 ;  /* 0x30000038ff387230 */ /* 0x000fe20000004100 */
[----:B------:R-:W-:Y:S01]  /*dd70*/  F2FP.F16.E4M3.UNPACK_B R14, R14.H1 ;  /* 0x0000000eff0e723e */ /* 0x000fe200030006ff */
[----:B------:R-:W-:Y:S02]  /*dd80*/  HADD2.F32 R51, -RZ, R49.H1_H1 ;  /* 0x30000031ff337230 */ /* 0x000fe40000004100 */
[-C--:B------:R-:W-:Y:S01]  /*dd90*/  FFMA.FTZ R48, R48, R55.reuse, -R57 ;  /* 0x0000003730307223 */ /* 0x080fe20000010839 */
[----:B------:R-:W-:Y:S01]  /*dda0*/  FFMA.FTZ R49, R50, R55, R59 ;  /* 0x0000003732317223 */ /* 0x000fe2000001003b */
[----:B------:R-:W-:Y:S02]  /*ddb0*/  HADD2.F32 R54, -RZ, R54.H1_H1 ;  /* 0x30000036ff367230 */ /* 0x000fe40000004100 */
[-C--:B------:R-:W-:Y:S01]  /*ddc0*/  FMUL.FTZ R58, R53, R56.reuse ;  /* 0x00000038353a7220 */ /* 0x080fe20000410000 */
[----:B------:R-:W-:Y:S01]  /*ddd0*/  FMUL.FTZ R56, R51, R56 ;  /* 0x0000003833387220 */ /* 0x000fe20000410000 */
[----:B------:R-:W-:-:S02]  /*dde0*/  F2FP.F16.E4M3.UNPACK_B R55, R36.H1 ;  /* 0x00000024ff37723e */ /* 0x000fc400030006ff */
[----:B------:R-:W-:Y:S01]  /*ddf0*/  F2FP.F16.E4M3.UNPACK_B R50, R13.H1 ;  /* 0x0000000dff32723e */ /* 0x000fe200030006ff */
[-C--:B------:R-:W-:Y:S01]  /*de00*/  FFMA.FTZ R13, R51, R54.reuse, -R58 ;  /* 0x00000036330d7223 */ /* 0x080fe2000001083a */
[----:B------:R-:W-:Y:S01]  /*de10*/  FFMA.FTZ R36, R53, R54, R56 ;  /* 0x0000003635247223 */ /* 0x000fe20000010038 */
[----:B------:R-:W-:Y:S01]  /*de20*/  HADD2.F32 R51, -RZ, R52.H0_H0 ;  /* 0x20000034ff337230 */ /* 0x000fe20000004100 */
[----:B------:R-:W-:Y:S01]  /*de30*/  F2FP.SATFINITE.E4M3.F32.PACK_AB_MERGE_C R60, R63, R60, RZ ;  /* 0x0000003c3f3c723e */ /* 0x000fe200048070ff */
[--C-:B------:R-:W-:Y:S02]  /*de40*/  HADD2.F32 R56, -RZ, R55.reuse.H0_H0 ;  /* 0x20000037ff387230 */ /* 0x100fe40000004100 */
[----:B------:R-:W-:Y:S01]  /*de50*/  HADD2.F32 R37, -RZ, R50.H0_H0 ;  /* 0x20000032ff257230 */ /* 0x000fe20000004100 */
[----:B------:R-:W-:Y:S01]  /*de60*/  F2FP.SATFINITE.E4M3.F32.PACK_AB_MERGE_C R38, R143, R38, R60 ;  /* 0x000000268f26723e */ /* 0x000fe2000480703c */
[----:B------:R-:W-:Y:S02]  /*de70*/  HADD2.F32 R52, -RZ, R52.H1_H1 ;  /* 0x30000034ff347230 */ /* 0x000fe40000004100 */
[----:B------:R-:W-:Y:S01]  /*de80*/  FMUL.FTZ R58, R51, R56 ;  /* 0x00000038333a7220 */ /* 0x000fe20000410000 */
[----:B------:R-:W-:-:S02]  /*de90*/  HADD2.F32 R55, -RZ, R55.H1_H1 ;  /* 0x30000037ff377230 */ /* 0x000fc40000004100 */
[----:B------:R-:W-:Y:S01]  /*dea0*/  FMUL.FTZ R56, R37, R56 ;  /* 0x0000003825387220 */ /* 0x000fe20000410000 */
[----:B------:R-:W-:Y:S02]  /*deb0*/  HADD2.F32 R50, -RZ, R50.H1_H1 ;  /* 0x30000032ff327230 */ /* 0x000fe40000004100 */
[--C-:B------:R-:W-:Y:S02]  /*dec0*/  HADD2.F32 R53, -RZ, R14.reuse.H1_H1 ;  /* 0x3000000eff357230 */ /* 0x100fe40000004100 */
[-C--:B------:R-:W-:Y:S01]  /*ded0*/  FMUL.FTZ R57, R52, R55.reuse ;  /* 0x0000003734397220 */ /* 0x080fe20000410000 */
[----:B------:R-:W-:Y:S02]  /*dee0*/  HADD2.F32 R54, -RZ, R14.H0_H0 ;  /* 0x2000000eff367230 */ /* 0x000fe40000004100 */
[C---:B------:R-:W-:Y:S01]  /*def0*/  FMUL.FTZ R55, R50.reuse, R55 ;  /* 0x0000003732377220 */ /* 0x040fe20000410000 */
[----:B------:R-:W-:Y:S01]  /*df00*/  F2FP.F16.E4M3.UNPACK_B R14, R15 ;  /* 0x0000000fff0e723e */ /* 0x000fe200020006ff */
[----:B------:R-:W-:Y:S01]  /*df10*/  FFMA.FTZ R62, R50, R53, -R57 ;  /* 0x00000035323e7223 */ /* 0x000fe20000010839 */
[----:B------:R-:W-:Y:S01]  /*df20*/  F2FP.F16.E4M3.UNPACK_B R50, R39 ;  /* 0x00000027ff32723e */ /* 0x000fe200020006ff */
[----:B------:R-:W-:Y:S01]  /*df30*/  FFMA.FTZ R64, R52, R53, R55 ;  /* 0x0000003534407223 */ /* 0x000fe20000010037 */
[----:B------:R-:W-:Y:S01]  /*df40*/  F2FP.F16.E4M3.UNPACK_B R55, R12 ;  /* 0x0000000cff37723e */ /* 0x000fe200020006ff */
[-C--:B------:R-:W-:Y:S01]  /*df50*/  FFMA.FTZ R61, R51, R54.reuse, R56 ;  /* 0x00000036333d7223 */ /* 0x080fe20000010038 */
[----:B------:R-:W-:Y:S01]  /*df60*/  F2FP.F16.E4M3.UNPACK_B R51, R39.H1 ;  /* 0x00000027ff33723e */ /* 0x000fe200030006ff */
[----:B------:R-:W-:Y:S01]  /*df70*/  FFMA.FTZ R59, R37, R54, -R58 ;  /* 0x00000036253b7223 */ /* 0x000fe2000001083a */
[----:B------:R-:W-:Y:S01]  /*df80*/  F2FP.F16.E4M3.UNPACK_B R57, R12.H1 ;  /* 0x0000000cff39723e */ /* 0x000fe200030006ff */
[----:B------:R-:W-:Y:S01]  /*df90*/  HADD2.F32 R37, -RZ, R14.H0_H0 ;  /* 0x2000000eff257230 */ /* 0x000fe20000004100 */
[----:B------:R-:W-:Y:S01]  /*dfa0*/  F2FP.F16.E4M3.UNPACK_B R15, R15.H1 ;  /* 0x0000000fff0f723e */ /* 0x000fe200030006ff */
        /* <DEDUP_REMOVED lines=8> */
[----:B------:R-:W-:Y:S01]  /*e030*/  HADD2.F32 R39, -RZ, R15.H0_H0 ;  /* 0x2000000fff277230 */ /* 0x000fe20000004100 */
[----:B------:R-:W-:Y:S01]  /*e040*/  F2FP.SATFINITE.E4M3.F32.PACK_AB_MERGE_C R61, R64, R61, RZ ;  /* 0x0000003d403d723e */ /* 0x000fe200048070ff */
        /* <DEDUP_REMOVED lines=19> */
[-C--:B------:R-:W-:Y:S01]  /*e180*/  FMUL.FTZ R37, R50, R55.reuse ;  /* 0x0000003732257220 */ /* 0x080fe20000410000 */
[-C--:B------:R-:W-:Y:S01]  /*e190*/  FFMA.FTZ R15, R15, R12.reuse, -R54 ;  /* 0x0000000c0f0f7223 */ /* 0x080fe20000010836 */
[----:B------:R-:W-:Y:S01]  /*e1a0*/  FFMA.FTZ R51, R51, R12, R52 ;  /* 0x0000000c33337223 */ /* 0x000fe20000010034 */
[C---:B------:R-:W-:Y:S01]  /*e1b0*/  FMUL.FTZ R55, R14.reuse, R55 ;  /* 0x000000370e377220 */ /* 0x040fe20000410000 */
[-C--:B------:R-:W-:Y:S01]  /*e1c0*/  FFMA.FTZ R37, R14, R11.reuse, -R37 ;  /* 0x0000000b0e257223 */ /* 0x080fe20000010825 */
[----:B------:R-:W-:Y:S01]  /*e1d0*/  F2FP.SATFINITE.E4M3.F32.PACK_AB_MERGE_C R13, R13, R48, R59 ;  /* 0x000000300d0d723e */ /* 0x000fe2000480703b */
[----:B------:R-:W-:Y:S01]  /*e1e0*/  IMAD.MOV.U32 R12, RZ, RZ, R47 ;  /* 0x000000ffff0c7224 */ /* 0x000fe200078e002f */
[----:B------:R-:W-:Y:S01]  /*e1f0*/  F2FP.SATFINITE.E4M3.F32.PACK_AB_MERGE_C R15, R15, R58, RZ ;  /* 0x0000003a0f0f723e */ /* 0x000fe200048070ff */
[----:B------:R-:W-:Y:S01]  /*e200*/  FFMA.FTZ R50, R50, R11, R55 ;  /* 0x0000000b32327223 */ /* 0x000fe20000010037 */
[----:B------:R-:W-:Y:S01]  /*e210*/  F2FP.SATFINITE.E4M3.F32.PACK_AB_MERGE_C R51, R51, R60, RZ ;  /* 0x0000003c3333723e */ /* 0x000fe200048070ff */
[----:B------:R-:W-:Y:S01]  /*e220*/  IMAD.MOV.U32 R14, RZ, RZ, R45 ;  /* 0x000000ffff0e7224 */ /* 0x000fe200078e002d */
[----:B------:R-:W-:-:S02]  /*e230*/  F2FP.SATFINITE.E4M3.F32.PACK_AB_MERGE_C R15, R37, R66, R15 ;  /* 0x00000042250f723e */ /* 0x000fc4000480700f */
[----:B------:R-:W-:Y:S01]  /*e240*/  F2FP.SATFINITE.E4M3.F32.PACK_AB_MERGE_C R37, R36, R49, R61 ;  /* 0x000000312425723e */ /* 0x000fe2000480703d */
[----:B------:R-:W-:Y:S01]  /*e250*/  IMAD.MOV.U32 R36, RZ, RZ, R46 ;  /* 0x000000ffff247224 */ /* 0x000fe200078e002e */
[----:B------:R-:W-:-:S07]  /*e260*/  F2FP.SATFINITE.E4M3.F32.PACK_AB_MERGE_C R39, R50, R63, R51 ;  /* 0x0000003f3227723e */ /* 0x000fce0004807033 */
.L_x_527:
[----:B------:R-:W-:Y:S05]  /*e270*/  BSYNC B2 ;  /* 0x0000000000027941 */ /* 0x000fea0003800000 */
.L_x_526:
[----:B-1----:R1:W-:Y:S04]  /*e280*/  ST.E.128 desc[UR50][R40.64], R12 ;  /* 0x0000000c28007985 */ /* 0x0023e8000c101d32 */
[----:B----4-:R1:W-:Y:S02]  /*e290*/  @!P2 ST.E.128 desc[UR50][R42.64], R36 ;  /* 0x000000242a00a985 */ /* 0x0103e4000c101d32 */
.L_x_525:
[----:B------:R-:W-:Y:S05]  /*e2a0*/  BSYNC B1 ;  /* 0x0000000000017941 */ /* 0x000fea0003800000 */
.L_x_524:
[----:B------:R-:W-:-:S13]  /*e2b0*/  ISETP.NE.AND P2, PT, R30, RZ, PT ;  /* 0x000000ff1e00720c */ /* 0x000fda0003f45270 */
[----:B------:R-:W-:Y:S05]  /*e2c0*/  @!P2 BRA `(.L_x_476) ;  /* 0x000000140090a947 */ /* 0x000fea0003800000 */
[----:B0---4-:R-:W4:Y:S01]  /*e2d0*/  LDL R11, [R1] ;  /* 0x00000000010b7983 */ /* 0x011f220000100800 */
[----:B-1----:R-:W-:Y:S01]  /*e2e0*/  IADD3 R40, P2, R27, R120, RZ ;  /* 0x000000781b287210 */ /* 0x002fe20007f5e0ff */
[----:B------:R-:W-:Y:S03]  /*e2f0*/  BSSY B1, `(.L_x_528) ;  /* 0x00000ea000017945 */ /* 0x000fe60003800000 */
[----:B------:R-:W-:Y:S02]  /*e300*/  IADD3.X R41, R44, R111, RZ, P2, !PT ;  /* 0x0000006f2c297210 */ /* 0x000fe400017fe4ff */
[----:B------:R-:W-:Y:S02]  /*e310*/  ISETP.GE.AND P2, PT, R3, R118, PT ;  /* 0x000000760300720c */ /* 0x000fe40003f46270 */
[----:B----4-:R-:W-:-:S04]  /*e320*/  LOP3.LUT P4, RZ, R11, 0x1, RZ, 0xc0, !PT ;  /* 0x000000010bff7812 */ /* 0x010fc8000788c0ff */
[----:B------:R-:W-:-:S04]  /*e330*/  SEL R146, R121, R146, !P4 ;  /* 0x0000009279927207 */ /* 0x000fc80006000000 */
[----:B------:R-:W-:-:S04]  /*e340*/  SHF.R.S32.HI R11, RZ, 0x1f, R146 ;  /* 0x0000001fff0b7819 */ /* 0x000fc80000011492 */
[----:B------:R-:W-:-:S04]  /*e350*/  LEA.HI R146, R11, R146, RZ, 0x5 ;  /* 0x000000920b927211 */ /* 0x000fc800078f28ff */
[----:B------:R-:W-:-:S04]  /*e360*/  LEA.HI.SX32 R146, R146, R115, 0x1b ;  /* 0x0000007392927211 */ /* 0x000fc800078fdaff */
[----:B------:R-:W-:-:S04]  /*e370*/  SHF.R.S32.HI R11, RZ, 0x1f, R146 ;  /* 0x0000001fff0b7819 */ /* 0x000fc80000011492 */
[----:B------:R-:W-:Y:S02]  /*e380*/  LEA.HI R12, R11, R146, RZ, 0x2 ;  /* 0x000000920b0c7211 */ /* 0x000fe400078f10ff */
[----:B------:R-:W-:Y:S02]  /*e390*/  SHF.L.U32 R11, R146, 0x4, RZ ;  /* 0x00000004920b7819 */ /* 0x000fe400000006ff */
[----:B------:R-:W-:Y:S02]  /*e3a0*/  SHF.R.S32.HI R12, RZ, 0x2, R12 ;  /* 0x00000002ff0c7819 */ /* 0x000fe4000001140c */
[----:B------:R-:W-:-:S03]  /*e3b0*/  LOP3.LUT R13, R212, 0x30, R11, 0xf8, !PT ;  /* 0x00000030d40d7812 */ /* 0x000fc600078ef80b */
[----:B------:R-:W-:Y:S01]  /*e3c0*/  IMAD R12, R12, 0x2800, R213 ;  /* 0x000028000c0c7824 */ /* 0x000fe200078e02d5 */
[----:B------:R-:W-:-:S05]  /*e3d0*/  LOP3.LUT R13, R13, R4, RZ, 0x3c, !PT ;  /* 0x000000040d0d7212 */ /* 0x000fca00078e3cff */
[----:B------:R-:W-:Y:S02]  /*e3e0*/  IMAD.IADD R12, R12, 0x1, R13 ;  /* 0x000000010c0c7824 */ /* 0x000fe400078e020d */
[C---:B------:R-:W-:Y:S02]  /*e3f0*/  IMAD R13, R19.reuse, 0x7800, R130 ;  /* 0x00007800130d7824 */ /* 0x040fe400078e0282 */
[----:B------:R-:W-:Y:S02]  /*e400*/  IMAD R15, R19, 0x7800, R12 ;  /* 0x00007800130f7824 */ /* 0x000fe400078e020c */
[C---:B------:R-:W-:Y:S02]  /*e410*/  IMAD.IADD R13, R18.reuse, 0x1, R13 ;  /* 0x00000001120d7824 */ /* 0x040fe400078e020d */
[----:B------:R-:W-:-:S04]  /*e420*/  IMAD.IADD R36, R18, 0x1, R15 ;  /* 0x0000000112247824 */ /* 0x000fc800078e020f */
[----:B------:R-:W0:Y:S04]  /*e430*/  LDS.128 R12, [R13+0x1a400] ;  /* 0x01a400000d0c7984 */ /* 0x000e280000000c00 */
[----:B------:R-:W1:Y:S01]  /*e440*/  LDS.128 R36, [R36+0x1a400] ;  /* 0x01a4000024247984 */ /* 0x000e620000000c00 */
[----:B------:R-:W-:Y:S05]  /*e450*/  @P2 BRA `(.L_x_529) ;  /* 0x0000000c004c2947 */ /* 0x000fea0003800000 */
[--C-:B------:R-:W-:Y:S01]  /*e460*/  SHF.R.U32.HI R43, RZ, 0x8, R81.reuse ;  /* 0x00000008ff2b7819 */ /* 0x100fe20000011651 */
[----:B0-----:R-:W-:Y:S01]  /*e470*/  IMAD.MOV.U32 R47, RZ, RZ, R12 ;  /* 0x000000ffff2f7224 */ /* 0x001fe200078e000c */
[----:B------:R-:W-:Y:S01]  /*e480*/  SHF.R.U32.HI R57, RZ, 0x10, R81 ;  /* 0x00000010ff397819 */ /* 0x000fe20000011651 */
[----:B------:R-:W-:Y:S01]  /*e490*/  IMAD.MOV.U32 R42, RZ, RZ, R13 ;  /* 0x000000ffff2a7224 */ /* 0x000fe200078e000d */
[----:B------:R-:W-:Y:S01]  /*e4a0*/  SHF.R.U32.HI R49, RZ, 0x8, R69 ;  /* 0x00000008ff317819 */ /* 0x000fe20000011645 */
[----:B-1----:R-:W-:Y:S01]  /*e4b0*/  IMAD.MOV.U32 R50, RZ, RZ, R36 ;  /* 0x000000ffff327224 */ /* 0x002fe200078e0024 */
[----:B------:R-:W-:Y:S01]  /*e4c0*/  SHF.R.U32.HI R52, RZ, 0x8, R71 ;  /* 0x00000008ff347819 */ /* 0x000fe20000011647 */
[----:B------:R-:W-:Y:S01]  /*e4d0*/  IMAD.U32 R13, R57, 0x10000, RZ ;  /* 0x00010000390d7824 */ /* 0x000fe200078e00ff */
[----:B------:R-:W-:Y:S01]  /*e4e0*/  LOP3.LUT R45, R81, 0xff0000ff, RZ, 0xc0, !PT ;  /* 0xff0000ff512d7812 */ /* 0x000fe200078ec0ff */
[----:B------:R-:W-:Y:S01]  /*e4f0*/  IMAD.SHL.U32 R49, R49, 0x100, RZ ;  /* 0x0000010031317824 */ /* 0x000fe200078e00ff */
[----:B------:R-:W-:-:S02]  /*e500*/  SHF.R.U32.HI R55, RZ, 0x8, R83 ;  /* 0x00000008ff377819 */ /* 0x000fc40000011653 */
[----:B------:R-:W-:Y:S01]  /*e510*/  SHF.L.U32 R12, R43, 0x8, RZ ;  /* 0x000000082b0c7819 */ /* 0x000fe200000006ff */
[----:B------:R-:W-:Y:S01]  /*e520*/  IMAD.MOV.U32 R43, RZ, RZ, R14 ;  /* 0x000000ffff2b7224 */ /* 0x000fe200078e000e */
[----:B------:R-:W-:Y:S02]  /*e530*/  LOP3.LUT R51, R71, 0xff0000ff, RZ, 0xc0, !PT ;  /* 0xff0000ff47337812 */ /* 0x000fe400078ec0ff */
[----:B------:R-:W-:Y:S02]  /*e540*/  SHF.L.U32 R14, R52, 0x8, RZ ;  /* 0x00000008340e7819 */ /* 0x000fe400000006ff */
[----:B------:R-:W-:Y:S02]  /*e550*/  SHF.R.U32.HI R54, RZ, 0x10, R83 ;  /* 0x00000010ff367819 */ /* 0x000fe40000011653 */
[----:B------:R-:W-:Y:S01]  /*e560*/  LOP3.LUT R12, R45, 0xff00, R12, 0xf8, !PT ;  /* 0x0000ff002d0c7812 */ /* 0x000fe200078ef80c */
[----:B------:R-:W-:Y:S01]  /*e570*/  IMAD.SHL.U32 R45, R55, 0x100, RZ ;  /* 0x00000100372d7824 */ /* 0x000fe200078e00ff */
[----:B------:R-:W-:-:S02]  /*e580*/  LOP3.LUT R48, R69, 0xff0000ff, RZ, 0xc0, !PT ;  /* 0xff0000ff45307812 */ /* 0x000fc400078ec0ff */
[----:B------:R-:W-:Y:S02]  /*e590*/  LOP3.LUT R46, R83, 0xff0000ff, RZ, 0xc0, !PT ;  /* 0xff0000ff532e7812 */ /* 0x000fe400078ec0ff */
[----:B------:R-:W-:Y:S02]  /*e5a0*/  LOP3.LUT R55, R51, 0xff00, R14, 0xf8, !PT ;  /* 0x0000ff0033377812 */ /* 0x000fe400078ef80e */
[----:B------:R-:W-:Y:S01]  /*e5b0*/  LOP3.LUT R14, R12, 0xff0000, R13, 0xf8, !PT ;  /* 0x00ff00000c0e7812 */ /* 0x000fe200078ef80d */
[----:B------:R-:W-:Y:S01]  /*e5c0*/  IMAD.U32 R12, R54, 0x10000, RZ ;  /* 0x00010000360c7824 */ /* 0x000fe200078e00ff */
[----:B------:R-:W-:Y:S02]  /*e5d0*/  LOP3.LUT R36, R48, 0xff00, R49, 0xf8, !PT ;  /* 0x0000ff0030247812 */ /* 0x000fe400078ef831 */
[----:B------:R-:W-:Y:S02]  /*e5e0*/  LOP3.LUT R45, R46, 0xff00, R45, 0xf8, !PT ;  /* 0x0000ff002e2d7812 */ /* 0x000fe400078ef82d */
[----:B------:R-:W-:-:S02]  /*e5f0*/  F2FP.F16.E4M3.UNPACK_B R54, R141.H1 ;  /* 0x0000008dff36723e */ /* 0x000fc400030006ff */
[----:B------:R-:W-:Y:S02]  /*e600*/  F2FP.F16.E4M3.UNPACK_B R51, R50.H1 ;  /* 0x00000032ff33723e */ /* 0x000fe400030006ff */
[----:B------:R-:W-:Y:S01]  /*e610*/  F2FP.F16.E4M3.UNPACK_B R48, R47.H1 ;  /* 0x0000002fff30723e */ /* 0x000fe200030006ff */
[----:B------:R-:W-:Y:S01]  /*e620*/  HADD2.F32 R13, -RZ, R54.H0_H0 ;  /* 0x20000036ff0d7230 */ /* 0x000fe20000004100 */
[----:B------:R-:W-:Y:S01]  /*e630*/  SHF.R.U32.HI R53, RZ, 0x10, R69 ;  /* 0x00000010ff357819 */ /* 0x000fe20000011645 */
[----:B------:R-:W-:Y:S01]  /*e640*/  HADD2.F32 R46, -RZ, R51.H0_H0 ;  /* 0x20000033ff2e7230 */ /* 0x000fe20000004100 */
[----:B------:R-:W-:Y:S01]  /*e650*/  LOP3.LUT R12, R45, 0xff0000, R12, 0xf8, !PT ;  /* 0x00ff00002d0c7812 */ /* 0x000fe200078ef80c */
[----:B------:R-:W-:Y:S01]  /*e660*/  HADD2.F32 R45, -RZ, R48.H0_H0 ;  /* 0x20000030ff2d7230 */ /* 0x000fe20000004100 */
[----:B------:R-:W-:Y:S01]  /*e670*/  F2FP.F16.E4M3.UNPACK_B R49, R139.H1 ;  /* 0x0000008bff31723e */ /* 0x000fe200030006ff */
[----:B------:R-:W-:Y:S01]  /*e680*/  IMAD.U32 R53, R53, 0x10000, RZ ;  /* 0x0001000035357824 */ /* 0x000fe200078e00ff */
[----:B------:R-:W-:Y:S01]  /*e690*/  SHF.R.U32.HI R56, RZ, 0x10, R71 ;  /* 0x00000010ff387819 */ /* 0x000fe20000011647 */
[-C--:B------:R-:W-:Y:S01]  /*e6a0*/  FMUL.FTZ R58, R46, R13.reuse ;  /* 0x0000000d2e3a7220 */ /* 0x080fe20000410000 */
[----:B------:R-:W-:Y:S01]  /*e6b0*/  FMUL.FTZ R57, R45, R13 ;  /* 0x0000000d2d397220 */ /* 0x000fe20000410000 */
[----:B------:R-:W-:Y:S01]  /*e6c0*/  HADD2.F32 R52, -RZ, R49.H0_H0 ;  /* 0x20000031ff347230 */ /* 0x000fe20000004100 */
[----:B------:R-:W-:-:S02]  /*e6d0*/  SHF.L.U32 R56, R56, 0x10, RZ ;  /* 0x0000001038387819 */ /* 0x000fc400000006ff */
[----:B------:R-:W-:Y:S01]  /*e6e0*/  LOP3.LUT R36, R36, 0xff0000, R53, 0xf8, !PT ;  /* 0x00ff000024247812 */ /* 0x000fe200078ef835 */
        /* <DEDUP_REMOVED lines=10> */
[----:B------:R-:W-:-:S02]  /*e790*/  HADD2.F32 R54, -RZ, R141.H0_H0 ;  /* 0x2000008dff367230 */ /* 0x000fc40000004100 */
[C---:B------:R-:W-:Y:S01]  /*e7a0*/  FMUL.FTZ R56, R52.reuse, R55 ;  /* 0x0000003734387220 */ /* 0x040fe20000410000 */
[----:B------:R-:W-:Y:S01]  /*e7b0*/  F2FP.F16.E4M3.UNPACK_B R139, R139 ;  /* 0x0000008bff8b723e */ /* 0x000fe200020006ff */
[C---:B------:R-:W-:Y:S01]  /*e7c0*/  FMUL.FTZ R55, R49.reuse, R55 ;  /* 0x0000003731377220 */ /* 0x040fe20000410000 */
[----:B------:R-:W-:Y:S02]  /*e7d0*/  HADD2.F32 R51, -RZ, R50.H0_H0 ;  /* 0x20000032ff337230 */ /* 0x000fe40000004100 */
[-C--:B------:R-:W-:Y:S01]  /*e7e0*/  FFMA.FTZ R60, R49, R53.reuse, -R56 ;  /* 0x00000035313c7223 */ /* 0x080fe20000010838 */
[----:B------:R-:W-:Y:S02]  /*e7f0*/  HADD2.F32 R48, -RZ, R47.H0_H0 ;  /* 0x2000002fff307230 */ /* 0x000fe40000004100 */
[----:B------:R-:W-:Y:S01]  /*e800*/  FFMA.FTZ R57, R52, R53, R55 ;  /* 0x0000003534397223 */ /* 0x000fe20000010037 */
        /* <DEDUP_REMOVED lines=8> */
[----:B------:R-:W-:Y:S02]  /*e890*/  HADD2.F32 R139, -RZ, R139.H1_H1 ;  /* 0x3000008bff8b7230 */ /* 0x000fe40000004100 */
[-C--:B------:R-:W-:Y:S01]  /*e8a0*/  FMUL.FTZ R52, R50, R141.reuse ;  /* 0x0000008d32347220 */ /* 0x080fe20000410000 */
[----:B------:R-:W-:Y:S01]  /*e8b0*/  F2FP.F16.E4M3.UNPACK_B R48, R140.H1 ;  /* 0x0000008cff30723e */ /* 0x000fe200030006ff */
[C---:B------:R-:W-:Y:S01]  /*e8c0*/  FMUL.FTZ R141, R47.reuse, R141 ;  /* 0x0000008d2f8d7220 */ /* 0x040fe20000410000 */
[----:B------:R-:W-:Y:S01]  /*e8d0*/  F2FP.F16.E4M3.UNPACK_B R49, R38.H1 ;  /* 0x00000026ff31723e */ /* 0x000fe200030006ff */
        /* <DEDUP_REMOVED lines=19> */
[----:B------:R-:W-:Y:S01]  /*ea10*/  FMUL.FTZ R66, R47, R54 ;  /* 0x000000362f427220 */ /* 0x000fe20000410000 */
[----:B------:R-:W-:Y:S01]  /*ea20*/  FFMA.FTZ R54, R51, R50, R62 ;  /* 0x0000003233367223 */ /* 0x000fe2000001003e */
[----:B------:R-:W-:Y:S01]  /*ea30*/  FFMA.FTZ R64, R47, R52, -R48 ;  /* 0x000000342f407223 */ /* 0x000fe20000010830 */
[----:B------:R-:W-:Y:S01]  /*ea40*/  F2FP.F16.E4M3.UNPACK_B R47, R38 ;  /* 0x00000026ff2f723e */ /* 0x000fe200020006ff */
[----:B------:R-:W-:Y:S02]  /*ea50*/  HADD2.F32 R51, -RZ, R140.H0_H0 ;  /* 0x2000008cff337230 */ /* 0x000fe40000004100 */
[----:B------:R-:W-:Y:S01]  /*ea60*/  FFMA.FTZ R61, R49, R52, R66 ;  /* 0x00000034313d7223 */ /* 0x000fe20000010042 */
[----:B------:R-:W-:Y:S01]  /*ea70*/  HADD2.F32 R38, -RZ, R43.H0_H0 ;  /* 0x2000002bff267230 */ /* 0x000fe20000004100 */
[----:B------:R-:W-:Y:S01]  /*ea80*/  F2FP.SATFINITE.E4M3.F32.PACK_AB_MERGE_C R45, R60, R45, RZ ;  /* 0x0000002d3c2d723e */ /* 0x000fe200048070ff */
[----:B------:R-:W-:Y:S01]  /*ea90*/  HADD2.F32 R48, -RZ, R47.H0_H0 ;  /* 0x2000002fff307230 */ /* 0x000fe20000004100 */
[----:B------:R-:W-:Y:S01]  /*eaa0*/  F2FP.SATFINITE.E4M3.F32.PACK_AB_MERGE_C R57, R57, R46, RZ ;  /* 0x0000002e3939723e */ /* 0x000fe200048070ff */
[----:B------:R-:W-:Y:S01]  /*eab0*/  HADD2.F32 R49, -RZ, R138.H0_H0 ;  /* 0x2000008aff317230 */ /* 0x000fe20000004100 */
[----:B------:R-:W-:Y:S01]  /*eac0*/  F2FP.SATFINITE.E4M3.F32.PACK_AB_MERGE_C R61, R61, R54, RZ ;  /* 0x000000363d3d723e */ /* 0x000fe200048070ff */
[----:B------:R-:W-:-:S02]  /*ead0*/  HADD2.F32 R140, -RZ, R140.H1_H1 ;  /* 0x3000008cff8c7230 */ /* 0x000fc40000004100 */
        /* <DEDUP_REMOVED lines=8> */
[----:B------:R-:W-:Y:S01]  /*eb60*/  F2FP.F16.E4M3.UNPACK_B R49, R37 ;  /* 0x00000025ff31723e */ /* 0x000fe200020006ff */
[C---:B------:R-:W-:Y:S01]  /*eb70*/  FMUL.FTZ R140, R43.reuse, R140 ;  /* 0x0000008c2b8c7220 */ /* 0x040fe20000410000 */
[----:B------:R-:W-:Y:S01]  /*eb80*/  F2FP.F16.E4M3.UNPACK_B R54, R36 ;  /* 0x00000024ff36723e */ /* 0x000fe200020006ff */
[----:B------:R-:W-:Y:S01]  /*eb90*/  FFMA.FTZ R62, R43, R138, -R50 ;  /* 0x0000008a2b3e7223 */ /* 0x000fe20000010832 */
[----:B------:R-:W-:Y:S01]  /*eba0*/  F2FP.F16.E4M3.UNPACK_B R48, R42 ;  /* 0x0000002aff30723e */ /* 0x000fe200020006ff */
[----:B------:R-:W-:Y:S01]  /*ebb0*/  FFMA.FTZ R51, R47, R138, R140 ;  /* 0x0000008a2f337223 */ /* 0x000fe2000001008c */
[----:B------:R-:W-:Y:S01]  /*ebc0*/  F2FP.SATFINITE.E4M3.F32.PACK_AB_MERGE_C R46, R58, R55, R45 ;  /* 0x000000373a2e723e */ /* 0x000fe2000480702d */
[--C-:B------:R-:W-:Y:S01]  /*ebd0*/  HADD2.F32 R50, -RZ, R49.reuse.H0_H0 ;  /* 0x20000031ff327230 */ /* 0x100fe20000004100 */
[----:B------:R-:W-:Y:S01]  /*ebe0*/  F2FP.SATFINITE.E4M3.F32.PACK_AB_MERGE_C R43, R64, R59, RZ ;  /* 0x0000003b402b723e */ /* 0x000fe200048070ff */
[----:B------:R-:W-:Y:S01]  /*ebf0*/  HADD2.F32 R55, -RZ, R54.H0_H0 ;  /* 0x20000036ff377230 */ /* 0x000fe20000004100 */
[----:B------:R-:W-:Y:S01]  /*ec00*/  F2FP.F16.E4M3.UNPACK_B R52, R14 ;  /* 0x0000000eff34723e */ /* 0x000fe200020006ff */
[----:B------:R-:W-:Y:S01]  /*ec10*/  HADD2.F32 R47, -RZ, R48.H0_H0 ;  /* 0x20000030ff2f7230 */ /* 0x000fe20000004100 */
[----:B------:R-:W-:Y:S01]  /*ec20*/  F2FP.SATFINITE.E4M3.F32.PACK_AB_MERGE_C R45, R141, R56, R57 ;  /* 0x000000388d2d723e */ /* 0x000fe20004807039 */
[----:B------:R-:W-:Y:S01]  /*ec30*/  HADD2.F32 R54, -RZ, R54.H1_H1 ;  /* 0x30000036ff367230 */ /* 0x000fe20000004100 */
[----:B------:R-:W-:Y:S01]  /*ec40*/  F2FP.SATFINITE.E4M3.F32.PACK_AB_MERGE_C R43, R62, R53, R43 ;  /* 0x000000353e2b723e */ /* 0x000fe2000480702b */
[----:B------:R-:W-:Y:S01]  /*ec50*/  HADD2.F32 R53, -RZ, R52.H0_H0 ;  /* 0x20000034ff357230 */ /* 0x000fe20000004100 */
[----:B------:R-:W-:Y:S01]  /*ec60*/  F2FP.SATFINITE.E4M3.F32.PACK_AB_MERGE_C R38, R51, R38, R61 ;  /* 0x000000263326723e */ /* 0x000fe2000480703d */
[----:B------:R-:W-:Y:S01]  /*ec70*/  FMUL.FTZ R56, R50, R55 ;  /* 0x0000003732387220 */ /* 0x000fe20000410000 */
[----:B------:R-:W-:-:S02]  /*ec80*/  HADD2.F32 R51, -RZ, R49.H1_H1 ;  /* 0x30000031ff337230 */ /* 0x000fc40000004100 */
[----:B------:R-:W-:Y:S01]  /*ec90*/  FMUL.FTZ R55, R47, R55 ;  /* 0x000000372f377220 */ /* 0x000fe20000410000 */
[----:B------:R-:W-:Y:S01]  /*eca0*/  HADD2.F32 R49, -RZ, R48.H1_H1 ;  /* 0x30000030ff317230 */ /* 0x000fe20000004100 */
[----:B------:R-:W-:Y:S01]  /*ecb0*/  F2FP.F16.E4M3.UNPACK_B R42, R42.H1 ;  /* 0x0000002aff2a723e */ /* 0x000fe200030006ff */
[----:B------:R-:W-:Y:S02]  /*ecc0*/  HADD2.F32 R52, -RZ, R52.H1_H1 ;  /* 0x30000034ff347230 */ /* 0x000fe40000004100 */
[----:B------:R-:W-:Y:S01]  /*ecd0*/  FFMA.FTZ R48, R50, R53, R55 ;  /* 0x0000003532307223 */ /* 0x000fe20000010037 */
[-C--:B------:R-:W-:Y:S01]  /*ece0*/  FMUL.FTZ R50, R51, R54.reuse ;  /* 0x0000003633327220 */ /* 0x080fe20000410000 */
[----:B------:R-:W-:Y:S01]  /*ecf0*/  FMUL.FTZ R54, R49, R54 ;  /* 0x0000003631367220 */ /* 0x000fe20000410000 */
[----:B------:R-:W-:Y:S01]  /*ed00*/  F2FP.F16.E4M3.UNPACK_B R37, R37.H1 ;  /* 0x00000025ff25723e */ /* 0x000fe200030006ff */
[----:B------:R-:W-:Y:S01]  /*ed10*/  FFMA.FTZ R47, R47, R53, -R56 ;  /* 0x000000352f2f7223 */ /* 0x000fe20000010838 */
[----:B------:R-:W-:Y:S01]  /*ed20*/  FFMA.FTZ R58, R49, R52, -R50 ;  /* 0x00000034313a7223 */ /* 0x000fe20000010832 */
[----:B------:R-:W-:Y:S01]  /*ed30*/  F2FP.F16.E4M3.UNPACK_B R50, R36.H1 ;  /* 0x00000024ff32723e */ /* 0x000fe200030006ff */
[----:B------:R-:W-:Y:S01]  /*ed40*/  FFMA.FTZ R57, R51, R52, R54 ;  /* 0x0000003433397223 */ /* 0x000fe20000010036 */
[----:B------:R-:W-:Y:S01]  /*ed50*/  HADD2.F32 R36, -RZ, R42.H0_H0 ;  /* 0x2000002aff247230 */ /* 0x000fe20000004100 */
[----:B------:R-:W-:Y:S01]  /*ed60*/  F2FP.F16.E4M3.UNPACK_B R14, R14.H1 ;  /* 0x0000000eff0e723e */ /* 0x000fe200030006ff */
[----:B------:R-:W-:-:S02]  /*ed70*/  HADD2.F32 R49, -RZ, R37.H0_H0 ;  /* 0x20000025ff317230 */ /* 0x000fc40000004100 */
[--C-:B------:R-:W-:Y:S02]  /*ed80*/  HADD2.F32 R51, -RZ, R50.reuse.H0_H0 ;  /* 0x20000032ff337230 */ /* 0x100fe40000004100 */
[----:B------:R-:W-:Y:S02]  /*ed90*/  HADD2.F32 R37, -RZ, R37.H1_H1 ;  /* 0x30000025ff257230 */ /* 0x000fe40000004100 */
[----:B------:R-:W-:Y:S02]  /*eda0*/  HADD2.F32 R52, -RZ, R50.H1_H1 ;  /* 0x30000032ff347230 */ /* 0x000fe40000004100 */
[-C--:B------:R-:W-:Y:S01]  /*edb0*/  FMUL.FTZ R53, R49, R51.reuse ;  /* 0x0000003331357220 */ /* 0x080fe20000410000 */
[----:B------:R-:W-:Y:S01]  /*edc0*/  FMUL.FTZ R54, R36, R51 ;  /* 0x0000003324367220 */ /* 0x000fe20000410000 */
[----:B------:R-:W-:Y:S02]  /*edd0*/  HADD2.F32 R42, -RZ, R42.H1_H1 ;  /* 0x3000002aff2a7230 */ /* 0x000fe40000004100 */
[----:B------:R-:W-:-:S02]  /*ede0*/  HADD2.F32 R50, -RZ, R14.H0_H0 ;  /* 0x2000000eff327230 */ /* 0x000fc40000004100 */
[-C--:B------:R-:W-:Y:S01]  /*edf0*/  FMUL.FTZ R55, R37, R52.reuse ;  /* 0x0000003425377220 */ /* 0x080fe20000410000 */
[----:B------:R-:W-:Y:S02]  /*ee00*/  HADD2.F32 R51, -RZ, R14.H1_H1 ;  /* 0x3000000eff337230 */ /* 0x000fe40000004100 */
[----:B------:R-:W-:Y:S01]  /*ee10*/  FMUL.FTZ R52, R42, R52 ;  /* 0x000000342a347220 */ /* 0x000fe20000410000 */
[----:B------:R-:W-:Y:S01]  /*ee20*/  F2FP.F16.E4M3.UNPACK_B R14, R15 ;  /* 0x0000000fff0e723e */ /* 0x000fe200020006ff */
[-C--:B------:R-:W-:Y:S01]  /*ee30*/  FFMA.FTZ R59, R36, R50.reuse, -R53 ;  /* 0x00000032243b7223 */ /* 0x080fe20000010835 */
[----:B------:R-:W-:Y:S01]  /*ee40*/  FFMA.FTZ R60, R49, R50, R54 ;  /* 0x00000032313c7223 */ /* 0x000fe20000010036 */
[----:B------:R-:W-:Y:S01]  /*ee50*/  FFMA.FTZ R62, R42, R51, -R55 ;  /* 0x000000332a3e7223 */ /* 0x000fe20000010837 */
[----:B------:R-:W-:Y:S01]  /*ee60*/  F2FP.F16.E4M3.UNPACK_B R42, R39 ;  /* 0x00000027ff2a723e */ /* 0x000fe200020006ff */
[----:B------:R-:W-:Y:S01]  /*ee70*/  FFMA.FTZ R61, R37, R51, R52 ;  /* 0x00000033253d7223 */ /* 0x000fe20000010034 */
[----:B------:R-:W-:Y:S01]  /*ee80*/  F2FP.F16.E4M3.UNPACK_B R53, R13 ;  /* 0x0000000dff35723e */ /* 0x000fe200020006ff */
[----:B------:R-:W-:Y:S01]  /*ee90*/  HADD2.F32 R36, -RZ, R14.H0_H0 ;  /* 0x2000000eff247230 */ /* 0x000fe20000004100 */
[----:B------:R-:W-:Y:S01]  /*eea0*/  F2FP.F16.E4M3.UNPACK_B R15, R15.H1 ;  /* 0x0000000fff0f723e */ /* 0x000fe200030006ff */
[----:B------:R-:W-:Y:S01]  /*eeb0*/  HADD2.F32 R49, -RZ, R42.H0_H0 ;  /* 0x2000002aff317230 */ /* 0x000fe20000004100 */
[----:B------:R-:W-:Y:S01]  /*eec0*/  F2FP.F16.E4M3.UNPACK_B R54, R13.H1 ;  /* 0x0000000dff36723e */ /* 0x000fe200030006ff */
[----:B------:R-:W-:Y:S01]  /*eed0*/  HADD2.F32 R55, -RZ, R53.H0_H0 ;  /* 0x20000035ff377230 */ /* 0x000fe20000004100 */
[----:B------:R-:W-:Y:S01]  /*eee0*/  F2FP.F16.E4M3.UNPACK_B R39, R39.H1 ;  /* 0x00000027ff27723e */ /* 0x000fe200030006ff */
[----:B------:R-:W-:Y:S01]  /*eef0*/  HADD2.F32 R37, -RZ, R15.H0_H0 ;  /* 0x2000000fff257230 */ /* 0x000fe20000004100 */
[-C--:B------:R-:W-:Y:S01]  /*ef00*/  F2FP.F16.E4M3.UNPACK_B R50, R12.reuse.H1 ;  /* 0x0000000cff32723e */ /* 0x080fe200030006ff */
[----:B------:R-:W-:Y:S01]  /*ef10*/  HADD2.F32 R56, -RZ, R54.H0_H0 ;  /* 0x20000036ff387230 */ /* 0x000fe20000004100 */
[----:B------:R-:W-:Y:S01]  /*ef20*/  F2FP.F16.E4M3.UNPACK_B R13, R12 ;  /* 0x0000000cff0d723e */ /* 0x000fe200020006ff */
[----:B------:R-:W-:-:S02]  /*ef30*/  HADD2.F32 R12, -RZ, R39.H0_H0 ;  /* 0x20000027ff0c7230 */ /* 0x000fc40000004100 */
[-C--:B------:R-:W-:Y:S01]  /*ef40*/  FMUL.FTZ R63, R49, R55.reuse ;  /* 0x00000037313f7220 */ /* 0x080fe20000410000 */
[----:B------:R-:W-:Y:S02]  /*ef50*/  HADD2.F32 R52, -RZ, R50.H0_H0 ;  /* 0x20000032ff347230 */ /* 0x000fe40000004100 */
[----:B------:R-:W-:Y:S01]  /*ef60*/  FMUL.FTZ R64, R36, R55 ;  /* 0x0000003724407220 */ /* 0x000fe20000410000 */
[-C--:B------:R-:W-:Y:S01]  /*ef70*/  FMUL.FTZ R55, R37, R56.reuse ;  /* 0x0000003825377220 */ /* 0x080fe20000410000 */
[----:B------:R-:W-:Y:S02]  /*ef80*/  HADD2.F32 R39, -RZ, R39.H1_H1 ;  /* 0x30000027ff277230 */ /* 0x000fe40000004100 */
[C---:B------:R-:W-:Y:S01]  /*ef90*/  FMUL.FTZ R66, R12.reuse, R56 ;  /* 0x000000380c427220 */ /* 0x040fe20000410000 */
[----:B------:R-:W-:Y:S02]  /*efa0*/  HADD2.F32 R54, -RZ, R54.H1_H1 ;  /* 0x30000036ff367230 */ /* 0x000fe40000004100 */
[----:B------:R-:W-:Y:S01]  /*efb0*/  FFMA.FTZ R55, R12, R52, R55 ;  /* 0x000000340c377223 */ /* 0x000fe20000010037 */
[----:B------:R-:W-:-:S02]  /*efc0*/  HADD2.F32 R15, -RZ, R15.H1_H1 ;  /* 0x3000000fff0f7230 */ /* 0x000fc40000004100 */
[----:B------:R-:W-:Y:S01]  /*efd0*/  FFMA.FTZ R66, R37, R52, -R66 ;  /* 0x0000003425427223 */ /* 0x000fe20000010842 */
[----:B------:R-:W-:Y:S02]  /*efe0*/  HADD2.F32 R42, -RZ, R42.H1_H1 ;  /* 0x3000002aff2a7230 */ /* 0x000fe40000004100 */
[-C--:B------:R-:W-:Y:S01]  /*eff0*/  FMUL.FTZ R12, R39, R54.reuse ;  /* 0x00000036270c7220 */ /* 0x080fe20000410000 */
[----:B------:R-:W-:Y:S02]  /*f000*/  HADD2.F32 R53, -RZ, R53.H1_H1 ;  /* 0x30000035ff357230 */ /* 0x000fe40000004100 */
[----:B------:R-:W-:Y:S01]  /*f010*/  FMUL.FTZ R54, R15, R54 ;  /* 0x000000360f367220 */ /* 0x000fe20000410000 */
[----:B------:R-:W-:Y:S01]  /*f020*/  HADD2.F32 R50, -RZ, R50.H1_H1 ;  /* 0x30000032ff327230 */ /* 0x000fe20000004100 */
[----:B------:R-:W-:Y:S01]  /*f030*/  F2FP.SATFINITE.E4M3.F32.PACK_AB_MERGE_C R59, R62, R59, RZ ;  /* 0x0000003b3e3b723e */ /* 0x000fe200048070ff */
[----:B------:R-:W-:Y:S02]  /*f040*/  HADD2.F32 R14, -RZ, R14.H1_H1 ;  /* 0x3000000eff0e7230 */ /* 0x000fe40000004100 */
[----:B------:R-:W-:Y:S01]  /*f050*/  FMUL.FTZ R37, R42, R53 ;  /* 0x000000352a257220 */ /* 0x000fe20000410000 */
[----:B------:R-:W-:-:S02]  /*f060*/  HADD2.F32 R51, -RZ, R13.H0_H0 ;  /* 0x2000000dff337230 */ /* 0x000fc40000004100 */
[-C--:B------:R-:W-:Y:S01]  /*f070*/  FFMA.FTZ R15, R15, R50.reuse, -R12 ;  /* 0x000000320f0f7223 */ /* 0x080fe2000001080c */
[----:B------:R-:W-:Y:S02]  /*f080*/  HADD2.F32 R13, -RZ, R13.H1_H1 ;  /* 0x3000000dff0d7230 */ /* 0x000fe40000004100 */
[----:B------:R-:W-:Y:S01]  /*f090*/  FMUL.FTZ R53, R14, R53 ;  /* 0x000000350e357220 */ /* 0x000fe20000410000 */
[----:B------:R-:W-:Y:S01]  /*f0a0*/  FFMA.FTZ R54, R39, R50, R54 ;  /* 0x0000003227367223 */ /* 0x000fe20000010036 */
[-C--:B------:R-:W-:Y:S01]  /*f0b0*/  FFMA.FTZ R63, R36, R51.reuse, -R63 ;  /* 0x00000033243f7223 */ /* 0x080fe2000001083f */
[----:B------:R-:W-:Y:S01]  /*f0c0*/  FFMA.FTZ R64, R49, R51, R64 ;  /* 0x0000003331407223 */ /* 0x000fe20000010040 */
[-C--:B------:R-:W-:Y:S01]  /*f0d0*/  FFMA.FTZ R14, R14, R13.reuse, -R37 ;  /* 0x0000000d0e0e7223 */ /* 0x080fe20000010825 */
[----:B------:R-:W-:Y:S01]  /*f0e0*/  FFMA.FTZ R53, R42, R13, R53 ;  /* 0x0000000d2a357223 */ /* 0x000fe20000010035 */
[----:B------:R-:W-:Y:S01]  /*f0f0*/  F2FP.SATFINITE.E4M3.F32.PACK_AB_MERGE_C R15, R15, R66, RZ ;  /* 0x000000420f0f723e */ /* 0x000fe200048070ff */
[----:B------:R-:W-:Y:S01]  /*f100*/  IMAD.MOV.U32 R12, RZ, RZ, R46 ;  /* 0x000000ffff0c7224 */ /* 0x000fe200078e002e */
[----:B------:R-:W-:Y:S01]  /*f110*/  F2FP.SATFINITE.E4M3.F32.PACK_AB_MERGE_C R60, R61, R60, RZ ;  /* 0x0000003c3d3c723e */ /* 0x000fe200048070ff */
[----:B------:R-:W-:Y:S01]  /*f120*/  IMAD.MOV.U32 R36, RZ, RZ, R45 ;  /* 0x000000ffff247224 */ /* 0x000fe200078e002d */
[----:B------:R-:W-:-:S02]  /*f130*/  F2FP.SATFINITE.E4M3.F32.PACK_AB_MERGE_C R54, R54, R55, RZ ;  /* 0x000000373636723e */ /* 0x000fc400048070ff */
[----:B------:R-:W-:Y:S01]  /*f140*/  F2FP.SATFINITE.E4M3.F32.PACK_AB_MERGE_C R15, R14, R63, R15 ;  /* 0x0000003f0e0f723e */ /* 0x000fe2000480700f */
[----:B------:R-:W-:Y:S01]  /*f150*/  IMAD.MOV.U32 R14, RZ, RZ, R43 ;  /* 0x000000ffff0e7224 */ /* 0x000fe200078e002b */
[----:B------:R-:W-:Y:S02]  /*f160*/  F2FP.SATFINITE.E4M3.F32.PACK_AB_MERGE_C R13, R58, R47, R59 ;  /* 0x0000002f3a0d723e */ /* 0x000fe4000480703b */
[----:B------:R-:W-:Y:S02]  /*f170*/  F2FP.SATFINITE.E4M3.F32.PACK_AB_MERGE_C R37, R57, R48, R60 ;  /* 0x000000303925723e */ /* 0x000fe4000480703c */
[----:B------:R-:W-:-:S07]  /*f180*/  F2FP.SATFINITE.E4M3.F32.PACK_AB_MERGE_C R39, R53, R64, R54 ;  /* 0x000000403527723e */ /* 0x000fce0004807036 */
.L_x_529:
[----:B------:R-:W-:Y:S05]  /*f190*/  BSYNC B1 ;  /* 0x0000000000017941 */ /* 0x000fea0003800000 */
.L_x_528:
[----:B0-----:R0:W-:Y:S01]  /*f1a0*/  ST.E.128 desc[UR50][R40.64], R12 ;  /* 0x0000000c28007985 */ /* 0x0011e2000c101d32 */
[----:B------:R-:W-:-:S13]  /*f1b0*/  ISETP.GE.AND P2, PT, R11, R137, PT ;  /* 0x000000890b00720c */ /* 0x000fda0003f46270 */
[----:B------:R-:W-:Y:S05]  /*f1c0*/  @P2 BRA `(.L_x_476) ;  /* 0x0000000400d02947 */ /* 0x000fea0003800000 */
[----:B0-----:R-:W-:-:S04]  /*f1d0*/  IADD3 R12, P2, R11, R120, RZ ;  /* 0x000000780b0c7210 */ /* 0x001fc80007f5e0ff */
[----:B------:R-:W-:-:S05]  /*f1e0*/  LEA.HI.X.SX32 R13, R11, R44, 0x1, P2 ;  /* 0x0000002c0b0d7211 */ /* 0x000fca00010f0eff */
[----:B-1----:R0:W-:Y:S01]  /*f1f0*/  ST.E.128 desc[UR50][R12.64], R36 ;  /* 0x000000240c007985 */ /* 0x0021e2000c101d32 */
[----:B------:R-:W-:Y:S05]  /*f200*/  BRA `(.L_x_476) ;  /* 0x0000000400c07947 */ /* 0x000fea0003800000 */
.L_x_441:
[----:B------:R-:W-:-:S06]  /*f210*/  UISETP.NE.AND UP0, UPT, UR48, 0x3, UPT ;  /* 0x000000033000788c */ /* 0x000fcc000bf05270 */
[----:B------:R-:W-:-:S13]  /*f220*/  PLOP3.LUT P1, PT, PT, PT, UP0, 0x80, 0x0 ;  /* 0x000000000000781c */ /* 0x000fda0003f2f008 */
[----:B------:R-:W-:Y:S05]  /*f230*/  @!P1 BRA `(.L_x_530) ;  /* 0x0000000000049947 */ /* 0x000fea0003800000 */
[----:B------:R-:W-:Y:S01]  /*f240*/  BPT.TRAP 0x1 ;  /* 0x000000040000795c */ /* 0x000fe20000300000 */
.L_x_530:
[----:B------:R-:W-:Y:S01]  /*f250*/  LEA R91, R19, R18, 0x3 ;  /* 0x00000012135b7211 */ /* 0x000fe200078e18ff */
[----:B------:R-:W-:Y:S01]  /*f260*/  BSSY B1, `(.L_x_531) ;  /* 0x0000005000017945 */ /* 0x000fe20003800000 */
[----:B------:R-:W-:Y:S02]  /*f270*/  SHF.L.U32 R92, R199, 0x1f, RZ ;  /* 0x0000001fc75c7819 */ /* 0x000fe400000006ff */
[----:B------:R-:W-:Y:S02]  /*f280*/  SHF.R.S32.HI R88, RZ, 0x1f, R35 ;  /* 0x0000001fff587819 */ /* 0x000fe40000011423 */
[----:B------:R-:W1:Y:S02]  /*f290*/  SYNCS.PHASECHK.TRANS64.TRYWAIT P2, [R91+URZ+0x29890], R92 ;  /* 0x0298905c5b0075a7 */ /* 0x000e64000804017f */
[----:B-1----:R-:W-:Y:S05]  /*f2a0*/  @!P2 BRA `(.L_x_532) ;  /* 0x000001b000b4a947 */ /* 0x002fea0003800000 */
.L_x_789:
[----:B------:R-:W-:Y:S05]  /*f2b0*/  BSYNC B1 ;  /* 0x0000000000017941 */ /* 0x000fea0003800000 */
.L_x_531:
[----:B------:R-:W-:Y:S01]  /*f2c0*/  ULDC.64 UR4, c[0x0][0x300] ;  /* 0x0000c00000047ab9 */ /* 0x000fe20000000a00 */
[----:B-----5:R-:W-:Y:S01]  /*f2d0*/  SHF.R.S32.HI R89, RZ, 0x1f, R34 ;  /* 0x0000001fff597819 */ /* 0x020fe20000011422 */
[----:B------:R-:W-:Y:S01]  /*f2e0*/  IMAD R14, R88, UR4, RZ ;  /* 0x00000004580e7c24 */ /* 0x000fe2000f8e02ff */
[----:B------:R-:W-:Y:S01]  /*f2f0*/  ULDC.64 UR6, c[0x0][0x2e8] ;  /* 0x0000ba0000067ab9 */ /* 0x000fe20000000a00 */
[----:B0-----:R-:W-:-:S04]  /*f300*/  IMAD.WIDE.U32 R12, R35, UR4, RZ ;  /* 0x00000004230c7c25 */ /* 0x001fc8000f8e00ff */
[----:B------:R-:W-:Y:S01]  /*f310*/  IMAD R11, R35, UR5, R14 ;  /* 0x00000005230b7c24 */ /* 0x000fe2000f8e020e */
[----:B------:R-:W-:Y:S01]  /*f320*/  ULDC.64 UR4, c[0x0][0x310] ;  /* 0x0000c40000047ab9 */ /* 0x000fe20000000a00 */
[----:B------:R-:W-:Y:S02]  /*f330*/  IMAD R90, R25, -0xa0, R2 ;  /* 0xffffff60195a7824 */ /* 0x000fe400078e0202 */
[----:B------:R-:W-:Y:S02]  /*f340*/  IMAD R15, R89, UR4, RZ ;  /* 0x00000004590f7c24 */ /* 0x000fe4000f8e02ff */
[----:B------:R-:W-:Y:S01]  /*f350*/  IMAD.IADD R13, R13, 0x1, R11 ;  /* 0x000000010d0d7824 */ /* 0x000fe200078e020b */
[----:B------:R-:W-:Y:S01]  /*f360*/  VIMNMX R90, R90, 0xa0, PT ;  /* 0x000000a05a5a7848 */ /* 0x000fe20003fe0100 */
[C---:B------:R-:W-:Y:S02]  /*f370*/  IMAD R15, R34.reuse, UR5, R15 ;  /* 0x00000005220f7c24 */ /* 0x040fe4000f8e020f */
[----:B------:R-:W-:Y:S01]  /*f380*/  IMAD.WIDE.U32 R12, R34, UR4, R12 ;  /* 0x00000004220c7c25 */ /* 0x000fe2000f8e000c */
[----:B------:R-:W-:-:S03]  /*f390*/  ULDC.64 UR4, c[0x0][0x308] ;  /* 0x0000c20000047ab9 */ /* 0x000fc60000000a00 */
[----:B------:R-:W-:Y:S02]  /*f3a0*/  IMAD.IADD R13, R13, 0x1, R15 ;  /* 0x000000010d0d7824 */ /* 0x000fe400078e020f */
[----:B------:R-:W-:Y:S02]  /*f3b0*/  IMAD R11, R5, UR4, RZ ;  /* 0x00000004050b7c24 */ /* 0x000fe4000f8e02ff */
[----:B------:R-:W-:Y:S01]  /*f3c0*/  IMAD.WIDE.U32 R12, R170, UR4, R12 ;  /* 0x00000004aa0c7c25 */ /* 0x000fe2000f8e000c */
[----:B------:R-:W-:-:S03]  /*f3d0*/  UMOV UR4, 0xffffffff ;  /* 0xffffffff00047882 */ /* 0x000fc60000000000 */
[----:B------:R-:W-:Y:S01]  /*f3e0*/  IMAD R11, R170, UR5, R11 ;  /* 0x00000005aa0b7c24 */ /* 0x000fe2000f8e020b */
[----:B------:R-:W-:Y:S01]  /*f3f0*/  IADD3 R46, P2, R12, UR6, RZ ;  /* 0x000000060c2e7c10 */ /* 0x000fe2000ff5e0ff */
[----:B------:R-:W-:-:S03]  /*f400*/  IMAD.IADD R48, R90, 0x1, -R198 ;  /* 0x000000015a307824 */ /* 0x000fc600078e0ac6 */
[----:B------:R-:W-:Y:S02]  /*f410*/  IADD3.X R47, R13, UR7, R11, P2, !PT ;  /* 0x000000070d2f7c10 */ /* 0x000fe400097fe40b */
[----:B------:R-:W-:Y:S01]  /*f420*/  ISETP.GE.AND P2, PT, R48, 0x1, PT ;  /* 0x000000013000780c */ /* 0x000fe20003f46270 */
[----:B------:R-:W-:-:S12]  /*f430*/  BRA.DIV UR4, `(.L_x_533) ;  /* 0x000001b204647947 */ /* 0x000fd8000b800000 */
[----:B------:R0:W2:Y:S04]  /*f440*/  SHFL.IDX PT, R44, R47, RZ, 0x1e1f ;  /* 0x001e1fff2f2c7589 */ /* 0x0000a800000e0000 */
[----:B------:R0:W3:Y:S02]  /*f450*/  SHFL.IDX PT, R45, R46, RZ, 0x1e1f ;  /* 0x001e1fff2e2d7589 */ /* 0x0000e400000e0000 */
.L_x_793:
[----:B------:R-:W-:Y:S04]  /*f460*/  BSSY B1, `(.L_x_534) ;  /* 0x0000023000017945 */ /* 0x000fe80003800000 */
[----:B------:R-:W-:Y:S05]  /*f470*/  @!P2 BRA `(.L_x_535) ;  /* 0x000000000084a947 */ /* 0x000fea0003800000 */
[----:B------:R-:W-:Y:S02]  /*f480*/  ULDC UR4, c[0x0][0x2f4] ;  /* 0x0000bd0000047ab9 */ /* 0x000fe40000000800 */
[----:B------:R-:W-:-:S13]  /*f490*/  ISETP.GE.AND P5, PT, R16, UR4, PT ;  /* 0x0000000410007c0c */ /* 0x000fda000bfa6270 */
[----:B------:R-:W4:Y:S01]  /*f4a0*/  @!P5 LDS.128 R12, [R37+0x1a400] ;  /* 0x01a40000250cd984 */ /* 0x000f220000000c00 */
[----:B---3--:R-:W-:-:S04]  /*f4b0*/  @!P5 IADD3 R42, P2, R16, R45, RZ ;  /* 0x0000002d102ad210 */ /* 0x008fc80007f5e0ff */
[----:B--2---:R-:W-:Y:S02]  /*f4c0*/  @!P5 IADD3.X R43, R44, R17, RZ, P2, !PT ;  /* 0x000000112c2bd210 */ /* 0x004fe400017fe4ff */
[----:B------:R-:W-:-:S13]  /*f4d0*/  ISETP.GE.AND P2, PT, R172, UR4, PT ;  /* 0x00000004ac007c0c */ /* 0x000fda000bf46270 */
[----:B------:R-:W-:-:S05]  /*f4e0*/  @!P2 IADD3 R40, P4, R172, R45, RZ ;  /* 0x0000002dac28a210 */ /* 0x000fca0007f9e0ff */
[----:B------:R-:W-:Y:S01]  /*f4f0*/  @!P2 IMAD.X R41, R44, 0x1, R197, P4 ;  /* 0x000000012c29a824 */ /* 0x000fe200020e06c5 */
[----:B------:R-:W-:-:S13]  /*f500*/  ISETP.GE.AND P4, PT, R175, UR4, PT ;  /* 0x00000004af007c0c */ /* 0x000fda000bf86270 */
[----:B------:R-:W-:Y:S01]  /*f510*/  @!P4 IADD3 R38, P6, R175, R45, RZ ;  /* 0x0000002daf26c210 */ /* 0x000fe20007fde0ff */
[----:B----4-:R2:W-:Y:S01]  /*f520*/  @!P5 ST.E.128 desc[UR50][R42.64], R12 ;  /* 0x0000000c2a00d985 */ /* 0x0105e2000c101d32 */
[----:B------:R-:W-:-:S03]  /*f530*/  ISETP.GE.AND P5, PT, R0, UR4, PT ;  /* 0x0000000400007c0c */ /* 0x000fc6000bfa6270 */
[----:B------:R-:W-:-:S10]  /*f540*/  @!P4 IMAD.X R39, R44, 0x1, R207, P6 ;  /* 0x000000012c27c824 */ /* 0x000fd400030e06cf */
[----:B------:R-:W3:Y:S01]  /*f550*/  @!P5 LDS.128 R12, [R36+0x1a400] ;  /* 0x01a40000240cd984 */ /* 0x000ee20000000c00 */
[----:B------:R-:W-:-:S05]  /*f560*/  @!P5 IMAD.SHL.U32 R11, R173, 0x10, RZ ;  /* 0x00000010ad0bd824 */ /* 0x000fca00078e00ff */
[----:B--2---:R-:W-:-:S04]  /*f570*/  @!P5 IADD3 R42, P6, R11, R45, RZ ;  /* 0x0000002d0b2ad210 */ /* 0x004fc80007fde0ff */
[----:B------:R-:W-:-:S05]  /*f580*/  @!P5 LEA.HI.X.SX32 R43, R11, R44, 0x1, P6 ;  /* 0x0000002c0b2bd211 */ /* 0x000fca00030f0eff */
[----:B---3--:R2:W-:Y:S01]  /*f590*/  @!P5 ST.E.128 desc[UR50][R42.64], R12 ;  /* 0x0000000c2a00d985 */ /* 0x0085e2000c101d32 */
[----:B------:R-:W-:-:S13]  /*f5a0*/  ISETP.GE.AND P5, PT, R3, UR4, PT ;  /* 0x0000000403007c0c */ /* 0x000fda000bfa6270 */
[----:B------:R-:W3:Y:S01]  /*f5b0*/  @!P5 LDS.128 R12, [R37+0x1cc00] ;  /* 0x01cc0000250cd984 */ /* 0x000ee20000000c00 */
[----:B------:R-:W-:-:S04]  /*f5c0*/  @!P5 SHF.L.U32 R11, R174, 0x4, RZ ;  /* 0x00000004ae0bd819 */ /* 0x000fc800000006ff */
[----:B--2---:R-:W-:-:S04]  /*f5d0*/  @!P5 IADD3 R42, P6, R11, R45, RZ ;  /* 0x0000002d0b2ad210 */ /* 0x004fc80007fde0ff */
[----:B------:R-:W-:-:S05]  /*f5e0*/  @!P5 LEA.HI.X.SX32 R43, R11, R44, 0x1, P6 ;  /* 0x0000002c0b2bd211 */ /* 0x000fca00030f0eff */
[----:B---3--:R2:W-:Y:S01]  /*f5f0*/  @!P5 ST.E.128 desc[UR50][R42.64], R12 ;  /* 0x0000000c2a00d985 */ /* 0x0085e2000c101d32 */
[----:B------:R-:W-:-:S03]  /*f600*/  ISETP.GE.AND P5, PT, R196, UR4, PT ;  /* 0x00000004c4007c0c */ /* 0x000fc6000bfa6270 */
[----:B------:R-:W3:Y:S10]  /*f610*/  @!P2 LDS.128 R12, [R36+0x1cc00] ;  /* 0x01cc0000240ca984 */ /* 0x000ef40000000c00 */
[----:B--2---:R-:W-:-:S05]  /*f620*/  @!P5 IADD3 R42, P6, R196, R45, RZ ;  /* 0x0000002dc42ad210 */ /* 0x004fca0007fde0ff */
[----:B------:R-:W-:Y:S01]  /*f630*/  @!P5 IMAD.X R43, R44, 0x1, R206, P6 ;  /* 0x000000012c2bd824 */ /* 0x000fe200030e06ce */
[----:B---3--:R-:W-:Y:S04]  /*f640*/  @!P2 ST.E.128 desc[UR50][R40.64], R12 ;  /* 0x0000000c2800a985 */ /* 0x008fe8000c101d32 */
[----:B------:R-:W2:Y:S04]  /*f650*/  @!P4 LDS.128 R12, [R37+0x1f400] ;  /* 0x01f40000250cc984 */ /* 0x000ea80000000c00 */
[----:B--2---:R-:W-:Y:S04]  /*f660*/  @!P4 ST.E.128 desc[UR50][R38.64], R12 ;  /* 0x0000000c2600c985 */ /* 0x004fe8000c101d32 */
[----:B------:R-:W2:Y:S04]  /*f670*/  @!P5 LDS.128 R12, [R36+0x1f400] ;  /* 0x01f40000240cd984 */ /* 0x000ea80000000c00 */
[----:B--2---:R4:W-:Y:S02]  /*f680*/  @!P5 ST.E.128 desc[UR50][R42.64], R12 ;  /* 0x0000000c2a00d985 */ /* 0x0049e4000c101d32 */
.L_x_535:
[----:B------:R-:W-:Y:S05]  /*f690*/  BSYNC B1 ;  /* 0x0000000000017941 */ /* 0x000fea0003800000 */
.L_x_534:
[----:B------:R-:W-:-:S03]  /*f6a0*/  UMOV UR4, 0xffffffff ;  /* 0xffffffff00047882 */ /* 0x000fc60000000000 */
[----:B------:R-:W-:Y:S05]  /*f6b0*/  BRA.DIV UR4, `(.L_x_536) ;  /* 0x000001b204107947 */ /* 0x000fea000b800000 */
[----:B--2---:R2:W0:Y:S04]  /*f6c0*/  SHFL.IDX PT, R44, R47, 0x1, 0x1e1f ;  /* 0x003e1f002f2c7f89 */ /* 0x00442800000e0000 */
[----:B---3--:R2:W3:Y:S02]  /*f6d0*/  SHFL.IDX PT, R45, R46, 0x1, 0x1e1f ;  /* 0x003e1f002e2d7f89 */ /* 0x0084e400000e0000 */
.L_x_797:
[----:B------:R-:W-:-:S13]  /*f6e0*/  ISETP.GE.AND P2, PT, R48, 0x81, PT ;  /* 0x000000813000780c */ /* 0x000fda0003f46270 */
[----:B------:R-:W-:Y:S05]  /*f6f0*/  @!P2 BRA `(.L_x_476) ;  /* 0x000000000084a947 */ /* 0x000fea0003800000 */
[----:B------:R-:W-:Y:S02]  /*f700*/  ULDC UR4, c[0x0][0x2f4] ;  /* 0x0000bd0000047ab9 */ /* 0x000fe40000000800 */
[----:B------:R-:W-:-:S13]  /*f710*/  ISETP.GE.AND P5, PT, R16, UR4, PT ;  /* 0x0000000410007c0c */ /* 0x000fda000bfa6270 */
[----:B----4-:R-:W4:Y:S01]  /*f720*/  @!P5 LDS.128 R12, [R37+0x1c400] ;  /* 0x01c40000250cd984 */ /* 0x010f220000000c00 */
[----:B---3--:R-:W-:-:S05]  /*f730*/  @!P5 IADD3 R42, P2, R16, R45, RZ ;  /* 0x0000002d102ad210 */ /* 0x008fca0007f5e0ff */
[----:B0-----:R-:W-:Y:S01]  /*f740*/  @!P5 IMAD.X R43, R44, 0x1, R17, P2 ;  /* 0x000000012c2bd824 */ /* 0x001fe200010e0611 */
[----:B------:R-:W-:-:S13]  /*f750*/  ISETP.GE.AND P2, PT, R172, UR4, PT ;  /* 0x00000004ac007c0c */ /* 0x000fda000bf46270 */
[----:B------:R-:W-:-:S05]  /*f760*/  @!P2 IADD3 R40, P4, R172, R45, RZ ;  /* 0x0000002dac28a210 */ /* 0x000fca0007f9e0ff */
[----:B------:R-:W-:Y:S01]  /*f770*/  @!P2 IMAD.X R41, R44, 0x1, R197, P4 ;  /* 0x000000012c29a824 */ /* 0x000fe200020e06c5 */
[----:B------:R-:W-:-:S13]  /*f780*/  ISETP.GE.AND P4, PT, R175, UR4, PT ;  /* 0x00000004af007c0c */ /* 0x000fda000bf86270 */
[----:B------:R-:W-:Y:S01]  /*f790*/  @!P4 IADD3 R38, P6, R175, R45, RZ ;  /* 0x0000002daf26c210 */ /* 0x000fe20007fde0ff */
[----:B----4-:R0:W-:Y:S01]  /*f7a0*/  @!P5 ST.E.128 desc[UR50][R42.64], R12 ;  /* 0x0000000c2a00d985 */ /* 0x0101e2000c101d32 */
[----:B------:R-:W-:Y:S02]  /*f7b0*/  ISETP.GE.AND P5, PT, R0, UR4, PT ;  /* 0x0000000400007c0c */ /* 0x000fe4000bfa6270 */
[----:B------:R-:W-:-:S11]  /*f7c0*/  @!P4 IADD3.X R39, R44, R207, RZ, P6, !PT ;  /* 0x000000cf2c27c210 */ /* 0x000fd600037fe4ff */
[----:B------:R-:W3:Y:S01]  /*f7d0*/  @!P5 LDS.128 R12, [R36+0x1c400] ;  /* 0x01c40000240cd984 */ /* 0x000ee20000000c00 */
[----:B------:R-:W-:-:S05]  /*f7e0*/  @!P5 IMAD.SHL.U32 R11, R173, 0x10, RZ ;  /* 0x00000010ad0bd824 */ /* 0x000fca00078e00ff */
[----:B0-----:R-:W-:-:S04]  /*f7f0*/  @!P5 IADD3 R42, P6, R11, R45, RZ ;  /* 0x0000002d0b2ad210 */ /* 0x001fc80007fde0ff */
[----:B------:R-:W-:-:S05]  /*f800*/  @!P5 LEA.HI.X.SX32 R43, R11, R44, 0x1, P6 ;  /* 0x0000002c0b2bd211 */ /* 0x000fca00030f0eff */
[----:B---3--:R0:W-:Y:S01]  /*f810*/  @!P5 ST.E.128 desc[UR50][R42.64], R12 ;  /* 0x0000000c2a00d985 */ /* 0x0081e2000c101d32 */
[----:B------:R-:W-:-:S13]  /*f820*/  ISETP.GE.AND P5, PT, R3, UR4, PT ;  /* 0x0000000403007c0c */ /* 0x000fda000bfa6270 */
[----:B------:R-:W3:Y:S01]  /*f830*/  @!P5 LDS.128 R12, [R37+0x1ec00] ;  /* 0x01ec0000250cd984 */ /* 0x000ee20000000c00 */
[----:B------:R-:W-:-:S05]  /*f840*/  @!P5 IMAD.SHL.U32 R11, R174, 0x10, RZ ;  /* 0x00000010ae0bd824 */ /* 0x000fca00078e00ff */
[----:B0-----:R-:W-:-:S04]  /*f850*/  @!P5 IADD3 R42, P6, R11, R45, RZ ;  /* 0x0000002d0b2ad210 */ /* 0x001fc80007fde0ff */
[----:B------:R-:W-:-:S05]  /*f860*/  @!P5 LEA.HI.X.SX32 R43, R11, R44, 0x1, P6 ;  /* 0x0000002c0b2bd211 */ /* 0x000fca00030f0eff */
[----:B---3--:R0:W-:Y:S01]  /*f870*/  @!P5 ST.E.128 desc[UR50][R42.64], R12 ;  /* 0x0000000c2a00d985 */ /* 0x0081e2000c101d32 */
[----:B------:R-:W-:-:S03]  /*f880*/  ISETP.GE.AND P5, PT, R196, UR4, PT ;  /* 0x00000004c4007c0c */ /* 0x000fc6000bfa6270 */
[----:B------:R-:W3:Y:S10]  /*f890*/  @!P2 LDS.128 R12, [R36+0x1ec00] ;  /* 0x01ec0000240ca984 */ /* 0x000ef40000000c00 */
[----:B0-----:R-:W-:-:S05]  /*f8a0*/  @!P5 IADD3 R42, P6, R196, R45, RZ ;  /* 0x0000002dc42ad210 */ /* 0x001fca0007fde0ff */
[----:B------:R-:W-:Y:S01]  /*f8b0*/  @!P5 IMAD.X R43, R44, 0x1, R206, P6 ;  /* 0x000000012c2bd824 */ /* 0x000fe200030e06ce */
[----:B---3--:R-:W-:Y:S04]  /*f8c0*/  @!P2 ST.E.128 desc[UR50][R40.64], R12 ;  /* 0x0000000c2800a985 */ /* 0x008fe8000c101d32 */
[----:B------:R-:W0:Y:S04]  /*f8d0*/  @!P4 LDS.128 R12, [R37+0x21400] ;  /* 0x02140000250cc984 */ /* 0x000e280000000c00 */
[----:B0-----:R-:W-:Y:S04]  /*f8e0*/  @!P4 ST.E.128 desc[UR50][R38.64], R12 ;  /* 0x0000000c2600c985 */ /* 0x001fe8000c101d32 */
[----:B------:R-:W0:Y:S04]  /*f8f0*/  @!P5 LDS.128 R12, [R36+0x21400] ;  /* 0x02140000240cd984 */ /* 0x000e280000000c00 */
[----:B0-----:R0:W-:Y:S02]  /*f900*/  @!P5 ST.E.128 desc[UR50][R42.64], R12 ;  /* 0x0000000c2a00d985 */ /* 0x0011e4000c101d32 */
.L_x_476:
[----:B------:R-:W-:Y:S05]  /*f910*/  BSYNC B0 ;  /* 0x0000000000007941 */ /* 0x000fea0003800000 */
.L_x_440:
[----:B0---4-:R-:W0:Y:S01]  /*f920*/  S2R R11, SR_TID.X ;  /* 0x00000000000b7919 */ /* 0x011e220000002100 */
[----:B------:R-:W-:Y:S01]  /*f930*/  @!PT LDS RZ, [RZ] ;  /* 0x00000000fffff984 */ /* 0x000fe20000000800 */
[----:B------:R-:W-:Y:S01]  /*f940*/  @!PT LDS RZ, [RZ] ;  /* 0x00000000fffff984 */ /* 0x000fe20000000800 */
[----:B------:R-:W-:Y:S01]  /*f950*/  @!PT LDS RZ, [RZ] ;  /* 0x00000000fffff984 */ /* 0x000fe20000000800 */
[----:B------:R-:W-:Y:S01]  /*f960*/  @!PT LDS RZ, [RZ] ;  /* 0x00000000fffff984 */ /* 0x000fe20000000800 */
[----:B------:R4:W-:Y:S06]  /*f970*/  MEMBAR.ALL.CTA ;  /* 0x0000000000007992 */ /* 0x0009ec0000008000 */
[----:B----4-:R-:W4:Y:S01]  /*f980*/  FENCE.VIEW.ASYNC.S ;  /* 0x00000000000073c6 */ /* 0x010f220000000000 */
[----:B------:R-:W-:Y:S05]  /*f990*/  WARPSYNC.ALL ;  /* 0x0000000000007948 */ /* 0x000fea0003800000 */
[----:B------:R-:W-:Y:S01]  /*f9a0*/  BSSY B0, `(.L_x_537) ;  /* 0x0000008000007945 */ /* 0x000fe20003800000 */
[----:B----4-:R4:W-:Y:S01]  /*f9b0*/  BAR.SYNC.DEFER_BLOCKING R153, 0x80 ;  /* 0x000200990000751d */ /* 0x0109e20000010000 */
[----:B0-----:R-:W-:-:S13]  /*f9c0*/  LOP3.LUT P2, RZ, R11, 0x7f, RZ, 0xc0, !PT ;  /* 0x0000007f0bff7812 */ /* 0x001fda000784c0ff */
[----:B------:R-:W-:-:S04]  /*f9d0*/  @!P2 IADD3 R11, R91, 0x298a0, RZ ;  /* 0x000298a05b0ba810 */ /* 0x000fc80007ffe0ff */
[----:B------:R-:W-:-:S04]  /*f9e0*/  @!P2 PRMT R11, RZ, 0x654, R11 ;  /* 0x00000654ff0ba816 */ /* 0x000fc8000000000b */
[----:B------:R4:W-:Y:S01]  /*f9f0*/  @!P2 SYNCS.ARRIVE.TRANS64.RED.A1T0 RZ, [R11+URZ], RZ ;  /* 0x000000ff0bffa9a7 */ /* 0x0009e2000810043f */
[----:B------:R-:W-:Y:S05]  /*fa00*/  @!P1 BRA `(.L_x_538) ;  /* 0x0000000000049947 */ /* 0x000fea0003800000 */
[----:B------:R-:W-:Y:S01]  /*fa10*/  BPT.TRAP 0x1 ;  /* 0x000000040000795c */ /* 0x000fe20000300000 */
.L_x_538:
[----:B------:R-:W-:Y:S05]  /*fa20*/  BSYNC B0 ;  /* 0x0000000000007941 */ /* 0x000fea0003800000 */
.L_x_537:
[----:B------:R-:W0:Y:S01]  /*fa30*/  SYNCS.PHASECHK.TRANS64.TRYWAIT P1, [R91+URZ+0x298b0], R92 ;  /* 0x0298b05c5b0075a7 */ /* 0x000e22000802017f */
[----:B------:R-:W-:Y:S04]  /*fa40*/  BSSY B0, `(.L_x_539) ;  /* 0x0000002000007945 */ /* 0x000fe80003800000 */
[----:B0-----:R-:W-:Y:S05]  /*fa50*/  @!P1 BRA `(.L_x_540) ;  /* 0x000001ac00749947 */ /* 0x001fea0003800000 */
.L_x_798:
[----:B------:R-:W-:Y:S05]  /*fa60*/  BSYNC B0 ;  /* 0x0000000000007941 */ /* 0x000fea0003800000 */
.L_x_539:
[----:B------:R-:W-:Y:S01]  /*fa70*/  ULDC.64 UR4, c[0x0][0x328] ;  /* 0x0000ca0000047ab9 */ /* 0x000fe20000000a00 */
[----:B------:R-:W-:Y:S01]  /*fa80*/  ULDC.64 UR6, c[0x0][0x318] ;  /* 0x0000c60000067ab9 */ /* 0x000fe20000000a00 */
[----:B------:R-:W-:Y:S01]  /*fa90*/  IMAD R88, R88, UR4, RZ ;  /* 0x0000000458587c24 */ /* 0x000fe2000f8e02ff */
[----:B------:R-:W-:Y:S01]  /*faa0*/  BSSY B0, `(.L_x_541) ;  /* 0x000002f000007945 */ /* 0x000fe20003800000 */
[----:B-1----:R-:W-:-:S04]  /*fab0*/  IMAD.WIDE.U32 R12, R35, UR4, RZ ;  /* 0x00000004230c7c25 */ /* 0x002fc8000f8e00ff */
[----:B------:R-:W-:Y:S01]  /*fac0*/  IMAD R35, R35, UR5, R88 ;  /* 0x0000000523237c24 */ /* 0x000fe2000f8e0258 */
[----:B------:R-:W-:Y:S01]  /*fad0*/  ULDC.64 UR4, c[0x0][0x338] ;  /* 0x0000ce0000047ab9 */ /* 0x000fe20000000a00 */
[----:B------:R-:W-:Y:S02]  /*fae0*/  IMAD.IADD R90, R90, 0x1, -R198 ;  /* 0x000000015a5a7824 */ /* 0x000fe400078e0ac6 */
[----:B------:R-:W-:Y:S02]  /*faf0*/  IMAD R89, R89, UR4, RZ ;  /* 0x0000000459597c24 */ /* 0x000fe4000f8e02ff */
[----:B------:R-:W-:Y:S02]  /*fb00*/  IMAD.IADD R13, R13, 0x1, R35 ;  /* 0x000000010d0d7824 */ /* 0x000fe400078e0223 */
[C---:B------:R-:W-:Y:S02]  /*fb10*/  IMAD R89, R34.reuse, UR5, R89 ;  /* 0x0000000522597c24 */ /* 0x040fe4000f8e0259 */
[----:B------:R-:W-:Y:S01]  /*fb20*/  IMAD.WIDE.U32 R12, R34, UR4, R12 ;  /* 0x00000004220c7c25 */ /* 0x000fe2000f8e000c */
[----:B------:R-:W-:-:S03]  /*fb30*/  ULDC.64 UR4, c[0x0][0x330] ;  /* 0x0000cc0000047ab9 */ /* 0x000fc60000000a00 */
[----:B------:R-:W-:Y:S02]  /*fb40*/  IMAD.IADD R13, R13, 0x1, R89 ;  /* 0x000000010d0d7824 */ /* 0x000fe400078e0259 */
[----:B----4-:R-:W-:Y:S02]  /*fb50*/  IMAD R11, R5, UR4, RZ ;  /* 0x00000004050b7c24 */ /* 0x010fe4000f8e02ff */
[----:B------:R-:W-:-:S04]  /*fb60*/  IMAD.WIDE.U32 R12, R170, UR4, R12 ;  /* 0x00000004aa0c7c25 */ /* 0x000fc8000f8e000c */
[----:B------:R-:W-:Y:S01]  /*fb70*/  IMAD R15, R170, UR5, R11 ;  /* 0x00000005aa0f7c24 */ /* 0x000fe2000f8e020b */
[----:B------:R-:W-:Y:S01]  /*fb80*/  IADD3 R40, P1, R12, UR6, RZ ;  /* 0x000000060c287c10 */ /* 0x000fe2000ff3e0ff */
[----:B------:R-:W-:-:S03]  /*fb90*/  IMAD R11, R19, 0x5000, R217 ;  /* 0x00005000130b7824 */ /* 0x000fc600078e02d9 */
[----:B------:R-:W-:Y:S01]  /*fba0*/  IADD3.X R41, R13, UR7, R15, P1, !PT ;  /* 0x000000070d297c10 */ /* 0x000fe20008ffe40f */
[----:B------:R0:W1:Y:S01]  /*fbb0*/  SHFL.IDX PT, R43, R40, RZ, 0x1e1f ;  /* 0x001e1fff282b7589 */ /* 0x00006200000e0000 */
[----:B------:R-:W-:Y:S02]  /*fbc0*/  ISETP.GE.AND P1, PT, R90, 0x1, PT ;  /* 0x000000015a00780c */ /* 0x000fe40003f26270 */
[CC--:B------:R-:W-:Y:S02]  /*fbd0*/  IADD3 R42, R18.reuse, R11.reuse, RZ ;  /* 0x0000000b122a7210 */ /* 0x0c0fe40007ffe0ff */
[CC--:B------:R-:W-:Y:S02]  /*fbe0*/  IADD3 R44, R18.reuse, R11.reuse, R123 ;  /* 0x0000000b122c7210 */ /* 0x0c0fe40007ffe07b */
[CC--:B---3--:R-:W-:Y:S02]  /*fbf0*/  IADD3 R45, R18.reuse, R11.reuse, R124 ;  /* 0x0000000b122d7210 */ /* 0x0c8fe40007ffe07c */
[----:B--2---:R-:W-:-:S02]  /*fc00*/  IADD3 R46, R18, R11, R129 ;  /* 0x0000000b122e7210 */ /* 0x004fc40007ffe081 */
[----:B------:R0:W2:Y:S03]  /*fc10*/  SHFL.IDX PT, R11, R41, RZ, 0x1e1f ;  /* 0x001e1fff290b7589 */ /* 0x0000a600000e0000 */
[----:B------:R-:W-:Y:S05]  /*fc20*/  @!P1 BRA `(.L_x_542) ;  /* 0x0000000000589947 */ /* 0x000fea0003800000 */
[----:B------:R-:W-:Y:S02]  /*fc30*/  ISETP.NE.AND P5, PT, R6, RZ, PT ;  /* 0x000000ff0600720c */ /* 0x000fe40003fa5270 */
[----:B------:R-:W-:-:S11]  /*fc40*/  ISETP.NE.AND P4, PT, R7, RZ, PT ;  /* 0x000000ff0700720c */ /* 0x000fd60003f85270 */
[----:B-1----:R-:W-:Y:S02]  /*fc50*/  @P5 IADD3 R36, P1, R16, R43, RZ ;  /* 0x0000002b10245210 */ /* 0x002fe40007f3e0ff */
[----:B------:R-:W-:-:S03]  /*fc60*/  @P4 IMAD.SHL.U32 R12, R173, 0x10, RZ ;  /* 0x00000010ad0c4824 */ /* 0x000fc600078e00ff */
[----:B--2---:R-:W-:Y:S02]  /*fc70*/  @P5 IMAD.X R37, R11, 0x1, R17, P1 ;  /* 0x000000010b255824 */ /* 0x004fe400008e0611 */
[----:B------:R-:W-:-:S04]  /*fc80*/  @P4 IADD3 R38, P1, R12, R43, RZ ;  /* 0x0000002b0c264210 */ /* 0x000fc80007f3e0ff */
[----:B------:R-:W-:Y:S02]  /*fc90*/  @P4 LEA.HI.X.SX32 R39, R12, R11, 0x1, P1 ;  /* 0x0000000b0c274211 */ /* 0x000fe400008f0eff */
[----:B------:R-:W-:-:S13]  /*fca0*/  ISETP.NE.AND P1, PT, R8, RZ, PT ;  /* 0x000000ff0800720c */ /* 0x000fda0003f25270 */
[----:B------:R-:W-:-:S05]  /*fcb0*/  @P1 IMAD.SHL.U32 R12, R174, 0x10, RZ ;  /* 0x00000010ae0c1824 */ /* 0x000fca00078e00ff */
[----:B------:R-:W-:-:S04]  /*fcc0*/  @P1 IADD3 R34, P6, R12, R43, RZ ;  /* 0x0000002b0c221210 */ /* 0x000fc80007fde0ff */
[----:B------:R-:W-:Y:S02]  /*fcd0*/  @P1 LEA.HI.X.SX32 R35, R12, R11, 0x1, P6 ;  /* 0x0000000b0c231211 */ /* 0x000fe400030f0eff */
[----:B------:R-:W1:Y:S04]  /*fce0*/  @P5 LDS.128 R12, [R42+0xa400] ;  /* 0x00a400002a0c5984 */ /* 0x000e680000000c00 */
[----:B-1----:R1:W-:Y:S01]  /*fcf0*/  @P5 ST.E.128 desc[UR50][R36.64], R12 ;  /* 0x0000000c24005985 */ /* 0x0023e2000c101d32 */
[----:B------:R-:W-:-:S03]  /*fd00*/  ISETP.NE.AND P5, PT, R9, RZ, PT ;  /* 0x000000ff0900720c */ /* 0x000fc60003fa5270 */
[----:B------:R-:W2:Y:S10]  /*fd10*/  @P4 LDS.128 R12, [R44+0xa400] ;  /* 0x00a400002c0c4984 */ /* 0x000eb40000000c00 */
[----:B-1----:R-:W-:-:S04]  /*fd20*/  @P5 IADD3 R36, P6, R172, R43, RZ ;  /* 0x0000002bac245210 */ /* 0x002fc80007fde0ff */
[----:B------:R-:W-:Y:S01]  /*fd30*/  @P5 IADD3.X R37, R11, R197, RZ, P6, !PT ;  /* 0x000000c50b255210 */ /* 0x000fe200037fe4ff */
[----:B--2---:R-:W-:Y:S04]  /*fd40*/  @P4 ST.E.128 desc[UR50][R38.64], R12 ;  /* 0x0000000c26004985 */ /* 0x004fe8000c101d32 */
[----:B------:R-:W1:Y:S04]  /*fd50*/  @P1 LDS.128 R12, [R45+0xa400] ;  /* 0x00a400002d0c1984 */ /* 0x000e680000000c00 */
[----:B-1----:R-:W-:Y:S04]  /*fd60*/  @P1 ST.E.128 desc[UR50][R34.64], R12 ;  /* 0x0000000c22001985 */ /* 0x002fe8000c101d32 */
[----:B------:R-:W1:Y:S04]  /*fd70*/  @P5 LDS.128 R12, [R46+0xa400] ;  /* 0x00a400002e0c5984 */ /* 0x000e680000000c00 */
[----:B-1----:R3:W-:Y:S02]  /*fd80*/  @P5 ST.E.128 desc[UR50][R36.64], R12 ;  /* 0x0000000c24005985 */ /* 0x0027e4000c101d32 */
.L_x_542:
[----:B------:R-:W-:Y:S05]  /*fd90*/  BSYNC B0 ;  /* 0x0000000000007941 */ /* 0x000fea0003800000 */
.L_x_541:
[----:B------:R-:W-:Y:S01]  /*fda0*/  ISETP.GE.AND P1, PT, R90, 0x81, PT ;  /* 0x000000815a00780c */ /* 0x000fe20003f26270 */
[----:B0-----:R-:W0:Y:S01]  /*fdb0*/  SHFL.IDX PT, R41, R41, 0x1, 0x1e1f ;  /* 0x003e1f0029297f89 */ /* 0x001e2200000e0000 */
[----:B------:R-:W-:Y:S03]  /*fdc0*/  BSSY B0, `(.L_x_543) ;  /* 0x0000019000007945 */ /* 0x000fe60003800000 */
[----:B--2---:R2:W4:Y:S08]  /*fdd0*/  SHFL.IDX PT, R11, R40, 0x1, 0x1e1f ;  /* 0x003e1f00280b7f89 */ /* 0x00453000000e0000 */
[----:B--2---:R-:W-:Y:S05]  /*fde0*/  @!P1 BRA `(.L_x_544) ;  /* 0x0000000000589947 */ /* 0x004fea0003800000 */
[----:B------:R-:W-:Y:S02]  /*fdf0*/  ISETP.NE.AND P5, PT, R6, RZ, PT ;  /* 0x000000ff0600720c */ /* 0x000fe40003fa5270 */
[----:B------:R-:W-:-:S11]  /*fe00*/  ISETP.NE.AND P4, PT, R7, RZ, PT ;  /* 0x000000ff0700720c */ /* 0x000fd60003f85270 */
[----:B---34-:R-:W-:Y:S02]  /*fe10*/  @P5 IADD3 R36, P1, R16, R11, RZ ;  /* 0x0000000b10245210 */ /* 0x018fe40007f3e0ff */
[----:B------:R-:W-:-:S03]  /*fe20*/  @P4 IMAD.SHL.U32 R12, R173, 0x10, RZ ;  /* 0x00000010ad0c4824 */ /* 0x000fc600078e00ff */
[----:B0-----:R-:W-:Y:S02]  /*fe30*/  @P5 IMAD.X R37, R41, 0x1, R17, P1 ;  /* 0x0000000129255824 */ /* 0x001fe400008e0611 */
[----:B------:R-:W-:-:S04]  /*fe40*/  @P4 IADD3 R38, P1, R12, R11, RZ ;  /* 0x0000000b0c264210 */ /* 0x000fc80007f3e0ff */
[----:B------:R-:W-:Y:S02]  /*fe50*/  @P4 LEA.HI.X.SX32 R39, R12, R41, 0x1, P1 ;  /* 0x000000290c274211 */ /* 0x000fe400008f0eff */
[----:B------:R-:W-:-:S13]  /*fe60*/  ISETP.NE.AND P1, PT, R8, RZ, PT ;  /* 0x000000ff0800720c */ /* 0x000fda0003f25270 */
[----:B------:R-:W-:-:S05]  /*fe70*/  @P1 IMAD.SHL.U32 R12, R174, 0x10, RZ ;  /* 0x00000010ae0c1824 */ /* 0x000fca00078e00ff */
[----:B------:R-:W-:-:S04]  /*fe80*/  @P1 IADD3 R34, P6, R12, R11, RZ ;  /* 0x0000000b0c221210 */ /* 0x000fc80007fde0ff */
[----:B------:R-:W-:Y:S02]  /*fe90*/  @P1 LEA.HI.X.SX32 R35, R12, R41, 0x1, P6 ;  /* 0x000000290c231211 */ /* 0x000fe400030f0eff */
[----:B------:R-:W0:Y:S04]  /*fea0*/  @P5 LDS.128 R12, [R42+0xe400] ;  /* 0x00e400002a0c5984 */ /* 0x000e280000000c00 */
[----:B0-----:R0:W-:Y:S01]  /*feb0*/  @P5 ST.E.128 desc[UR50][R36.64], R12 ;  /* 0x0000000c24005985 */ /* 0x0011e2000c101d32 */
[----:B------:R-:W-:-:S03]  /*fec0*/  ISETP.NE.AND P5, PT, R9, RZ, PT ;  /* 0x000000ff0900720c */ /* 0x000fc60003fa5270 */
[----:B------:R-:W2:Y:S10]  /*fed0*/  @P4 LDS.128 R12, [R44+0xe400] ;  /* 0x00e400002c0c4984 */ /* 0x000eb40000000c00 */
[----:B0-----:R-:W-:-:S04]  /*fee0*/  @P5 IADD3 R36, P6, R172, R11, RZ ;  /* 0x0000000bac245210 */ /* 0x001fc80007fde0ff */
[----:B------:R-:W-:Y:S01]  /*fef0*/  @P5 IADD3.X R37, R41, R197, RZ, P6, !PT ;  /* 0x000000c529255210 */ /* 0x000fe200037fe4ff */
[----:B--2---:R-:W-:Y:S04]  /*ff00*/  @P4 ST.E.128 desc[UR50][R38.64], R12 ;  /* 0x0000000c26004985 */ /* 0x004fe8000c101d32 */
[----:B------:R-:W0:Y:S04]  /*ff10*/  @P1 LDS.128 R12, [R45+0xe400] ;  /* 0x00e400002d0c1984 */ /* 0x000e280000000c00 */
[----:B0-----:R-:W-:Y:S04]  /*ff20*/  @P1 ST.E.128 desc[UR50][R34.64], R12 ;  /* 0x0000000c22001985 */ /* 0x001fe8000c101d32 */
[----:B------:R-:W0:Y:S04]  /*ff30*/  @P5 LDS.128 R12, [R46+0xe400] ;  /* 0x00e400002e0c5984 */ /* 0x000e280000000c00 */
[----:B0-----:R2:W-:Y:S02]  /*ff40*/  @P5 ST.E.128 desc[UR50][R36.64], R12 ;  /* 0x0000000c24005985 */ /* 0x0015e4000c101d32 */
.L_x_544:
[----:B------:R-:W-:Y:S05]  /*ff50*/  BSYNC B0 ;  /* 0x0000000000007941 */ /* 0x000fea0003800000 */
.L_x_543:
[----:B----4-:R-:W4:Y:S01]  /*ff60*/  LDL R11, [R1] ;  /* 0x00000000010b7983 */ /* 0x010f220000100800 */
[----:B------:R-:W-:Y:S02]  /*ff70*/  VIADD R19, R19, 0x1 ;  /* 0x0000000113137836 */ /* 0x000fe40000000000 */
[----:B------:R-:W-:Y:S01]  /*ff80*/  @!P2 VIADD R91, R91, 0x298c0 ;  /* 0x000298c05b5ba836 */ /* 0x000fe20000000000 */
[----:B------:R-:W-:Y:S01]  /*ff90*/  @!PT LDS RZ, [RZ] ;  /* 0x00000000fffff984 */ /* 0x000fe20000000800 */
[----:B------:R-:W-:Y:S01]  /*ffa0*/  @!PT LDS RZ, [RZ] ;  /* 0x00000000fffff984 */ /* 0x000fe20000000800 */
[----:B------:R-:W-:Y:S01]  /*ffb0*/  @!PT LDS RZ, [RZ] ;  /* 0x00000000fffff984 */ /* 0x000fe20000000800 */
[----:B------:R-:W-:Y:S01]  /*ffc0*/  @!PT LDS RZ, [RZ] ;  /* 0x00000000fffff984 */ /* 0x000fe20000000800 */
[----:B------:R5:W-:Y:S06]  /*ffd0*/  MEMBAR.ALL.CTA ;  /* 0x0000000000007992 */ /* 0x000bec0000008000 */
[----:B-----5:R-:W5:Y:S02]  /*ffe0*/  FENCE.VIEW.ASYNC.S ;  /* 0x00000000000073c6 */ /* 0x020f640000000000 */
[----:B-----5:R0:W-:Y:S01]  /*fff0*/  BAR.SYNC.DEFER_BLOCKING R153, 0x80 ;  /* 0x000200990000751d */ /* 0x0201e20000010000 */
[----:B------:R-:W-:-:S02]  /*10000*/  ISETP.NE.AND P1, PT, R19, 0x2, PT ;  /* 0x000000021300780c */ /* 0x000fc40003f25270 */
[----:B------:R-:W-:Y:S02]  /*10010*/  @!P2 PRMT R91, RZ, 0x654, R91 ;  /* 0x00000654ff5ba816 */ /* 0x000fe4000000005b */
[----:B--23--:R-:W-:Y:S02]  /*10020*/  SEL R12, RZ, 0x1, P1 ;  /* 0x00000001ff0c7807 */ /* 0x00cfe40000800000 */
[----:B------:R-:W-:Y:S02]  /*10030*/  SEL R19, R19, RZ, P1 ;  /* 0x000000ff13137207 */ /* 0x000fe40000800000 */
[----:B------:R-:W-:Y:S01]  /*10040*/  LOP3.LUT R199, R199, R12, RZ, 0x3c, !PT ;  /* 0x0000000cc7c77212 */ /* 0x000fe200078e3cff */
[----:B------:R2:W-:Y:S01]  /*10050*/  @!P2 SYNCS.ARRIVE.TRANS64.RED.A1T0 RZ, [R91+URZ], RZ ;  /* 0x000000ff5bffa9a7 */ /* 0x0005e2000810043f */
[----:B----4-:R-:W-:-:S13]  /*10060*/  LOP3.LUT P4, RZ, R11, 0x2, RZ, 0xc0, !PT ;  /* 0x000000020bff7812 */ /* 0x010fda000788c0ff */
[----:B0-2---:R-:W-:Y:S05]  /*10070*/  @P4 BRA `(.L_x_545) ;  /* 0xffffff2400fc4947 */ /* 0x005fea000383ffff */
[----:B------:R-:W0:Y:S01]  /*10080*/  S2R R11, SR_TID.X ;  /* 0x00000000000b7919 */ /* 0x000e220000002100 */
[----:B------:R-:W-:Y:S02]  /*10090*/  PLOP3.LUT P0, PT, PT, PT, PT, 0x8, 0x0 ;  /* 0x000000000000781c */ /* 0x000fe40003f0e170 */
[----:B0-----:R-:W-:-:S04]  /*100a0*/  SHF.R.U32.HI R11, RZ, 0x7, R11 ;  /* 0x00000007ff0b7819 */ /* 0x001fc8000001160b */
[----:B------:R-:W-:-:S13]  /*100b0*/  ISETP.NE.AND P4, PT, R11, 0x1, PT ;  /* 0x000000010b00780c */ /* 0x000fda0003f85270 */
[----:B------:R-:W-:Y:S06]  /*100c0*/  @!P4 BAR.ARV 0x9, 0x100 ;  /* 0x024400000000cb1d */ /* 0x000fec0000002000 */
.L_x_435:
[----:B------:R-:W-:Y:S02]  /*100d0*/  ISETP.GE.AND P2, PT, R152, 0x1, PT ;  /* 0x000000019800780c */ /* 0x000fe40003f46270 */
[----:B------:R-:W-:Y:S02]  /*100e0*/  CS2R R88, SRZ ;  /* 0x0000000000587805 */ /* 0x000fe4000001ff00 */
[----:B------:R-:W-:Y:S01]  /*100f0*/  PLOP3.LUT P1, PT, PT, PT, PT, 0x80, 0x0 ;  /* 0x000000000000781c */ /* 0x000fe20003f2f070 */
[----:B------:R-:W-:Y:S01]  /*10100*/  IMAD.MOV.U32 R87, RZ, RZ, RZ ;  /* 0x000000ffff577224 */ /* 0x000fe200078e00ff */
        /* <DEDUP_REMOVED lines=16> */
[----:B-1----:R-:W-:Y:S02]  /*10210*/  CS2R R42, SRZ ;  /* 0x00000000002a7805 */ /* 0x002fe4000001ff00 */
[----:B------:R-:W-:Y:S02]  /*10220*/  CS2R R44, SRZ ;  /* 0x00000000002c7805 */ /* 0x000fe4000001ff00 */
[----:B------:R-:W-:Y:S02]  /*10230*/  CS2R R46, SRZ ;  /* 0x00000000002e7805 */ /* 0x000fe4000001ff00 */
[----:B------:R-:W-:Y:S02]  /*10240*/  CS2R R48, SRZ ;  /* 0x0000000000307805 */ /* 0x000fe4000001ff00 */
[----:B------:R-:W-:-:S02]  /*10250*/  MOV R50, RZ ;  /* 0x000000ff00327202 */ /* 0x000fc40000000f00 */
        /* <DEDUP_REMOVED lines=8> */
[----:B------:R-:W-:Y:S01]  /*102e0*/  CS2R R98, SRZ ;  /* 0x0000000000627805 */ /* 0x000fe2000001ff00 */
[----:B------:R-:W-:Y:S02]  /*102f0*/  IMAD.MOV.U32 R101, RZ, RZ, RZ ;  /* 0x000000ffff657224 */ /* 0x000fe400078e00ff */
[----:B------:R-:W-:Y:S01]  /*10300*/  IMAD.MOV.U32 R68, RZ, RZ, RZ ;  /* 0x000000ffff447224 */ /* 0x000fe200078e00ff */
[----:B------:R-:W-:Y:S06]  /*10310*/  @P0 BRA `(.L_x_546) ;  /* 0x00000000000c0947 */ /* 0x000fec0003800000 */
[----:B------:R-:W0:Y:S01]  /*10320*/  FENCE.VIEW.ASYNC.G ;  /* 0x00000000000073c6 */ /* 0x000e220000000100 */
[----:B------:R-:W-:Y:S05]  /*10330*/  WARPSYNC.ALL ;  /* 0x0000000000007948 */ /* 0x000fea0003800000 */
[----:B0-----:R-:W-:Y:S06]  /*10340*/  BAR.ARV 0xc, 0x180 ;  /* 0x0306000000007b1d */ /* 0x001fec0000002000 */
.L_x_546:
[----:B------:R-:W-:Y:S01]  /*10350*/  IMAD.MOV.U32 R100, RZ, RZ, RZ ;  /* 0x000000ffff647224 */ /* 0x000fe200078e00ff */
[----:B------:R-:W-:Y:S01]  /*10360*/  MOV R103, RZ ;  /* 0x000000ff00677202 */ /* 0x000fe20000000f00 */
[----:B------:R-:W-:Y:S06]  /*10370*/  @!P2 BRA `(.L_x_547) ;  /* 0x000000f800b8a947 */ /* 0x000fec0003800000 */
[----:B------:R-:W-:-:S03]  /*10380*/  UMOV UR4, 0xffffffff ;  /* 0xffffffff00047882 */ /* 0x000fc60000000000 */
[----:B------:R-:W-:Y:S05]  /*10390*/  BRA.DIV UR4, `(.L_x_548) ;  /* 0x000001a604387947 */ /* 0x000fea000b800000 */
[----:B------:R-:W0:Y:S02]  /*103a0*/  S2R R0, SR_TID.X ;  /* 0x0000000000007919 */ /* 0x000e240000002100 */
[----:B0-----:R-:W-:-:S05]  /*103b0*/  VIADD R2, R0, 0xffffff80 ;  /* 0xffffff8000027836 */ /* 0x001fca0000000000 */
[----:B------:R-:W-:-:S04]  /*103c0*/  SHF.R.S32.HI R0, RZ, 0x1f, R2 ;  /* 0x0000001fff007819 */ /* 0x000fc80000011402 */
[----:B------:R-:W-:-:S04]  /*103d0*/  LEA.HI R0, R0, R2, RZ, 0x7 ;  /* 0x0000000200007211 */ /* 0x000fc800078f38ff */
[----:B------:R-:W-:-:S05]  /*103e0*/  SHF.R.S32.HI R0, RZ, 0x7, R0 ;  /* 0x00000007ff007819 */ /* 0x000fca0000011400 */
[----:B------:R0:W1:Y:S02]  /*103f0*/  SHFL.IDX PT, R168, R0, RZ, 0x1f ;  /* 0x00001fff00a87589 */ /* 0x00006400000e0000 */
.L_x_801:
[----:B01----:R-:W-:Y:S01]  /*10400*/  LEA.HI R0, R168, R168, RZ, 0x1 ;  /* 0x000000a8a8007211 */ /* 0x003fe200078f08ff */
[----:B------:R-:W-:-:S03]  /*10410*/  ULOP3.LUT UP0, URZ, UR39, 0x9f, URZ, 0xc0, !UPT ;  /* 0x0000009f273f7892 */ /* 0x000fc6000f80c03f */
[----:B------:R-:W-:-:S03]  /*10420*/  LOP3.LUT R3, R0, 0x3e, RZ, 0xc0, !PT ;  /* 0x0000003e00037812 */ /* 0x000fc600078ec0ff */
[----:B------:R-:W-:Y:S02]  /*10430*/  PLOP3.LUT P0, PT, PT, PT, UP0, 0x80, 0x0 ;  /* 0x000000000000781c */ /* 0x000fe40003f0f008 */
[----:B------:R-:W-:-:S05]  /*10440*/  IMAD.IADD R3, R168, 0x1, -R3 ;  /* 0x00000001a8037824 */ /* 0x000fca00078e0a03 */
[----:B------:R-:W-:-:S04]  /*10450*/  LEA R3, R3, UR39, 0xc ;  /* 0x0000002703037c11 */ /* 0x000fc8000f8e60ff */
[----:B------:R-:W-:-:S04]  /*10460*/  SHF.R.U32.HI R3, RZ, 0x4, R3 ;  /* 0x00000004ff037819 */ /* 0x000fc80000011603 */
[----:B------:R-:W-:Y:S01]  /*10470*/  LOP3.LUT R44, R3, 0x3fff, RZ, 0xc0, !PT ;  /* 0x00003fff032c7812 */ /* 0x000fe200078ec0ff */
[----:B------:R-:W-:Y:S06]  /*10480*/  @!P0 BRA `(.L_x_549) ;  /* 0x0000000000408947 */ /* 0x000fec0003800000 */
        /* <DEDUP_REMOVED lines=16> */
.L_x_549:
[----:B------:R-:W-:Y:S01]  /*10590*/  ULDC.64 UR4, c[0x0][0x990] ;  /* 0x0002640000047ab9 */ /* 0x000fe20000000a00 */
[----:B------:R-:W-:Y:S01]  /*105a0*/  ULDC.64 UR6, c[0x0][0x998] ;  /* 0x0002660000067ab9 */ /* 0x000fe20000000a00 */
[----:B------:R-:W-:Y:S02]  /*105b0*/  ISETP.NE.U32.AND P0, PT, RZ, UR4, PT ;  /* 0x00000004ff007c0c */ /* 0x000fe4000bf05070 */
[----:B------:R-:W-:Y:S02]  /*105c0*/  ISETP.NE.U32.AND P1, PT, RZ, UR6, PT ;  /* 0x00000006ff007c0c */ /* 0x000fe4000bf25070 */
[----:B------:R-:W-:Y:S02]  /*105d0*/  ISETP.NE.AND.EX P0, PT, RZ, UR5, PT, P0 ;  /* 0x00000005ff007c0c */ /* 0x000fe4000bf05300 */
[----:B------:R-:W-:-:S11]  /*105e0*/  ISETP.NE.AND.EX P1, PT, RZ, UR7, PT, P1 ;  /* 0x00000007ff007c0c */ /* 0x000fd6000bf25310 */
[----:B------:R-:W0:Y:S01]  /*105f0*/  @P0 LDC.64 R6, c[0x0][0x9a8] ;  /* 0x00026a00ff060b82 */ /* 0x000e220000000a00 */
[----:B------:R-:W-:-:S07]  /*10600*/  @P0 SHF.R.S32.HI R15, RZ, 0x1f, R170 ;  /* 0x0000001fff0f0819 */ /* 0x000fce00000114aa */
[----:B------:R-:W1:Y:S08]  /*10610*/  @P1 LDC.64 R8, c[0x0][0x9b8] ;  /* 0x00026e00ff081b82 */ /* 0x000e700000000a00 */
[----:B------:R-:W2:Y:S08]  /*10620*/  @P0 LDC.64 R10, c[0x0][0x9b0] ;  /* 0x00026c00ff0a0b82 */ /* 0x000eb00000000a00 */
[----:B------:R-:W3:Y:S01]  /*10630*/  @P1 LDC.64 R12, c[0x0][0x9c0] ;  /* 0x00027000ff0c1b82 */ /* 0x000ee20000000a00 */
[----:B0-----:R-:W-:-:S02]  /*10640*/  @P0 IMAD R0, R224, R6, RZ ;  /* 0x00000006e0000224 */ /* 0x001fc400078e02ff */
[----:B------:R-:W-:-:S04]  /*10650*/  @P0 IMAD.WIDE.U32 R2, R218, R6, RZ ;  /* 0x00000006da020225 */ /* 0x000fc800078e00ff */
[----:B------:R-:W-:Y:S02]  /*10660*/  @P0 IMAD R7, R218, R7, R0 ;  /* 0x00000007da070224 */ /* 0x000fe400078e0200 */
[----:B-1----:R-:W-:-:S03]  /*10670*/  @P1 IMAD R4, R224, R8, RZ ;  /* 0x00000008e0041224 */ /* 0x002fc600078e02ff */
[----:B------:R-:W-:Y:S01]  /*10680*/  @P0 IADD3 R3, R3, R7, RZ ;  /* 0x0000000703030210 */ /* 0x000fe20007ffe0ff */
[C---:B------:R-:W-:Y:S01]  /*10690*/  @P1 IMAD R9, R218.reuse, R9, R4 ;  /* 0x00000009da091224 */ /* 0x040fe200078e0204 */
[----:B------:R-:W-:Y:S01]  /*106a0*/  @P1 SHF.R.S32.HI R7, RZ, 0x1f, R170 ;  /* 0x0000001fff071819 */ /* 0x000fe200000114aa */
[----:B------:R-:W-:-:S04]  /*106b0*/  @P1 IMAD.WIDE.U32 R4, R218, R8, RZ ;  /* 0x00000008da041225 */ /* 0x000fc800078e00ff */
[----:B--2---:R-:W-:Y:S02]  /*106c0*/  @P0 IMAD R0, R15, R10, RZ ;  /* 0x0000000a0f000224 */ /* 0x004fe400078e02ff */
[----:B------:R-:W-:Y:S02]  /*106d0*/  @P1 IMAD.IADD R5, R5, 0x1, R9 ;  /* 0x0000000105051824 */ /* 0x000fe400078e0209 */
[C---:B------:R-:W-:Y:S02]  /*106e0*/  @P0 IMAD R9, R170.reuse, R11, R0 ;  /* 0x0000000baa090224 */ /* 0x040fe400078e0200 */
[----:B---3--:R-:W-:Y:S02]  /*106f0*/  @P1 IMAD R6, R7, R12, RZ ;  /* 0x0000000c07061224 */ /* 0x008fe400078e02ff */
[----:B------:R-:W-:-:S04]  /*10700*/  @P0 IMAD.WIDE.U32 R2, R170, R10, R2 ;  /* 0x0000000aaa020225 */ /* 0x000fc800078e0002 */
[C---:B------:R-:W-:Y:S02]  /*10710*/  @P1 IMAD R11, R170.reuse, R13, R6 ;  /* 0x0000000daa0b1224 */ /* 0x040fe400078e0206 */
[----:B------:R-:W-:Y:S01]  /*10720*/  @P1 IMAD.WIDE.U32 R6, R170, R12, R4 ;  /* 0x0000000caa061225 */ /* 0x000fe200078e0004 */
[----:B------:R-:W-:Y:S01]  /*10730*/  @P0 LEA R4, P2, R2, UR4, 0x2 ;  /* 0x0000000402040c11 */ /* 0x000fe2000f8410ff */
[----:B------:R-:W-:Y:S02]  /*10740*/  ULDC UR4, c[0x0][0x3f4] ;  /* 0x0000fd0000047ab9 */ /* 0x000fe40000000800 */
[----:B------:R-:W-:Y:S01]  /*10750*/  @P0 IMAD.IADD R5, R3, 0x1, R9 ;  /* 0x0000000103050824 */ /* 0x000fe200078e0209 */
[----:B------:R-:W-:Y:S01]  /*10760*/  @P1 LEA R8, P3, R6, UR6, 0x2 ;  /* 0x0000000606081c11 */ /* 0x000fe2000f8610ff */
[----:B------:R-:W-:Y:S02]  /*10770*/  @P1 IMAD.IADD R3, R7, 0x1, R11 ;  /* 0x0000000107031824 */ /* 0x000fe400078e020b */
[----:B------:R-:W-:Y:S01]  /*10780*/  IMAD.MOV.U32 R0, RZ, RZ, 0x3f800000 ;  /* 0x3f800000ff007424 */ /* 0x000fe200078e00ff */
[----:B------:R-:W-:-:S02]  /*10790*/  @P0 LEA.HI.X R5, R2, UR5, R5, 0x2, P2 ;  /* 0x0000000502050c11 */ /* 0x000fc400090f1405 */
[----:B------:R-:W-:Y:S02]  /*107a0*/  @P1 LEA.HI.X R9, R6, UR7, R3, 0x2, P3 ;  /* 0x0000000706091c11 */ /* 0x000fe400098f1403 */
[----:B------:R-:W-:-:S03]  /*107b0*/  MOV R3, 0x3f800000 ;  /* 0x3f80000000037802 */ /* 0x000fc60000000f00 */
[----:B------:R-:W2:Y:S04]  /*107c0*/  @P1 LDG.E R0, desc[UR50][R8.64] ;  /* 0x0000003208001981 */ /* 0x000ea8000c1e1900 */
[----:B------:R-:W2:Y:S01]  /*107d0*/  @P0 LDG.E R3, desc[UR50][R4.64] ;  /* 0x0000003204030981 */ /* 0x000ea2000c1e1900 */
[----:B------:R-:W-:Y:S01]  /*107e0*/  ISETP.LT.AND P0, PT, RZ, UR4, PT ;  /* 0x00000004ff007c0c */ /* 0x000fe2000bf01270 */
[----:B------:R-:W-:Y:S01]  /*107f0*/  ULDC UR4, c[0x0][0x9d8] ;  /* 0x0002760000047ab9 */ /* 0x000fe20000000800 */
[----:B--2---:R-:W-:-:S04]  /*10800*/  FMUL.FTZ R0, R3, R0 ;  /* 0x0000000003007220 */ /* 0x004fc80000410000 */
[----:B------:R-:W-:-:S07]  /*10810*/  FMUL.FTZ R2, R0, UR4 ;  /* 0x0000000400027c20 */ /* 0x000fce0008410000 */
[----:B------:R-:W-:Y:S05]  /*10820*/  @P0 BRA `(.L_x_550) ;  /* 0x0000000000400947 */ /* 0x000fea0003800000 */
[----:B------:R-:W-:-:S04]  /*10830*/  ULEA.HI UR4, UR37, UR37, URZ, 0x1 ;  /* 0x0000002525047291 */ /* 0x000fc8000f8f083f */
[----:B------:R-:W-:-:S04]  /*10840*/  ULOP3.LUT UR4, UR4, 0xfffffffe, URZ, 0xc0, !UPT ;  /* 0xfffffffe04047892 */ /* 0x000fc8000f8ec03f */
[----:B------:R-:W-:-:S06]  /*10850*/  UIADD3 UR4, UR37, -UR4, URZ ;  /* 0x8000000425047290 */ /* 0x000fcc000fffe03f */
[----:B------:R-:W-:-:S05]  /*10860*/  IMAD.U32 R3, RZ, RZ, UR4 ;  /* 0x00000004ff037e24 */ /* 0x000fca000f8e00ff */
[----:B------:R-:W-:-:S04]  /*10870*/  SHF.L.U32 R3, R3, 0x1f, RZ ;  /* 0x0000001f03037819 */ /* 0x000fc800000006ff */
[----:B------:R0:W1:Y:S03]  /*10880*/  SYNCS.PHASECHK.TRANS64.TRYWAIT P0, [R18+URZ+0x29800], R3 ;  /* 0x02980003120075a7 */ /* 0x000066000800017f */
[----:B-1----:R-:W-:Y:S05]  /*10890*/  @!P0 NANOSLEEP.SYNCS 0x989680 ;  /* 0x009896800000895d */ /* 0x002fea0003900000 */
[----:B------:R-:W1:Y:S01]  /*108a0*/  @!P0 SYNCS.PHASECHK.TRANS64 P0, [R18+URZ+0x29800], R3 ;  /* 0x02980003120085a7 */ /* 0x000e62000800007f */
[----:B------:R-:W-:Y:S04]  /*108b0*/  BSSY B0, `(.L_x_551) ;  /* 0x0000006000007945 */ /* 0x000fe80003800000 */
[----:B-1----:R-:W-:Y:S05]  /*108c0*/  @P0 BRA `(.L_x_552) ;  /* 0x0000000000100947 */ /* 0x002fea0003800000 */
.L_x_553:
[----:B-1----:R1:W2:Y:S02]  /*108d0*/  SYNCS.PHASECHK.TRANS64.TRYWAIT P0, [R18+URZ+0x29800], R3 ;  /* 0x02980003120075a7 */ /* 0x0022a4000800017f */
[----:B--2---:R-:W-:Y:S05]  /*108e0*/  @!P0 NANOSLEEP.SYNCS 0x989680 ;  /* 0x009896800000895d */ /* 0x004fea0003900000 */
[----:B------:R-:W2:Y:S02]  /*108f0*/  @!P0 SYNCS.PHASECHK.TRANS64 P0, [R18+URZ+0x29800], R3 ;  /* 0x02980003120085a7 */ /* 0x000ea4000800007f */
[----:B--2---:R-:W-:Y:S05]  /*10900*/  @!P0 BRA `(.L_x_553) ;  /* 0xfffffffc00f08947 */ /* 0x004fea000383ffff */
.L_x_552:
[----:B------:R-:W-:Y:S05]  /*10910*/  BSYNC B0 ;  /* 0x0000000000007941 */ /* 0x000fea0003800000 */
.L_x_551:
[----:B------:R-:W-:Y:S05]  /*10920*/  BRA `(.L_x_554) ;  /* 0x0000006c00007947 */ /* 0x000fea0003800000 */
.L_x_550:
[----:B------:R-:W0:Y:S01]  /*10930*/  LDC.64 R24, c[0x0][0x3e8] ;  /* 0x0000fa00ff187b82 */ /* 0x000e220000000a00 */
[----:B------:R-:W-:Y:S01]  /*10940*/  ULOP3.LUT UP0, URZ, UR39, 0x1bf, URZ, 0xc0, !UPT ;  /* 0x000001bf273f7892 */ /* 0x000fe2000f80c03f */
[----:B-----5:R-:W-:Y:S01]  /*10950*/  SHF.R.S32.HI R0, RZ, 0x1f, R136 ;  /* 0x0000001fff007819 */ /* 0x020fe20000011488 */
[----:B------:R-:W-:Y:S01]  /*10960*/  ULDC.64 UR4, c[0x0][0x3f8] ;  /* 0x0000fe0000047ab9 */ /* 0x000fe20000000a00 */
[----:B------:R-:W-:-:S03]  /*10970*/  ULDC.64 UR6, c[0x0][0x408] ;  /* 0x0001020000067ab9 */ /* 0x000fc60000000a00 */
[----:B------:R-:W-:Y:S01]  /*10980*/  PLOP3.LUT P0, PT, PT, PT, UP0, 0x80, 0x0 ;  /* 0x000000000000781c */ /* 0x000fe20003f0f008 */
[----:B------:R-:W1:Y:S01]  /*10990*/  LDC.64 R4, c[0x0][0x400] ;  /* 0x00010000ff047b82 */ /* 0x000e620000000a00 */
[C---:B------:R-:W-:Y:S02]  /*109a0*/  IMAD R3, R0.reuse, UR4, RZ ;  /* 0x0000000400037c24 */ /* 0x040fe4000f8e02ff */
[----:B------:R-:W-:Y:S02]  /*109b0*/  IMAD R7, R0, UR6, RZ ;  /* 0x0000000600077c24 */ /* 0x000fe4000f8e02ff */
[C---:B------:R-:W-:Y:S02]  /*109c0*/  IMAD R3, R136.reuse, UR5, R3 ;  /* 0x0000000588037c24 */ /* 0x040fe4000f8e0203 */
[C---:B------:R-:W-:Y:S02]  /*109d0*/  IMAD R7, R136.reuse, UR7, R7 ;  /* 0x0000000788077c24 */ /* 0x040fe4000f8e0207 */
[----:B0-----:R-:W-:-:S04]  /*109e0*/  IMAD.WIDE.U32 R24, R136, UR4, R24 ;  /* 0x0000000488187c25 */ /* 0x001fc8000f8e0018 */
[----:B------:R-:W-:Y:S02]  /*109f0*/  IMAD.IADD R26, R3, 0x1, R25 ;  /* 0x00000001031a7824 */ /* 0x000fe400078e0219 */
[----:B-1----:R-:W-:-:S05]  /*10a00*/  IMAD.WIDE.U32 R136, R136, UR6, R4 ;  /* 0x0000000688887c25 */ /* 0x002fca000f8e0004 */
[----:B------:R-:W-:Y:S01]  /*10a10*/  IADD3 R37, R7, R137, RZ ;  /* 0x0000008907257210 */ /* 0x000fe20007ffe0ff */
[----:B------:R-:W-:Y:S06]  /*10a20*/  @!P0 BRA `(.L_x_555) ;  /* 0x0000000000408947 */ /* 0x000fec0003800000 */
        /* <DEDUP_REMOVED lines=15> */
[----:B-1----:R-:W-:Y:S05]  /*10b20*/  CALL.ABS.NOINC R14 ;  /* 0x000000000e007343 */ /* 0x002fea0003c00000 */
.L_x_555:
[----:B------:R-:W-:Y:S01]  /*10b30*/  ULDC.U8 UR4, c[0x0][0x410] ;  /* 0x0001040000047ab9 */ /* 0x000fe20000000000 */
[----:B------:R-:W-:Y:S01]  /*10b40*/  BSSY B0, `(.L_x_556) ;  /* 0x0000696000007945 */ /* 0x000fe20003800000 */
[----:B------:R-:W-:Y:S01]  /*10b50*/  ISETP.NE.AND P0, PT, RZ, UR4, PT ;  /* 0x00000004ff007c0c */ /* 0x000fe2000bf05270 */
[----:B------:R-:W-:-:S12]  /*10b60*/  IMAD R10, R169, 0x80, R198 ;  /* 0x00000080a90a7824 */ /* 0x000fd800078e02c6 */
[----:B------:R-:W-:Y:S05]  /*10b70*/  @!P0 BRA `(.L_x_557) ;  /* 0x00000034002c8947 */ /* 0x000fea0003800000 */
[----:B------:R-:W-:-:S03]  /*10b80*/  UMOV UR4, 0xffffffff ;  /* 0xffffffff00047882 */ /* 0x000fc60000000000 */
[----:B------:R-:W-:Y:S05]  /*10b90*/  BRA.DIV UR4, `(.L_x_558) ;  /* 0x0000019e04787947 */ /* 0x000fea000b800000 */
[----:B------:R0:W1:Y:S04]  /*10ba0*/  SHFL.IDX PT, R3, R24, RZ, 0x1e1f ;  /* 0x001e1fff18037589 */ /* 0x00006800000e0000 */
[----:B------:R0:W2:Y:S04]  /*10bb0*/  SHFL.IDX PT, R14, R136, RZ, 0x1e1f ;  /* 0x001e1fff880e7589 */ /* 0x0000a800000e0000 */
[----:B------:R0:W3:Y:S04]  /*10bc0*/  SHFL.IDX PT, R0, R26, RZ, 0x1e1f ;  /* 0x001e1fff1a007589 */ /* 0x0000e800000e0000 */
[----:B------:R0:W4:Y:S02]  /*10bd0*/  SHFL.IDX PT, R4, R37, RZ, 0x1e1f ;  /* 0x001e1fff25047589 */ /* 0x00012400000e0000 */
.L_x_807:
[----:B------:R-:W-:Y:S01]  /*10be0*/  ULDC UR4, c[0x0][0x448] ;  /* 0x0001120000047ab9 */ /* 0x000fe20000000800 */
[----:B------:R-:W-:Y:S01]  /*10bf0*/  BSSY B1, `(.L_x_559) ;  /* 0x000004d000017945 */ /* 0x000fe20003800000 */
[----:B------:R-:W-:Y:S01]  /*10c00*/  IMAD R151, R151, UR4, RZ ;  /* 0x0000000497977c24 */ /* 0x000fe2000f8e02ff */
[----:B------:R-:W-:Y:S02]  /*10c10*/  CS2R R8, SRZ ;  /* 0x0000000000087805 */ /* 0x000fe4000001ff00 */
[----:B------:R-:W-:Y:S02]  /*10c20*/  CS2R R12, SRZ ;  /* 0x00000000000c7805 */ /* 0x000fe4000001ff00 */
[----:B0-----:R-:W-:Y:S02]  /*10c30*/  CS2R R24, SRZ ;  /* 0x0000000000187805 */ /* 0x001fe4000001ff00 */
[----:B------:R-:W-:Y:S02]  /*10c40*/  CS2R R28, SRZ ;  /* 0x00000000001c7805 */ /* 0x000fe4000001ff00 */
[----:B------:R-:W-:-:S02]  /*10c50*/  ISETP.GE.AND P0, PT, R10, R151, PT ;  /* 0x000000970a00720c */ /* 0x000fc40003f06270 */
        /* <DEDUP_REMOVED lines=9> */
[----:B------:R-:W4:Y:S01]  /*10cf0*/  LDL R43, [R1+0x18] ;  /* 0x00001800012b7983 */ /* 0x000f220000100800 */
[----:B------:R-:W-:-:S03]  /*10d00*/  ULDC UR4, c[0x0][0x3f4] ;  /* 0x0000fd0000047ab9 */ /* 0x000fc60000000800 */
[----:B------:R-:W4:Y:S04]  /*10d10*/  LDL R42, [R1+0x14] ;  /* 0x00001400012a7983 */ /* 0x000f280000100800 */
[----:B------:R-:W4:Y:S04]  /*10d20*/  LDL R15, [R1+0x10] ;  /* 0x00001000010f7983 */ /* 0x000f280000100800 */
[----:B------:R-:W4:Y:S04]  /*10d30*/  LDL R50, [R1+0xc] ;  /* 0x00000c0001327983 */ /* 0x000f280000100800 */
[----:B------:R-:W4:Y:S01]  /*10d40*/  LDL R45, [R1+0x8] ;  /* 0x00000800012d7983 */ /* 0x000f220000100800 */
[----:B------:R-:W-:-:S02]  /*10d50*/  ISETP.GE.AND P5, PT, R22, UR4, PT ;  /* 0x0000000416007c0c */ /* 0x000fc4000bfa6270 */
[----:B------:R-:W-:Y:S02]  /*10d60*/  CS2R R36, SRZ ;  /* 0x0000000000247805 */ /* 0x000fe4000001ff00 */
[----:B------:R-:W-:Y:S02]  /*10d70*/  ISETP.GE.AND P2, PT, R201, UR4, PT ;  /* 0x00000004c9007c0c */ /* 0x000fe4000bf46270 */
[----:B------:R-:W-:Y:S02]  /*10d80*/  CS2R R38, SRZ ;  /* 0x0000000000267805 */ /* 0x000fe4000001ff00 */
[----:B------:R-:W-:Y:S02]  /*10d90*/  ISETP.GE.AND P3, PT, R200, UR4, PT ;  /* 0x00000004c8007c0c */ /* 0x000fe4000bf66270 */
[----:B------:R-:W-:-:S03]  /*10da0*/  CS2R R32, SRZ ;  /* 0x0000000000207805 */ /* 0x000fc6000001ff00 */
[----:B------:R-:W-:Y:S02]  /*10db0*/  @!P5 SHF.R.S32.HI R5, RZ, 0x1f, R22 ;  /* 0x0000001fff05d819 */ /* 0x000fe40000011416 */
[CC--:B-1----:R-:W-:Y:S02]  /*10dc0*/  @!P5 IADD3 R6, P0, R22.reuse, R3.reuse, RZ ;  /* 0x000000031606d210 */ /* 0x0c2fe40007f1e0ff */
[----:B--2---:R-:W-:Y:S02]  /*10dd0*/  @!P5 IADD3 R8, P1, R22, R14, RZ ;  /* 0x0000000e1608d210 */ /* 0x004fe40007f3e0ff */
[----:B------:R-:W-:Y:S01]  /*10de0*/  @!P2 IADD3 R10, P4, R201, R3, RZ ;  /* 0x00000003c90aa210 */ /* 0x000fe20007f9e0ff */
[----:B---3--:R-:W-:Y:S01]  /*10df0*/  @!P5 IMAD.X R7, R0, 0x1, R5, P0 ;  /* 0x000000010007d824 */ /* 0x008fe200000e0605 */
[----:B----4-:R-:W-:Y:S02]  /*10e00*/  @!P5 IADD3.X R9, R4, R5, RZ, P1, !PT ;  /* 0x000000050409d210 */ /* 0x010fe40000ffe4ff */
[----:B------:R-:W-:-:S02]  /*10e10*/  ISETP.GE.AND P1, PT, R203, UR4, PT ;  /* 0x00000004cb007c0c */ /* 0x000fc4000bf26270 */
[----:B------:R-:W-:Y:S01]  /*10e20*/  @!P2 IADD3 R12, P0, R201, R14, RZ ;  /* 0x0000000ec90ca210 */ /* 0x000fe20007f1e0ff */
[----:B------:R-:W5:Y:S01]  /*10e30*/  @!P5 LD.E.64 R36, desc[UR50][R6.64] ;  /* 0x000000320624d980 */ /* 0x000f62000c101b00 */
[----:B------:R-:W-:-:S03]  /*10e40*/  CS2R R34, SRZ ;  /* 0x0000000000227805 */ /* 0x000fc6000001ff00 */
[----:B------:R0:W5:Y:S01]  /*10e50*/  @!P5 LD.E.64 R38, desc[UR50][R8.64] ;  /* 0x000000320826d980 */ /* 0x000162000c101b00 */
[----:B------:R-:W-:Y:S02]  /*10e60*/  @!P3 IADD3 R40, P5, R200, R14, RZ ;  /* 0x0000000ec828b210 */ /* 0x000fe40007fbe0ff */
[----:B------:R-:W-:Y:S02]  /*10e70*/  CS2R R28, SRZ ;  /* 0x00000000001c7805 */ /* 0x000fe4000001ff00 */
[----:B------:R-:W-:Y:S02]  /*10e80*/  CS2R R30, SRZ ;  /* 0x00000000001e7805 */ /* 0x000fe4000001ff00 */
[----:B------:R-:W-:Y:S02]  /*10e90*/  CS2R R24, SRZ ;  /* 0x0000000000187805 */ /* 0x000fe4000001ff00 */
[----:B------:R-:W-:Y:S02]  /*10ea0*/  CS2R R26, SRZ ;  /* 0x00000000001a7805 */ /* 0x000fe4000001ff00 */
[----:B0-----:R-:W-:Y:S01]  /*10eb0*/  CS2R R8, SRZ ;  /* 0x0000000000087805 */ /* 0x001fe2000001ff00 */
[--C-:B------:R-:W-:Y:S01]  /*10ec0*/  @!P2 IMAD.X R11, R0, 0x1, R43.reuse, P4 ;  /* 0x00000001000ba824 */ /* 0x100fe200020e062b */
[----:B------:R-:W-:Y:S01]  /*10ed0*/  @!P3 IADD3 R20, P4, R200, R3, RZ ;  /* 0x00000003c814b210 */ /* 0x000fe20007f9e0ff */
[C---:B------:R-:W-:Y:S01]  /*10ee0*/  @!P2 IMAD.X R13, R4.reuse, 0x1, R43, P0 ;  /* 0x00000001040da824 */ /* 0x040fe200000e062b */
[----:B------:R-:W-:-:S02]  /*10ef0*/  @!P3 IADD3.X R41, R4, R42, RZ, P5, !PT ;  /* 0x0000002a0429b210 */ /* 0x000fc40002ffe4ff */
[----:B------:R-:W5:Y:S01]  /*10f00*/  @!P2 LD.E.64 R32, desc[UR50][R10.64] ;  /* 0x000000320a20a980 */ /* 0x000f62000c101b00 */
[----:B------:R-:W-:Y:S01]  /*10f10*/  @!P3 IMAD.X R21, R0, 0x1, R42, P4 ;  /* 0x000000010015b824 */ /* 0x000fe200020e062a */
[----:B------:R-:W-:Y:S02]  /*10f20*/  ISETP.GE.AND P0, PT, R202, UR4, PT ;  /* 0x00000004ca007c0c */ /* 0x000fe4000bf06270 */
[----:B------:R-:W5:Y:S01]  /*10f30*/  @!P2 LD.E.64 R34, desc[UR50][R12.64] ;  /* 0x000000320c22a980 */ /* 0x000f62000c101b00 */
[----:B------:R-:W-:Y:S02]  /*10f40*/  ISETP.GE.AND P2, PT, R204, UR4, PT ;  /* 0x00000004cc007c0c */ /* 0x000fe4000bf46270 */
[C---:B------:R-:W-:Y:S01]  /*10f50*/  @!P1 IADD3 R42, P4, R203.reuse, R14, RZ ;  /* 0x0000000ecb2a9210 */ /* 0x040fe20007f9e0ff */
[----:B------:R-:W5:Y:S04]  /*10f60*/  @!P3 LD.E.64 R28, desc[UR50][R20.64] ;  /* 0x00000032141cb980 */ /* 0x000f68000c101b00 */
[----:B------:R0:W5:Y:S01]  /*10f70*/  @!P3 LD.E.64 R30, desc[UR50][R40.64] ;  /* 0x00000032281eb980 */ /* 0x000162000c101b00 */
[----:B------:R-:W-:Y:S01]  /*10f80*/  @!P1 IADD3 R6, P3, R203, R3, RZ ;  /* 0x00000003cb069210 */ /* 0x000fe20007f7e0ff */
[----:B------:R-:W-:-:S04]  /*10f90*/  @!P1 IMAD.X R43, R4, 0x1, R15, P4 ;  /* 0x00000001042b9824 */ /* 0x000fc800020e060f */
[----:B------:R-:W-:Y:S01]  /*10fa0*/  @!P1 IMAD.X R7, R0, 0x1, R15, P3 ;  /* 0x0000000100079824 */ /* 0x000fe200018e060f */
[----:B------:R1:W5:Y:S01]  /*10fb0*/  @!P1 LD.E.64 R26, desc[UR50][R42.64] ;  /* 0x000000322a1a9980 */ /* 0x000362000c101b00 */
[----:B------:R-:W-:-:S03]  /*10fc0*/  @!P0 IADD3 R46, P5, R202, R3, RZ ;  /* 0x00000003ca2e8210 */ /* 0x000fc60007fbe0ff */
[----:B------:R1:W5:Y:S01]  /*10fd0*/  @!P1 LD.E.64 R24, desc[UR50][R6.64] ;  /* 0x0000003206189980 */ /* 0x000362000c101b00 */
[-C--:B0-----:R-:W-:Y:S02]  /*10fe0*/  @!P0 IADD3 R40, P1, R202, R14.reuse, RZ ;  /* 0x0000000eca288210 */ /* 0x081fe40007f3e0ff */
[C---:B------:R-:W-:Y:S02]  /*10ff0*/  @!P2 IADD3 R48, P3, R204.reuse, R3, RZ ;  /* 0x00000003cc30a210 */ /* 0x040fe40007f7e0ff */
[----:B------:R-:W-:Y:S02]  /*11000*/  @!P2 IADD3 R14, P4, R204, R14, RZ ;  /* 0x0000000ecc0ea210 */ /* 0x000fe40007f9e0ff */
[----:B------:R-:W-:Y:S02]  /*11010*/  CS2R R12, SRZ ;  /* 0x00000000000c7805 */ /* 0x000fe4000001ff00 */
[----:B------:R-:W-:Y:S02]  /*11020*/  CS2R R20, SRZ ;  /* 0x0000000000147805 */ /* 0x000fe4000001ff00 */
[----:B------:R-:W-:Y:S01]  /*11030*/  CS2R R10, SRZ ;  /* 0x00000000000a7805 */ /* 0x000fe2000001ff00 */
[----:B------:R-:W-:Y:S01]  /*11040*/  @!P0 IMAD.X R47, R0, 0x1, R50, P5 ;  /* 0x00000001002f8824 */ /* 0x000fe200028e0632 */
[----:B------:R-:W-:Y:S01]  /*11050*/  @!P0 IADD3.X R41, R4, R50, RZ, P1, !PT ;  /* 0x0000003204298210 */ /* 0x000fe20000ffe4ff */
[----:B------:R-:W-:-:S02]  /*11060*/  @!P2 IMAD.X R49, R0, 0x1, R45, P3 ;  /* 0x000000010031a824 */ /* 0x000fc400018e062d */
[----:B------:R-:W-:Y:S01]  /*11070*/  @!P2 IMAD.X R15, R4, 0x1, R45, P4 ;  /* 0x00000001040fa824 */ /* 0x000fe200020e062d */
[----:B------:R1:W5:Y:S04]  /*11080*/  @!P0 LD.E.64 R12, desc[UR50][R46.64] ;  /* 0x000000322e0c8980 */ /* 0x000368000c101b00 */
[----:B------:R1:W5:Y:S04]  /*11090*/  @!P0 LD.E.64 R20, desc[UR50][R40.64] ;  /* 0x0000003228148980 */ /* 0x000368000c101b00 */
[----:B------:R1:W5:Y:S04]  /*110a0*/  @!P2 LD.E.64 R8, desc[UR50][R48.64] ;  /* 0x000000323008a980 */ /* 0x000368000c101b00 */
[----:B------:R1:W5:Y:S02]  /*110b0*/  @!P2 LD.E.64 R10, desc[UR50][R14.64] ;  /* 0x000000320e0aa980 */ /* 0x000364000c101b00 */
.L_x_560:
[----:B------:R-:W-:Y:S05]  /*110c0*/  BSYNC B1 ;  /* 0x0000000000017941 */ /* 0x000fea0003800000 */
.L_x_559:
[----:B------:R-:W-:Y:S01]  /*110d0*/  ULEA.HI UR4, UR37, UR37, URZ, 0x1 ;  /* 0x0000002525047291 */ /* 0x000fe2000f8f083f */
[----:B---3--:R-:W-:Y:S01]  /*110e0*/  IMAD R0, R169, -0x80, R151 ;  /* 0xffffff80a9007824 */ /* 0x008fe200078e0297 */
[----:B------:R-:W-:Y:S02]  /*110f0*/  BSSY B1, `(.L_x_561) ;  /* 0x0000009000017945 */ /* 0x000fe40003800000 */
[----:B------:R-:W-:Y:S02]  /*11100*/  ULOP3.LUT UR4, UR4, 0xfffffffe, URZ, 0xc0, !UPT ;  /* 0xfffffffe04047892 */ /* 0x000fe4000f8ec03f */
[----:B-1----:R-:W-:Y:S02]  /*11110*/  VIMNMX R3, R0, 0x80, PT ;  /* 0x0000008000037848 */ /* 0x002fe40003fe0100 */
[----:B------:R-:W-:Y:S02]  /*11120*/  UIADD3 UR4, UR37, -UR4, URZ ;  /* 0x8000000425047290 */ /* 0x000fe4000fffe03f */
[----:B------:R-:W-:-:S04]  /*11130*/  ISETP.GE.AND P1, PT, R198, R3, PT ;  /* 0x00000003c600720c */ /* 0x000fc80003f26270 */
[----:B------:R-:W-:-:S05]  /*11140*/  IMAD.U32 R5, RZ, RZ, UR4 ;  /* 0x00000004ff057e24 */ /* 0x000fca000f8e00ff */
[----:B------:R-:W-:-:S04]  /*11150*/  SHF.L.U32 R5, R5, 0x1f, RZ ;  /* 0x0000001f05057819 */ /* 0x000fc800000006ff */
[----:B------:R-:W0:Y:S02]  /*11160*/  SYNCS.PHASECHK.TRANS64.TRYWAIT P0, [R18+URZ+0x29800], R5 ;  /* 0x02980005120075a7 */ /* 0x000e24000800017f */
[----:B0-----:R-:W-:Y:S05]  /*11170*/  @!P0 BRA `(.L_x_562) ;  /* 0x0000019800708947 */ /* 0x001fea0003800000 */
.L_x_808:
[----:B------:R-:W-:Y:S05]  /*11180*/  BSYNC B1 ;  /* 0x0000000000017941 */ /* 0x000fea0003800000 */
.L_x_561:
[----:B------:R-:W-:Y:S05]  /*11190*/  @P1 BRA `(.L_x_563) ;  /* 0x0000006000c01947 */ /* 0x000fea0003800000 */
[----:B------:R-:W1:Y:S01]  /*111a0*/  LDC R3, c[0x0][0x3f4] ;  /* 0x0000fd00ff037b82 */ /* 0x000e620000000800 */
[----:B------:R-:W-:Y:S01]  /*111b0*/  BSSY B1, `(.L_x_564) ;  /* 0x000007f000017945 */ /* 0x000fe20003800000 */
[----:B------:R-:W-:Y:S02]  /*111c0*/  IADD3 R0, R18, R215, RZ ;  /* 0x000000d712007210 */ /* 0x000fe40007ffe0ff */
[-C--:B-1----:R-:W-:Y:S02]  /*111d0*/  ISETP.GE.AND P0, PT, R22, R3.reuse, PT ;  /* 0x000000031600720c */ /* 0x082fe40003f06270 */
[-C--:B------:R-:W-:Y:S02]  /*111e0*/  ISETP.GE.AND P1, PT, R201, R3.reuse, PT ;  /* 0x00000003c900720c */ /* 0x080fe40003f26270 */
[-C--:B------:R-:W-:Y:S02]  /*111f0*/  ISETP.GE.AND P2, PT, R200, R3.reuse, PT ;  /* 0x00000003c800720c */ /* 0x080fe40003f46270 */
[----:B------:R-:W-:-:S02]  /*11200*/  ISETP.GE.AND P3, PT, R203, R3, PT ;  /* 0x00000003cb00720c */ /* 0x000fc40003f66270 */
[-C--:B------:R-:W-:Y:S02]  /*11210*/  ISETP.GE.AND P4, PT, R202, R3.reuse, PT ;  /* 0x00000003ca00720c */ /* 0x080fe40003f86270 */
[----:B------:R-:W-:-:S03]  /*11220*/  ISETP.GE.AND P5, PT, R204, R3, PT ;  /* 0x00000003cc00720c */ /* 0x000fc60003fa6270 */
[----:B------:R-:W-:Y:S10]  /*11230*/  @P0 BRA `(.L_x_565) ;  /* 0x0000000400d80947 */ /* 0x000ff40003800000 */
[----:B0---4-:R-:W0:Y:S01]  /*11240*/  LDS.128 R4, [R0+0x14400] ;  /* 0x0144000000047984 */ /* 0x011e220000000c00 */
[----:B--2--5:R-:W-:Y:S02]  /*11250*/  SHF.R.U32.HI R14, RZ, 0x8, R36 ;  /* 0x00000008ff0e7819 */ /* 0x024fe40000011624 */
[----:B------:R-:W-:Y:S02]  /*11260*/  LOP3.LUT R3, R36, 0xff, RZ, 0xc0, !PT ;  /* 0x000000ff24037812 */ /* 0x000fe400078ec0ff */
[----:B------:R-:W-:Y:S02]  /*11270*/  LOP3.LUT R14, R14, 0xff, RZ, 0xc0, !PT ;  /* 0x000000ff0e0e7812 */ /* 0x000fe400078ec0ff */
[----:B------:R-:W-:Y:S02]  /*11280*/  SHF.R.U32.HI R40, RZ, 0x8, R37 ;  /* 0x00000008ff287819 */ /* 0x000fe40000011625 */
[----:B------:R-:W-:Y:S02]  /*11290*/  SHF.R.U32.HI R43, RZ, 0x8, R39 ;  /* 0x00000008ff2b7819 */ /* 0x000fe40000011627 */
[----:B------:R-:W-:-:S02]  /*112a0*/  PRMT R3, R14, 0x7604, R3 ;  /* 0x000076040e037816 */ /* 0x000fc40000000003 */
[----:B------:R-:W-:Y:S02]  /*112b0*/  LOP3.LUT R15, R37, 0xff, RZ, 0xc0, !PT ;  /* 0x000000ff250f7812 */ /* 0x000fe400078ec0ff */
[----:B------:R-:W-:Y:S02]  /*112c0*/  LOP3.LUT R40, R40, 0xff, RZ, 0xc0, !PT ;  /* 0x000000ff28287812 */ /* 0x000fe400078ec0ff */
[----:B------:R-:W-:Y:S02]  /*112d0*/  SHF.R.U32.HI R46, RZ, 0x10, R37 ;  /* 0x00000010ff2e7819 */ /* 0x000fe40000011625 */
[----:B------:R-:W-:Y:S02]  /*112e0*/  SHF.R.U32.HI R14, RZ, 0x8, R38 ;  /* 0x00000008ff0e7819 */ /* 0x000fe40000011626 */
[----:B------:R-:W-:Y:S02]  /*112f0*/  SHF.R.U32.HI R45, RZ, 0x10, R39 ;  /* 0x00000010ff2d7819 */ /* 0x000fe40000011627 */
[----:B------:R-:W-:-:S02]  /*11300*/  LOP3.LUT R42, R39, 0xff, RZ, 0xc0, !PT ;  /* 0x000000ff272a7812 */ /* 0x000fc400078ec0ff */
[----:B------:R-:W-:Y:S01]  /*11310*/  LOP3.LUT R43, R43, 0xff, RZ, 0xc0, !PT ;  /* 0x000000ff2b2b7812 */ /* 0x000fe200078ec0ff */
[----:B------:R-:W-:Y:S01]  /*11320*/  IMAD.U32 R45, R45, 0x10000, RZ ;  /* 0x000100002d2d7824 */ /* 0x000fe200078e00ff */
[----:B------:R-:W-:Y:S02]  /*11330*/  PRMT R15, R40, 0x7604, R15 ;  /* 0x00007604280f7816 */ /* 0x000fe4000000000f */
[----:B------:R-:W-:Y:S01]  /*11340*/  LOP3.LUT R41, R14, 0xff, RZ, 0xc0, !PT ;  /* 0x000000ff0e297812 */ /* 0x000fe200078ec0ff */
[----:B------:R-:W-:Y:S01]  /*11350*/  IMAD.U32 R14, R46, 0x10000, RZ ;  /* 0x000100002e0e7824 */ /* 0x000fe200078e00ff */
[----:B------:R-:W-:Y:S02]  /*11360*/  LOP3.LUT R40, R38, 0xff, RZ, 0xc0, !PT ;  /* 0x000000ff26287812 */ /* 0x000fe400078ec0ff */
[----:B------:R-:W-:Y:S02]  /*11370*/  PRMT R42, R43, 0x7604, R42 ;  /* 0x000076042b2a7816 */ /* 0x000fe4000000002a */
[----:B------:R-:W-:-:S02]  /*11380*/  PRMT R43, R41, 0x7604, R40 ;  /* 0x00007604292b7816 */ /* 0x000fc40000000028 */
[----:B------:R-:W-:Y:S02]  /*11390*/  LOP3.LUT R41, R15, 0xff0000, R14, 0xf8, !PT ;  /* 0x00ff00000f297812 */ /* 0x000fe400078ef80e */
[----:B------:R-:W-:Y:S02]  /*113a0*/  LOP3.LUT R45, R42, 0xff0000, R45, 0xf8, !PT ;  /* 0x00ff00002a2d7812 */ /* 0x000fe400078ef82d */
[----:B------:R-:W-:Y:S02]  /*113b0*/  LOP3.LUT R43, R43, 0xff0000, R38, 0xf8, !PT ;  /* 0x00ff00002b2b7812 */ /* 0x000fe400078ef826 */
[----:B------:R-:W-:Y:S02]  /*113c0*/  LOP3.LUT R45, R45, 0xff000000, R39, 0xf8, !PT ;  /* 0xff0000002d2d7812 */ /* 0x000fe400078ef827 */
[----:B------:R-:W-:Y:S02]  /*113d0*/  LOP3.LUT R41, R41, 0xff000000, R37, 0xf8, !PT ;  /* 0xff00000029297812 */ /* 0x000fe400078ef825 */
[----:B------:R-:W-:-:S02]  /*113e0*/  LOP3.LUT R15, R3, 0xff0000, R36, 0xf8, !PT ;  /* 0x00ff0000030f7812 */ /* 0x000fc400078ef824 */
[----:B------:R-:W-:Y:S02]  /*113f0*/  LOP3.LUT R43, R43, 0xff000000, R38, 0xf8, !PT ;  /* 0xff0000002b2b7812 */ /* 0x000fe400078ef826 */
[-C--:B0-----:R-:W-:Y:S02]  /*11400*/  F2FP.F16.E4M3.UNPACK_B R3, R6.reuse.H1 ;  /* 0x00000006ff03723e */ /* 0x081fe400030006ff */
[----:B------:R-:W-:Y:S02]  /*11410*/  F2FP.F16.E4M3.UNPACK_B R42, R45 ;  /* 0x0000002dff2a723e */ /* 0x000fe400020006ff */
[----:B------:R-:W-:Y:S01]  /*11420*/  F2FP.F16.E4M3.UNPACK_B R38, R41 ;  /* 0x00000029ff26723e */ /* 0x000fe200020006ff */
[--C-:B------:R-:W-:Y:S01]  /*11430*/  HADD2.F32 R14, -RZ, R3.reuse.H1_H1 ;  /* 0x30000003ff0e7230 */ /* 0x100fe20000004100 */
[----:B------:R-:W-:Y:S01]  /*11440*/  F2FP.F16.E4M3.UNPACK_B R6, R6 ;  /* 0x00000006ff06723e */ /* 0x000fe200020006ff */
[----:B------:R-:W-:Y:S01]  /*11450*/  HADD2.F32 R46, -RZ, R42.H1_H1 ;  /* 0x3000002aff2e7230 */ /* 0x000fe20000004100 */
[----:B------:R-:W-:Y:S01]  /*11460*/  LOP3.LUT R40, R15, 0xff000000, R36, 0xf8, !PT ;  /* 0xff0000000f287812 */ /* 0x000fe200078ef824 */
[----:B------:R-:W-:Y:S01]  /*11470*/  HADD2.F32 R39, -RZ, R38.H1_H1 ;  /* 0x30000026ff277230 */ /* 0x000fe20000004100 */
[-C--:B------:R-:W-:Y:S01]  /*11480*/  F2FP.F16.E4M3.UNPACK_B R36, R7.reuse ;  /* 0x00000007ff24723e */ /* 0x080fe200020006ff */
[----:B------:R-:W-:Y:S01]  /*11490*/  HADD2.F32 R15, -RZ, R3.H0_H0 ;  /* 0x20000003ff0f7230 */ /* 0x000fe20000004100 */
[----:B------:R-:W-:Y:S01]  /*114a0*/  F2FP.F16.E4M3.UNPACK_B R37, R7.H1 ;  /* 0x00000007ff25723e */ /* 0x000fe200030006ff */
[C---:B------:R-:W-:Y:S01]  /*114b0*/  FMUL.FTZ R48, R14.reuse, R46 ;  /* 0x0000002e0e307220 */ /* 0x040fe20000410000 */
[----:B------:R-:W-:Y:S01]  /*114c0*/  FMUL.FTZ R47, R14, R39 ;  /* 0x000000270e2f7220 */ /* 0x000fe20000410000 */
[-C--:B------:R-:W-:Y:S01]  /*114d0*/  F2FP.F16.E4M3.UNPACK_B R7, R5.reuse ;  /* 0x00000005ff07723e */ /* 0x080fe200020006ff */
[----:B------:R-:W-:Y:S01]  /*114e0*/  HADD2.F32 R42, -RZ, R42.H0_H0 ;  /* 0x2000002aff2a7230 */ /* 0x000fe20000004100 */
[----:B------:R-:W-:Y:S01]  /*114f0*/  F2FP.F16.E4M3.UNPACK_B R14, R5.H1 ;  /* 0x00000005ff0e723e */ /* 0x000fe200030006ff */
[----:B------:R-:W-:-:S02]  /*11500*/  HADD2.F32 R5, -RZ, R6.H1_H1 ;  /* 0x30000006ff057230 */ /* 0x000fc40000004100 */
[C---:B------:R-:W-:Y:S01]  /*11510*/  FFMA.FTZ R50, R15.reuse, R39, -R48 ;  /* 0x000000270f327223 */ /* 0x040fe20000010830 */
[----:B------:R-:W-:Y:S02]  /*11520*/  HADD2.F32 R38, -RZ, R38.H0_H0 ;  /* 0x20000026ff267230 */ /* 0x000fe40000004100 */
[----:B------:R-:W-:Y:S01]  /*11530*/  FFMA.FTZ R51, R15, R46, R47 ;  /* 0x0000002e0f337223 */ /* 0x000fe2000001002f */
[----:B------:R-:W-:Y:S01]  /*11540*/  HADD2.F32 R6, -RZ, R6.H0_H0 ;  /* 0x20000006ff067230 */ /* 0x000fe20000004100 */
[----:B------:R-:W-:Y:S01]  /*11550*/  F2FP.F16.E4M3.UNPACK_B R45, R45.H1 ;  /* 0x0000002dff2d723e */ /* 0x000fe200030006ff */
[C---:B------:R-:W-:Y:S01]  /*11560*/  FMUL.FTZ R15, R5.reuse, R42 ;  /* 0x0000002a050f7220 */ /* 0x040fe20000410000 */
[----:B------:R-:W-:Y:S01]  /*11570*/  F2FP.F16.E4M3.UNPACK_B R41, R41.H1 ;  /* 0x00000029ff29723e */ /* 0x000fe200030006ff */
[-C--:B------:R-:W-:Y:S01]  /*11580*/  FMUL.FTZ R49, R5, R38.reuse ;  /* 0x0000002605317220 */ /* 0x080fe20000410000 */
[----:B------:R-:W-:Y:S02]  /*11590*/  HADD2.F32 R5, -RZ, R36.H1_H1 ;  /* 0x30000024ff057230 */ /* 0x000fe40000004100 */
[----:B------:R-:W-:Y:S01]  /*115a0*/  FFMA.FTZ R47, R6, R38, -R15 ;  /* 0x00000026062f7223 */ /* 0x000fe2000001080f */
[----:B------:R-:W-:-:S02]  /*115b0*/  HADD2.F32 R39, -RZ, R45.H0_H0 ;  /* 0x2000002dff277230 */ /* 0x000fc40000004100 */
[----:B------:R-:W-:Y:S01]  /*115c0*/  FFMA.FTZ R48, R6, R42, R49 ;  /* 0x0000002a06307223 */ /* 0x000fe20000010031 */
[----:B------:R-:W-:Y:S01]  /*115d0*/  HADD2.F32 R15, -RZ, R41.H0_H0 ;  /* 0x20000029ff0f7230 */ /* 0x000fe20000004100 */
[----:B------:R-:W-:Y:S01]  /*115e0*/  F2FP.F16.E4M3.UNPACK_B R3, R4 ;  /* 0x00000004ff03723e */ /* 0x000fe200020006ff */
[----:B------:R-:W-:Y:S02]  /*115f0*/  HADD2.F32 R36, -RZ, R36.H0_H0 ;  /* 0x20000024ff247230 */ /* 0x000fe40000004100 */
[C---:B------:R-:W-:Y:S01]  /*11600*/  FMUL.FTZ R49, R5.reuse, R39 ;  /* 0x0000002705317220 */ /* 0x040fe20000410000 */
[----:B------:R-:W-:Y:S02]  /*11610*/  HADD2.F32 R45, -RZ, R45.H1_H1 ;  /* 0x3000002dff2d7230 */ /* 0x000fe40000004100 */
[-C--:B------:R-:W-:Y:S01]  /*11620*/  FMUL.FTZ R5, R5, R15.reuse ;  /* 0x0000000f05057220 */ /* 0x080fe20000410000 */
[----:B------:R-:W-:Y:S02]  /*11630*/  HADD2.F32 R6, -RZ, R37.H1_H1 ;  /* 0x30000025ff067230 */ /* 0x000fe40000004100 */
[----:B------:R-:W-:Y:S01]  /*11640*/  FFMA.FTZ R49, R36, R15, -R49 ;  /* 0x0000000f24317223 */ /* 0x000fe20000010831 */
[----:B------:R-:W-:-:S02]  /*11650*/  HADD2.F32 R41, -RZ, R41.H1_H1 ;  /* 0x30000029ff297230 */ /* 0x000fc40000004100 */
[----:B------:R-:W-:Y:S01]  /*11660*/  FFMA.FTZ R52, R36, R39, R5 ;  /* 0x0000002724347223 */ /* 0x000fe20000010005 */
[----:B------:R-:W-:Y:S02]  /*11670*/  HADD2.F32 R37, -RZ, R37.H0_H0 ;  /* 0x20000025ff257230 */ /* 0x000fe40000004100 */
[C---:B------:R-:W-:Y:S01]  /*11680*/  FMUL.FTZ R38, R6.reuse, R45 ;  /* 0x0000002d06267220 */ /* 0x040fe20000410000 */
[----:B------:R-:W-:Y:S01]  /*11690*/  F2FP.F16.E4M3.UNPACK_B R5, R43 ;  /* 0x0000002bff05723e */ /* 0x000fe200020006ff */
[-C--:B------:R-:W-:Y:S01]  /*116a0*/  FMUL.FTZ R36, R6, R41.reuse ;  /* 0x0000002906247220 */ /* 0x080fe20000410000 */
[----:B------:R-:W-:Y:S01]  /*116b0*/  F2FP.F16.E4M3.UNPACK_B R4, R4.H1 ;  /* 0x00000004ff04723e */ /* 0x000fe200030006ff */
[C---:B------:R-:W-:Y:S01]  /*116c0*/  FFMA.FTZ R53, R37.reuse, R41, -R38 ;  /* 0x0000002925357223 */ /* 0x040fe20000010826 */
[-C--:B------:R-:W-:Y:S01]  /*116d0*/  F2FP.F16.E4M3.UNPACK_B R15, R40.reuse ;  /* 0x00000028ff0f723e */ /* 0x080fe200020006ff */
[----:B------:R-:W-:Y:S01]  /*116e0*/  FFMA.FTZ R54, R37, R45, R36 ;  /* 0x0000002d25367223 */ /* 0x000fe20000010024 */
[--C-:B------:R-:W-:Y:S01]  /*116f0*/  HADD2.F32 R38, -RZ, R5.reuse.H1_H1 ;  /* 0x30000005ff267230 */ /* 0x100fe20000004100 */
[----:B------:R-:W-:Y:S01]  /*11700*/  F2FP.F16.E4M3.UNPACK_B R40, R40.H1 ;  /* 0x00000028ff28723e */ /* 0x000fe200030006ff */
[----:B------:R-:W-:Y:S01]  /*11710*/  HADD2.F32 R37, -RZ, R5.H0_H0 ;  /* 0x20000005ff257230 */ /* 0x000fe20000004100 */
[----:B------:R-:W-:Y:S01]  /*11720*/  F2FP.F16.E4M3.UNPACK_B R43, R43.H1 ;  /* 0x0000002bff2b723e */ /* 0x000fe200030006ff */
[----:B------:R-:W-:-:S02]  /*11730*/  HADD2.F32 R6, -RZ, R4.H1_H1 ;  /* 0x30000004ff067230 */ /* 0x000fc40000004100 */
[----:B------:R-:W-:Y:S02]  /*11740*/  HADD2.F32 R36, -RZ, R15.H1_H1 ;  /* 0x3000000fff247230 */ /* 0x000fe40000004100 */
[----:B------:R-:W-:Y:S02]  /*11750*/  HADD2.F32 R5, -RZ, R4.H0_H0 ;  /* 0x20000004ff057230 */ /* 0x000fe40000004100 */
[C---:B------:R-:W-:Y:S01]  /*11760*/  FMUL.FTZ R42, R6.reuse, R38 ;  /* 0x00000026062a7220 */ /* 0x040fe20000410000 */
[----:B------:R-:W-:Y:S02]  /*11770*/  HADD2.F32 R4, -RZ, R3.H1_H1 ;  /* 0x30000003ff047230 */ /* 0x000fe40000004100 */
[-C--:B------:R-:W-:Y:S01]  /*11780*/  FMUL.FTZ R46, R6, R36.reuse ;  /* 0x00000024062e7220 */ /* 0x080fe20000410000 */
[----:B------:R-:W-:Y:S02]  /*11790*/  HADD2.F32 R15, -RZ, R15.H0_H0 ;  /* 0x2000000fff0f7230 */ /* 0x000fe40000004100 */
[----:B------:R-:W-:Y:S01]  /*117a0*/  FFMA.FTZ R42, R5, R36, -R42 ;  /* 0x00000024052a7223 */ /* 0x000fe2000001082a */
[----:B------:R-:W-:-:S02]  /*117b0*/  HADD2.F32 R3, -RZ, R3.H0_H0 ;  /* 0x20000003ff037230 */ /* 0x000fc40000004100 */
[C---:B------:R-:W-:Y:S01]  /*117c0*/  FMUL.FTZ R6, R4.reuse, R37 ;  /* 0x0000002504067220 */ /* 0x040fe20000410000 */
[----:B------:R-:W-:Y:S01]  /*117d0*/  FFMA.FTZ R39, R5, R38, R46 ;  /* 0x0000002605277223 */ /* 0x000fe2000001002e */
[-C--:B------:R-:W-:Y:S01]  /*117e0*/  FMUL.FTZ R4, R4, R15.reuse ;  /* 0x0000000f04047220 */ /* 0x080fe20000410000 */
[----:B------:R-:W-:Y:S02]  /*117f0*/  HADD2.F32 R5, -RZ, R40.H1_H1 ;  /* 0x30000028ff057230 */ /* 0x000fe40000004100 */
[C---:B------:R-:W-:Y:S01]  /*11800*/  FFMA.FTZ R36, R3.reuse, R15, -R6 ;  /* 0x0000000f03247223 */ /* 0x040fe20000010806 */
[--C-:B------:R-:W-:Y:S02]  /*11810*/  HADD2.F32 R15, -RZ, R43.reuse.H1_H1 ;  /* 0x3000002bff0f7230 */ /* 0x100fe40000004100 */
[----:B------:R-:W-:Y:S01]  /*11820*/  FFMA.FTZ R37, R3, R37, R4 ;  /* 0x0000002503257223 */ /* 0x000fe20000010004 */
[----:B------:R-:W-:Y:S02]  /*11830*/  HADD2.F32 R4, -RZ, R14.H1_H1 ;  /* 0x3000000eff047230 */ /* 0x000fe40000004100 */
[----:B------:R-:W-:-:S02]  /*11840*/  HADD2.F32 R6, -RZ, R43.H0_H0 ;  /* 0x2000002bff067230 */ /* 0x000fc40000004100 */
[--C-:B------:R-:W-:Y:S02]  /*11850*/  HADD2.F32 R3, -RZ, R7.reuse.H1_H1 ;  /* 0x30000007ff037230 */ /* 0x100fe40000004100 */
[C---:B------:R-:W-:Y:S01]  /*11860*/  FMUL.FTZ R41, R4.reuse, R15 ;  /* 0x0000000f04297220 */ /* 0x040fe20000410000 */
[----:B------:R-:W-:Y:S02]  /*11870*/  HADD2.F32 R40, -RZ, R40.H0_H0 ;  /* 0x20000028ff287230 */ /* 0x000fe40000004100 */
[-C--:B------:R-:W-:Y:S01]  /*11880*/  FMUL.FTZ R38, R4, R5.reuse ;  /* 0x0000000504267220 */ /* 0x080fe20000410000 */
[----:B------:R-:W-:Y:S02]  /*11890*/  HADD2.F32 R14, -RZ, R14.H0_H0 ;  /* 0x2000000eff0e7230 */ /* 0x000fe40000004100 */
[C---:B------:R-:W-:Y:S01]  /*118a0*/  FMUL.FTZ R4, R3.reuse, R6 ;  /* 0x0000000603047220 */ /* 0x040fe20000410000 */
[----:B------:R-:W-:Y:S02]  /*118b0*/  HADD2.F32 R7, -RZ, R7.H0_H0 ;  /* 0x20000007ff077230 */ /* 0x000fe40000004100 */
[-C--:B------:R-:W-:Y:S01]  /*118c0*/  FMUL.FTZ R3, R3, R40.reuse ;  /* 0x0000002803037220 */ /* 0x080fe20000410000 */
[C---:B------:R-:W-:Y:S01]  /*118d0*/  FFMA.FTZ R41, R14.reuse, R5, -R41 ;  /* 0x000000050e297223 */ /* 0x040fe20000010829 */
[----:B------:R-:W-:Y:S01]  /*118e0*/  FFMA.FTZ R38, R14, R15, R38 ;  /* 0x0000000f0e267223 */ /* 0x000fe20000010026 */
[C---:B------:R-:W-:Y:S01]  /*118f0*/  FFMA.FTZ R5, R7.reuse, R40, -R4 ;  /* 0x0000002807057223 */ /* 0x040fe20000010804 */
[----:B------:R-:W-:Y:S01]  /*11900*/  FFMA.FTZ R14, R7, R6, R3 ;  /* 0x00000006070e7223 */ /* 0x000fe20000010003 */
[----:B------:R-:W-:-:S02]  /*11910*/  F2FP.SATFINITE.E4M3.F32.PACK_AB_MERGE_C R6, R51, R50, RZ ;  /* 0x000000323306723e */ /* 0x000fc400048070ff */
[----:B------:R-:W-:Y:S02]  /*11920*/  F2FP.SATFINITE.E4M3.F32.PACK_AB_MERGE_C R7, R54, R53, RZ ;  /* 0x000000353607723e */ /* 0x000fe400048070ff */
[----:B------:R-:W-:Y:S02]  /*11930*/  F2FP.SATFINITE.E4M3.F32.PACK_AB_MERGE_C R4, R39, R42, RZ ;  /* 0x0000002a2704723e */ /* 0x000fe400048070ff */
[----:B------:R-:W-:Y:S02]  /*11940*/  F2FP.SATFINITE.E4M3.F32.PACK_AB_MERGE_C R38, R38, R41, RZ ;  /* 0x000000292626723e */ /* 0x000fe400048070ff */
[----:B------:R-:W-:Y:S02]  /*11950*/  F2FP.SATFINITE.E4M3.F32.PACK_AB_MERGE_C R6, R48, R47, R6 ;  /* 0x0000002f3006723e */ /* 0x000fe40004807006 */
[----:B------:R-:W-:Y:S02]  /*11960*/  F2FP.SATFINITE.E4M3.F32.PACK_AB_MERGE_C R7, R52, R49, R7 ;  /* 0x000000313407723e */ /* 0x000fe40004807007 */
[----:B------:R-:W-:-:S02]  /*11970*/  F2FP.SATFINITE.E4M3.F32.PACK_AB_MERGE_C R4, R37, R36, R4 ;  /* 0x000000242504723e */ /* 0x000fc40004807004 */
[----:B------:R-:W-:-:S05]  /*11980*/  F2FP.SATFINITE.E4M3.F32.PACK_AB_MERGE_C R5, R14, R5, R38 ;  /* 0x000000050e05723e */ /* 0x000fca0004807026 */
[----:B------:R1:W-:Y:S02]  /*11990*/  STS.128 [R0+0x14400], R4 ;  /* 0x0144000400007388 */ /* 0x0003e40000000c00 */
.L_x_565:
[----:B------:R-:W-:Y:S05]  /*119a0*/  BSYNC B1 ;  /* 0x0000000000017941 */ /* 0x000fea0003800000 */
.L_x_564:
[----:B------:R-:W-:Y:S04]  /*119b0*/  BSSY B1, `(.L_x_566) ;  /* 0x000007c000017945 */ /* 0x000fe80003800000 */
[----:B------:R-:W-:Y:S05]  /*119c0*/  @P1 BRA `(.L_x_567) ;  /* 0x0000000400e81947 */ /* 0x000fea0003800000 */
[----:B01--4-:R-:W0:Y:S01]  /*119d0*/  LDS.128 R4, [R226] ;  /* 0x00000000e2047984 */ /* 0x013e220000000c00 */
[----:B-----5:R-:W-:Y:S02]  /*119e0*/  SHF.R.U32.HI R15, RZ, 0x8, R33 ;  /* 0x00000008ff0f7819 */ /* 0x020fe40000011621 */
[----:B------:R-:W-:Y:S02]  /*119f0*/  SHF.R.U32.HI R40, RZ, 0x8, R35 ;  /* 0x00000008ff287819 */ /* 0x000fe40000011623 */
[----:B------:R-:W-:Y:S02]  /*11a00*/  SHF.R.U32.HI R37, RZ, 0x8, R34 ;  /* 0x00000008ff257819 */ /* 0x000fe40000011622 */
[----:B------:R-:W-:Y:S02]  /*11a10*/  LOP3.LUT R36, R33, 0xff, RZ, 0xc0, !PT ;  /* 0x000000ff21247812 */ /* 0x000fe400078ec0ff */
[----:B------:R-:W-:Y:S02]  /*11a20*/  LOP3.LUT R41, R35, 0xff, RZ, 0xc0, !PT ;  /* 0x000000ff23297812 */ /* 0x000fe400078ec0ff */
[----:B------:R-:W-:-:S02]  /*11a30*/  LOP3.LUT R15, R15, 0xff, RZ, 0xc0, !PT ;  /* 0x000000ff0f0f7812 */ /* 0x000fc400078ec0ff */
[----:B------:R-:W-:Y:S02]  /*11a40*/  LOP3.LUT R40, R40, 0xff, RZ, 0xc0, !PT ;  /* 0x000000ff28287812 */ /* 0x000fe400078ec0ff */
[----:B------:R-:W-:Y:S02]  /*11a50*/  SHF.R.U32.HI R3, RZ, 0x8, R32 ;  /* 0x00000008ff037819 */ /* 0x000fe40000011620 */
[----:B------:R-:W-:Y:S02]  /*11a60*/  LOP3.LUT R38, R37, 0xff, RZ, 0xc0, !PT ;  /* 0x000000ff25267812 */ /* 0x000fe400078ec0ff */
[----:B------:R-:W-:Y:S02]  /*11a70*/  PRMT R37, R15, 0x7604, R36 ;  /* 0x000076040f257816 */ /* 0x000fe40000000024 */
[----:B------:R-:W-:Y:S02]  /*11a80*/  PRMT R41, R40, 0x7604, R41 ;  /* 0x0000760428297816 */ /* 0x000fe40000000029 */
[----:B------:R-:W-:-:S02]  /*11a90*/  SHF.R.U32.HI R36, RZ, 0x10, R33 ;  /* 0x00000010ff247819 */ /* 0x000fc40000011621 */
[----:B------:R-:W-:Y:S02]  /*11aa0*/  SHF.R.U32.HI R40, RZ, 0x10, R35 ;  /* 0x00000010ff287819 */ /* 0x000fe40000011623 */
[----:B--2---:R-:W-:Y:S02]  /*11ab0*/  LOP3.LUT R14, R32, 0xff, RZ, 0xc0, !PT ;  /* 0x000000ff200e7812 */ /* 0x004fe400078ec0ff */
[----:B------:R-:W-:Y:S02]  /*11ac0*/  LOP3.LUT R39, R34, 0xff, RZ, 0xc0, !PT ;  /* 0x000000ff22277812 */ /* 0x000fe400078ec0ff */
[----:B------:R-:W-:Y:S02]  /*11ad0*/  LOP3.LUT R3, R3, 0xff, RZ, 0xc0, !PT ;  /* 0x000000ff03037812 */ /* 0x000fe400078ec0ff */
[----:B------:R-:W-:Y:S02]  /*11ae0*/  SHF.R.U32.HI R15, RZ, 0x10, R34 ;  /* 0x00000010ff0f7819 */ /* 0x000fe40000011622 */
[----:B------:R-:W-:-:S02]  /*11af0*/  LOP3.LUT R36, R36, 0xff, RZ, 0xc0, !PT ;  /* 0x000000ff24247812 */ /* 0x000fc400078ec0ff */
[----:B------:R-:W-:Y:S02]  /*11b00*/  LOP3.LUT R40, R40, 0xff, RZ, 0xc0, !PT ;  /* 0x000000ff28287812 */ /* 0x000fe400078ec0ff */
[----:B------:R-:W-:Y:S02]  /*11b10*/  PRMT R14, R3, 0x7604, R14 ;  /* 0x00007604030e7816 */ /* 0x000fe4000000000e */
[----:B------:R-:W-:Y:S02]  /*11b20*/  PRMT R39, R38, 0x7604, R39 ;  /* 0x0000760426277816 */ /* 0x000fe40000000027 */
[----:B------:R-:W-:Y:S02]  /*11b30*/  SHF.R.U32.HI R3, RZ, 0x10, R32 ;  /* 0x00000010ff037819 */ /* 0x000fe40000011620 */
[----:B------:R-:W-:Y:S02]  /*11b40*/  LOP3.LUT R38, R15, 0xff, RZ, 0xc0, !PT ;  /* 0x000000ff0f267812 */ /* 0x000fe400078ec0ff */
[----:B------:R-:W-:-:S02]  /*11b50*/  PRMT R37, R36, 0x7054, R37 ;  /* 0x0000705424257816 */ /* 0x000fc40000000025 */
[----:B------:R-:W-:Y:S02]  /*11b60*/  PRMT R41, R40, 0x7054, R41 ;  /* 0x0000705428297816 */ /* 0x000fe40000000029 */
[----:B------:R-:W-:Y:S02]  /*11b70*/  LOP3.LUT R3, R3, 0xff, RZ, 0xc0, !PT ;  /* 0x000000ff03037812 */ /* 0x000fe400078ec0ff */
[----:B------:R-:W-:Y:S02]  /*11b80*/  PRMT R39, R38, 0x7054, R39 ;  /* 0x0000705426277816 */ /* 0x000fe40000000027 */
[----:B------:R-:W-:Y:S02]  /*11b90*/  LOP3.LUT R41, R41, 0xff000000, R35, 0xf8, !PT ;  /* 0xff00000029297812 */ /* 0x000fe400078ef823 */
[----:B------:R-:W-:Y:S02]  /*11ba0*/  LOP3.LUT R37, R37, 0xff000000, R33, 0xf8, !PT ;  /* 0xff00000025257812 */ /* 0x000fe400078ef821 */
[----:B------:R-:W-:-:S02]  /*11bb0*/  PRMT R15, R3, 0x7054, R14 ;  /* 0x00007054030f7816 */ /* 0x000fc4000000000e */
        /* <DEDUP_REMOVED lines=90> */
[----:B------:R3:W-:Y:S02]  /*12160*/  STS.128 [R226], R4 ;  /* 0x00000004e2007388 */ /* 0x0007e40000000c00 */
.L_x_567:
[----:B------:R-:W-:Y:S05]  /*12170*/  BSYNC B1 ;  /* 0x0000000000017941 */ /* 0x000fea0003800000 */
.L_x_566:
[----:B------:R-:W-:Y:S04]  /*12180*/  BSSY B1, `(.L_x_568) ;  /* 0x0000078000017945 */ /* 0x000fe80003800000 */
[----:B------:R-:W-:Y:S05]  /*12190*/  @P2 BRA `(.L_x_569) ;  /* 0x0000000400d82947 */ /* 0x000fea0003800000 */
[----:B01-34-:R-:W0:Y:S01]  /*121a0*/  LDS.128 R4, [R0+0x16400] ;  /* 0x0164000000047984 */ /* 0x01be220000000c00 */
        /* <DEDUP_REMOVED lines=10> */
[----:B------:R-:W-:Y:S02]  /*12250*/  LOP3.LUT R34, R31, 0xff, RZ, 0xc0, !PT ;  /* 0x000000ff1f227812 */ /* 0x000fe400078ec0ff */
[----:B------:R-:W-:-:S02]  /*12260*/  LOP3.LUT R35, R35, 0xff, RZ, 0xc0, !PT ;  /* 0x000000ff23237812 */ /* 0x000fc400078ec0ff */
[----:B------:R-:W-:Y:S02]  /*12270*/  SHF.R.U32.HI R37, RZ, 0x10, R31 ;  /* 0x00000010ff257819 */ /* 0x000fe4000001161f */
[----:B------:R-:W-:Y:S02]  /*12280*/  PRMT R15, R32, 0x7604, R15 ;  /* 0x00007604200f7816 */ /* 0x000fe4000000000f */
[----:B------:R-:W-:Y:S01]  /*12290*/  LOP3.LUT R33, R14, 0xff, RZ, 0xc0, !PT ;  /* 0x000000ff0e217812 */ /* 0x000fe200078ec0ff */
[----:B------:R-:W-:Y:S01]  /*122a0*/  IMAD.U32 R14, R36, 0x10000, RZ ;  /* 0x00010000240e7824 */ /* 0x000fe200078e00ff */
[----:B------:R-:W-:Y:S02]  /*122b0*/  LOP3.LUT R32, R30, 0xff, RZ, 0xc0, !PT ;  /* 0x000000ff1e207812 */ /* 0x000fe400078ec0ff */
[----:B------:R-:W-:Y:S02]  /*122c0*/  PRMT R34, R35, 0x7604, R34 ;  /* 0x0000760423227816 */ /* 0x000fe40000000022 */
[----:B------:R-:W-:-:S02]  /*122d0*/  SHF.L.U32 R37, R37, 0x10, RZ ;  /* 0x0000001025257819 */ /* 0x000fc400000006ff */
[----:B------:R-:W-:Y:S02]  /*122e0*/  PRMT R35, R33, 0x7604, R32 ;  /* 0x0000760421237816 */ /* 0x000fe40000000020 */
[----:B------:R-:W-:Y:S02]  /*122f0*/  LOP3.LUT R33, R15, 0xff0000, R14, 0xf8, !PT ;  /* 0x00ff00000f217812 */ /* 0x000fe400078ef80e */
[----:B------:R-:W-:Y:S02]  /*12300*/  LOP3.LUT R37, R34, 0xff0000, R37, 0xf8, !PT ;  /* 0x00ff000022257812 */ /* 0x000fe400078ef825 */
[----:B------:R-:W-:Y:S02]  /*12310*/  LOP3.LUT R35, R35, 0xff0000, R30, 0xf8, !PT ;  /* 0x00ff000023237812 */ /* 0x000fe400078ef81e */
[----:B------:R-:W-:Y:S02]  /*12320*/  LOP3.LUT R37, R37, 0xff000000, R31, 0xf8, !PT ;  /* 0xff00000025257812 */ /* 0x000fe400078ef81f */
[----:B------:R-:W-:-:S02]  /*12330*/  LOP3.LUT R33, R33, 0xff000000, R29, 0xf8, !PT ;  /* 0xff00000021217812 */ /* 0x000fc400078ef81d */
[----:B------:R-:W-:Y:S02]  /*12340*/  LOP3.LUT R15, R3, 0xff0000, R28, 0xf8, !PT ;  /* 0x00ff0000030f7812 */ /* 0x000fe400078ef81c */
        /* <DEDUP_REMOVED lines=91> */
.L_x_569:
[----:B------:R-:W-:Y:S05]  /*12900*/  BSYNC B1 ;  /* 0x0000000000017941 */ /* 0x000fea0003800000 */
.L_x_568:
[----:B------:R-:W-:Y:S04]  /*12910*/  BSSY B1, `(.L_x_570) ;  /* 0x000007c000017945 */ /* 0x000fe80003800000 */
[----:B------:R-:W-:Y:S05]  /*12920*/  @P3 BRA `(.L_x_571) ;  /* 0x0000000400e83947 */ /* 0x000fea0003800000 */
[----:B01-34-:R-:W0:Y:S01]  /*12930*/  LDS.128 R4, [R226+0x2000] ;  /* 0x00200000e2047984 */ /* 0x01be220000000c00 */
        /* <DEDUP_REMOVED lines=121> */
.L_x_571:
[----:B------:R-:W-:Y:S05]  /*130d0*/  BSYNC B1 ;  /* 0x0000000000017941 */ /* 0x000fea0003800000 */
.L_x_570:
        /* <DEDUP_REMOVED lines=33> */
[--C-:B------:R-:W-:Y:S01]  /*132f0*/  HADD2.F32 R13, -RZ, R3.reuse.H0_H0 ;  /* 0x20000003ff0d7230 */ /* 0x100fe20000004100 */
[----:B------:R-:W-:Y:S01]  /*13300*/  LOP3.LUT R24, R15, 0xff000000, R12, 0xf8, !PT ;  /* 0xff0000000f187812 */ /* 0x000fe200078ef80c */
[----:B------:R-:W-:Y:S01]  /*13310*/  HADD2.F32 R12, -RZ, R3.H1_H1 ;  /* 0x30000003ff0c7230 */ /* 0x000fe20000004100 */
[----:B------:R-:W-:Y:S01]  /*13320*/  F2FP.F16.E4M3.UNPACK_B R6, R6 ;  /* 0x00000006ff06723e */ /* 0x000fe200020006ff */
[----:B------:R-:W-:Y:S01]  /*13330*/  HADD2.F32 R28, -RZ, R26.H1_H1 ;  /* 0x3000001aff1c7230 */ /* 0x000fe20000004100 */
[-C--:B------:R-:W-:Y:S01]  /*13340*/  F2FP.F16.E4M3.UNPACK_B R14, R7.reuse ;  /* 0x00000007ff0e723e */ /* 0x080fe200020006ff */
[----:B------:R-:W-:Y:S01]  /*13350*/  HADD2.F32 R21, -RZ, R20.H1_H1 ;  /* 0x30000014ff157230 */ /* 0x000fe20000004100 */
[----:B------:R-:W-:Y:S01]  /*13360*/  F2FP.F16.E4M3.UNPACK_B R15, R7.H1 ;  /* 0x00000007ff0f723e */ /* 0x000fe200030006ff */
[----:B------:R-:W-:-:S02]  /*13370*/  HADD2.F32 R26, -RZ, R26.H0_H0 ;  /* 0x2000001aff1a7230 */ /* 0x000fc40000004100 */
[CC--:B------:R-:W-:Y:S01]  /*13380*/  FMUL.FTZ R30, R12.reuse, R28.reuse ;  /* 0x0000001c0c1e7220 */ /* 0x0c0fe20000410000 */
[----:B------:R-:W-:Y:S01]  /*13390*/  F2FP.F16.E4M3.UNPACK_B R7, R5 ;  /* 0x00000005ff07723e */ /* 0x000fe200020006ff */
[----:B------:R-:W-:Y:S01]  /*133a0*/  FMUL.FTZ R31, R12, R21 ;  /* 0x000000150c1f7220 */ /* 0x000fe20000410000 */
[----:B------:R-:W-:Y:S01]  /*133b0*/  F2FP.F16.E4M3.UNPACK_B R12, R5.H1 ;  /* 0x00000005ff0c723e */ /* 0x000fe200030006ff */
[----:B------:R-:W-:Y:S02]  /*133c0*/  HADD2.F32 R5, -RZ, R6.H1_H1 ;  /* 0x30000006ff057230 */ /* 0x000fe40000004100 */
[C---:B------:R-:W-:Y:S01]  /*133d0*/  FFMA.FTZ R32, R13.reuse, R21, -R30 ;  /* 0x000000150d207223 */ /* 0x040fe2000001081e */
[----:B------:R-:W-:Y:S02]  /*133e0*/  HADD2.F32 R20, -RZ, R20.H0_H0 ;  /* 0x20000014ff147230 */ /* 0x000fe40000004100 */
[----:B------:R-:W-:Y:S01]  /*133f0*/  FFMA.FTZ R33, R13, R28, R31 ;  /* 0x0000001c0d217223 */ /* 0x000fe2000001001f */
[----:B------:R-:W-:Y:S01]  /*13400*/  HADD2.F32 R6, -RZ, R6.H0_H0 ;  /* 0x20000006ff067230 */ /* 0x000fe20000004100 */
[----:B------:R-:W-:Y:S01]  /*13410*/  F2FP.F16.E4M3.UNPACK_B R29, R29.H1 ;  /* 0x0000001dff1d723e */ /* 0x000fe200030006ff */
[C---:B------:R-:W-:Y:S01]  /*13420*/  FMUL.FTZ R13, R5.reuse, R26 ;  /* 0x0000001a050d7220 */ /* 0x040fe20000410000 */
[----:B------:R-:W-:Y:S01]  /*13430*/  F2FP.F16.E4M3.UNPACK_B R25, R25.H1 ;  /* 0x00000019ff19723e */ /* 0x000fe200030006ff */
[----:B------:R-:W-:Y:S01]  /*13440*/  FMUL.FTZ R31, R5, R20 ;  /* 0x00000014051f7220 */ /* 0x000fe20000410000 */
[----:B------:R-:W-:-:S02]  /*13450*/  HADD2.F32 R5, -RZ, R14.H1_H1 ;  /* 0x3000000eff057230 */ /* 0x000fc40000004100 */
[C---:B------:R-:W-:Y:S01]  /*13460*/  FFMA.FTZ R30, R6.reuse, R20, -R13 ;  /* 0x00000014061e7223 */ /* 0x040fe2000001080d */
[----:B------:R-:W-:Y:S02]  /*13470*/  HADD2.F32 R21, -RZ, R29.H0_H0 ;  /* 0x2000001dff157230 */ /* 0x000fe40000004100 */
[----:B------:R-:W-:Y:S01]  /*13480*/  FFMA.FTZ R31, R6, R26, R31 ;  /* 0x0000001a061f7223 */ /* 0x000fe2000001001f */
[----:B------:R-:W-:Y:S01]  /*13490*/  HADD2.F32 R13, -RZ, R25.H0_H0 ;  /* 0x20000019ff0d7230 */ /* 0x000fe20000004100 */
[----:B------:R-:W-:Y:S01]  /*134a0*/  F2FP.F16.E4M3.UNPACK_B R3, R4 ;  /* 0x00000004ff03723e */ /* 0x000fe200020006ff */
[----:B------:R-:W-:Y:S02]  /*134b0*/  HADD2.F32 R14, -RZ, R14.H0_H0 ;  /* 0x2000000eff0e7230 */ /* 0x000fe40000004100 */
[C---:B------:R-:W-:Y:S01]  /*134c0*/  FMUL.FTZ R35, R5.reuse, R21 ;  /* 0x0000001505237220 */ /* 0x040fe20000410000 */
[----:B------:R-:W-:Y:S02]  /*134d0*/  HADD2.F32 R29, -RZ, R29.H1_H1 ;  /* 0x3000001dff1d7230 */ /* 0x000fe40000004100 */
[----:B------:R-:W-:Y:S01]  /*134e0*/  FMUL.FTZ R5, R5, R13 ;  /* 0x0000000d05057220 */ /* 0x000fe20000410000 */
[----:B------:R-:W-:-:S02]  /*134f0*/  HADD2.F32 R6, -RZ, R15.H1_H1 ;  /* 0x3000000fff067230 */ /* 0x000fc40000004100 */
[C---:B------:R-:W-:Y:S01]  /*13500*/  FFMA.FTZ R35, R14.reuse, R13, -R35 ;  /* 0x0000000d0e237223 */ /* 0x040fe20000010823 */
[----:B------:R-:W-:Y:S02]  /*13510*/  HADD2.F32 R25, -RZ, R25.H1_H1 ;  /* 0x30000019ff197230 */ /* 0x000fe40000004100 */
        /* <DEDUP_REMOVED lines=52> */
.L_x_573:
[----:B------:R-:W-:Y:S05]  /*13860*/  BSYNC B1 ;  /* 0x0000000000017941 */ /* 0x000fea0003800000 */
.L_x_572:
[----:B------:R-:W-:Y:S05]  /*13870*/  @P5 BRA `(.L_x_563) ;  /* 0x0000003c00085947 */ /* 0x000fea0003800000 */
[----:B01-34-:R-:W0:Y:S01]  /*13880*/  LDS.128 R4, [R226+0x4000] ;  /* 0x00400000e2047984 */ /* 0x01be220000000c00 */
[----:B-----5:R-:W-:Y:S02]  /*13890*/  SHF.R.U32.HI R12, RZ, 0x8, R9 ;  /* 0x00000008ff0c7819 */ /* 0x020fe40000011609 */
[----:B------:R-:W-:Y:S02]  /*138a0*/  SHF.R.U32.HI R20, RZ, 0x8, R11 ;  /* 0x00000008ff147819 */ /* 0x000fe4000001160b */
[----:B------:R-:W-:Y:S02]  /*138b0*/  LOP3.LUT R13, R9, 0xff, RZ, 0xc0, !PT ;  /* 0x000000ff090d7812 */ /* 0x000fe400078ec0ff */
[----:B------:R-:W-:Y:S02]  /*138c0*/  LOP3.LUT R21, R11, 0xff, RZ, 0xc0, !PT ;  /* 0x000000ff0b157812 */ /* 0x000fe400078ec0ff */
[----:B------:R-:W-:Y:S02]  /*138d0*/  LOP3.LUT R12, R12, 0xff, RZ, 0xc0, !PT ;  /* 0x000000ff0c0c7812 */ /* 0x000fe400078ec0ff */
[----:B------:R-:W-:-:S02]  /*138e0*/  LOP3.LUT R20, R20, 0xff, RZ, 0xc0, !PT ;  /* 0x000000ff14147812 */ /* 0x000fc400078ec0ff */
[----:B------:R-:W-:Y:S02]  /*138f0*/  SHF.R.U32.HI R0, RZ, 0x8, R8 ;  /* 0x00000008ff007819 */ /* 0x000fe40000011608 */
[----:B--2---:R-:W-:Y:S02]  /*13900*/  SHF.R.U32.HI R14, RZ, 0x8, R10 ;  /* 0x00000008ff0e7819 */ /* 0x004fe4000001160a */
[----:B------:R-:W-:Y:S02]  /*13910*/  PRMT R13, R12, 0x7604, R13 ;  /* 0x000076040c0d7816 */ /* 0x000fe4000000000d */
[----:B------:R-:W-:Y:S02]  /*13920*/  PRMT R21, R20, 0x7604, R21 ;  /* 0x0000760414157816 */ /* 0x000fe40000000015 */
[----:B------:R-:W-:Y:S02]  /*13930*/  SHF.R.U32.HI R12, RZ, 0x10, R9 ;  /* 0x00000010ff0c7819 */ /* 0x000fe40000011609 */
[----:B------:R-:W-:-:S02]  /*13940*/  SHF.R.U32.HI R20, RZ, 0x10, R11 ;  /* 0x00000010ff147819 */ /* 0x000fc4000001160b */
[----:B------:R-:W-:Y:S02]  /*13950*/  LOP3.LUT R3, R8, 0xff, RZ, 0xc0, !PT ;  /* 0x000000ff08037812 */ /* 0x000fe400078ec0ff */
[----:B------:R-:W-:Y:S02]  /*13960*/  LOP3.LUT R15, R10, 0xff, RZ, 0xc0, !PT ;  /* 0x000000ff0a0f7812 */ /* 0x000fe400078ec0ff */
[----:B------:R-:W-:Y:S02]  /*13970*/  LOP3.LUT R0, R0, 0xff, RZ, 0xc0, !PT ;  /* 0x000000ff00007812 */ /* 0x000fe400078ec0ff */
[----:B------:R-:W-:Y:S02]  /*13980*/  LOP3.LUT R14, R14, 0xff, RZ, 0xc0, !PT ;  /* 0x000000ff0e0e7812 */ /* 0x000fe400078ec0ff */
[----:B------:R-:W-:Y:S02]  /*13990*/  LOP3.LUT R12, R12, 0xff, RZ, 0xc0, !PT ;  /* 0x000000ff0c0c7812 */ /* 0x000fe400078ec0ff */
[----:B------:R-:W-:-:S02]  /*139a0*/  LOP3.LUT R20, R20, 0xff, RZ, 0xc0, !PT ;  /* 0x000000ff14147812 */ /* 0x000fc400078ec0ff */
[----:B------:R-:W-:Y:S02]  /*139b0*/  PRMT R3, R0, 0x7604, R3 ;  /* 0x0000760400037816 */ /* 0x000fe40000000003 */
[----:B------:R-:W-:Y:S02]  /*139c0*/  PRMT R15, R14, 0x7604, R15 ;  /* 0x000076040e0f7816 */ /* 0x000fe4000000000f */
[----:B------:R-:W-:Y:S02]  /*139d0*/  SHF.R.U32.HI R0, RZ, 0x10, R8 ;  /* 0x00000010ff007819 */ /* 0x000fe40000011608 */
[----:B------:R-:W-:Y:S02]  /*139e0*/  SHF.R.U32.HI R14, RZ, 0x10, R10 ;  /* 0x00000010ff0e7819 */ /* 0x000fe4000001160a */
[----:B------:R-:W-:Y:S02]  /*139f0*/  PRMT R13, R12, 0x7054, R13 ;  /* 0x000070540c0d7816 */ /* 0x000fe4000000000d */
[----:B------:R-:W-:-:S02]  /*13a00*/  PRMT R21, R20, 0x7054, R21 ;  /* 0x0000705414157816 */ /* 0x000fc40000000015 */
[----:B------:R-:W-:Y:S02]  /*13a10*/  LOP3.LUT R0, R0, 0xff, RZ, 0xc0, !PT ;  /* 0x000000ff00007812 */ /* 0x000fe400078ec0ff */
[----:B------:R-:W-:Y:S02]  /*13a20*/  LOP3.LUT R14, R14, 0xff, RZ, 0xc0, !PT ;  /* 0x000000ff0e0e7812 */ /* 0x000fe400078ec0ff */
[----:B------:R-:W-:Y:S02]  /*13a30*/  LOP3.LUT R21, R21, 0xff000000, R11, 0xf8, !PT ;  /* 0xff00000015157812 */ /* 0x000fe400078ef80b */
[----:B------:R-:W-:Y:S02]  /*13a40*/  LOP3.LUT R13, R13, 0xff000000, R9, 0xf8, !PT ;  /* 0xff0000000d0d7812 */ /* 0x000fe400078ef809 */
[----:B------:R-:W-:Y:S02]  /*13a50*/  PRMT R3, R0, 0x7054, R3 ;  /* 0x0000705400037816 */ /* 0x000fe40000000003 */
[----:B------:R-:W-:-:S02]  /*13a60*/  PRMT R15, R14, 0x7054, R15 ;  /* 0x000070540e0f7816 */ /* 0x000fc4000000000f */
[-C--:B0-----:R-:W-:Y:S02]  /*13a70*/  F2FP.F16.E4M3.UNPACK_B R0, R6.reuse.H1 ;  /* 0x00000006ff00723e */ /* 0x081fe400030006ff */
[----:B------:R-:W-:Y:S02]  /*13a80*/  F2FP.F16.E4M3.UNPACK_B R24, R21 ;  /* 0x00000015ff18723e */ /* 0x000fe400020006ff */
[----:B------:R-:W-:Y:S01]  /*13a90*/  F2FP.F16.E4M3.UNPACK_B R14, R13 ;  /* 0x0000000dff0e723e */ /* 0x000fe200020006ff */
[----:B------:R-:W-:Y:S01]  /*13aa0*/  HADD2.F32 R9, -RZ, R0.H1_H1 ;  /* 0x30000000ff097230 */ /* 0x000fe20000004100 */
[----:B------:R-:W-:Y:S01]  /*13ab0*/  LOP3.LUT R12, R3, 0xff000000, R8, 0xf8, !PT ;  /* 0xff000000030c7812 */ /* 0x000fe200078ef808 */
[----:B------:R-:W-:Y:S01]  /*13ac0*/  HADD2.F32 R25, -RZ, R24.H1_H1 ;  /* 0x30000018ff197230 */ /* 0x000fe20000004100 */
[----:B------:R-:W-:Y:S01]  /*13ad0*/  LOP3.LUT R20, R15, 0xff000000, R10, 0xf8, !PT ;  /* 0xff0000000f147812 */ /* 0x000fe200078ef80a */
[----:B------:R-:W-:Y:S01]  /*13ae0*/  HADD2.F32 R15, -RZ, R14.H1_H1 ;  /* 0x3000000eff0f7230 */ /* 0x000fe20000004100 */
[----:B------:R-:W-:Y:S01]  /*13af0*/  F2FP.F16.E4M3.UNPACK_B R3, R6 ;  /* 0x00000006ff03723e */ /* 0x000fe200020006ff */
[----:B------:R-:W-:Y:S01]  /*13b00*/  HADD2.F32 R8, -RZ, R0.H0_H0 ;  /* 0x20000000ff087230 */ /* 0x000fe20000004100 */
[----:B------:R-:W-:Y:S01]  /*13b10*/  F2FP.F16.E4M3.UNPACK_B R10, R7 ;  /* 0x00000007ff0a723e */ /* 0x000fe200020006ff */
[C---:B------:R-:W-:Y:S01]  /*13b20*/  FMUL.FTZ R27, R9.reuse, R25 ;  /* 0x00000019091b7220 */ /* 0x040fe20000410000 */
[----:B------:R-:W-:Y:S01]  /*13b30*/  F2FP.F16.E4M3.UNPACK_B R11, R7.H1 ;  /* 0x00000007ff0b723e */ /* 0x000fe200030006ff */
[----:B------:R-:W-:Y:S01]  /*13b40*/  FMUL.FTZ R26, R9, R15 ;  /* 0x0000000f091a7220 */ /* 0x000fe20000410000 */
[-C--:B------:R-:W-:Y:S01]  /*13b50*/  F2FP.F16.E4M3.UNPACK_B R6, R5.reuse ;  /* 0x00000005ff06723e */ /* 0x080fe200020006ff */
[----:B------:R-:W-:Y:S01]  /*13b60*/  HADD2.F32 R24, -RZ, R24.H0_H0 ;  /* 0x20000018ff187230 */ /* 0x000fe20000004100 */
[----:B------:R-:W-:Y:S01]  /*13b70*/  F2FP.F16.E4M3.UNPACK_B R7, R5.H1 ;  /* 0x00000005ff07723e */ /* 0x000fe200030006ff */
[----:B------:R-:W-:Y:S01]  /*13b80*/  HADD2.F32 R5, -RZ, R3.H1_H1 ;  /* 0x30000003ff057230 */ /* 0x000fe20000004100 */
[----:B------:R-:W-:Y:S01]  /*13b90*/  F2FP.F16.E4M3.UNPACK_B R21, R21.H1 ;  /* 0x00000015ff15723e */ /* 0x000fe200030006ff */
[----:B------:R-:W-:-:S02]  /*13ba0*/  HADD2.F32 R14, -RZ, R14.H0_H0 ;  /* 0x2000000eff0e7230 */ /* 0x000fc40000004100 */
[C---:B------:R-:W-:Y:S01]  /*13bb0*/  FFMA.FTZ R27, R8.reuse, R15, -R27 ;  /* 0x0000000f081b7223 */ /* 0x040fe2000001081b */
[----:B------:R-:W-:Y:S01]  /*13bc0*/  FFMA.FTZ R26, R8, R25, R26 ;  /* 0x00000019081a7223 */ /* 0x000fe2000001001a */
[----:B------:R-:W-:Y:S01]  /*13bd0*/  HADD2.F32 R3, -RZ, R3.H0_H0 ;  /* 0x20000003ff037230 */ /* 0x000fe20000004100 */
[----:B------:R-:W-:Y:S01]  /*13be0*/  F2FP.F16.E4M3.UNPACK_B R13, R13.H1 ;  /* 0x0000000dff0d723e */ /* 0x000fe200030006ff */
[C---:B------:R-:W-:Y:S01]  /*13bf0*/  FMUL.FTZ R8, R5.reuse, R24 ;  /* 0x0000001805087220 */ /* 0x040fe20000410000 */
[----:B------:R-:W-:Y:S01]  /*13c00*/  FMUL.FTZ R15, R5, R14 ;  /* 0x0000000e050f7220 */ /* 0x000fe20000410000 */
[--C-:B------:R-:W-:Y:S01]  /*13c10*/  HADD2.F32 R5, -RZ, R10.reuse.H1_H1 ;  /* 0x3000000aff057230 */ /* 0x100fe20000004100 */
[----:B------:R-:W-:Y:S01]  /*13c20*/  F2FP.F16.E4M3.UNPACK_B R0, R4 ;  /* 0x00000004ff00723e */ /* 0x000fe200020006ff */
[----:B------:R-:W-:Y:S02]  /*13c30*/  HADD2.F32 R9, -RZ, R21.H0_H0 ;  /* 0x20000015ff097230 */ /* 0x000fe40000004100 */
[C---:B------:R-:W-:Y:S01]  /*13c40*/  FFMA.FTZ R25, R3.reuse, R14, -R8 ;  /* 0x0000000e03197223 */ /* 0x040fe20000010808 */
[----:B------:R-:W-:Y:S01]  /*13c50*/  FFMA.FTZ R24, R3, R24, R15 ;  /* 0x0000001803187223 */ /* 0x000fe2000001000f */
[----:B------:R-:W-:Y:S01]  /*13c60*/  HADD2.F32 R8, -RZ, R13.H0_H0 ;  /* 0x2000000dff087230 */ /* 0x000fe20000004100 */
[----:B------:R-:W-:Y:S01]  /*13c70*/  F2FP.F16.E4M3.UNPACK_B R4, R4.H1 ;  /* 0x00000004ff04723e */ /* 0x000fe200030006ff */
[----:B------:R-:W-:-:S02]  /*13c80*/  HADD2.F32 R10, -RZ, R10.H0_H0 ;  /* 0x2000000aff0a7230 */ /* 0x000fc40000004100 */
[CC--:B------:R-:W-:Y:S01]  /*13c90*/  FMUL.FTZ R15, R5.reuse, R9.reuse ;  /* 0x00000009050f7220 */ /* 0x0c0fe20000410000 */
[----:B------:R-:W-:Y:S02]  /*13ca0*/  HADD2.F32 R14, -RZ, R21.H1_H1 ;  /* 0x30000015ff0e7230 */ /* 0x000fe40000004100 */
[-C--:B------:R-:W-:Y:S01]  /*13cb0*/  FMUL.FTZ R5, R5, R8.reuse ;  /* 0x0000000805057220 */ /* 0x080fe20000410000 */
[----:B------:R-:W-:Y:S02]  /*13cc0*/  HADD2.F32 R3, -RZ, R11.H1_H1 ;  /* 0x3000000bff037230 */ /* 0x000fe40000004100 */
[C---:B------:R-:W-:Y:S01]  /*13cd0*/  FFMA.FTZ R21, R10.reuse, R8, -R15 ;  /* 0x000000080a157223 */ /* 0x040fe2000001080f */
[----:B------:R-:W-:Y:S02]  /*13ce0*/  HADD2.F32 R8, -RZ, R13.H1_H1 ;  /* 0x3000000dff087230 */ /* 0x000fe40000004100 */
[----:B------:R-:W-:Y:S01]  /*13cf0*/  FFMA.FTZ R28, R10, R9, R5 ;  /* 0x000000090a1c7223 */ /* 0x000fe20000010005 */
[----:B------:R-:W-:-:S02]  /*13d00*/  HADD2.F32 R11, -RZ, R11.H0_H0 ;  /* 0x2000000bff0b7230 */ /* 0x000fc40000004100 */
[C---:B------:R-:W-:Y:S01]  /*13d10*/  FMUL.FTZ R30, R3.reuse, R14 ;  /* 0x0000000e031e7220 */ /* 0x040fe20000410000 */
[----:B------:R-:W-:Y:S01]  /*13d20*/  F2FP.F16.E4M3.UNPACK_B R9, R20 ;  /* 0x00000014ff09723e */ /* 0x000fe200020006ff */
[-C--:B------:R-:W-:Y:S01]  /*13d30*/  FMUL.FTZ R10, R3, R8.reuse ;  /* 0x00000008030a7220 */ /* 0x080fe20000410000 */
[----:B------:R-:W-:Y:S02]  /*13d40*/  HADD2.F32 R5, -RZ, R4.H1_H1 ;  /* 0x30000004ff057230 */ /* 0x000fe40000004100 */
[C---:B------:R-:W-:Y:S01]  /*13d50*/  FFMA.FTZ R30, R11.reuse, R8, -R30 ;  /* 0x000000080b1e7223 */ /* 0x040fe2000001081e */
[----:B------:R-:W-:Y:S01]  /*13d60*/  F2FP.F16.E4M3.UNPACK_B R8, R12 ;  /* 0x0000000cff08723e */ /* 0x000fe200020006ff */
[----:B------:R-:W-:Y:S01]  /*13d70*/  FFMA.FTZ R29, R11, R14, R10 ;  /* 0x0000000e0b1d7223 */ /* 0x000fe2000001000a */
[--C-:B------:R-:W-:Y:S01]  /*13d80*/  HADD2.F32 R13, -RZ, R9.reuse.H1_H1 ;  /* 0x30000009ff0d7230 */ /* 0x100fe20000004100 */
[----:B------:R-:W-:Y:S01]  /*13d90*/  F2FP.F16.E4M3.UNPACK_B R12, R12.H1 ;  /* 0x0000000cff0c723e */ /* 0x000fe200030006ff */
[----:B------:R-:W-:Y:S01]  /*13da0*/  HADD2.F32 R10, -RZ, R9.H0_H0 ;  /* 0x20000009ff0a7230 */ /* 0x000fe20000004100 */
[----:B------:R-:W-:Y:S01]  /*13db0*/  F2FP.F16.E4M3.UNPACK_B R20, R20.H1 ;  /* 0x00000014ff14723e */ /* 0x000fe200030006ff */
[----:B------:R-:W-:-:S02]  /*13dc0*/  HADD2.F32 R9, -RZ, R8.H1_H1 ;  /* 0x30000008ff097230 */ /* 0x000fc40000004100 */
[C---:B------:R-:W-:Y:S01]  /*13dd0*/  FMUL.FTZ R11, R5.reuse, R13 ;  /* 0x0000000d050b7220 */ /* 0x040fe20000410000 */
[----:B------:R-:W-:Y:S02]  /*13de0*/  HADD2.F32 R3, -RZ, R0.H1_H1 ;  /* 0x30000000ff037230 */ /* 0x000fe40000004100 */
        /* <DEDUP_REMOVED lines=10> */
[----:B------:R-:W-:-:S02]  /*13e90*/  HADD2.F32 R4, -RZ, R12.H1_H1 ;  /* 0x3000000cff047230 */ /* 0x000fc40000004100 */
[--C-:B------:R-:W-:Y:S02]  /*13ea0*/  HADD2.F32 R3, -RZ, R7.reuse.H1_H1 ;  /* 0x30000007ff037230 */ /* 0x100fe40000004100 */
[--C-:B------:R-:W-:Y:S02]  /*13eb0*/  HADD2.F32 R8, -RZ, R20.reuse.H1_H1 ;  /* 0x30000014ff087230 */ /* 0x100fe40000004100 */
[----:B------:R-:W-:Y:S02]  /*13ec0*/  HADD2.F32 R9, -RZ, R20.H0_H0 ;  /* 0x20000014ff097230 */ /* 0x000fe40000004100 */
[C---:B------:R-:W-:Y:S01]  /*13ed0*/  FMUL.FTZ R13, R3.reuse, R4 ;  /* 0x00000004030d7220 */ /* 0x040fe20000410000 */
[----:B------:R-:W-:Y:S02]  /*13ee0*/  HADD2.F32 R0, -RZ, R6.H1_H1 ;  /* 0x30000006ff007230 */ /* 0x000fe40000004100 */
[----:B------:R-:W-:Y:S02]  /*13ef0*/  HADD2.F32 R5, -RZ, R12.H0_H0 ;  /* 0x2000000cff057230 */ /* 0x000fe40000004100 */
[----:B------:R-:W-:Y:S01]  /*13f00*/  FMUL.FTZ R12, R3, R8 ;  /* 0x00000008030c7220 */ /* 0x000fe20000410000 */
[----:B------:R-:W-:-:S02]  /*13f10*/  HADD2.F32 R7, -RZ, R7.H0_H0 ;  /* 0x20000007ff077230 */ /* 0x000fc40000004100 */
[C---:B------:R-:W-:Y:S01]  /*13f20*/  FMUL.FTZ R3, R0.reuse, R9 ;  /* 0x0000000900037220 */ /* 0x040fe20000410000 */
[----:B------:R-:W-:Y:S02]  /*13f30*/  HADD2.F32 R6, -RZ, R6.H0_H0 ;  /* 0x20000006ff067230 */ /* 0x000fe40000004100 */
[-C--:B------:R-:W-:Y:S01]  /*13f40*/  FMUL.FTZ R0, R0, R5.reuse ;  /* 0x0000000500007220 */ /* 0x080fe20000410000 */
[C---:B------:R-:W-:Y:S01]  /*13f50*/  FFMA.FTZ R12, R7.reuse, R4, -R12 ;  /* 0x00000004070c7223 */ /* 0x040fe2000001080c */
[----:B------:R-:W-:Y:S01]  /*13f60*/  FFMA.FTZ R13, R7, R8, R13 ;  /* 0x00000008070d7223 */ /* 0x000fe2000001000d */
[C---:B------:R-:W-:Y:S01]  /*13f70*/  FFMA.FTZ R5, R6.reuse, R5, -R3 ;  /* 0x0000000506057223 */ /* 0x040fe20000010803 */
[----:B------:R-:W-:Y:S01]  /*13f80*/  FFMA.FTZ R0, R6, R9, R0 ;  /* 0x0000000906007223 */ /* 0x000fe20000010000 */
[----:B------:R-:W-:Y:S02]  /*13f90*/  F2FP.SATFINITE.E4M3.F32.PACK_AB_MERGE_C R6, R26, R27, RZ ;  /* 0x0000001b1a06723e */ /* 0x000fe400048070ff */
[----:B------:R-:W-:-:S02]  /*13fa0*/  F2FP.SATFINITE.E4M3.F32.PACK_AB_MERGE_C R7, R29, R30, RZ ;  /* 0x0000001e1d07723e */ /* 0x000fc400048070ff */
[----:B------:R-:W-:Y:S02]  /*13fb0*/  F2FP.SATFINITE.E4M3.F32.PACK_AB_MERGE_C R4, R15, R14, RZ ;  /* 0x0000000e0f04723e */ /* 0x000fe400048070ff */
[----:B------:R-:W-:Y:S02]  /*13fc0*/  F2FP.SATFINITE.E4M3.F32.PACK_AB_MERGE_C R12, R13, R12, RZ ;  /* 0x0000000c0d0c723e */ /* 0x000fe400048070ff */
[----:B------:R-:W-:Y:S02]  /*13fd0*/  F2FP.SATFINITE.E4M3.F32.PACK_AB_MERGE_C R6, R24, R25, R6 ;  /* 0x000000191806723e */ /* 0x000fe40004807006 */
[----:B------:R-:W-:Y:S02]  /*13fe0*/  F2FP.SATFINITE.E4M3.F32.PACK_AB_MERGE_C R7, R28, R21, R7 ;  /* 0x000000151c07723e */ /* 0x000fe40004807007 */
[----:B------:R-:W-:Y:S02]  /*13ff0*/  F2FP.SATFINITE.E4M3.F32.PACK_AB_MERGE_C R4, R10, R11, R4 ;  /* 0x0000000b0a04723e */ /* 0x000fe40004807004 */
[----:B------:R-:W-:-:S05]  /*14000*/  F2FP.SATFINITE.E4M3.F32.PACK_AB_MERGE_C R5, R0, R5, R12 ;  /* 0x000000050005723e */ /* 0x000fca000480700c */
[----:B------:R0:W-:Y:S01]  /*14010*/  STS.128 [R226+0x4000], R4 ;  /* 0x00400004e2007388 */ /* 0x0001e20000000c00 */
[----:B------:R-:W-:Y:S05]  /*14020*/  BRA `(.L_x_563) ;  /* 0x00000034001c7947 */ /* 0x000fea0003800000 */
.L_x_557:
[----:B------:R-:W-:-:S03]  /*14030*/  UMOV UR4, 0xffffffff ;  /* 0xffffffff00047882 */ /* 0x000fc60000000000 */
[----:B------:R-:W-:Y:S05]  /*14040*/  BRA.DIV UR4, `(.L_x_574) ;  /* 0x0000016a04d07947 */ /* 0x000fea000b800000 */
[----:B------:R0:W1:Y:S04]  /*14050*/  SHFL.IDX PT, R21, R24, RZ, 0x1e1f ;  /* 0x001e1fff18157589 */ /* 0x00006800000e0000 */
[----:B------:R0:W2:Y:S04]  /*14060*/  SHFL.IDX PT, R39, R136, RZ, 0x1e1f ;  /* 0x001e1fff88277589 */ /* 0x0000a800000e0000 */
[----:B------:R0:W3:Y:S04]  /*14070*/  SHFL.IDX PT, R3, R26, RZ, 0x1e1f ;  /* 0x001e1fff1a037589 */ /* 0x0000e800000e0000 */
[----:B------:R-:W4:Y:S02]  /*14080*/  SHFL.IDX PT, R37, R37, RZ, 0x1e1f ;  /* 0x001e1fff25257589 */ /* 0x000f2400000e0000 */
.L_x_814:
[----:B------:R-:W-:Y:S01]  /*14090*/  ULDC UR4, c[0x0][0x448] ;  /* 0x0001120000047ab9 */ /* 0x000fe20000000800 */
[----:B------:R-:W-:Y:S01]  /*140a0*/  BSSY B1, `(.L_x_575) ;  /* 0x0000038000017945 */ /* 0x000fe20003800000 */
[----:B------:R-:W-:Y:S01]  /*140b0*/  IMAD R0, R151, UR4, RZ ;  /* 0x0000000497007c24 */ /* 0x000fe2000f8e02ff */
[----:B------:R-:W-:Y:S02]  /*140c0*/  CS2R R4, SRZ ;  /* 0x0000000000047805 */ /* 0x000fe4000001ff00 */
[----:B------:R-:W-:Y:S02]  /*140d0*/  CS2R R6, SRZ ;  /* 0x0000000000067805 */ /* 0x000fe4000001ff00 */
[----:B------:R-:W-:Y:S02]  /*140e0*/  CS2R R8, SRZ ;  /* 0x0000000000087805 */ /* 0x000fe4000001ff00 */
[----:B------:R-:W-:Y:S02]  /*140f0*/  CS2R R12, SRZ ;  /* 0x00000000000c7805 */ /* 0x000fe4000001ff00 */
[----:B------:R-:W-:-:S02]  /*14100*/  ISETP.GE.AND P0, PT, R10, R0, PT ;  /* 0x000000000a00720c */ /* 0x000fc40003f06270 */
[----:B------:R-:W-:Y:S02]  /*14110*/  CS2R R10, SRZ ;  /* 0x00000000000a7805 */ /* 0x000fe4000001ff00 */
[----:B------:R-:W-:Y:S02]  /*14120*/  CS2R R14, SRZ ;  /* 0x00000000000e7805 */ /* 0x000fe4000001ff00 */
[----:B0-----:R-:W-:Y:S02]  /*14130*/  CS2R R24, SRZ ;  /* 0x0000000000187805 */ /* 0x001fe4000001ff00 */
[----:B------:R-:W-:Y:S02]  /*14140*/  CS2R R26, SRZ ;  /* 0x00000000001a7805 */ /* 0x000fe4000001ff00 */
[----:B------:R-:W-:Y:S02]  /*14150*/  CS2R R28, SRZ ;  /* 0x00000000001c7805 */ /* 0x000fe4000001ff00 */
[----:B------:R-:W-:-:S02]  /*14160*/  CS2R R30, SRZ ;  /* 0x00000000001e7805 */ /* 0x000fc4000001ff00 */
[----:B------:R-:W-:Y:S02]  /*14170*/  CS2R R32, SRZ ;  /* 0x0000000000207805 */ /* 0x000fe4000001ff00 */
[----:B------:R-:W-:Y:S01]  /*14180*/  CS2R R34, SRZ ;  /* 0x0000000000227805 */ /* 0x000fe2000001ff00 */
[----:B------:R-:W-:Y:S06]  /*14190*/  @P0 BRA `(.L_x_576) ;  /* 0x0000000000a00947 */ /* 0x000fec0003800000 */
[C---:B------:R-:W-:Y:S01]  /*141a0*/  VIADD R4, R16.reuse, 0x20 ;  /* 0x0000002010047836 */ /* 0x040fe20000000000 */
[----:B------:R-:W-:Y:S01]  /*141b0*/  ULDC UR4, c[0x0][0x3f4] ;  /* 0x0000fd0000047ab9 */ /* 0x000fe20000000800 */
[C---:B------:R-:W-:Y:S02]  /*141c0*/  IADD3 R5, R16.reuse, 0x40, RZ ;  /* 0x0000004010057810 */ /* 0x040fe40007ffe0ff */
[----:B------:R-:W-:Y:S02]  /*141d0*/  CS2R R24, SRZ ;  /* 0x0000000000187805 */ /* 0x000fe4000001ff00 */
[----:B------:R-:W-:Y:S02]  /*141e0*/  ISETP.GE.AND P2, PT, R16, UR4, PT ;  /* 0x0000000410007c0c */ /* 0x000fe4000bf46270 */
[----:B------:R-:W-:Y:S02]  /*141f0*/  CS2R R26, SRZ ;  /* 0x00000000001a7805 */ /* 0x000fe4000001ff00 */
[----:B------:R-:W-:-:S02]  /*14200*/  ISETP.GE.AND P1, PT, R4, UR4, PT ;  /* 0x0000000404007c0c */ /* 0x000fc4000bf26270 */
[----:B------:R-:W-:Y:S02]  /*14210*/  CS2R R28, SRZ ;  /* 0x00000000001c7805 */ /* 0x000fe4000001ff00 */
[----:B------:R-:W-:Y:S02]  /*14220*/  ISETP.GE.AND P0, PT, R5, UR4, PT ;  /* 0x0000000405007c0c */ /* 0x000fe4000bf06270 */
[----:B------:R-:W-:Y:S02]  /*14230*/  CS2R R4, SRZ ;  /* 0x0000000000047805 */ /* 0x000fe4000001ff00 */
[----:B------:R-:W-:Y:S02]  /*14240*/  CS2R R30, SRZ ;  /* 0x00000000001e7805 */ /* 0x000fe4000001ff00 */
[----:B-1----:R-:W-:-:S03]  /*14250*/  @!P2 IADD3 R40, P3, R16, R21, RZ ;  /* 0x000000151028a210 */ /* 0x002fc60007f7e0ff */
[----:B------:R-:W-:-:S04]  /*14260*/  @!P1 IMAD.SHL.U32 R46, R173, 0x10, RZ ;  /* 0x00000010ad2e9824 */ /* 0x000fc800078e00ff */
[----:B------:R-:W-:Y:S02]  /*14270*/  @!P0 IMAD.SHL.U32 R48, R174, 0x10, RZ ;  /* 0x00000010ae308824 */ /* 0x000fe400078e00ff */
[----:B---3--:R-:W-:Y:S01]  /*14280*/  @!P2 IMAD.X R41, R3, 0x1, R17, P3 ;  /* 0x000000010329a824 */ /* 0x008fe200018e0611 */
[----:B------:R-:W-:Y:S02]  /*14290*/  @!P1 SHF.R.S32.HI R6, RZ, 0x1f, R46 ;  /* 0x0000001fff069819 */ /* 0x000fe4000001142e */
[C---:B------:R-:W-:Y:S02]  /*142a0*/  @!P1 IADD3 R42, P5, R46.reuse, R21, RZ ;  /* 0x000000152e2a9210 */ /* 0x040fe40007fbe0ff */
[----:B--2---:R-:W-:Y:S02]  /*142b0*/  @!P1 IADD3 R46, P4, R46, R39, RZ ;  /* 0x000000272e2e9210 */ /* 0x004fe40007f9e0ff */
[----:B------:R-:W-:Y:S02]  /*142c0*/  CS2R R10, SRZ ;  /* 0x00000000000a7805 */ /* 0x000fe4000001ff00 */
[----:B------:R-:W-:-:S02]  /*142d0*/  @!P0 IADD3 R38, P3, R48, R21, RZ ;  /* 0x0000001530268210 */ /* 0x000fc40007f7e0ff */
[----:B------:R-:W-:Y:S02]  /*142e0*/  CS2R R32, SRZ ;  /* 0x0000000000207805 */ /* 0x000fe4000001ff00 */
[----:B------:R-:W-:Y:S01]  /*142f0*/  @!P0 SHF.R.S32.HI R8, RZ, 0x1f, R48 ;  /* 0x0000001fff088819 */ /* 0x000fe20000011430 */
[----:B----4-:R-:W-:Y:S01]  /*14300*/  @!P1 IMAD.X R47, R37, 0x1, R6, P4 ;  /* 0x00000001252f9824 */ /* 0x010fe200020e0606 */
[----:B------:R-:W-:Y:S02]  /*14310*/  @!P1 IADD3.X R43, R3, R6, RZ, P5, !PT ;  /* 0x00000006032b9210 */ /* 0x000fe40002ffe4ff */
[----:B------:R-:W-:Y:S02]  /*14320*/  CS2R R6, SRZ ;  /* 0x0000000000067805 */ /* 0x000fe4000001ff00 */
[----:B------:R-:W-:Y:S02]  /*14330*/  @!P0 IADD3 R48, P5, R48, R39, RZ ;  /* 0x0000002730308210 */ /* 0x000fe40007fbe0ff */
[----:B------:R-:W-:-:S02]  /*14340*/  CS2R R34, SRZ ;  /* 0x0000000000227805 */ /* 0x000fc4000001ff00 */
[----:B------:R-:W-:Y:S01]  /*14350*/  @!P2 IADD3 R20, P4, R16, R39, RZ ;  /* 0x000000271014a210 */ /* 0x000fe20007f9e0ff */
[--C-:B------:R-:W-:Y:S01]  /*14360*/  @!P0 IMAD.X R39, R3, 0x1, R8.reuse, P3 ;  /* 0x0000000103278824 */ /* 0x100fe200018e0608 */
[----:B------:R-:W-:Y:S01]  /*14370*/  CS2R R12, SRZ ;  /* 0x00000000000c7805 */ /* 0x000fe2000001ff00 */
[C---:B------:R-:W-:Y:S01]  /*14380*/  @!P0 IMAD.X R49, R37.reuse, 0x1, R8, P5 ;  /* 0x0000000125318824 */ /* 0x040fe200028e0608 */
[----:B------:R-:W-:Y:S02]  /*14390*/  CS2R R8, SRZ ;  /* 0x0000000000087805 */ /* 0x000fe4000001ff00 */
[----:B------:R-:W-:Y:S02]  /*143a0*/  CS2R R14, SRZ ;  /* 0x00000000000e7805 */ /* 0x000fe4000001ff00 */
[----:B------:R-:W-:Y:S01]  /*143b0*/  @!P2 IADD3.X R21, R37, R17, RZ, P4, !PT ;  /* 0x000000112515a210 */ /* 0x000fe200027fe4ff */
[----:B------:R0:W5:Y:S04]  /*143c0*/  @!P2 LD.E.128 R24, desc[UR50][R40.64] ;  /* 0x000000322818a980 */ /* 0x000168000c101d00 */
[----:B------:R0:W5:Y:S04]  /*143d0*/  @!P2 LD.E.128 R4, desc[UR50][R20.64] ;  /* 0x000000321404a980 */ /* 0x000168000c101d00 */
[----:B------:R0:W5:Y:S04]  /*143e0*/  @!P1 LD.E.128 R28, desc[UR50][R42.64] ;  /* 0x000000322a1c9980 */ /* 0x000168000c101d00 */
[----:B------:R0:W5:Y:S04]  /*143f0*/  @!P1 LD.E.128 R8, desc[UR50][R46.64] ;  /* 0x000000322e089980 */ /* 0x000168000c101d00 */
[----:B------:R0:W5:Y:S04]  /*14400*/  @!P0 LD.E.128 R32, desc[UR50][R38.64] ;  /* 0x0000003226208980 */ /* 0x000168000c101d00 */
[----:B------:R0:W5:Y:S02]  /*14410*/  @!P0 LD.E.128 R12, desc[UR50][R48.64] ;  /* 0x00000032300c8980 */ /* 0x000164000c101d00 */
.L_x_576:
[----:B------:R-:W-:Y:S05]  /*14420*/  BSYNC B1 ;  /* 0x0000000000017941 */ /* 0x000fea0003800000 */
.L_x_575:
[----:B------:R-:W-:Y:S01]  /*14430*/  ULEA.HI UR4, UR37, UR37, URZ, 0x1 ;  /* 0x0000002525047291 */ /* 0x000fe2000f8f083f */
[----:B------:R-:W-:Y:S01]  /*14440*/  IMAD R0, R169, -0x80, R0 ;  /* 0xffffff80a9007824 */ /* 0x000fe200078e0200 */
[----:B------:R-:W-:Y:S02]  /*14450*/  BSSY B1, `(.L_x_577) ;  /* 0x0000009000017945 */ /* 0x000fe40003800000 */
[----:B------:R-:W-:Y:S02]  /*14460*/  ULOP3.LUT UR4, UR4, 0xfffffffe, URZ, 0xc0, !UPT ;  /* 0xfffffffe04047892 */ /* 0x000fe4000f8ec03f */
[----:B---3--:R-:W-:Y:S02]  /*14470*/  VIMNMX R3, R0, 0x80, PT ;  /* 0x0000008000037848 */ /* 0x008fe40003fe0100 */
[----:B------:R-:W-:Y:S02]  /*14480*/  UIADD3 UR4, UR37, -UR4, URZ ;  /* 0x8000000425047290 */ /* 0x000fe4000fffe03f */
[----:B------:R-:W-:-:S04]  /*14490*/  ISETP.GE.AND P1, PT, R198, R3, PT ;  /* 0x00000003c600720c */ /* 0x000fc80003f26270 */
[----:B01----:R-:W-:-:S05]  /*144a0*/  IMAD.U32 R21, RZ, RZ, UR4 ;  /* 0x00000004ff157e24 */ /* 0x003fca000f8e00ff */
[----:B------:R-:W-:-:S04]  /*144b0*/  SHF.L.U32 R21, R21, 0x1f, RZ ;  /* 0x0000001f15157819 */ /* 0x000fc800000006ff */
[----:B------:R-:W0:Y:S02]  /*144c0*/  SYNCS.PHASECHK.TRANS64.TRYWAIT P0, [R18+URZ+0x29800], R21 ;  /* 0x02980015120075a7 */ /* 0x000e24000800017f */
[----:B0-----:R-:W-:Y:S05]  /*144d0*/  @!P0 BRA `(.L_x_578) ;  /* 0x0000016800208947 */ /* 0x001fea0003800000 */
.L_x_815:
[----:B------:R-:W-:Y:S05]  /*144e0*/  BSYNC B1 ;  /* 0x0000000000017941 */ /* 0x000fea0003800000 */
.L_x_577:
[----:B------:R-:W-:Y:S05]  /*144f0*/  @P1 BRA `(.L_x_563) ;  /* 0x0000002c00e81947 */ /* 0x000fea0003800000 */
[----:B------:R-:W1:Y:S01]  /*14500*/  LDC R3, c[0x0][0x3f4] ;  /* 0x0000fd00ff037b82 */ /* 0x000e620000000800 */
[C---:B------:R-:W-:Y:S01]  /*14510*/  VIADD R0, R16.reuse, 0x20 ;  /* 0x0000002010007836 */ /* 0x040fe20000000000 */
[----:B------:R-:W-:Y:S01]  /*14520*/  BSSY B1, `(.L_x_579) ;  /* 0x00000fd000017945 */ /* 0x000fe20003800000 */
[C---:B------:R-:W-:Y:S01]  /*14530*/  VIADD R20, R16.reuse, 0x40 ;  /* 0x0000004010147836 */ /* 0x040fe20000000000 */
[-C--:B-1----:R-:W-:Y:S02]  /*14540*/  ISETP.GE.AND P0, PT, R16, R3.reuse, PT ;  /* 0x000000031000720c */ /* 0x082fe40003f06270 */
[-C--:B------:R-:W-:Y:S02]  /*14550*/  ISETP.GE.AND P1, PT, R0, R3.reuse, PT ;  /* 0x000000030000720c */ /* 0x080fe40003f26270 */
[----:B------:R-:W-:-:S09]  /*14560*/  ISETP.GE.AND P2, PT, R20, R3, PT ;  /* 0x000000031400720c */ /* 0x000fd20003f46270 */
[----:B------:R-:W-:Y:S05]  /*14570*/  @P0 BRA `(.L_x_580) ;  /* 0x0000000c00dc0947 */ /* 0x000fea0003800000 */
[----:B------:R-:W3:Y:S01]  /*14580*/  LDL R67, [R1+0x24] ;  /* 0x0000240001437983 */ /* 0x000ee20000100800 */
[----:B-----5:R-:W-:Y:S02]  /*14590*/  SHF.R.U32.HI R0, RZ, 0x8, R24 ;  /* 0x00000008ff007819 */ /* 0x020fe40000011618 */
[----:B------:R-:W-:Y:S02]  /*145a0*/  LOP3.LUT R20, R24, 0xff, RZ, 0xc0, !PT ;  /* 0x000000ff18147812 */ /* 0x000fe400078ec0ff */
[----:B0-----:R-:W-:Y:S02]  /*145b0*/  LOP3.LUT R21, R0, 0xff, RZ, 0xc0, !PT ;  /* 0x000000ff00157812 */ /* 0x001fe400078ec0ff */
[----:B------:R-:W-:Y:S02]  /*145c0*/  LEA.HI R0, R3, R228, RZ, 0x1c ;  /* 0x000000e403007211 */ /* 0x000fe400078fe0ff */
[----:B------:R-:W-:Y:S02]  /*145d0*/  PRMT R45, R21, 0x7604, R20 ;  /* 0x00007604152d7816 */ /* 0x000fe40000000014 */
[----:B------:R-:W-:-:S02]  /*145e0*/  SHF.R.S32.HI R21, RZ, 0x1f, R0 ;  /* 0x0000001fff157819 */ /* 0x000fc40000011400 */
[----:B----4-:R-:W-:Y:S02]  /*145f0*/  SHF.R.U32.HI R37, RZ, 0x8, R25 ;  /* 0x00000008ff257819 */ /* 0x010fe40000011619 */
[----:B------:R-:W-:Y:S02]  /*14600*/  LEA.HI R20, R21, R0, RZ, 0x2 ;  /* 0x0000000015147211 */ /* 0x000fe400078f10ff */
[----:B------:R-:W-:Y:S02]  /*14610*/  SHF.L.U32 R21, R0, 0x4, RZ ;  /* 0x0000000400157819 */ /* 0x000fe400000006ff */
[----:B--2---:R-:W-:Y:S01]  /*14620*/  SHF.R.U32.HI R39, RZ, 0x8, R26 ;  /* 0x00000008ff277819 */ /* 0x004fe2000001161a */
[----:B------:R-:W-:Y:S01]  /*14630*/  IMAD.SHL.U32 R20, R20, 0x800, RZ ;  /* 0x0000080014147824 */ /* 0x000fe200078e00ff */
[----:B------:R-:W-:Y:S02]  /*14640*/  LOP3.LUT R0, R208, 0x30, R21, 0xf8, !PT ;  /* 0x00000030d0007812 */ /* 0x000fe400078ef815 */
[----:B------:R-:W-:-:S02]  /*14650*/  LOP3.LUT R36, R25, 0xff, RZ, 0xc0, !PT ;  /* 0x000000ff19247812 */ /* 0x000fc400078ec0ff */
[----:B------:R-:W-:Y:S02]  /*14660*/  LOP3.LUT R0, R0, R209, RZ, 0x3c, !PT ;  /* 0x000000d100007212 */ /* 0x000fe400078e3cff */
[----:B------:R-:W-:Y:S02]  /*14670*/  LOP3.LUT R21, R20, 0xffffe000, RZ, 0xc0, !PT ;  /* 0xffffe00014157812 */ /* 0x000fe400078ec0ff */
[----:B------:R-:W-:Y:S02]  /*14680*/  LOP3.LUT R38, R26, 0xff, RZ, 0xc0, !PT ;  /* 0x000000ff1a267812 */ /* 0x000fe400078ec0ff */
[----:B------:R-:W-:Y:S02]  /*14690*/  LOP3.LUT R37, R37, 0xff, RZ, 0xc0, !PT ;  /* 0x000000ff25257812 */ /* 0x000fe400078ec0ff */
[----:B------:R-:W-:Y:S02]  /*146a0*/  LOP3.LUT R39, R39, 0xff, RZ, 0xc0, !PT ;  /* 0x000000ff27277812 */ /* 0x000fe400078ec0ff */
[----:B------:R-:W-:-:S02]  /*146b0*/  IADD3 R21, R0, R210, R21 ;  /* 0x000000d200157210 */ /* 0x000fc40007ffe015 */
[----:B------:R-:W-:Y:S02]  /*146c0*/  PRMT R46, R37, 0x7604, R36 ;  /* 0x00007604252e7816 */ /* 0x000fe40000000024 */
[----:B------:R-:W-:Y:S01]  /*146d0*/  PRMT R47, R39, 0x7604, R38 ;  /* 0x00007604272f7816 */ /* 0x000fe20000000026 */
[----:B------:R-:W-:Y:S01]  /*146e0*/  IMAD.IADD R0, R18, 0x1, R21 ;  /* 0x0000000112007824 */ /* 0x000fe200078e0215 */
[----:B------:R-:W-:Y:S02]  /*146f0*/  SHF.R.U32.HI R37, RZ, 0x8, R27 ;  /* 0x00000008ff257819 */ /* 0x000fe4000001161b */
[----:B------:R-:W-:Y:S02]  /*14700*/  SHF.R.U32.HI R39, RZ, 0x8, R4 ;  /* 0x00000008ff277819 */ /* 0x000fe40000011604 */
[----:B------:R-:W-:Y:S02]  /*14710*/  SHF.R.U32.HI R40, RZ, 0x8, R5 ;  /* 0x00000008ff287819 */ /* 0x000fe40000011605 */
[----:B------:R-:W-:-:S02]  /*14720*/  LOP3.LUT R36, R27, 0xff, RZ, 0xc0, !PT ;  /* 0x000000ff1b247812 */ /* 0x000fc400078ec0ff */
[----:B------:R-:W-:Y:S02]  /*14730*/  LOP3.LUT R38, R4, 0xff, RZ, 0xc0, !PT ;  /* 0x000000ff04267812 */ /* 0x000fe400078ec0ff */
[----:B------:R-:W-:Y:S02]  /*14740*/  LOP3.LUT R37, R37, 0xff, RZ, 0xc0, !PT ;  /* 0x000000ff25257812 */ /* 0x000fe400078ec0ff */
[----:B------:R-:W-:Y:S02]  /*14750*/  LOP3.LUT R39, R39, 0xff, RZ, 0xc0, !PT ;  /* 0x000000ff27277812 */ /* 0x000fe400078ec0ff */
[----:B------:R-:W-:Y:S02]  /*14760*/  LOP3.LUT R21, R40, 0xff, RZ, 0xc0, !PT ;  /* 0x000000ff28157812 */ /* 0x000fe400078ec0ff */
[----:B------:R-:W0:Y:S01]  /*14770*/  LDS.128 R40, [R0+0x14400] ;  /* 0x0144000000287984 */ /* 0x000e220000000c00 */
[----:B------:R-:W-:Y:S02]  /*14780*/  PRMT R20, R37, 0x7604, R36 ;  /* 0x0000760425147816 */ /* 0x000fe40000000024 */
[----:B------:R-:W-:-:S02]  /*14790*/  PRMT R53, R39, 0x7604, R38 ;  /* 0x0000760427357816 */ /* 0x000fc40000000026 */
[----:B------:R-:W-:Y:S02]  /*147a0*/  SHF.R.U32.HI R52, RZ, 0x8, R7 ;  /* 0x00000008ff347819 */ /* 0x000fe40000011607 */
[----:B------:R-:W-:Y:S02]  /*147b0*/  LOP3.LUT R51, R7, 0xff, RZ, 0xc0, !PT ;  /* 0x000000ff07337812 */ /* 0x000fe400078ec0ff */
[----:B------:R-:W-:Y:S02]  /*147c0*/  LOP3.LUT R52, R52, 0xff, RZ, 0xc0, !PT ;  /* 0x000000ff34347812 */ /* 0x000fe400078ec0ff */
[----:B------:R-:W-:Y:S02]  /*147d0*/  LOP3.LUT R48, R5, 0xff, RZ, 0xc0, !PT ;  /* 0x000000ff05307812 */ /* 0x000fe400078ec0ff */
[----:B------:R-:W-:Y:S02]  /*147e0*/  SHF.R.U32.HI R50, RZ, 0x8, R6 ;  /* 0x00000008ff327819 */ /* 0x000fe40000011606 */
[----:B------:R-:W-:-:S02]  /*147f0*/  PRMT R52, R52, 0x7604, R51 ;  /* 0x0000760434347816 */ /* 0x000fc40000000033 */
[----:B------:R-:W-:Y:S02]  /*14800*/  LOP3.LUT R49, R6, 0xff, RZ, 0xc0, !PT ;  /* 0x000000ff06317812 */ /* 0x000fe400078ec0ff */
[----:B------:R-:W-:Y:S02]  /*14810*/  LOP3.LUT R50, R50, 0xff, RZ, 0xc0, !PT ;  /* 0x000000ff32327812 */ /* 0x000fe400078ec0ff */
[----:B------:R-:W-:Y:S02]  /*14820*/  PRMT R48, R21, 0x7604, R48 ;  /* 0x0000760415307816 */ /* 0x000fe40000000030 */
[----:B------:R-:W-:Y:S02]  /*14830*/  SHF.R.U32.HI R51, RZ, 0x10, R5 ;  /* 0x00000010ff337819 */ /* 0x000fe40000011605 */
[----:B------:R-:W-:Y:S02]  /*14840*/  SHF.R.U32.HI R21, RZ, 0x10, R25 ;  /* 0x00000010ff157819 */ /* 0x000fe40000011619 */
[----:B------:R-:W-:Y:S01]  /*14850*/  PRMT R57, R50, 0x7604, R49 ;  /* 0x0000760432397816 */ /* 0x000fe20000000031 */
[----:B------:R-:W-:Y:S01]  /*14860*/  IMAD.U32 R51, R51, 0x10000, RZ ;  /* 0x0001000033337824 */ /* 0x000fe200078e00ff */
[----:B------:R-:W-:Y:S01]  /*14870*/  SHF.R.U32.HI R59, RZ, 0x10, R7 ;  /* 0x00000010ff3b7819 */ /* 0x000fe20000011607 */
[----:B------:R-:W-:Y:S01]  /*14880*/  IMAD.U32 R21, R21, 0x10000, RZ ;  /* 0x0001000015157824 */ /* 0x000fe200078e00ff */
[----:B------:R-:W-:-:S02]  /*14890*/  SHF.R.U32.HI R49, RZ, 0x10, R27 ;  /* 0x00000010ff317819 */ /* 0x000fc4000001161b */
[----:B------:R-:W-:Y:S01]  /*148a0*/  LOP3.LUT R55, R48, 0xff0000, R51, 0xf8, !PT ;  /* 0x00ff000030377812 */ /* 0x000fe200078ef833 */
[----:B------:R-:W-:Y:S01]  /*148b0*/  IMAD.U32 R59, R59, 0x10000, RZ ;  /* 0x000100003b3b7824 */ /* 0x000fe200078e00ff */
[----:B------:R-:W-:Y:S02]  /*148c0*/  SHF.L.U32 R49, R49, 0x10, RZ ;  /* 0x0000001031317819 */ /* 0x000fe400000006ff */
[----:B------:R-:W-:Y:S02]  /*148d0*/  LOP3.LUT R21, R46, 0xff0000, R21, 0xf8, !PT ;  /* 0x00ff00002e157812 */ /* 0x000fe400078ef815 */
[----:B------:R-:W-:Y:S02]  /*148e0*/  LOP3.LUT R49, R20, 0xff0000, R49, 0xf8, !PT ;  /* 0x00ff000014317812 */ /* 0x000fe400078ef831 */
[----:B------:R-:W-:Y:S02]  /*148f0*/  LOP3.LUT R45, R45, 0xff0000, R24, 0xf8, !PT ;  /* 0x00ff00002d2d7812 */ /* 0x000fe400078ef818 */
[----:B------:R-:W-:-:S02]  /*14900*/  LOP3.LUT R59, R52, 0xff0000, R59, 0xf8, !PT ;  /* 0x00ff0000343b7812 */ /* 0x000fc400078ef83b */
[----:B------:R-:W-:Y:S02]  /*14910*/  LOP3.LUT R47, R47, 0xff0000, R26, 0xf8, !PT ;  /* 0x00ff00002f2f7812 */ /* 0x000fe400078ef81a */
[----:B------:R-:W-:Y:S02]  /*14920*/  LOP3.LUT R55, R55, 0xff000000, R5, 0xf8, !PT ;  /* 0xff00000037377812 */ /* 0x000fe400078ef805 */
[----:B------:R-:W-:Y:S02]  /*14930*/  LOP3.LUT R52, R21, 0xff000000, R25, 0xf8, !PT ;  /* 0xff00000015347812 */ /* 0x000fe400078ef819 */
[----:B------:R-:W-:Y:S02]  /*14940*/  LOP3.LUT R21, R53, 0xff0000, R4, 0xf8, !PT ;  /* 0x00ff000035157812 */ /* 0x000fe400078ef804 */
[----:B------:R-:W-:Y:S02]  /*14950*/  LOP3.LUT R51, R45, 0xff000000, R24, 0xf8, !PT ;  /* 0xff0000002d337812 */ /* 0x000fe400078ef818 */
[----:B------:R-:W-:-:S02]  /*14960*/  LOP3.LUT R53, R49, 0xff000000, R27, 0xf8, !PT ;  /* 0xff00000031357812 */ /* 0x000fc400078ef81b */
[----:B------:R-:W-:Y:S02]  /*14970*/  LOP3.LUT R20, R47, 0xff000000, R26, 0xf8, !PT ;  /* 0xff0000002f147812 */ /* 0x000fe400078ef81a */
[----:B------:R-:W-:Y:S02]  /*14980*/  F2FP.F16.E4M3.UNPACK_B R27, R55 ;  /* 0x00000037ff1b723e */ /* 0x000fe400020006ff */
[-C--:B0-----:R-:W-:Y:S02]  /*14990*/  F2FP.F16.E4M3.UNPACK_B R24, R41.reuse ;  /* 0x00000029ff18723e */ /* 0x081fe400020006ff */
[----:B------:R-:W-:Y:S01]  /*149a0*/  F2FP.F16.E4M3.UNPACK_B R26, R52 ;  /* 0x00000034ff1a723e */ /* 0x000fe200020006ff */
[----:B------:R-:W-:Y:S01]  /*149b0*/  HADD2.F32 R58, -RZ, R27.H0_H0 ;  /* 0x2000001bff3a7230 */ /* 0x000fe20000004100 */
[----:B------:R-:W-:Y:S01]  /*149c0*/  LOP3.LUT R56, R21, 0xff000000, R4, 0xf8, !PT ;  /* 0xff00000015387812 */ /* 0x000fe200078ef804 */
[----:B------:R-:W-:Y:S01]  /*149d0*/  HADD2.F32 R5, -RZ, R24.H0_H0 ;  /* 0x20000018ff057230 */ /* 0x000fe20000004100 */
[----:B------:R-:W-:Y:S01]  /*149e0*/  LOP3.LUT R57, R57, 0xff0000, R6, 0xf8, !PT ;  /* 0x00ff000039397812 */ /* 0x000fe200078ef806 */
[----:B------:R-:W-:Y:S01]  /*149f0*/  HADD2.F32 R54, -RZ, R26.H0_H0 ;  /* 0x2000001aff367230 */ /* 0x000fe20000004100 */
[----:B------:R-:W-:Y:S01]  /*14a00*/  F2FP.F16.E4M3.UNPACK_B R47, R41.H1 ;  /* 0x00000029ff2f723e */ /* 0x000fe200030006ff */
[----:B------:R-:W-:Y:S01]  /*14a10*/  HADD2.F32 R24, -RZ, R24.H1_H1 ;  /* 0x30000018ff187230 */ /* 0x000fe20000004100 */
[----:B------:R-:W-:-:S02]  /*14a20*/  F2FP.F16.E4M3.UNPACK_B R49, R43 ;  /* 0x0000002bff31723e */ /* 0x000fc400020006ff */
[----:B------:R-:W-:Y:S02]  /*14a30*/  F2FP.F16.E4M3.UNPACK_B R50, R43.H1 ;  /* 0x0000002bff32723e */ /* 0x000fe400030006ff */
[-C--:B------:R-:W-:Y:S02]  /*14a40*/  F2FP.F16.E4M3.UNPACK_B R41, R40.reuse ;  /* 0x00000028ff29723e */ /* 0x080fe400020006ff */
[----:B------:R-:W-:Y:S01]  /*14a50*/  F2FP.F16.E4M3.UNPACK_B R43, R40.H1 ;  /* 0x00000028ff2b723e */ /* 0x000fe200030006ff */
[----:B------:R-:W-:Y:S01]  /*14a60*/  FMUL.FTZ R40, R5, R58 ;  /* 0x0000003a05287220 */ /* 0x000fe20000410000 */
[----:B------:R-:W-:Y:S01]  /*14a70*/  LOP3.LUT R6, R57, 0xff000000, R6, 0xf8, !PT ;  /* 0xff00000039067812 */ /* 0x000fe200078ef806 */
[----:B------:R-:W-:Y:S01]  /*14a80*/  FMUL.FTZ R57, R5, R54 ;  /* 0x0000003605397220 */ /* 0x000fe20000410000 */
[----:B------:R-:W-:Y:S02]  /*14a90*/  F2FP.F16.E4M3.UNPACK_B R55, R55.H1 ;  /* 0x00000037ff37723e */ /* 0x000fe400030006ff */
[----:B------:R-:W-:-:S02]  /*14aa0*/  F2FP.F16.E4M3.UNPACK_B R52, R52.H1 ;  /* 0x00000034ff34723e */ /* 0x000fc400030006ff */
[----:B------:R-:W-:Y:S02]  /*14ab0*/  LOP3.LUT R59, R59, 0xff000000, R7, 0xf8, !PT ;  /* 0xff0000003b3b7812 */ /* 0x000fe400078ef807 */
[-C--:B------:R-:W-:Y:S02]  /*14ac0*/  F2FP.F16.E4M3.UNPACK_B R7, R42.reuse ;  /* 0x0000002aff07723e */ /* 0x080fe400020006ff */
[----:B------:R-:W-:Y:S01]  /*14ad0*/  F2FP.F16.E4M3.UNPACK_B R48, R42.H1 ;  /* 0x0000002aff30723e */ /* 0x000fe200030006ff */
[--C-:B------:R-:W-:Y:S02]  /*14ae0*/  HADD2.F32 R42, -RZ, R52.reuse.H0_H0 ;  /* 0x20000034ff2a7230 */ /* 0x100fe40000004100 */
[----:B------:R-:W-:Y:S01]  /*14af0*/  HADD2.F32 R52, -RZ, R52.H1_H1 ;  /* 0x30000034ff347230 */ /* 0x000fe20000004100 */
[----:B---3--:R-:W0:Y:S02]  /*14b00*/  LDS.128 R36, [R67+0x14400] ;  /* 0x0144000043247984 */ /* 0x008e240000000c00 */
[----:B0-----:R-:W-:-:S02]  /*14b10*/  F2FP.F16.E4M3.UNPACK_B R21, R37 ;  /* 0x00000025ff15723e */ /* 0x001fc400020006ff */
[----:B------:R-:W-:Y:S02]  /*14b20*/  F2FP.F16.E4M3.UNPACK_B R45, R37.H1 ;  /* 0x00000025ff2d723e */ /* 0x000fe400030006ff */
[-C--:B------:R-:W-:Y:S01]  /*14b30*/  F2FP.F16.E4M3.UNPACK_B R46, R39.reuse ;  /* 0x00000027ff2e723e */ /* 0x080fe200020006ff */
[--C-:B------:R-:W-:Y:S01]  /*14b40*/  HADD2.F32 R25, -RZ, R21.reuse.H0_H0 ;  /* 0x20000015ff197230 */ /* 0x100fe20000004100 */
[----:B------:R-:W-:Y:S01]  /*14b50*/  F2FP.F16.E4M3.UNPACK_B R39, R39.H1 ;  /* 0x00000027ff27723e */ /* 0x000fe200030006ff */
[----:B------:R-:W-:Y:S01]  /*14b60*/  HADD2.F32 R21, -RZ, R21.H1_H1 ;  /* 0x30000015ff157230 */ /* 0x000fe20000004100 */
[----:B------:R-:W-:Y:S02]  /*14b70*/  F2FP.F16.E4M3.UNPACK_B R37, R36 ;  /* 0x00000024ff25723e */ /* 0x000fe400020006ff */
[C---:B------:R-:W-:Y:S01]  /*14b80*/  FFMA.FTZ R5, R25.reuse, R54, -R40 ;  /* 0x0000003619057223 */ /* 0x040fe20000010828 */
[----:B------:R-:W-:Y:S01]  /*14b90*/  FFMA.FTZ R25, R25, R58, R57 ;  /* 0x0000003a19197223 */ /* 0x000fe20000010039 */
[----:B------:R-:W-:Y:S01]  /*14ba0*/  HADD2.F32 R40, -RZ, R26.H1_H1 ;  /* 0x3000001aff287230 */ /* 0x000fe20000004100 */
[----:B------:R-:W-:Y:S01]  /*14bb0*/  F2FP.F16.E4M3.UNPACK_B R36, R36.H1 ;  /* 0x00000024ff24723e */ /* 0x000fe200030006ff */
[----:B------:R-:W-:Y:S01]  /*14bc0*/  HADD2.F32 R54, -RZ, R27.H1_H1 ;  /* 0x3000001bff367230 */ /* 0x000fe20000004100 */
[----:B------:R-:W-:Y:S01]  /*14bd0*/  F2FP.F16.E4M3.UNPACK_B R4, R38 ;  /* 0x00000026ff04723e */ /* 0x000fe200020006ff */
[----:B------:R-:W-:-:S02]  /*14be0*/  HADD2.F32 R57, -RZ, R55.H0_H0 ;  /* 0x20000037ff397230 */ /* 0x000fc40000004100 */
[C---:B------:R-:W-:Y:S01]  /*14bf0*/  FMUL.FTZ R61, R24.reuse, R40 ;  /* 0x00000028183d7220 */ /* 0x040fe20000410000 */
[----:B------:R-:W-:Y:S02]  /*14c00*/  HADD2.F32 R26, -RZ, R47.H0_H0 ;  /* 0x2000002fff1a7230 */ /* 0x000fe40000004100 */
[----:B------:R-:W-:Y:S01]  /*14c10*/  FMUL.FTZ R58, R24, R54 ;  /* 0x00000036183a7220 */ /* 0x000fe20000410000 */
[----:B------:R-:W-:Y:S01]  /*14c20*/  HADD2.F32 R27, -RZ, R45.H0_H0 ;  /* 0x2000002dff1b7230 */ /* 0x000fe20000004100 */
[----:B------:R-:W-:Y:S01]  /*14c30*/  F2FP.F16.E4M3.UNPACK_B R38, R38.H1 ;  /* 0x00000026ff26723e */ /* 0x000fe200030006ff */
[----:B------:R-:W-:Y:S02]  /*14c40*/  HADD2.F32 R47, -RZ, R47.H1_H1 ;  /* 0x3000002fff2f7230 */ /* 0x000fe40000004100 */
[CC--:B------:R-:W-:Y:S01]  /*14c50*/  FMUL.FTZ R60, R26.reuse, R57.reuse ;  /* 0x000000391a3c7220 */ /* 0x0c0fe20000410000 */
[----:B------:R-:W-:Y:S01]  /*14c60*/  FMUL.FTZ R62, R26, R42 ;  /* 0x0000002a1a3e7220 */ /* 0x000fe20000410000 */
[C---:B------:R-:W-:Y:S01]  /*14c70*/  FFMA.FTZ R24, R21.reuse, R40, -R58 ;  /* 0x0000002815187223 */ /* 0x040fe2000001083a */
[----:B------:R-:W-:Y:S01]  /*14c80*/  FFMA.FTZ R26, R21, R54, R61 ;  /* 0x00000036151a7223 */ /* 0x000fe2000001003d */
[C---:B------:R-:W-:Y:S01]  /*14c90*/  FFMA.FTZ R21, R27.reuse, R42, -R60 ;  /* 0x0000002a1b157223 */ /* 0x040fe2000001083c */
[----:B------:R-:W-:Y:S01]  /*14ca0*/  FFMA.FTZ R27, R27, R57, R62 ;  /* 0x000000391b1b7223 */ /* 0x000fe2000001003e */
[----:B------:R-:W-:Y:S01]  /*14cb0*/  F2FP.F16.E4M3.UNPACK_B R57, R59 ;  /* 0x0000003bff39723e */ /* 0x000fe200020006ff */
[----:B------:R-:W-:Y:S01]  /*14cc0*/  HADD2.F32 R58, -RZ, R55.H1_H1 ;  /* 0x30000037ff3a7230 */ /* 0x000fe20000004100 */
[----:B------:R-:W-:Y:S01]  /*14cd0*/  F2FP.F16.E4M3.UNPACK_B R54, R53 ;  /* 0x00000035ff36723e */ /* 0x000fe200020006ff */
[----:B------:R-:W-:Y:S01]  /*14ce0*/  HADD2.F32 R42, -RZ, R49.H0_H0 ;  /* 0x20000031ff2a7230 */ /* 0x000fe20000004100 */
[----:B------:R-:W-:Y:S01]  /*14cf0*/  F2FP.F16.E4M3.UNPACK_B R59, R59.H1 ;  /* 0x0000003bff3b723e */ /* 0x000fe200030006ff */
[----:B------:R-:W-:-:S02]  /*14d00*/  HADD2.F32 R61, -RZ, R57.H0_H0 ;  /* 0x20000039ff3d7230 */ /* 0x000fc40000004100 */
[C---:B------:R-:W-:Y:S01]  /*14d10*/  FMUL.FTZ R60, R47.reuse, R58 ;  /* 0x0000003a2f3c7220 */ /* 0x040fe20000410000 */
[----:B------:R-:W-:Y:S02]  /*14d20*/  HADD2.F32 R55, -RZ, R54.H0_H0 ;  /* 0x20000036ff377230 */ /* 0x000fe40000004100 */
[----:B------:R-:W-:Y:S01]  /*14d30*/  FMUL.FTZ R47, R47, R52 ;  /* 0x000000342f2f7220 */ /* 0x000fe20000410000 */
[----:B------:R-:W-:Y:S02]  /*14d40*/  HADD2.F32 R45, -RZ, R45.H1_H1 ;  /* 0x3000002dff2d7230 */ /* 0x000fe40000004100 */
[C---:B------:R-:W-:Y:S01]  /*14d50*/  FMUL.FTZ R63, R42.reuse, R61 ;  /* 0x0000003d2a3f7220 */ /* 0x040fe20000410000 */
[----:B------:R-:W-:Y:S02]  /*14d60*/  HADD2.F32 R40, -RZ, R46.H0_H0 ;  /* 0x2000002eff287230 */ /* 0x000fe40000004100 */
[----:B------:R-:W-:Y:S01]  /*14d70*/  FMUL.FTZ R42, R42, R55 ;  /* 0x000000372a2a7220 */ /* 0x000fe20000410000 */
[----:B------:R-:W-:Y:S01]  /*14d80*/  F2FP.F16.E4M3.UNPACK_B R53, R53.H1 ;  /* 0x00000035ff35723e */ /* 0x000fe200030006ff */
[----:B------:R-:W-:Y:S01]  /*14d90*/  FFMA.FTZ R58, R45, R58, R47 ;  /* 0x0000003a2d3a7223 */ /* 0x000fe2000001002f */
[----:B------:R-:W-:-:S02]  /*14da0*/  HADD2.F32 R54, -RZ, R54.H1_H1 ;  /* 0x30000036ff367230 */ /* 0x000fc40000004100 */
[C---:B------:R-:W-:Y:S01]  /*14db0*/  FFMA.FTZ R61, R40.reuse, R61, R42 ;  /* 0x0000003d283d7223 */ /* 0x040fe2000001002a */
[----:B------:R-:W-:Y:S02]  /*14dc0*/  HADD2.F32 R57, -RZ, R57.H1_H1 ;  /* 0x30000039ff397230 */ /* 0x000fe40000004100 */
[----:B------:R-:W-:Y:S01]  /*14dd0*/  FFMA.FTZ R60, R45, R52, -R60 ;  /* 0x000000342d3c7223 */ /* 0x000fe2000001083c */
[----:B------:R-:W-:Y:S02]  /*14de0*/  HADD2.F32 R49, -RZ, R49.H1_H1 ;  /* 0x30000031ff317230 */ /* 0x000fe40000004100 */
[----:B------:R-:W-:Y:S01]  /*14df0*/  FFMA.FTZ R63, R40, R55, -R63 ;  /* 0x00000037283f7223 */ /* 0x000fe2000001083f */
[----:B------:R-:W-:Y:S01]  /*14e00*/  HADD2.F32 R47, -RZ, R59.H0_H0 ;  /* 0x2000003bff2f7230 */ /* 0x000fe20000004100 */
[----:B------:R-:W-:Y:S01]  /*14e10*/  F2FP.SATFINITE.E4M3.F32.PACK_AB_MERGE_C R27, R58, R27, RZ ;  /* 0x0000001b3a1b723e */ /* 0x000fe200048070ff */
[----:B------:R-:W-:Y:S02]  /*14e20*/  HADD2.F32 R42, -RZ, R50.H0_H0 ;  /* 0x20000032ff2a7230 */ /* 0x000fe40000004100 */
[----:B------:R-:W-:Y:S01]  /*14e30*/  FMUL.FTZ R55, R49, R57 ;  /* 0x0000003931377220 */ /* 0x000fe20000410000 */
[----:B------:R-:W-:-:S02]  /*14e40*/  HADD2.F32 R45, -RZ, R53.H0_H0 ;  /* 0x20000035ff2d7230 */ /* 0x000fc40000004100 */
[----:B------:R-:W-:Y:S01]  /*14e50*/  FMUL.FTZ R52, R49, R54 ;  /* 0x0000003631347220 */ /* 0x000fe20000410000 */
[----:B------:R-:W-:Y:S02]  /*14e60*/  HADD2.F32 R46, -RZ, R46.H1_H1 ;  /* 0x3000002eff2e7230 */ /* 0x000fe40000004100 */
[C---:B------:R-:W-:Y:S01]  /*14e70*/  FMUL.FTZ R49, R42.reuse, R47 ;  /* 0x0000002f2a317220 */ /* 0x040fe20000410000 */
[----:B------:R-:W-:Y:S02]  /*14e80*/  HADD2.F32 R40, -RZ, R39.H0_H0 ;  /* 0x20000027ff287230 */ /* 0x000fe40000004100 */
[----:B------:R-:W-:Y:S01]  /*14e90*/  FMUL.FTZ R42, R42, R45 ;  /* 0x0000002d2a2a7220 */ /* 0x000fe20000410000 */
[----:B------:R-:W-:Y:S02]  /*14ea0*/  HADD2.F32 R53, -RZ, R53.H1_H1 ;  /* 0x30000035ff357230 */ /* 0x000fe40000004100 */
[----:B------:R-:W-:Y:S01]  /*14eb0*/  FFMA.FTZ R64, R46, R57, R52 ;  /* 0x000000392e407223 */ /* 0x000fe20000010034 */
[----:B------:R-:W-:-:S02]  /*14ec0*/  HADD2.F32 R59, -RZ, R59.H1_H1 ;  /* 0x3000003bff3b7230 */ /* 0x000fc40000004100 */
[C---:B------:R-:W-:Y:S01]  /*14ed0*/  FFMA.FTZ R65, R40.reuse, R47, R42 ;  /* 0x0000002f28417223 */ /* 0x040fe2000001002a */
[----:B------:R-:W-:Y:S01]  /*14ee0*/  FFMA.FTZ R57, R40, R45, -R49 ;  /* 0x0000002d28397223 */ /* 0x000fe20000010831 */
[----:B------:R-:W-:Y:S01]  /*14ef0*/  F2FP.F16.E4M3.UNPACK_B R47, R56.H1 ;  /* 0x00000038ff2f723e */ /* 0x000fe200030006ff */
[----:B------:R-:W-:Y:S01]  /*14f00*/  HADD2.F32 R50, -RZ, R50.H1_H1 ;  /* 0x30000032ff327230 */ /* 0x000fe20000004100 */
[----:B------:R-:W-:Y:S01]  /*14f10*/  F2FP.F16.E4M3.UNPACK_B R45, R51.H1 ;  /* 0x00000033ff2d723e */ /* 0x000fe200030006ff */
[----:B------:R-:W-:Y:S01]  /*14f20*/  FFMA.FTZ R62, R46, R54, -R55 ;  /* 0x000000362e3e7223 */ /* 0x000fe20000010837 */
[----:B------:R-:W-:Y:S01]  /*14f30*/  HADD2.F32 R42, -RZ, R43.H0_H0 ;  /* 0x2000002bff2a7230 */ /* 0x000fe20000004100 */
[----:B------:R-:W-:Y:S01]  /*14f40*/  F2FP.F16.E4M3.UNPACK_B R56, R56 ;  /* 0x00000038ff38723e */ /* 0x000fe200020006ff */
        /* <DEDUP_REMOVED lines=9> */
[----:B------:R-:W-:Y:S01]  /*14fe0*/  FFMA.FTZ R66, R40, R53, -R55 ;  /* 0x0000003528427223 */ /* 0x000fe20000010837 */
[----:B------:R-:W-:-:S02]  /*14ff0*/  HADD2.F32 R43, -RZ, R43.H1_H1 ;  /* 0x3000002bff2b7230 */ /* 0x000fc40000004100 */
[----:B------:R-:W-:Y:S01]  /*15000*/  FFMA.FTZ R68, R40, R59, R52 ;  /* 0x0000003b28447223 */ /* 0x000fe20000010034 */
[----:B------:R-:W-:Y:S02]  /*15010*/  HADD2.F32 R45, -RZ, R45.H1_H1 ;  /* 0x3000002dff2d7230 */ /* 0x000fe40000004100 */
[C---:B------:R-:W-:Y:S01]  /*15020*/  FFMA.FTZ R50, R39.reuse, R46, -R50 ;  /* 0x0000002e27327223 */ /* 0x040fe20000010832 */
[----:B------:R-:W-:Y:S02]  /*15030*/  HADD2.F32 R36, -RZ, R36.H1_H1 ;  /* 0x30000024ff247230 */ /* 0x000fe40000004100 */
[----:B------:R-:W-:Y:S01]  /*15040*/  FFMA.FTZ R49, R39, R49, R42 ;  /* 0x0000003127317223 */ /* 0x000fe2000001002a */
[----:B------:R-:W-:Y:S01]  /*15050*/  F2FP.F16.E4M3.UNPACK_B R51, R51 ;  /* 0x00000033ff33723e */ /* 0x000fe200020006ff */
[C---:B------:R-:W-:Y:S01]  /*15060*/  FMUL.FTZ R53, R43.reuse, R47 ;  /* 0x0000002f2b357220 */ /* 0x040fe20000410000 */
[----:B------:R-:W-:Y:S01]  /*15070*/  FMUL.FTZ R40, R43, R45 ;  /* 0x0000002d2b287220 */ /* 0x000fe20000410000 */
[----:B------:R-:W-:Y:S01]  /*15080*/  HADD2.F32 R42, -RZ, R56.H0_H0 ;  /* 0x20000038ff2a7230 */ /* 0x000fe20000004100 */
[----:B------:R-:W-:Y:S01]  /*15090*/  F2FP.SATFINITE.E4M3.F32.PACK_AB_MERGE_C R21, R60, R21, RZ ;  /* 0x000000153c15723e */ /* 0x000fe200048070ff */
[----:B------:R-:W-:-:S02]  /*150a0*/  HADD2.F32 R39, -RZ, R41.H0_H0 ;  /* 0x20000029ff277230 */ /* 0x000fc40000004100 */
[C---:B------:R-:W-:Y:S01]  /*150b0*/  FFMA.FTZ R53, R36.reuse, R45, -R53 ;  /* 0x0000002d24357223 */ /* 0x040fe20000010835 */
[----:B------:R-:W-:Y:S01]  /*150c0*/  FFMA.FTZ R52, R36, R47, R40 ;  /* 0x0000002f24347223 */ /* 0x000fe20000010028 */
[----:B------:R-:W-:Y:S01]  /*150d0*/  HADD2.F32 R40, -RZ, R51.H0_H0 ;  /* 0x20000033ff287230 */ /* 0x000fe20000004100 */
[----:B------:R-:W-:Y:S01]  /*150e0*/  F2FP.SATFINITE.E4M3.F32.PACK_AB_MERGE_C R65, R68, R65, RZ ;  /* 0x000000414441723e */ /* 0x000fe200048070ff */
[----:B------:R-:W-:Y:S02]  /*150f0*/  HADD2.F32 R36, -RZ, R37.H0_H0 ;  /* 0x20000025ff247230 */ /* 0x000fe40000004100 */
[C---:B------:R-:W-:Y:S01]  /*15100*/  FMUL.FTZ R43, R39.reuse, R42 ;  /* 0x0000002a272b7220 */ /* 0x040fe20000410000 */
[----:B------:R-:W-:Y:S02]  /*15110*/  HADD2.F32 R56, -RZ, R56.H1_H1 ;  /* 0x30000038ff387230 */ /* 0x000fe40000004100 */
[----:B------:R-:W-:Y:S01]  /*15120*/  FMUL.FTZ R39, R39, R40 ;  /* 0x0000002827277220 */ /* 0x000fe20000410000 */
[----:B------:R-:W-:-:S02]  /*15130*/  HADD2.F32 R41, -RZ, R41.H1_H1 ;  /* 0x30000029ff297230 */ /* 0x000fc40000004100 */
[C---:B------:R-:W-:Y:S01]  /*15140*/  FFMA.FTZ R45, R36.reuse, R40, -R43 ;  /* 0x00000028242d7223 */ /* 0x040fe2000001082b */
[----:B------:R-:W-:Y:S01]  /*15150*/  HADD2.F32 R40, -RZ, R51.H1_H1 ;  /* 0x30000033ff287230 */ /* 0x000fe20000004100 */
[----:B------:R-:W-:Y:S01]  /*15160*/  F2FP.F16.E4M3.UNPACK_B R43, R6.H1 ;  /* 0x00000006ff2b723e */ /* 0x000fe200030006ff */
[----:B------:R-:W-:Y:S02]  /*15170*/  HADD2.F32 R37, -RZ, R37.H1_H1 ;  /* 0x30000025ff257230 */ /* 0x000fe40000004100 */
[C---:B------:R-:W-:Y:S01]  /*15180*/  FMUL.FTZ R46, R41.reuse, R56 ;  /* 0x00000038292e7220 */ /* 0x040fe20000410000 */
[----:B------:R-:W-:Y:S01]  /*15190*/  FFMA.FTZ R42, R36, R42, R39 ;  /* 0x0000002a242a7223 */ /* 0x000fe20000010027 */
[----:B------:R-:W-:Y:S01]  /*151a0*/  F2FP.F16.E4M3.UNPACK_B R36, R20.H1 ;  /* 0x00000014ff24723e */ /* 0x000fe200030006ff */
[-C--:B------:R-:W-:Y:S01]  /*151b0*/  FMUL.FTZ R41, R41, R40.reuse ;  /* 0x0000002829297220 */ /* 0x080fe20000410000 */
[----:B------:R-:W-:Y:S01]  /*151c0*/  FFMA.FTZ R46, R37, R40, -R46 ;  /* 0x00000028252e7223 */ /* 0x000fe2000001082e */
[----:B------:R-:W-:Y:S01]  /*151d0*/  HADD2.F32 R40, -RZ, R43.H0_H0 ;  /* 0x2000002bff287230 */ /* 0x000fe20000004100 */
[----:B------:R-:W-:Y:S01]  /*151e0*/  F2FP.F16.E4M3.UNPACK_B R20, R20 ;  /* 0x00000014ff14723e */ /* 0x000fe200020006ff */
[----:B------:R-:W-:-:S02]  /*151f0*/  HADD2.F32 R39, -RZ, R48.H0_H0 ;  /* 0x20000030ff277230 */ /* 0x000fc40000004100 */
[----:B------:R-:W-:Y:S01]  /*15200*/  FFMA.FTZ R47, R37, R56, R41 ;  /* 0x00000038252f7223 */ /* 0x000fe20000010029 */
[--C-:B------:R-:W-:Y:S01]  /*15210*/  HADD2.F32 R37, -RZ, R36.reuse.H0_H0 ;  /* 0x20000024ff257230 */ /* 0x100fe20000004100 */
[----:B------:R-:W-:Y:S01]  /*15220*/  F2FP.F16.E4M3.UNPACK_B R6, R6 ;  /* 0x00000006ff06723e */ /* 0x000fe200020006ff */
[----:B------:R-:W-:Y:S02]  /*15230*/  HADD2.F32 R41, -RZ, R36.H1_H1 ;  /* 0x30000024ff297230 */ /* 0x000fe40000004100 */
[C---:B------:R-:W-:Y:S01]  /*15240*/  FMUL.FTZ R51, R39.reuse, R40 ;  /* 0x0000002827337220 */ /* 0x040fe20000410000 */
[----:B------:R-:W-:Y:S02]  /*15250*/  HADD2.F32 R36, -RZ, R38.H0_H0 ;  /* 0x20000026ff247230 */ /* 0x000fe40000004100 */
[----:B------:R-:W-:Y:S01]  /*15260*/  FMUL.FTZ R39, R39, R37 ;  /* 0x0000002527277220 */ /* 0x000fe20000410000 */
[----:B------:R-:W-:Y:S01]  /*15270*/  HADD2.F32 R43, -RZ, R43.H1_H1 ;  /* 0x3000002bff2b7230 */ /* 0x000fe20000004100 */
[----:B------:R-:W-:Y:S01]  /*15280*/  F2FP.SATFINITE.E4M3.F32.PACK_AB_MERGE_C R49, R52, R49, RZ ;  /* 0x000000313431723e */ /* 0x000fe200048070ff */
[----:B------:R-:W-:-:S02]  /*15290*/  HADD2.F32 R48, -RZ, R48.H1_H1 ;  /* 0x30000030ff307230 */ /* 0x000fc40000004100 */
[C---:B------:R-:W-:Y:S01]  /*152a0*/  FFMA.FTZ R51, R36.reuse, R37, -R51 ;  /* 0x0000002524337223 */ /* 0x040fe20000010833 */
[----:B------:R-:W-:Y:S02]  /*152b0*/  HADD2.F32 R38, -RZ, R38.H1_H1 ;  /* 0x30000026ff267230 */ /* 0x000fe40000004100 */
[----:B------:R-:W-:Y:S01]  /*152c0*/  FFMA.FTZ R40, R36, R40, R39 ;  /* 0x0000002824287223 */ /* 0x000fe20000010027 */
[----:B------:R-:W-:Y:S02]  /*152d0*/  HADD2.F32 R36, -RZ, R20.H1_H1 ;  /* 0x30000014ff247230 */ /* 0x000fe40000004100 */
[C---:B------:R-:W-:Y:S01]  /*152e0*/  FMUL.FTZ R37, R48.reuse, R43 ;  /* 0x0000002b30257220 */ /* 0x040fe20000410000 */
[----:B------:R-:W-:Y:S01]  /*152f0*/  FMUL.FTZ R54, R48, R41 ;  /* 0x0000002930367220 */ /* 0x000fe20000410000 */
[----:B------:R-:W-:Y:S01]  /*15300*/  HADD2.F32 R39, -RZ, R6.H0_H0 ;  /* 0x20000006ff277230 */ /* 0x000fe20000004100 */
[----:B------:R-:W-:Y:S01]  /*15310*/  F2FP.SATFINITE.E4M3.F32.PACK_AB_MERGE_C R5, R24, R5, R21 ;  /* 0x000000051805723e */ /* 0x000fe20004807015 */
[----:B------:R-:W-:Y:S01]  /*15320*/  FFMA.FTZ R48, R38, R41, -R37 ;  /* 0x0000002926307223 */ /* 0x000fe20000010825 */
[----:B------:R-:W-:-:S02]  /*15330*/  HADD2.F32 R37, -RZ, R20.H0_H0 ;  /* 0x20000014ff257230 */ /* 0x000fc40000004100 */
[----:B------:R-:W-:Y:S01]  /*15340*/  FFMA.FTZ R55, R38, R43, R54 ;  /* 0x0000002b26377223 */ /* 0x000fe20000010036 */
[--C-:B------:R-:W-:Y:S01]  /*15350*/  HADD2.F32 R20, -RZ, R7.reuse.H0_H0 ;  /* 0x20000007ff147230 */ /* 0x100fe20000004100 */
[----:B------:R-:W-:Y:S01]  /*15360*/  F2FP.SATFINITE.E4M3.F32.PACK_AB_MERGE_C R25, R26, R25, R27 ;  /* 0x000000191a19723e */ /* 0x000fe2000480701b */
[----:B------:R-:W-:Y:S01]  /*15370*/  HADD2.F32 R38, -RZ, R6.H1_H1 ;  /* 0x30000006ff267230 */ /* 0x000fe20000004100 */
[----:B------:R-:W-:Y:S01]  /*15380*/  F2FP.SATFINITE.E4M3.F32.PACK_AB_MERGE_C R48, R48, R51, RZ ;  /* 0x000000333030723e */ /* 0x000fe200048070ff */
[----:B------:R-:W-:Y:S02]  /*15390*/  HADD2.F32 R7, -RZ, R7.H1_H1 ;  /* 0x30000007ff077230 */ /* 0x000fe40000004100 */
[C---:B------:R-:W-:Y:S01]  /*153a0*/  FMUL.FTZ R41, R20.reuse, R39 ;  /* 0x0000002714297220 */ /* 0x040fe20000410000 */
[--C-:B------:R-:W-:Y:S02]  /*153b0*/  HADD2.F32 R6, -RZ, R4.reuse.H0_H0 ;  /* 0x20000004ff067230 */ /* 0x100fe40000004100 */
[----:B------:R-:W-:Y:S01]  /*153c0*/  FMUL.FTZ R20, R20, R37 ;  /* 0x0000002514147220 */ /* 0x000fe20000410000 */
[----:B------:R-:W-:-:S02]  /*153d0*/  HADD2.F32 R4, -RZ, R4.H1_H1 ;  /* 0x30000004ff047230 */ /* 0x000fc40000004100 */
[C---:B------:R-:W-:Y:S01]  /*153e0*/  FMUL.FTZ R43, R7.reuse, R38 ;  /* 0x00000026072b7220 */ /* 0x040fe20000410000 */
[-C--:B------:R-:W-:Y:S01]  /*153f0*/  FMUL.FTZ R7, R7, R36.reuse ;  /* 0x0000002407077220 */ /* 0x080fe20000410000 */
[C---:B------:R-:W-:Y:S01]  /*15400*/  FFMA.FTZ R41, R6.reuse, R37, -R41 ;  /* 0x0000002506297223 */ /* 0x040fe20000010829 */
[----:B------:R-:W-:Y:S01]  /*15410*/  FFMA.FTZ R20, R6, R39, R20 ;  /* 0x0000002706147223 */ /* 0x000fe20000010014 */
[C---:B------:R-:W-:Y:S01]  /*15420*/  FFMA.FTZ R6, R4.reuse, R36, -R43 ;  /* 0x0000002404067223 */ /* 0x040fe2000001082b */
[----:B------:R-:W-:Y:S01]  /*15430*/  FFMA.FTZ R37, R4, R38, R7 ;  /* 0x0000002604257223 */ /* 0x000fe20000010007 */
[----:B------:R-:W-:Y:S02]  /*15440*/  F2FP.SATFINITE.E4M3.F32.PACK_AB_MERGE_C R7, R66, R57, RZ ;  /* 0x000000394207723e */ /* 0x000fe400048070ff */
[----:B------:R-:W-:Y:S02]  /*15450*/  F2FP.SATFINITE.E4M3.F32.PACK_AB_MERGE_C R4, R53, R50, RZ ;  /* 0x000000323504723e */ /* 0x000fe400048070ff */
[----:B------:R-:W-:-:S02]  /*15460*/  F2FP.SATFINITE.E4M3.F32.PACK_AB_MERGE_C R40, R55, R40, RZ ;  /* 0x000000283728723e */ /* 0x000fc400048070ff */
[----:B------:R-:W-:Y:S02]  /*15470*/  F2FP.SATFINITE.E4M3.F32.PACK_AB_MERGE_C R7, R62, R63, R7 ;  /* 0x0000003f3e07723e */ /* 0x000fe40004807007 */
[----:B------:R-:W-:Y:S02]  /*15480*/  F2FP.SATFINITE.E4M3.F32.PACK_AB_MERGE_C R4, R46, R45, R4 ;  /* 0x0000002d2e04723e */ /* 0x000fe40004807004 */
[----:B------:R-:W-:Y:S02]  /*15490*/  F2FP.SATFINITE.E4M3.F32.PACK_AB_MERGE_C R6, R6, R41, R48 ;  /* 0x000000290606723e */ /* 0x000fe40004807030 */
[----:B------:R-:W-:Y:S02]  /*154a0*/  F2FP.SATFINITE.E4M3.F32.PACK_AB_MERGE_C R27, R64, R61, R65 ;  /* 0x0000003d401b723e */ /* 0x000fe40004807041 */
[----:B------:R-:W-:Y:S01]  /*154b0*/  F2FP.SATFINITE.E4M3.F32.PACK_AB_MERGE_C R24, R47, R42, R49 ;  /* 0x0000002a2f18723e */ /* 0x000fe20004807031 */
[----:B------:R1:W-:Y:S01]  /*154c0*/  STS.128 [R67+0x14400], R4 ;  /* 0x0144000443007388 */ /* 0x0003e20000000c00 */
[----:B------:R-:W-:-:S05]  /*154d0*/  F2FP.SATFINITE.E4M3.F32.PACK_AB_MERGE_C R26, R37, R20, R40 ;  /* 0x00000014251a723e */ /* 0x000fca0004807028 */
[----:B------:R1:W-:Y:S02]  /*154e0*/  STS.128 [R0+0x14400], R24 ;  /* 0x0144001800007388 */ /* 0x0003e40000000c00 */
.L_x_580:
[----:B------:R-:W-:Y:S05]  /*154f0*/  BSYNC B1 ;  /* 0x0000000000017941 */ /* 0x000fea0003800000 */
.L_x_579:
[----:B------:R-:W-:Y:S04]  /*15500*/  BSSY B1, `(.L_x_581) ;  /* 0x0000101000017945 */ /* 0x000fe80003800000 */
[----:B------:R-:W-:Y:S05]  /*15510*/  @P1 BRA `(.L_x_582) ;  /* 0x0000000c00fc1947 */ /* 0x000fea0003800000 */
[----:B------:R-:W3:Y:S01]  /*15520*/  LDL R61, [R1+0x20] ;  /* 0x00002000013d7983 */ /* 0x000ee20000100800 */
[----:B-1---5:R-:W-:Y:S02]  /*15530*/  SHF.R.U32.HI R0, RZ, 0x8, R28 ;  /* 0x00000008ff007819 */ /* 0x022fe4000001161c */
[----:B------:R-:W-:Y:S02]  /*15540*/  LOP3.LUT R5, R28, 0xff, RZ, 0xc0, !PT ;  /* 0x000000ff1c057812 */ /* 0x000fe400078ec0ff */
[----:B------:R-:W-:Y:S02]  /*15550*/  LOP3.LUT R4, R0, 0xff, RZ, 0xc0, !PT ;  /* 0x000000ff00047812 */ /* 0x000fe400078ec0ff */
[----:B------:R-:W-:Y:S02]  /*15560*/  LEA.HI R0, R3, R173, RZ, 0x1c ;  /* 0x000000ad03007211 */ /* 0x000fe400078fe0ff */
[----:B----4-:R-:W-:Y:S02]  /*15570*/  PRMT R37, R4, 0x7604, R5 ;  /* 0x0000760404257816 */ /* 0x010fe40000000005 */
[----:B------:R-:W-:-:S02]  /*15580*/  SHF.R.S32.HI R5, RZ, 0x1f, R0 ;  /* 0x0000001fff057819 */ /* 0x000fc40000011400 */
[----:B------:R-:W-:Y:S02]  /*15590*/  SHF.R.U32.HI R20, RZ, 0x8, R31 ;  /* 0x00000008ff147819 */ /* 0x000fe4000001161f */
[----:B------:R-:W-:Y:S01]  /*155a0*/  LEA.HI R4, R5, R0, RZ, 0x2 ;  /* 0x0000000005047211 */ /* 0x000fe200078f10ff */
[----:B------:R-:W-:Y:S01]  /*155b0*/  IMAD.SHL.U32 R5, R0, 0x10, RZ ;  /* 0x0000001000057824 */ /* 0x000fe200078e00ff */
[----:B0-----:R-:W-:Y:S02]  /*155c0*/  LOP3.LUT R21, R31, 0xff, RZ, 0xc0, !PT ;  /* 0x000000ff1f157812 */ /* 0x001fe400078ec0ff */
[----:B------:R-:W-:Y:S02]  /*155d0*/  SHF.L.U32 R4, R4, 0xb, RZ ;  /* 0x0000000b04047819 */ /* 0x000fe400000006ff */
[----:B------:R-:W-:Y:S02]  /*155e0*/  LOP3.LUT R0, R208, 0x30, R5, 0xf8, !PT ;  /* 0x00000030d0007812 */ /* 0x000fe400078ef805 */
[----:B------:R-:W-:-:S02]  /*155f0*/  LOP3.LUT R20, R20, 0xff, RZ, 0xc0, !PT ;  /* 0x000000ff14147812 */ /* 0x000fc400078ec0ff */
[----:B------:R-:W-:Y:S02]  /*15600*/  SHF.R.U32.HI R24, RZ, 0x8, R8 ;  /* 0x00000008ff187819 */ /* 0x000fe40000011608 */
[----:B------:R-:W-:Y:S02]  /*15610*/  LOP3.LUT R0, R0, R209, RZ, 0x3c, !PT ;  /* 0x000000d100007212 */ /* 0x000fe400078e3cff */
[----:B------:R-:W-:Y:S02]  /*15620*/  LOP3.LUT R5, R4, 0xffffe000, RZ, 0xc0, !PT ;  /* 0xffffe00004057812 */ /* 0x000fe400078ec0ff */
[----:B------:R-:W-:Y:S02]  /*15630*/  PRMT R41, R20, 0x7604, R21 ;  /* 0x0000760414297816 */ /* 0x000fe40000000015 */
[----:B------:R-:W-:Y:S02]  /*15640*/  SHF.R.U32.HI R6, RZ, 0x8, R29 ;  /* 0x00000008ff067819 */ /* 0x000fe4000001161d */
[----:B------:R-:W-:-:S02]  /*15650*/  LOP3.LUT R25, R8, 0xff, RZ, 0xc0, !PT ;  /* 0x000000ff08197812 */ /* 0x000fc400078ec0ff */
[----:B------:R-:W-:Y:S02]  /*15660*/  LOP3.LUT R24, R24, 0xff, RZ, 0xc0, !PT ;  /* 0x000000ff18187812 */ /* 0x000fe400078ec0ff */
[----:B------:R-:W-:Y:S02]  /*15670*/  IADD3 R21, R0, R210, R5 ;  /* 0x000000d200157210 */ /* 0x000fe40007ffe005 */
[----:B------:R-:W-:Y:S02]  /*15680*/  SHF.R.U32.HI R0, RZ, 0x8, R9 ;  /* 0x00000008ff007819 */ /* 0x000fe40000011609 */
[----:B------:R-:W-:Y:S02]  /*15690*/  LOP3.LUT R7, R29, 0xff, RZ, 0xc0, !PT ;  /* 0x000000ff1d077812 */ /* 0x000fe400078ec0ff */
[----:B------:R-:W-:Y:S02]  /*156a0*/  LOP3.LUT R6, R6, 0xff, RZ, 0xc0, !PT ;  /* 0x000000ff06067812 */ /* 0x000fe400078ec0ff */
[----:B------:R-:W-:-:S02]  /*156b0*/  PRMT R45, R24, 0x7604, R25 ;  /* 0x00007604182d7816 */ /* 0x000fc40000000019 */
[----:B------:R-:W-:Y:S02]  /*156c0*/  LOP3.LUT R25, R9, 0xff, RZ, 0xc0, !PT ;  /* 0x000000ff09197812 */ /* 0x000fe400078ec0ff */
[----:B------:R-:W-:Y:S02]  /*156d0*/  SHF.R.U32.HI R24, RZ, 0x8, R11 ;  /* 0x00000008ff187819 */ /* 0x000fe4000001160b */
[----:B------:R-:W-:Y:S02]  /*156e0*/  LOP3.LUT R0, R0, 0xff, RZ, 0xc0, !PT ;  /* 0x000000ff00007812 */ /* 0x000fe400078ec0ff */
[----:B------:R-:W-:Y:S02]  /*156f0*/  SHF.R.U32.HI R20, RZ, 0x8, R10 ;  /* 0x00000008ff147819 */ /* 0x000fe4000001160a */
[----:B------:R-:W-:Y:S02]  /*15700*/  PRMT R36, R6, 0x7604, R7 ;  /* 0x0000760406247816 */ /* 0x000fe40000000007 */
[----:B------:R-:W-:-:S02]  /*15710*/  SHF.R.U32.HI R6, RZ, 0x8, R30 ;  /* 0x00000008ff067819 */ /* 0x000fc4000001161e */
[----:B------:R-:W-:Y:S02]  /*15720*/  LOP3.LUT R27, R10, 0xff, RZ, 0xc0, !PT ;  /* 0x000000ff0a1b7812 */ /* 0x000fe400078ec0ff */
[----:B------:R-:W-:Y:S02]  /*15730*/  LOP3.LUT R24, R24, 0xff, RZ, 0xc0, !PT ;  /* 0x000000ff18187812 */ /* 0x000fe400078ec0ff */
[----:B------:R-:W-:Y:S01]  /*15740*/  PRMT R49, R0, 0x7604, R25 ;  /* 0x0000760400317816 */ /* 0x000fe20000000019 */
[----:B------:R-:W-:Y:S01]  /*15750*/  IMAD.IADD R0, R18, 0x1, R21 ;  /* 0x0000000112007824 */ /* 0x000fe200078e0215 */
[----:B------:R-:W-:Y:S02]  /*15760*/  LOP3.LUT R20, R20, 0xff, RZ, 0xc0, !PT ;  /* 0x000000ff14147812 */ /* 0x000fe400078ec0ff */
[----:B------:R-:W-:Y:S02]  /*15770*/  LOP3.LUT R43, R11, 0xff, RZ, 0xc0, !PT ;  /* 0x000000ff0b2b7812 */ /* 0x000fe400078ec0ff */
[----:B------:R-:W-:-:S02]  /*15780*/  LOP3.LUT R7, R30, 0xff, RZ, 0xc0, !PT ;  /* 0x000000ff1e077812 */ /* 0x000fc400078ec0ff */
[----:B------:R-:W-:Y:S02]  /*15790*/  LOP3.LUT R6, R6, 0xff, RZ, 0xc0, !PT ;  /* 0x000000ff06067812 */ /* 0x000fe400078ec0ff */
[----:B------:R-:W-:Y:S02]  /*157a0*/  PRMT R51, R20, 0x7604, R27 ;  /* 0x0000760414337816 */ /* 0x000fe4000000001b */
[----:B------:R-:W-:Y:S02]  /*157b0*/  PRMT R53, R24, 0x7604, R43 ;  /* 0x0000760418357816 */ /* 0x000fe4000000002b */
[----:B------:R-:W0:Y:S01]  /*157c0*/  LDS.128 R24, [R0+0x14400] ;  /* 0x0144000000187984 */ /* 0x000e220000000c00 */
[----:B--2---:R-:W-:Y:S02]  /*157d0*/  PRMT R39, R6, 0x7604, R7 ;  /* 0x0000760406277816 */ /* 0x004fe40000000007 */
[----:B------:R-:W-:Y:S02]  /*157e0*/  SHF.R.U32.HI R21, RZ, 0x10, R29 ;  /* 0x00000010ff157819 */ /* 0x000fe4000001161d */
[----:B------:R-:W-:-:S02]  /*157f0*/  SHF.R.U32.HI R20, RZ, 0x10, R28 ;  /* 0x00000010ff147819 */ /* 0x000fc4000001161c */
[----:B------:R-:W-:Y:S02]  /*15800*/  LOP3.LUT R21, R21, 0xff, RZ, 0xc0, !PT ;  /* 0x000000ff15157812 */ /* 0x000fe400078ec0ff */
[----:B------:R-:W-:Y:S02]  /*15810*/  SHF.R.U32.HI R38, RZ, 0x10, R30 ;  /* 0x00000010ff267819 */ /* 0x000fe4000001161e */
[----:B------:R-:W-:Y:S02]  /*15820*/  PRMT R21, R21, 0x7054, R36 ;  /* 0x0000705415157816 */ /* 0x000fe40000000024 */
[----:B------:R-:W-:Y:S02]  /*15830*/  SHF.R.U32.HI R36, RZ, 0x10, R9 ;  /* 0x00000010ff247819 */ /* 0x000fe40000011609 */
[----:B------:R-:W-:Y:S02]  /*15840*/  LOP3.LUT R20, R20, 0xff, RZ, 0xc0, !PT ;  /* 0x000000ff14147812 */ /* 0x000fe400078ec0ff */
[----:B------:R-:W-:-:S02]  /*15850*/  LOP3.LUT R38, R38, 0xff, RZ, 0xc0, !PT ;  /* 0x000000ff26267812 */ /* 0x000fc400078ec0ff */
[----:B------:R-:W-:Y:S02]  /*15860*/  LOP3.LUT R36, R36, 0xff, RZ, 0xc0, !PT ;  /* 0x000000ff24247812 */ /* 0x000fe400078ec0ff */
[----:B------:R-:W-:Y:S02]  /*15870*/  PRMT R37, R20, 0x7054, R37 ;  /* 0x0000705414257816 */ /* 0x000fe40000000025 */
[----:B------:R-:W-:Y:S02]  /*15880*/  SHF.R.U32.HI R40, RZ, 0x10, R31 ;  /* 0x00000010ff287819 */ /* 0x000fe4000001161f */
[----:B------:R-:W-:Y:S02]  /*15890*/  PRMT R39, R38, 0x7054, R39 ;  /* 0x0000705426277816 */ /* 0x000fe40000000027 */
[----:B------:R-:W-:Y:S02]  /*158a0*/  SHF.R.U32.HI R20, RZ, 0x10, R8 ;  /* 0x00000010ff147819 */ /* 0x000fe40000011608 */
[----:B------:R-:W-:-:S02]  /*158b0*/  SHF.R.U32.HI R38, RZ, 0x10, R10 ;  /* 0x00000010ff267819 */ /* 0x000fc4000001160a */
[----:B------:R-:W-:Y:S02]  /*158c0*/  PRMT R49, R36, 0x7054, R49 ;  /* 0x0000705424317816 */ /* 0x000fe40000000031 */
[----:B------:R-:W-:Y:S02]  /*158d0*/  LOP3.LUT R40, R40, 0xff, RZ, 0xc0, !PT ;  /* 0x000000ff28287812 */ /* 0x000fe400078ec0ff */
[----:B------:R-:W-:Y:S02]  /*158e0*/  LOP3.LUT R20, R20, 0xff, RZ, 0xc0, !PT ;  /* 0x000000ff14147812 */ /* 0x000fe400078ec0ff */
[----:B------:R-:W-:Y:S02]  /*158f0*/  LOP3.LUT R38, R38, 0xff, RZ, 0xc0, !PT ;  /* 0x000000ff26267812 */ /* 0x000fe400078ec0ff */
[----:B------:R-:W-:Y:S02]  /*15900*/  LOP3.LUT R49, R49, 0xff000000, R9, 0xf8, !PT ;  /* 0xff00000031317812 */ /* 0x000fe400078ef809 */
[----:B------:R-:W-:-:S02]  /*15910*/  PRMT R43, R40, 0x7054, R41 ;  /* 0x00007054282b7816 */ /* 0x000fc40000000029 */
[----:B------:R-:W-:Y:S02]  /*15920*/  PRMT R47, R20, 0x7054, R45 ;  /* 0x00007054142f7816 */ /* 0x000fe4000000002d */
[----:B------:R-:W-:Y:S02]  /*15930*/  PRMT R51, R38, 0x7054, R51 ;  /* 0x0000705426337816 */ /* 0x000fe40000000033 */
[----:B------:R-:W-:Y:S02]  /*15940*/  LOP3.LUT R41, R21, 0xff000000, R29, 0xf8, !PT ;  /* 0xff00000015297812 */ /* 0x000fe400078ef81d */
[----:B------:R-:W-:Y:S02]  /*15950*/  F2FP.F16.E4M3.UNPACK_B R48, R49 ;  /* 0x00000031ff30723e */ /* 0x000fe400020006ff */
[----:B0-----:R-:W-:Y:S02]  /*15960*/  F2FP.F16.E4M3.UNPACK_B R36, R25 ;  /* 0x00000019ff24723e */ /* 0x001fe400020006ff */
[----:B------:R-:W-:Y:S01]  /*15970*/  SHF.R.U32.HI R40, RZ, 0x10, R11 ;  /* 0x00000010ff287819 */ /* 0x000fe2000001160b */
[----:B------:R-:W-:Y:S01]  /*15980*/  HADD2.F32 R50, -RZ, R48.H0_H0 ;  /* 0x20000030ff327230 */ /* 0x000fe20000004100 */
[----:B------:R-:W-:-:S02]  /*15990*/  LOP3.LUT R47, R47, 0xff000000, R8, 0xf8, !PT ;  /* 0xff0000002f2f7812 */ /* 0x000fc400078ef808 */
[----:B------:R-:W-:Y:S01]  /*159a0*/  LOP3.LUT R8, R51, 0xff000000, R10, 0xf8, !PT ;  /* 0xff00000033087812 */ /* 0x000fe200078ef80a */
[----:B------:R-:W-:Y:S01]  /*159b0*/  HADD2.F32 R51, -RZ, R48.H1_H1 ;  /* 0x30000030ff337230 */ /* 0x000fe20000004100 */
[----:B------:R-:W-:Y:S02]  /*159c0*/  F2FP.F16.E4M3.UNPACK_B R42, R41 ;  /* 0x00000029ff2a723e */ /* 0x000fe400020006ff */
[----:B------:R-:W-:Y:S02]  /*159d0*/  LOP3.LUT R40, R40, 0xff, RZ, 0xc0, !PT ;  /* 0x000000ff28287812 */ /* 0x000fe400078ec0ff */
[----:B------:R-:W-:Y:S01]  /*159e0*/  LOP3.LUT R20, R39, 0xff000000, R30, 0xf8, !PT ;  /* 0xff00000027147812 */ /* 0x000fe200078ef81e */
[--C-:B------:R-:W-:Y:S01]  /*159f0*/  HADD2.F32 R46, -RZ, R42.reuse.H0_H0 ;  /* 0x2000002aff2e7230 */ /* 0x100fe20000004100 */
[----:B------:R-:W-:Y:S01]  /*15a00*/  LOP3.LUT R45, R43, 0xff000000, R31, 0xf8, !PT ;  /* 0xff0000002b2d7812 */ /* 0x000fe200078ef81f */
[----:B------:R-:W-:Y:S01]  /*15a10*/  HADD2.F32 R43, -RZ, R42.H1_H1 ;  /* 0x3000002aff2b7230 */ /* 0x000fe20000004100 */
[----:B------:R-:W-:-:S02]  /*15a20*/  F2FP.F16.E4M3.UNPACK_B R38, R27 ;  /* 0x0000001bff26723e */ /* 0x000fc400020006ff */
[----:B------:R-:W-:Y:S02]  /*15a30*/  F2FP.F16.E4M3.UNPACK_B R39, R27.H1 ;  /* 0x0000001bff27723e */ /* 0x000fe400030006ff */
[----:B------:R-:W-:Y:S02]  /*15a40*/  PRMT R53, R40, 0x7054, R53 ;  /* 0x0000705428357816 */ /* 0x000fe40000000035 */
[-C--:B------:R-:W-:Y:S02]  /*15a50*/  F2FP.F16.E4M3.UNPACK_B R27, R24.reuse ;  /* 0x00000018ff1b723e */ /* 0x080fe400020006ff */
[----:B------:R-:W-:Y:S02]  /*15a60*/  F2FP.F16.E4M3.UNPACK_B R31, R24.H1 ;  /* 0x00000018ff1f723e */ /* 0x000fe400030006ff */
[----:B------:R-:W-:Y:S02]  /*15a70*/  LOP3.LUT R40, R37, 0xff000000, R28, 0xf8, !PT ;  /* 0xff00000025287812 */ /* 0x000fe400078ef81c */
[----:B------:R-:W-:-:S02]  /*15a80*/  F2FP.F16.E4M3.UNPACK_B R37, R25.H1 ;  /* 0x00000019ff25723e */ /* 0x000fc400030006ff */
[----:B------:R-:W-:Y:S02]  /*15a90*/  F2FP.F16.E4M3.UNPACK_B R49, R49.H1 ;  /* 0x00000031ff31723e */ /* 0x000fe400030006ff */
[----:B------:R-:W-:Y:S02]  /*15aa0*/  F2FP.F16.E4M3.UNPACK_B R41, R41.H1 ;  /* 0x00000029ff29723e */ /* 0x000fe400030006ff */
[----:B------:R-:W-:-:S03]  /*15ab0*/  LOP3.LUT R53, R53, 0xff000000, R11, 0xf8, !PT ;  /* 0xff00000035357812 */ /* 0x000fc600078ef80b */
[----:B------:R-:W-:Y:S01]  /*15ac0*/  HADD2.F32 R42, -RZ, R41.H0_H0 ;  /* 0x20000029ff2a7230 */ /* 0x000fe20000004100 */
[----:B---3--:R-:W0:Y:S02]  /*15ad0*/  LDS.128 R4, [R61+0x14400] ;  /* 0x014400003d047984 */ /* 0x008e240000000c00 */
[-C--:B0-----:R-:W-:Y:S02]  /*15ae0*/  F2FP.F16.E4M3.UNPACK_B R10, R5.reuse ;  /* 0x00000005ff0a723e */ /* 0x081fe400020006ff */
[----:B------:R-:W-:Y:S01]  /*15af0*/  F2FP.F16.E4M3.UNPACK_B R21, R5.H1 ;  /* 0x00000005ff15723e */ /* 0x000fe200030006ff */
[----:B------:R-:W-:Y:S01]  /*15b00*/  HADD2.F32 R5, -RZ, R36.H0_H0 ;  /* 0x20000024ff057230 */ /* 0x000fe20000004100 */
[-C--:B------:R-:W-:Y:S01]  /*15b10*/  F2FP.F16.E4M3.UNPACK_B R29, R7.reuse ;  /* 0x00000007ff1d723e */ /* 0x080fe200020006ff */
[----:B------:R-:W-:Y:S01]  /*15b20*/  HADD2.F32 R9, -RZ, R10.H0_H0 ;  /* 0x2000000aff097230 */ /* 0x000fe20000004100 */
[----:B------:R-:W-:Y:S01]  /*15b30*/  F2FP.F16.E4M3.UNPACK_B R30, R7.H1 ;  /* 0x00000007ff1e723e */ /* 0x000fe200030006ff */
[----:B------:R-:W-:-:S02]  /*15b40*/  HADD2.F32 R36, -RZ, R36.H1_H1 ;  /* 0x30000024ff247230 */ /* 0x000fc40000004100 */
[C---:B------:R-:W-:Y:S01]  /*15b50*/  FMUL.FTZ R24, R5.reuse, R50 ;  /* 0x0000003205187220 */ /* 0x040fe20000410000 */
[----:B------:R-:W-:Y:S01]  /*15b60*/  FMUL.FTZ R25, R5, R46 ;  /* 0x0000002e05197220 */ /* 0x000fe20000410000 */
[----:B------:R-:W-:Y:S02]  /*15b70*/  F2FP.F16.E4M3.UNPACK_B R11, R4.H1 ;  /* 0x00000004ff0b723e */ /* 0x000fe400030006ff */
[C---:B------:R-:W-:Y:S01]  /*15b80*/  FFMA.FTZ R5, R9.reuse, R46, -R24 ;  /* 0x0000002e09057223 */ /* 0x040fe20000010818 */
[----:B------:R-:W-:Y:S02]  /*15b90*/  HADD2.F32 R24, -RZ, R10.H1_H1 ;  /* 0x3000000aff187230 */ /* 0x000fe40000004100 */
[----:B------:R-:W-:Y:S01]  /*15ba0*/  FFMA.FTZ R9, R9, R50, R25 ;  /* 0x0000003209097223 */ /* 0x000fe20000010019 */
[----:B------:R-:W-:Y:S02]  /*15bb0*/  HADD2.F32 R46, -RZ, R49.H0_H0 ;  /* 0x20000031ff2e7230 */ /* 0x000fe40000004100 */
[----:B------:R-:W-:Y:S01]  /*15bc0*/  FMUL.FTZ R55, R36, R51 ;  /* 0x0000003324377220 */ /* 0x000fe20000410000 */
[----:B------:R-:W-:-:S02]  /*15bd0*/  HADD2.F32 R10, -RZ, R37.H0_H0 ;  /* 0x20000025ff0a7230 */ /* 0x000fc40000004100 */
[-C--:B------:R-:W-:Y:S01]  /*15be0*/  FMUL.FTZ R36, R36, R43.reuse ;  /* 0x0000002b24247220 */ /* 0x080fe20000410000 */
[----:B------:R-:W-:Y:S01]  /*15bf0*/  HADD2.F32 R25, -RZ, R21.H0_H0 ;  /* 0x20000015ff197230 */ /* 0x000fe20000004100 */
[----:B------:R-:W-:Y:S01]  /*15c00*/  F2FP.F16.E4M3.UNPACK_B R7, R4 ;  /* 0x00000004ff07723e */ /* 0x000fe200020006ff */
[----:B------:R-:W-:Y:S02]  /*15c10*/  HADD2.F32 R37, -RZ, R37.H1_H1 ;  /* 0x30000025ff257230 */ /* 0x000fe40000004100 */
[C---:B------:R-:W-:Y:S01]  /*15c20*/  FMUL.FTZ R48, R10.reuse, R46 ;  /* 0x0000002e0a307220 */ /* 0x040fe20000410000 */
[-C--:B------:R-:W-:Y:S01]  /*15c30*/  FMUL.FTZ R57, R10, R42.reuse ;  /* 0x0000002a0a397220 */ /* 0x080fe20000410000 */
[C---:B------:R-:W-:Y:S01]  /*15c40*/  FFMA.FTZ R10, R24.reuse, R43, -R55 ;  /* 0x0000002b180a7223 */ /* 0x040fe20000010837 */
[----:B------:R-:W-:Y:S01]  /*15c50*/  FFMA.FTZ R24, R24, R51, R36 ;  /* 0x0000003318187223 */ /* 0x000fe20000010024 */
[C---:B------:R-:W-:Y:S01]  /*15c60*/  FFMA.FTZ R51, R25.reuse, R42, -R48 ;  /* 0x0000002a19337223 */ /* 0x040fe20000010830 */
[----:B------:R-:W-:Y:S01]  /*15c70*/  HADD2.F32 R42, -RZ, R41.H1_H1 ;  /* 0x30000029ff2a7230 */ /* 0x000fe20000004100 */
[----:B------:R-:W-:Y:S01]  /*15c80*/  F2FP.F16.E4M3.UNPACK_B R48, R53 ;  /* 0x00000035ff30723e */ /* 0x000fe200020006ff */
[----:B------:R-:W-:Y:S01]  /*15c90*/  FFMA.FTZ R57, R25, R46, R57 ;  /* 0x0000002e19397223 */ /* 0x000fe20000010039 */
[----:B------:R-:W-:Y:S01]  /*15ca0*/  F2FP.F16.E4M3.UNPACK_B R41, R45 ;  /* 0x0000002dff29723e */ /* 0x000fe200020006ff */
[----:B------:R-:W-:Y:S01]  /*15cb0*/  HADD2.F32 R46, -RZ, R49.H1_H1 ;  /* 0x30000031ff2e7230 */ /* 0x000fe20000004100 */
[----:B------:R-:W-:Y:S01]  /*15cc0*/  F2FP.F16.E4M3.UNPACK_B R53, R53.H1 ;  /* 0x00000035ff35723e */ /* 0x000fe200030006ff */
        /* <DEDUP_REMOVED lines=10> */
[----:B------:R-:W-:-:S02]  /*15d70*/  HADD2.F32 R41, -RZ, R41.H1_H1 ;  /* 0x30000029ff297230 */ /* 0x000fc40000004100 */
[----:B------:R-:W-:Y:S01]  /*15d80*/  FFMA.FTZ R52, R21, R42, -R50 ;  /* 0x0000002a15347223 */ /* 0x000fe20000010832 */
[----:B------:R-:W-:Y:S02]  /*15d90*/  HADD2.F32 R38, -RZ, R38.H1_H1 ;  /* 0x30000026ff267230 */ /* 0x000fe40000004100 */
[C---:B------:R-:W-:Y:S01]  /*15da0*/  FFMA.FTZ R56, R25.reuse, R43, -R56 ;  /* 0x0000002b19387223 */ /* 0x040fe20000010838 */
[----:B------:R-:W-:Y:S02]  /*15db0*/  HADD2.F32 R48, -RZ, R48.H1_H1 ;  /* 0x30000030ff307230 */ /* 0x000fe40000004100 */
[----:B------:R-:W-:Y:S01]  /*15dc0*/  FFMA.FTZ R49, R25, R49, R36 ;  /* 0x0000003119317223 */ /* 0x000fe20000010024 */
[----:B------:R-:W-:Y:S01]  /*15dd0*/  FFMA.FTZ R54, R21, R46, R37 ;  /* 0x0000002e15367223 */ /* 0x000fe20000010025 */
[----:B------:R-:W-:Y:S02]  /*15de0*/  HADD2.F32 R29, -RZ, R29.H1_H1 ;  /* 0x3000001dff1d7230 */ /* 0x000fe40000004100 */
[----:B------:R-:W-:Y:S01]  /*15df0*/  FMUL.FTZ R37, R38, R41 ;  /* 0x0000002926257220 */ /* 0x000fe20000410000 */
[----:B------:R-:W-:-:S02]  /*15e00*/  HADD2.F32 R42, -RZ, R53.H0_H0 ;  /* 0x20000035ff2a7230 */ /* 0x000fc40000004100 */
[-C--:B------:R-:W-:Y:S01]  /*15e10*/  FMUL.FTZ R46, R38, R48.reuse ;  /* 0x00000030262e7220 */ /* 0x080fe20000410000 */
[----:B------:R-:W-:Y:S02]  /*15e20*/  HADD2.F32 R25, -RZ, R39.H0_H0 ;  /* 0x20000027ff197230 */ /* 0x000fe40000004100 */
[C---:B------:R-:W-:Y:S01]  /*15e30*/  FFMA.FTZ R58, R29.reuse, R48, R37 ;  /* 0x000000301d3a7223 */ /* 0x040fe20000010025 */
[----:B------:R-:W-:Y:S02]  /*15e40*/  HADD2.F32 R36, -RZ, R45.H0_H0 ;  /* 0x2000002dff247230 */ /* 0x000fe40000004100 */
[----:B------:R-:W-:Y:S01]  /*15e50*/  FFMA.FTZ R55, R29, R41, -R46 ;  /* 0x000000291d377223 */ /* 0x000fe2000001082e */
[----:B------:R-:W-:Y:S02]  /*15e60*/  HADD2.F32 R21, -RZ, R30.H0_H0 ;  /* 0x2000001eff157230 */ /* 0x000fe40000004100 */
[C---:B------:R-:W-:Y:S01]  /*15e70*/  FMUL.FTZ R38, R25.reuse, R42 ;  /* 0x0000002a19267220 */ /* 0x040fe20000410000 */
[----:B------:R-:W-:Y:S01]  /*15e80*/  F2FP.F16.E4M3.UNPACK_B R37, R47.H1 ;  /* 0x0000002fff25723e */ /* 0x000fe200030006ff */
[----:B------:R-:W-:Y:S01]  /*15e90*/  FMUL.FTZ R25, R25, R36 ;  /* 0x0000002419197220 */ /* 0x000fe20000410000 */
[----:B------:R-:W-:Y:S01]  /*15ea0*/  F2FP.F16.E4M3.UNPACK_B R29, R40.H1 ;  /* 0x00000028ff1d723e */ /* 0x000fe200030006ff */
[----:B------:R-:W-:Y:S01]  /*15eb0*/  FFMA.FTZ R59, R21, R36, -R38 ;  /* 0x00000024153b7223 */ /* 0x000fe20000010826 */
[----:B------:R-:W-:-:S02]  /*15ec0*/  HADD2.F32 R53, -RZ, R53.H1_H1 ;  /* 0x30000035ff357230 */ /* 0x000fc40000004100 */
[----:B------:R-:W-:Y:S01]  /*15ed0*/  FFMA.FTZ R60, R21, R42, R25 ;  /* 0x0000002a153c7223 */ /* 0x000fe20000010019 */
[----:B------:R-:W-:Y:S01]  /*15ee0*/  HADD2.F32 R39, -RZ, R39.H1_H1 ;  /* 0x30000027ff277230 */ /* 0x000fe20000004100 */
[----:B------:R-:W-:Y:S01]  /*15ef0*/  F2FP.F16.E4M3.UNPACK_B R47, R47 ;  /* 0x0000002fff2f723e */ /* 0x000fe200020006ff */
[----:B------:R-:W-:Y:S01]  /*15f00*/  HADD2.F32 R38, -RZ, R37.H0_H0 ;  /* 0x20000025ff267230 */ /* 0x000fe20000004100 */
[----:B------:R-:W-:Y:S01]  /*15f10*/  F2FP.F16.E4M3.UNPACK_B R40, R40 ;  /* 0x00000028ff28723e */ /* 0x000fe200020006ff */
[----:B------:R-:W-:Y:S02]  /*15f20*/  HADD2.F32 R25, -RZ, R31.H0_H0 ;  /* 0x2000001fff197230 */ /* 0x000fe40000004100 */
[----:B------:R-:W-:Y:S01]  /*15f30*/  FMUL.FTZ R41, R39, R53 ;  /* 0x0000003527297220 */ /* 0x000fe20000410000 */
[----:B------:R-:W-:Y:S01]  /*15f40*/  HADD2.F32 R36, -RZ, R29.H0_H0 ;  /* 0x2000001dff247230 */ /* 0x000fe20000004100 */
[----:B------:R-:W-:Y:S01]  /*15f50*/  F2FP.F16.E4M3.UNPACK_B R4, R6 ;  /* 0x00000006ff04723e */ /* 0x000fe200020006ff */
[----:B------:R-:W-:-:S02]  /*15f60*/  HADD2.F32 R45, -RZ, R45.H1_H1 ;  /* 0x3000002dff2d7230 */ /* 0x000fc40000004100 */
[C---:B------:R-:W-:Y:S01]  /*15f70*/  FMUL.FTZ R42, R25.reuse, R38 ;  /* 0x00000026192a7220 */ /* 0x040fe20000410000 */
[----:B------:R-:W-:Y:S02]  /*15f80*/  HADD2.F32 R30, -RZ, R30.H1_H1 ;  /* 0x3000001eff1e7230 */ /* 0x000fe40000004100 */
[----:B------:R-:W-:Y:S01]  /*15f90*/  FMUL.FTZ R25, R25, R36 ;  /* 0x0000002419197220 */ /* 0x000fe20000410000 */
[----:B------:R-:W-:Y:S02]  /*15fa0*/  HADD2.F32 R21, -RZ, R11.H0_H0 ;  /* 0x2000000bff157230 */ /* 0x000fe40000004100 */
[-C--:B------:R-:W-:Y:S01]  /*15fb0*/  FMUL.FTZ R46, R39, R45.reuse ;  /* 0x0000002d272e7220 */ /* 0x080fe20000410000 */
[----:B------:R-:W-:Y:S02]  /*15fc0*/  HADD2.F32 R31, -RZ, R31.H1_H1 ;  /* 0x3000001fff1f7230 */ /* 0x000fe40000004100 */
[----:B------:R-:W-:Y:S01]  /*15fd0*/  FFMA.FTZ R62, R30, R45, -R41 ;  /* 0x0000002d1e3e7223 */ /* 0x000fe20000010829 */
[----:B------:R-:W-:-:S02]  /*15fe0*/  HADD2.F32 R11, -RZ, R11.H1_H1 ;  /* 0x3000000bff0b7230 */ /* 0x000fc40000004100 */
[C---:B------:R-:W-:Y:S01]  /*15ff0*/  FFMA.FTZ R41, R21.reuse, R38, R25 ;  /* 0x0000002615297223 */ /* 0x040fe20000010019 */
[----:B------:R-:W-:Y:S01]  /*16000*/  FFMA.FTZ R53, R30, R53, R46 ;  /* 0x000000351e357223 */ /* 0x000fe2000001002e */
[----:B------:R-:W-:Y:S02]  /*16010*/  HADD2.F32 R38, -RZ, R37.H1_H1 ;  /* 0x30000025ff267230 */ /* 0x000fe40000004100 */
[----:B------:R-:W-:Y:S01]  /*16020*/  FFMA.FTZ R39, R21, R36, -R42 ;  /* 0x0000002415277223 */ /* 0x000fe2000001082a */
[----:B------:R-:W-:Y:S01]  /*16030*/  HADD2.F32 R30, -RZ, R29.H1_H1 ;  /* 0x3000001dff1e7230 */ /* 0x000fe20000004100 */
[----:B------:R-:W-:Y:S01]  /*16040*/  F2FP.F16.E4M3.UNPACK_B R28, R6.H1 ;  /* 0x00000006ff1c723e */ /* 0x000fe200030006ff */
[----:B------:R-:W-:Y:S02]  /*16050*/  HADD2.F32 R36, -RZ, R47.H0_H0 ;  /* 0x2000002fff247230 */ /* 0x000fe40000004100 */
[----:B------:R-:W-:Y:S01]  /*16060*/  FMUL.FTZ R42, R31, R38 ;  /* 0x000000261f2a7220 */ /* 0x000fe20000410000 */
[----:B------:R-:W-:-:S02]  /*16070*/  HADD2.F32 R21, -RZ, R27.H0_H0 ;  /* 0x2000001bff157230 */ /* 0x000fc40000004100 */
[-C--:B------:R-:W-:Y:S01]  /*16080*/  FMUL.FTZ R31, R31, R30.reuse ;  /* 0x0000001e1f1f7220 */ /* 0x080fe20000410000 */
[----:B------:R-:W-:Y:S02]  /*16090*/  HADD2.F32 R27, -RZ, R27.H1_H1 ;  /* 0x3000001bff1b7230 */ /* 0x000fe40000004100 */
[C---:B------:R-:W-:Y:S01]  /*160a0*/  FFMA.FTZ R48, R11.reuse, R30, -R42 ;  /* 0x0000001e0b307223 */ /* 0x040fe2000001082a */
[--C-:B------:R-:W-:Y:S02]  /*160b0*/  HADD2.F32 R30, -RZ, R40.reuse.H0_H0 ;  /* 0x20000028ff1e7230 */ /* 0x100fe40000004100 */
[----:B------:R-:W-:Y:S01]  /*160c0*/  FFMA.FTZ R50, R11, R38, R31 ;  /* 0x000000260b327223 */ /* 0x000fe2000001001f */
[----:B------:R-:W-:Y:S02]  /*160d0*/  HADD2.F32 R11, -RZ, R7.H0_H0 ;  /* 0x20000007ff0b7230 */ /* 0x000fe40000004100 */
[----:B------:R-:W-:Y:S01]  /*160e0*/  FMUL.FTZ R42, R21, R36 ;  /* 0x00000024152a7220 */ /* 0x000fe20000410000 */
[----:B------:R-:W-:Y:S01]  /*160f0*/  HADD2.F32 R38, -RZ, R47.H1_H1 ;  /* 0x3000002fff267230 */ /* 0x000fe20000004100 */
[----:B------:R-:W-:Y:S01]  /*16100*/  F2FP.F16.E4M3.UNPACK_B R6, R26 ;  /* 0x0000001aff06723e */ /* 0x000fe200020006ff */
[----:B------:R-:W-:-:S02]  /*16110*/  HADD2.F32 R40, -RZ, R40.H1_H1 ;  /* 0x30000028ff287230 */ /* 0x000fc40000004100 */
[-C--:B------:R-:W-:Y:S01]  /*16120*/  FMUL.FTZ R46, R21, R30.reuse ;  /* 0x0000001e152e7220 */ /* 0x080fe20000410000 */
[----:B------:R-:W-:Y:S01]  /*16130*/  FFMA.FTZ R42, R11, R30, -R42 ;  /* 0x0000001e0b2a7223 */ /* 0x000fe2000001082a */
[----:B------:R-:W-:Y:S01]  /*16140*/  HADD2.F32 R7, -RZ, R7.H1_H1 ;  /* 0x30000007ff077230 */ /* 0x000fe20000004100 */
[----:B------:R-:W-:Y:S01]  /*16150*/  F2FP.F16.E4M3.UNPACK_B R26, R26.H1 ;  /* 0x0000001aff1a723e */ /* 0x000fe200030006ff */
[C---:B------:R-:W-:Y:S01]  /*16160*/  FMUL.FTZ R30, R27.reuse, R38 ;  /* 0x000000261b1e7220 */ /* 0x040fe20000410000 */
[----:B------:R-:W-:Y:S01]  /*16170*/  F2FP.F16.E4M3.UNPACK_B R25, R8.H1 ;  /* 0x00000008ff19723e */ /* 0x000fe200030006ff */
[----:B------:R-:W-:Y:S01]  /*16180*/  FMUL.FTZ R29, R27, R40 ;  /* 0x000000281b1d7220 */ /* 0x000fe20000410000 */
[----:B------:R-:W-:Y:S01]  /*16190*/  F2FP.F16.E4M3.UNPACK_B R21, R20.H1 ;  /* 0x00000014ff15723e */ /* 0x000fe200030006ff */
[----:B------:R-:W-:Y:S01]  /*161a0*/  FFMA.FTZ R46, R11, R36, R46 ;  /* 0x000000240b2e7223 */ /* 0x000fe2000001002e */
[----:B------:R-:W-:Y:S01]  /*161b0*/  FFMA.FTZ R27, R7, R40, -R30 ;  /* 0x00000028071b7223 */ /* 0x000fe2000001081e */
[----:B------:R-:W-:-:S02]  /*161c0*/  HADD2.F32 R36, -RZ, R25.H0_H0 ;  /* 0x20000019ff247230 */ /* 0x000fc40000004100 */
[----:B------:R-:W-:Y:S01]  /*161d0*/  FFMA.FTZ R29, R7, R38, R29 ;  /* 0x00000026071d7223 */ /* 0x000fe2000001001d */
[--C-:B------:R-:W-:Y:S01]  /*161e0*/  HADD2.F32 R11, -RZ, R26.reuse.H0_H0 ;  /* 0x2000001aff0b7230 */ /* 0x100fe20000004100 */
[----:B------:R-:W-:Y:S01]  /*161f0*/  F2FP.F16.E4M3.UNPACK_B R20, R20 ;  /* 0x00000014ff14723e */ /* 0x000fe200020006ff */
[----:B------:R-:W-:Y:S01]  /*16200*/  HADD2.F32 R30, -RZ, R21.H0_H0 ;  /* 0x20000015ff1e7230 */ /* 0x000fe20000004100 */
[----:B------:R-:W-:Y:S01]  /*16210*/  F2FP.F16.E4M3.UNPACK_B R8, R8 ;  /* 0x00000008ff08723e */ /* 0x000fe200020006ff */
[----:B------:R-:W-:Y:S02]  /*16220*/  HADD2.F32 R25, -RZ, R25.H1_H1 ;  /* 0x30000019ff197230 */ /* 0x000fe40000004100 */
[C---:B------:R-:W-:Y:S01]  /*16230*/  FMUL.FTZ R38, R11.reuse, R36 ;  /* 0x000000240b267220 */ /* 0x040fe20000410000 */
[----:B------:R-:W-:Y:S02]  /*16240*/  HADD2.F32 R26, -RZ, R26.H1_H1 ;  /* 0x3000001aff1a7230 */ /* 0x000fe40000004100 */
[----:B------:R-:W-:Y:S01]  /*16250*/  FMUL.FTZ R40, R11, R30 ;  /* 0x0000001e0b287220 */ /* 0x000fe20000410000 */
[----:B------:R-:W-:Y:S01]  /*16260*/  HADD2.F32 R21, -RZ, R21.H1_H1 ;  /* 0x30000015ff157230 */ /* 0x000fe20000004100 */
[----:B------:R-:W-:Y:S01]  /*16270*/  F2FP.SATFINITE.E4M3.F32.PACK_AB_MERGE_C R51, R52, R51, RZ ;  /* 0x000000333433723e */ /* 0x000fe200048070ff */
[----:B------:R-:W-:-:S02]  /*16280*/  HADD2.F32 R7, -RZ, R28.H0_H0 ;  /* 0x2000001cff077230 */ /* 0x000fc40000004100 */
[C---:B------:R-:W-:Y:S01]  /*16290*/  FMUL.FTZ R11, R26.reuse, R25 ;  /* 0x000000191a0b7220 */ /* 0x040fe20000410000 */
[----:B------:R-:W-:Y:S02]  /*162a0*/  HADD2.F32 R28, -RZ, R28.H1_H1 ;  /* 0x3000001cff1c7230 */ /* 0x000fe40000004100 */
[----:B------:R-:W-:Y:S01]  /*162b0*/  FMUL.FTZ R26, R26, R21 ;  /* 0x000000151a1a7220 */ /* 0x000fe20000410000 */
[----:B------:R-:W-:Y:S01]  /*162c0*/  F2FP.SATFINITE.E4M3.F32.PACK_AB_MERGE_C R54, R54, R57, RZ ;  /* 0x000000393636723e */ /* 0x000fe200048070ff */
[C---:B------:R-:W-:Y:S01]  /*162d0*/  FFMA.FTZ R38, R7.reuse, R30, -R38 ;  /* 0x0000001e07267223 */ /* 0x040fe20000010826 */
[----:B------:R-:W-:Y:S01]  /*162e0*/  FFMA.FTZ R40, R7, R36, R40 ;  /* 0x0000002407287223 */ /* 0x000fe20000010028 */
[C---:B------:R-:W-:Y:S01]  /*162f0*/  FFMA.FTZ R43, R28.reuse, R21, -R11 ;  /* 0x000000151c2b7223 */ /* 0x040fe2000001080b */
[----:B------:R-:W-:Y:S01]  /*16300*/  FFMA.FTZ R45, R28, R25, R26 ;  /* 0x000000191c2d7223 */ /* 0x000fe2000001001a */
[--C-:B------:R-:W-:Y:S01]  /*16310*/  HADD2.F32 R11, -RZ, R20.reuse.H0_H0 ;  /* 0x20000014ff0b7230 */ /* 0x100fe20000004100 */
[----:B------:R-:W-:Y:S01]  /*16320*/  F2FP.SATFINITE.E4M3.F32.PACK_AB_MERGE_C R5, R10, R5, R51 ;  /* 0x000000050a05723e */ /* 0x000fe20004807033 */
[----:B------:R-:W-:Y:S01]  /*16330*/  HADD2.F32 R21, -RZ, R20.H1_H1 ;  /* 0x30000014ff157230 */ /* 0x000fe20000004100 */
[----:B------:R-:W-:Y:S01]  /*16340*/  F2FP.SATFINITE.E4M3.F32.PACK_AB_MERGE_C R38, R43, R38, RZ ;  /* 0x000000262b26723e */ /* 0x000fe200048070ff */
[----:B------:R-:W-:Y:S01]  /*16350*/  HADD2.F32 R20, -RZ, R8.H0_H0 ;  /* 0x20000008ff147230 */ /* 0x000fe20000004100 */
[----:B------:R-:W-:Y:S01]  /*16360*/  F2FP.SATFINITE.E4M3.F32.PACK_AB_MERGE_C R40, R45, R40, RZ ;  /* 0x000000282d28723e */ /* 0x000fe200048070ff */
[----:B------:R-:W-:Y:S01]  /*16370*/  HADD2.F32 R7, -RZ, R6.H0_H0 ;  /* 0x20000006ff077230 */ /* 0x000fe20000004100 */
[----:B------:R-:W-:Y:S01]  /*16380*/  F2FP.SATFINITE.E4M3.F32.PACK_AB_MERGE_C R9, R24, R9, R54 ;  /* 0x000000091809723e */ /* 0x000fe20004807036 */
[----:B------:R-:W-:-:S02]  /*16390*/  HADD2.F32 R25, -RZ, R8.H1_H1 ;  /* 0x30000008ff197230 */ /* 0x000fc40000004100 */
[----:B------:R-:W-:Y:S02]  /*163a0*/  HADD2.F32 R8, -RZ, R6.H1_H1 ;  /* 0x30000006ff087230 */ /* 0x000fe40000004100 */
[CC--:B------:R-:W-:Y:S01]  /*163b0*/  FMUL.FTZ R31, R7.reuse, R20.reuse ;  /* 0x00000014071f7220 */ /* 0x0c0fe20000410000 */
[--C-:B------:R-:W-:Y:S02]  /*163c0*/  HADD2.F32 R6, -RZ, R4.reuse.H0_H0 ;  /* 0x20000004ff067230 */ /* 0x100fe40000004100 */
[----:B------:R-:W-:Y:S01]  /*163d0*/  FMUL.FTZ R7, R7, R11 ;  /* 0x0000000b07077220 */ /* 0x000fe20000410000 */
[----:B------:R-:W-:Y:S02]  /*163e0*/  HADD2.F32 R4, -RZ, R4.H1_H1 ;  /* 0x30000004ff047230 */ /* 0x000fe40000004100 */
[C---:B------:R-:W-:Y:S01]  /*163f0*/  FMUL.FTZ R37, R8.reuse, R25 ;  /* 0x0000001908257220 */ /* 0x040fe20000410000 */
[----:B------:R-:W-:Y:S01]  /*16400*/  FMUL.FTZ R8, R8, R21 ;  /* 0x0000001508087220 */ /* 0x000fe20000410000 */
        /* <DEDUP_REMOVED lines=11> */
[----:B------:R-:W-:Y:S02]  /*164c0*/  F2FP.SATFINITE.E4M3.F32.PACK_AB_MERGE_C R11, R58, R49, R11 ;  /* 0x000000313a0b723e */ /* 0x000fe4000480700b */
[----:B------:R-:W-:Y:S01]  /*164d0*/  F2FP.SATFINITE.E4M3.F32.PACK_AB_MERGE_C R8, R29, R46, R8 ;  /* 0x0000002e1d08723e */ /* 0x000fe20004807008 */
[----:B------:R3:W-:Y:S01]  /*164e0*/  STS.128 [R61+0x14400], R4 ;  /* 0x014400043d007388 */ /* 0x0007e20000000c00 */
[----:B------:R-:W-:-:S05]  /*164f0*/  F2FP.SATFINITE.E4M3.F32.PACK_AB_MERGE_C R10, R25, R20, R40 ;  /* 0x00000014190a723e */ /* 0x000fca0004807028 */
[----:B------:R3:W-:Y:S02]  /*16500*/  STS.128 [R0+0x14400], R8 ;  /* 0x0144000800007388 */ /* 0x0007e40000000c00 */
.L_x_582:
[----:B------:R-:W-:Y:S05]  /*16510*/  BSYNC B1 ;  /* 0x0000000000017941 */ /* 0x000fea0003800000 */
.L_x_581:
[----:B------:R-:W-:Y:S05]  /*16520*/  @P2 BRA `(.L_x_563) ;  /* 0x0000000c00dc2947 */ /* 0x000fea0003800000 */
[----:B------:R-:W4:Y:S01]  /*16530*/  LDL R49, [R1+0x1c] ;  /* 0x00001c0001317983 */ /* 0x000f220000100800 */
[----:B-1-3-5:R-:W-:Y:S02]  /*16540*/  SHF.R.U32.HI R4, RZ, 0x8, R32 ;  /* 0x00000008ff047819 */ /* 0x02afe40000011620 */
[----:B------:R-:W-:Y:S02]  /*16550*/  LOP3.LUT R0, R32, 0xff, RZ, 0xc0, !PT ;  /* 0x000000ff20007812 */ /* 0x000fe400078ec0ff */
[----:B------:R-:W-:Y:S02]  /*16560*/  SHF.R.U32.HI R8, RZ, 0x8, R34 ;  /* 0x00000008ff087819 */ /* 0x000fe40000011622 */
[----:B------:R-:W-:Y:S02]  /*16570*/  LOP3.LUT R5, R4, 0xff, RZ, 0xc0, !PT ;  /* 0x000000ff04057812 */ /* 0x000fe400078ec0ff */
[----:B------:R-:W-:Y:S02]  /*16580*/  LEA.HI R3, R3, R174, RZ, 0x1c ;  /* 0x000000ae03037211 */ /* 0x000fe400078fe0ff */
[----:B------:R-:W-:-:S02]  /*16590*/  LOP3.LUT R4, R34, 0xff, RZ, 0xc0, !PT ;  /* 0x000000ff22047812 */ /* 0x000fc400078ec0ff */
[----:B------:R-:W-:Y:S02]  /*165a0*/  LOP3.LUT R9, R8, 0xff, RZ, 0xc0, !PT ;  /* 0x000000ff08097812 */ /* 0x000fe400078ec0ff */
[----:B0-----:R-:W-:Y:S02]  /*165b0*/  PRMT R21, R5, 0x7604, R0 ;  /* 0x0000760405157816 */ /* 0x001fe40000000000 */
[----:B------:R-:W-:Y:S02]  /*165c0*/  SHF.R.S32.HI R0, RZ, 0x1f, R3 ;  /* 0x0000001fff007819 */ /* 0x000fe40000011403 */
[----:B------:R-:W-:Y:S02]  /*165d0*/  PRMT R25, R9, 0x7604, R4 ;  /* 0x0000760409197816 */ /* 0x000fe40000000004 */
[----:B------:R-:W-:Y:S01]  /*165e0*/  LEA.HI R4, R0, R3, RZ, 0x2 ;  /* 0x0000000300047211 */ /* 0x000fe200078f10ff */
[----:B------:R-:W-:Y:S01]  /*165f0*/  IMAD.SHL.U32 R3, R3, 0x10, RZ ;  /* 0x0000001003037824 */ /* 0x000fe200078e00ff */
[----:B------:R-:W-:-:S02]  /*16600*/  SHF.R.U32.HI R7, RZ, 0x8, R33 ;  /* 0x00000008ff077819 */ /* 0x000fc40000011621 */
[----:B------:R-:W-:Y:S01]  /*16610*/  LOP3.LUT R6, R33, 0xff, RZ, 0xc0, !PT ;  /* 0x000000ff21067812 */ /* 0x000fe200078ec0ff */
[----:B------:R-:W-:Y:S01]  /*16620*/  IMAD.SHL.U32 R4, R4, 0x800, RZ ;  /* 0x0000080004047824 */ /* 0x000fe200078e00ff */
[----:B------:R-:W-:Y:S02]  /*16630*/  LOP3.LUT R0, R208, 0x30, R3, 0xf8, !PT ;  /* 0x00000030d0007812 */ /* 0x000fe400078ef803 */
[----:B------:R-:W-:Y:S02]  /*16640*/  LOP3.LUT R7, R7, 0xff, RZ, 0xc0, !PT ;  /* 0x000000ff07077812 */ /* 0x000fe400078ec0ff */
[----:B------:R-:W-:Y:S02]  /*16650*/  SHF.R.U32.HI R8, RZ, 0x8, R12 ;  /* 0x00000008ff087819 */ /* 0x000fe4000001160c */
[----:B------:R-:W-:Y:S02]  /*16660*/  LOP3.LUT R0, R0, R209, RZ, 0x3c, !PT ;  /* 0x000000d100007212 */ /* 0x000fe400078e3cff */
[----:B------:R-:W-:-:S02]  /*16670*/  LOP3.LUT R3, R4, 0xffffe000, RZ, 0xc0, !PT ;  /* 0xffffe00004037812 */ /* 0x000fc400078ec0ff */
[----:B------:R-:W-:Y:S02]  /*16680*/  PRMT R20, R7, 0x7604, R6 ;  /* 0x0000760407147816 */ /* 0x000fe40000000006 */
[----:B------:R-:W-:Y:S02]  /*16690*/  SHF.R.U32.HI R6, RZ, 0x8, R35 ;  /* 0x00000008ff067819 */ /* 0x000fe40000011623 */
[----:B------:R-:W-:Y:S02]  /*166a0*/  LOP3.LUT R7, R12, 0xff, RZ, 0xc0, !PT ;  /* 0x000000ff0c077812 */ /* 0x000fe400078ec0ff */
[----:B------:R-:W-:Y:S02]  /*166b0*/  LOP3.LUT R8, R8, 0xff, RZ, 0xc0, !PT ;  /* 0x000000ff08087812 */ /* 0x000fe400078ec0ff */
[----:B------:R-:W-:Y:S02]  /*166c0*/  IADD3 R3, R0, R210, R3 ;  /* 0x000000d200037210 */ /* 0x000fe40007ffe003 */
[----:B------:R-:W-:-:S02]  /*166d0*/  LOP3.LUT R5, R35, 0xff, RZ, 0xc0, !PT ;  /* 0x000000ff23057812 */ /* 0x000fc400078ec0ff */
[----:B------:R-:W-:Y:S02]  /*166e0*/  LOP3.LUT R6, R6, 0xff, RZ, 0xc0, !PT ;  /* 0x000000ff06067812 */ /* 0x000fe400078ec0ff */
[----:B------:R-:W-:Y:S02]  /*166f0*/  PRMT R29, R8, 0x7604, R7 ;  /* 0x00007604081d7816 */ /* 0x000fe40000000007 */
[----:B------:R-:W-:Y:S02]  /*16700*/  SHF.R.U32.HI R8, RZ, 0x8, R13 ;  /* 0x00000008ff087819 */ /* 0x000fe4000001160d */
[----:B------:R-:W-:Y:S02]  /*16710*/  IADD3 R0, R18, R3, RZ ;  /* 0x0000000312007210 */ /* 0x000fe40007ffe0ff */
[----:B------:R-:W-:Y:S02]  /*16720*/  PRMT R24, R6, 0x7604, R5 ;  /* 0x0000760406187816 */ /* 0x000fe40000000005 */
[----:B------:R-:W-:-:S02]  /*16730*/  LOP3.LUT R3, R8, 0xff, RZ, 0xc0, !PT ;  /* 0x000000ff08037812 */ /* 0x000fc400078ec0ff */
[----:B------:R-:W0:Y:S01]  /*16740*/  LDS.128 R8, [R0+0x14400] ;  /* 0x0144000000087984 */ /* 0x000e220000000c00 */
[----:B------:R-:W-:Y:S02]  /*16750*/  SHF.R.U32.HI R31, RZ, 0x8, R15 ;  /* 0x00000008ff1f7819 */ /* 0x000fe4000001160f */
[----:B------:R-:W-:Y:S02]  /*16760*/  LOP3.LUT R26, R13, 0xff, RZ, 0xc0, !PT ;  /* 0x000000ff0d1a7812 */ /* 0x000fe400078ec0ff */
[----:B------:R-:W-:Y:S02]  /*16770*/  LOP3.LUT R30, R15, 0xff, RZ, 0xc0, !PT ;  /* 0x000000ff0f1e7812 */ /* 0x000fe400078ec0ff */
[----:B------:R-:W-:Y:S02]  /*16780*/  LOP3.LUT R31, R31, 0xff, RZ, 0xc0, !PT ;  /* 0x000000ff1f1f7812 */ /* 0x000fe400078ec0ff */
[----:B------:R-:W-:Y:S02]  /*16790*/  PRMT R26, R3, 0x7604, R26 ;  /* 0x00007604031a7816 */ /* 0x000fe4000000001a */
[----:B------:R-:W-:-:S02]  /*167a0*/  SHF.R.U32.HI R3, RZ, 0x10, R33 ;  /* 0x00000010ff037819 */ /* 0x000fc40000011621 */
[----:B------:R-:W-:Y:S02]  /*167b0*/  PRMT R30, R31, 0x7604, R30 ;  /* 0x000076041f1e7816 */ /* 0x000fe4000000001e */
[----:B------:R-:W-:Y:S01]  /*167c0*/  SHF.R.U32.HI R28, RZ, 0x8, R14 ;  /* 0x00000008ff1c7819 */ /* 0x000fe2000001160e */
[----:B------:R-:W-:Y:S01]  /*167d0*/  IMAD.U32 R3, R3, 0x10000, RZ ;  /* 0x0001000003037824 */ /* 0x000fe200078e00ff */
[----:B------:R-:W-:Y:S02]  /*167e0*/  SHF.R.U32.HI R31, RZ, 0x10, R13 ;  /* 0x00000010ff1f7819 */ /* 0x000fe4000001160d */
[----:B------:R-:W-:Y:S02]  /*167f0*/  LOP3.LUT R27, R14, 0xff, RZ, 0xc0, !PT ;  /* 0x000000ff0e1b7812 */ /* 0x000fe400078ec0ff */
[----:B------:R-:W-:Y:S01]  /*16800*/  LOP3.LUT R28, R28, 0xff, RZ, 0xc0, !PT ;  /* 0x000000ff1c1c7812 */ /* 0x000fe200078ec0ff */
[----:B------:R-:W-:Y:S01]  /*16810*/  IMAD.U32 R31, R31, 0x10000, RZ ;  /* 0x000100001f1f7824 */ /* 0x000fe200078e00ff */
[----:B--2---:R-:W-:-:S02]  /*16820*/  SHF.R.U32.HI R39, RZ, 0x10, R15 ;  /* 0x00000010ff277819 */ /* 0x004fc4000001160f */
[----:B------:R-:W-:Y:S02]  /*16830*/  LOP3.LUT R3, R20, 0xff0000, R3, 0xf8, !PT ;  /* 0x00ff000014037812 */ /* 0x000fe400078ef803 */
[----:B----4-:R-:W-:Y:S02]  /*16840*/  PRMT R37, R28, 0x7604, R27 ;  /* 0x000076041c257816 */ /* 0x010fe4000000001b */
[----:B------:R-:W-:Y:S02]  /*16850*/  SHF.R.U32.HI R27, RZ, 0x10, R35 ;  /* 0x00000010ff1b7819 */ /* 0x000fe40000011623 */
[----:B------:R-:W-:Y:S02]  /*16860*/  SHF.L.U32 R39, R39, 0x10, RZ ;  /* 0x0000001027277819 */ /* 0x000fe400000006ff */
[----:B------:R-:W-:Y:S01]  /*16870*/  LOP3.LUT R31, R26, 0xff0000, R31, 0xf8, !PT ;  /* 0x00ff00001a1f7812 */ /* 0x000fe200078ef81f */
[----:B------:R-:W-:Y:S01]  /*16880*/  IMAD.U32 R27, R27, 0x10000, RZ ;  /* 0x000100001b1b7824 */ /* 0x000fe200078e00ff */
        /* <DEDUP_REMOVED lines=12> */
[----:B------:R-:W-:-:S02]  /*16950*/  F2FP.F16.E4M3.UNPACK_B R39, R37 ;  /* 0x00000025ff27723e */ /* 0x000fc400020006ff */
[----:B------:R-:W-:Y:S02]  /*16960*/  LOP3.LUT R27, R24, 0xff0000, R27, 0xf8, !PT ;  /* 0x00ff0000181b7812 */ /* 0x000fe400078ef81b */
[----:B------:R-:W-:Y:S01]  /*16970*/  F2FP.F16.E4M3.UNPACK_B R34, R33 ;  /* 0x00000021ff22723e */ /* 0x000fe200020006ff */
[--C-:B------:R-:W-:Y:S01]  /*16980*/  HADD2.F32 R40, -RZ, R39.reuse.H0_H0 ;  /* 0x20000027ff287230 */ /* 0x100fe20000004100 */
[----:B------:R-:W-:Y:S01]  /*16990*/  LOP3.LUT R36, R27, 0xff000000, R35, 0xf8, !PT ;  /* 0xff0000001b247812 */ /* 0x000fe200078ef823 */
[----:B------:R-:W-:Y:S01]  /*169a0*/  HADD2.F32 R39, -RZ, R39.H1_H1 ;  /* 0x30000027ff277230 */ /* 0x000fe20000004100 */
[----:B0-----:R-:W-:Y:S01]  /*169b0*/  F2FP.F16.E4M3.UNPACK_B R27, R9.H1 ;  /* 0x00000009ff1b723e */ /* 0x001fe200030006ff */
[----:B------:R-:W-:Y:S01]  /*169c0*/  HADD2.F32 R35, -RZ, R34.H0_H0 ;  /* 0x20000022ff237230 */ /* 0x000fe20000004100 */
[-C--:B------:R-:W-:Y:S02]  /*169d0*/  F2FP.F16.E4M3.UNPACK_B R28, R10.reuse ;  /* 0x0000000aff1c723e */ /* 0x080fe400020006ff */
[----:B------:R-:W-:-:S02]  /*169e0*/  F2FP.F16.E4M3.UNPACK_B R29, R10.H1 ;  /* 0x0000000aff1d723e */ /* 0x000fc400030006ff */
[----:B------:R-:W-:Y:S02]  /*169f0*/  F2FP.F16.E4M3.UNPACK_B R10, R37.H1 ;  /* 0x00000025ff0a723e */ /* 0x000fe400030006ff */
[----:B------:R-:W-:Y:S02]  /*16a00*/  F2FP.F16.E4M3.UNPACK_B R33, R33.H1 ;  /* 0x00000021ff21723e */ /* 0x000fe400030006ff */
[-C--:B------:R-:W-:Y:S02]  /*16a10*/  F2FP.F16.E4M3.UNPACK_B R30, R11.reuse ;  /* 0x0000000bff1e723e */ /* 0x080fe400020006ff */
[----:B------:R-:W-:Y:S01]  /*16a20*/  F2FP.F16.E4M3.UNPACK_B R31, R11.H1 ;  /* 0x0000000bff1f723e */ /* 0x000fe200030006ff */
[----:B------:R-:W-:Y:S01]  /*16a30*/  HADD2.F32 R37, -RZ, R33.H0_H0 ;  /* 0x20000021ff257230 */ /* 0x000fe20000004100 */
[-C--:B------:R-:W-:Y:S02]  /*16a40*/  F2FP.F16.E4M3.UNPACK_B R11, R8.reuse ;  /* 0x00000008ff0b723e */ /* 0x080fe400020006ff */
[----:B------:R-:W-:Y:S01]  /*16a50*/  F2FP.F16.E4M3.UNPACK_B R26, R8.H1 ;  /* 0x00000008ff1a723e */ /* 0x000fe200030006ff */
[----:B------:R-:W0:Y:S02]  /*16a60*/  LDS.128 R4, [R49+0x14400] ;  /* 0x0144000031047984 */ /* 0x000e240000000c00 */
[----:B0-----:R-:W-:-:S02]  /*16a70*/  F2FP.F16.E4M3.UNPACK_B R3, R6 ;  /* 0x00000006ff03723e */ /* 0x001fc400020006ff */
[----:B------:R-:W-:Y:S02]  /*16a80*/  F2FP.F16.E4M3.UNPACK_B R21, R6.H1 ;  /* 0x00000006ff15723e */ /* 0x000fe400030006ff */
[----:B------:R-:W-:Y:S02]  /*16a90*/  F2FP.F16.E4M3.UNPACK_B R6, R9 ;  /* 0x00000009ff06723e */ /* 0x000fe400020006ff */
[-C--:B------:R-:W-:Y:S02]  /*16aa0*/  F2FP.F16.E4M3.UNPACK_B R14, R5.reuse ;  /* 0x00000005ff0e723e */ /* 0x080fe400020006ff */
[----:B------:R-:W-:Y:S01]  /*16ab0*/  F2FP.F16.E4M3.UNPACK_B R15, R5.H1 ;  /* 0x00000005ff0f723e */ /* 0x000fe200030006ff */
[--C-:B------:R-:W-:Y:S01]  /*16ac0*/  HADD2.F32 R5, -RZ, R6.reuse.H0_H0 ;  /* 0x20000006ff057230 */ /* 0x100fe20000004100 */
[-C--:B------:R-:W-:Y:S01]  /*16ad0*/  F2FP.F16.E4M3.UNPACK_B R24, R7.reuse ;  /* 0x00000007ff18723e */ /* 0x080fe200020006ff */
[----:B------:R-:W-:Y:S01]  /*16ae0*/  HADD2.F32 R6, -RZ, R6.H1_H1 ;  /* 0x30000006ff067230 */ /* 0x000fe20000004100 */
[----:B------:R-:W-:Y:S01]  /*16af0*/  F2FP.F16.E4M3.UNPACK_B R25, R7.H1 ;  /* 0x00000007ff19723e */ /* 0x000fe200030006ff */
[----:B------:R-:W-:Y:S01]  /*16b00*/  HADD2.F32 R8, -RZ, R15.H0_H0 ;  /* 0x2000000fff087230 */ /* 0x000fe20000004100 */
[----:B------:R-:W-:Y:S01]  /*16b10*/  F2FP.F16.E4M3.UNPACK_B R7, R4 ;  /* 0x00000004ff07723e */ /* 0x000fe200020006ff */
[----:B------:R-:W-:Y:S01]  /*16b20*/  FMUL.FTZ R9, R5, R40 ;  /* 0x0000002805097220 */ /* 0x000fe20000410000 */
[----:B------:R-:W-:Y:S01]  /*16b30*/  F2FP.F16.E4M3.UNPACK_B R13, R4.H1 ;  /* 0x00000004ff0d723e */ /* 0x000fe200030006ff */
[----:B------:R-:W-:-:S02]  /*16b40*/  HADD2.F32 R4, -RZ, R14.H0_H0 ;  /* 0x2000000eff047230 */ /* 0x000fc40000004100 */
[----:B------:R-:W-:Y:S01]  /*16b50*/  FMUL.FTZ R41, R5, R35 ;  /* 0x0000002305297220 */ /* 0x000fe20000410000 */
[----:B------:R-:W-:Y:S02]  /*16b60*/  HADD2.F32 R14, -RZ, R14.H1_H1 ;  /* 0x3000000eff0e7230 */ /* 0x000fe40000004100 */
[----:B------:R-:W-:Y:S01]  /*16b70*/  FMUL.FTZ R43, R6, R39 ;  /* 0x00000027062b7220 */ /* 0x000fe20000410000 */
[----:B------:R-:W-:Y:S02]  /*16b80*/  HADD2.F32 R15, -RZ, R15.H1_H1 ;  /* 0x3000000fff0f7230 */ /* 0x000fe40000004100 */
[C---:B------:R-:W-:Y:S01]  /*16b90*/  FFMA.FTZ R5, R4.reuse, R35, -R9 ;  /* 0x0000002304057223 */ /* 0x040fe20000010809 */
[----:B------:R-:W-:Y:S01]  /*16ba0*/  FFMA.FTZ R9, R4, R40, R41 ;  /* 0x0000002804097223 */ /* 0x000fe20000010029 */
[----:B------:R-:W-:Y:S02]  /*16bb0*/  HADD2.F32 R35, -RZ, R34.H1_H1 ;  /* 0x30000022ff237230 */ /* 0x000fe40000004100 */
[----:B------:R-:W-:-:S02]  /*16bc0*/  HADD2.F32 R41, -RZ, R10.H0_H0 ;  /* 0x2000000aff297230 */ /* 0x000fc40000004100 */
        /* <DEDUP_REMOVED lines=20> */
[----:B------:R-:W-:Y:S02]  /*16d10*/  HADD2.F32 R8, -RZ, R24.H0_H0 ;  /* 0x20000018ff087230 */ /* 0x000fe40000004100 */
[C---:B------:R-:W-:Y:S01]  /*16d20*/  FMUL.FTZ R43, R10.reuse, R39 ;  /* 0x000000270a2b7220 */ /* 0x040fe20000410000 */
[----:B------:R-:W-:Y:S02]  /*16d30*/  HADD2.F32 R37, -RZ, R37.H1_H1 ;  /* 0x30000025ff257230 */ /* 0x000fe40000004100 */
[----:B------:R-:W-:Y:S01]  /*16d40*/  FMUL.FTZ R10, R10, R35 ;  /* 0x000000230a0a7220 */ /* 0x000fe20000410000 */
[----:B------:R-:W-:-:S02]  /*16d50*/  HADD2.F32 R30, -RZ, R30.H1_H1 ;  /* 0x3000001eff1e7230 */ /* 0x000fc40000004100 */
[C---:B------:R-:W-:Y:S01]  /*16d60*/  FFMA.FTZ R34, R15.reuse, R34, R27 ;  /* 0x000000220f227223 */ /* 0x040fe2000001001b */
[----:B------:R-:W-:Y:S02]  /*16d70*/  HADD2.F32 R33, -RZ, R33.H1_H1 ;  /* 0x30000021ff217230 */ /* 0x000fe40000004100 */
[C---:B------:R-:W-:Y:S01]  /*16d80*/  FFMA.FTZ R43, R8.reuse, R35, -R43 ;  /* 0x00000023082b7223 */ /* 0x040fe2000001082b */
[----:B------:R-:W-:Y:S01]  /*16d90*/  FFMA.FTZ R39, R8, R39, R10 ;  /* 0x0000002708277223 */ /* 0x000fe2000001000a */
[----:B------:R-:W-:Y:S01]  /*16da0*/  FFMA.FTZ R40, R15, R14, -R40 ;  /* 0x0000000e0f287223 */ /* 0x000fe20000010828 */
[----:B------:R-:W-:Y:S02]  /*16db0*/  HADD2.F32 R24, -RZ, R24.H1_H1 ;  /* 0x30000018ff187230 */ /* 0x000fe40000004100 */
[C---:B------:R-:W-:Y:S01]  /*16dc0*/  FMUL.FTZ R35, R30.reuse, R37 ;  /* 0x000000251e237220 */ /* 0x040fe20000410000 */
[----:B------:R-:W-:Y:S02]  /*16dd0*/  HADD2.F32 R27, -RZ, R42.H0_H0 ;  /* 0x2000002aff1b7230 */ /* 0x000fe40000004100 */
[----:B------:R-:W-:Y:S01]  /*16de0*/  FMUL.FTZ R30, R30, R33 ;  /* 0x000000211e1e7220 */ /* 0x000fe20000410000 */
[----:B------:R-:W-:-:S02]  /*16df0*/  HADD2.F32 R10, -RZ, R31.H0_H0 ;  /* 0x2000001fff0a7230 */ /* 0x000fc40000004100 */
[C---:B------:R-:W-:Y:S01]  /*16e00*/  FFMA.FTZ R46, R24.reuse, R33, -R35 ;  /* 0x00000021182e7223 */ /* 0x040fe20000010823 */
[--C-:B------:R-:W-:Y:S02]  /*16e10*/  HADD2.F32 R15, -RZ, R36.reuse.H0_H0 ;  /* 0x20000024ff0f7230 */ /* 0x100fe40000004100 */
[----:B------:R-:W-:Y:S01]  /*16e20*/  FFMA.FTZ R48, R24, R37, R30 ;  /* 0x0000002518307223 */ /* 0x000fe2000001001e */
[----:B------:R-:W-:Y:S02]  /*16e30*/  HADD2.F32 R8, -RZ, R25.H0_H0 ;  /* 0x20000019ff087230 */ /* 0x000fe40000004100 */
[C---:B------:R-:W-:Y:S01]  /*16e40*/  FMUL.FTZ R47, R10.reuse, R27 ;  /* 0x0000001b0a2f7220 */ /* 0x040fe20000410000 */
[----:B------:R-:W-:Y:S01]  /*16e50*/  F2FP.F16.E4M3.UNPACK_B R24, R38.H1 ;  /* 0x00000026ff18723e */ /* 0x000fe200030006ff */
[----:B------:R-:W-:Y:S01]  /*16e60*/  FMUL.FTZ R10, R10, R15 ;  /* 0x0000000f0a0a7220 */ /* 0x000fe20000410000 */
[----:B------:R-:W-:Y:S01]  /*16e70*/  F2FP.F16.E4M3.UNPACK_B R14, R32.H1 ;  /* 0x00000020ff0e723e */ /* 0x000fe200030006ff */
[----:B------:R-:W-:-:S02]  /*16e80*/  HADD2.F32 R36, -RZ, R36.H1_H1 ;  /* 0x30000024ff247230 */ /* 0x000fc40000004100 */
[C---:B------:R-:W-:Y:S01]  /*16e90*/  FFMA.FTZ R47, R8.reuse, R15, -R47 ;  /* 0x0000000f082f7223 */ /* 0x040fe2000001082f */
[----:B------:R-:W-:Y:S01]  /*16ea0*/  FFMA.FTZ R37, R8, R27, R10 ;  /* 0x0000001b08257223 */ /* 0x000fe2000001000a */
[----:B------:R-:W-:Y:S01]  /*16eb0*/  HADD2.F32 R42, -RZ, R42.H1_H1 ;  /* 0x3000002aff2a7230 */ /* 0x000fe20000004100 */
[----:B------:R-:W-:Y:S01]  /*16ec0*/  F2FP.F16.E4M3.UNPACK_B R38, R38 ;  /* 0x00000026ff26723e */ /* 0x000fe200020006ff */
[----:B------:R-:W-:Y:S01]  /*16ed0*/  HADD2.F32 R31, -RZ, R31.H1_H1 ;  /* 0x3000001fff1f7230 */ /* 0x000fe20000004100 */
[----:B------:R-:W-:Y:S01]  /*16ee0*/  F2FP.F16.E4M3.UNPACK_B R32, R32 ;  /* 0x00000020ff20723e */ /* 0x000fe200020006ff */
[----:B------:R-:W-:Y:S01]  /*16ef0*/  HADD2.F32 R27, -RZ, R24.H0_H0 ;  /* 0x20000018ff1b7230 */ /* 0x000fe20000004100 */
[----:B------:R-:W-:Y:S01]  /*16f00*/  F2FP.SATFINITE.E4M3.F32.PACK_AB_MERGE_C R40, R40, R45, RZ ;  /* 0x0000002d2828723e */ /* 0x000fe200048070ff */
[----:B------:R-:W-:Y:S02]  /*16f10*/  HADD2.F32 R10, -RZ, R26.H0_H0 ;  /* 0x2000001aff0a7230 */ /* 0x000fe40000004100 */
[----:B------:R-:W-:Y:S01]  /*16f20*/  FMUL.FTZ R30, R31, R42 ;  /* 0x0000002a1f1e7220 */ /* 0x000fe20000410000 */
[----:B------:R-:W-:-:S02]  /*16f30*/  HADD2.F32 R15, -RZ, R14.H0_H0 ;  /* 0x2000000eff0f7230 */ /* 0x000fc40000004100 */
[-C--:B------:R-:W-:Y:S01]  /*16f40*/  FMUL.FTZ R33, R31, R36.reuse ;  /* 0x000000241f217220 */ /* 0x080fe20000410000 */
        /* <DEDUP_REMOVED lines=10> */
[----:B------:R-:W-:Y:S01]  /*16ff0*/  FFMA.FTZ R30, R8, R27, R10 ;  /* 0x0000001b081e7223 */ /* 0x000fe2000001000a */
[----:B------:R-:W-:Y:S02]  /*17000*/  HADD2.F32 R13, -RZ, R13.H1_H1 ;  /* 0x3000000dff0d7230 */ /* 0x000fe40000004100 */
        /* <DEDUP_REMOVED lines=8> */
[----:B------:R-:W-:Y:S01]  /*17090*/  F2FP.SATFINITE.E4M3.F32.PACK_AB_MERGE_C R5, R4, R5, R40 ;  /* 0x000000050405723e */ /* 0x000fe20004807028 */
        /* <DEDUP_REMOVED lines=11> */
[----:B------:R-:W-:Y:S01]  /*17150*/  FMUL.FTZ R11, R11, R32 ;  /* 0x000000200b0b7220 */ /* 0x000fe20000410000 */
[----:B------:R-:W-:Y:S01]  /*17160*/  F2FP.F16.E4M3.UNPACK_B R10, R20.H1 ;  /* 0x00000014ff0a723e */ /* 0x000fe200030006ff */
[----:B------:R-:W-:Y:S01]  /*17170*/  FFMA.FTZ R32, R7, R32, -R14 ;  /* 0x0000002007207223 */ /* 0x000fe2000001080e */
[----:B------:R-:W-:-:S02]  /*17180*/  HADD2.F32 R14, -RZ, R13.H0_H0 ;  /* 0x2000000dff0e7230 */ /* 0x000fc40000004100 */
[----:B------:R-:W-:Y:S01]  /*17190*/  FFMA.FTZ R38, R7, R38, R11 ;  /* 0x0000002607267223 */ /* 0x000fe2000001000b */
[----:B------:R-:W-:Y:S01]  /*171a0*/  HADD2.F32 R8, -RZ, R29.H0_H0 ;  /* 0x2000001dff087230 */ /* 0x000fe20000004100 */
[----:B------:R-:W-:Y:S01]  /*171b0*/  F2FP.F16.E4M3.UNPACK_B R12, R12 ;  /* 0x0000000cff0c723e */ /* 0x000fe200020006ff */
[----:B------:R-:W-:Y:S01]  /*171c0*/  HADD2.F32 R11, -RZ, R10.H0_H0 ;  /* 0x2000000aff0b7230 */ /* 0x000fe20000004100 */
[----:B------:R-:W-:Y:S01]  /*171d0*/  F2FP.F16.E4M3.UNPACK_B R20, R20 ;  /* 0x00000014ff14723e */ /* 0x000fe200020006ff */
[----:B------:R-:W-:Y:S02]  /*171e0*/  HADD2.F32 R7, -RZ, R21.H0_H0 ;  /* 0x20000015ff077230 */ /* 0x000fe40000004100 */
[C---:B------:R-:W-:Y:S01]  /*171f0*/  FMUL.FTZ R36, R8.reuse, R14 ;  /* 0x0000000e08247220 */ /* 0x040fe20000410000 */
[----:B------:R-:W-:Y:S02]  /*17200*/  HADD2.F32 R24, -RZ, R13.H1_H1 ;  /* 0x3000000dff187230 */ /* 0x000fe40000004100 */
[----:B------:R-:W-:Y:S01]  /*17210*/  FMUL.FTZ R8, R8, R11 ;  /* 0x0000000b08087220 */ /* 0x000fe20000410000 */
[----:B------:R-:W-:-:S02]  /*17220*/  HADD2.F32 R29, -RZ, R29.H1_H1 ;  /* 0x3000001dff1d7230 */ /* 0x000fc40000004100 */
[----:B------:R-:W-:Y:S01]  /*17230*/  FFMA.FTZ R36, R7, R11, -R36 ;  /* 0x0000000b07247223 */ /* 0x000fe20000010824 */
[----:B------:R-:W-:Y:S01]  /*17240*/  HADD2.F32 R10, -RZ, R10.H1_H1 ;  /* 0x3000000aff0a7230 */ /* 0x000fe20000004100 */
[----:B------:R-:W-:Y:S01]  /*17250*/  F2FP.SATFINITE.E4M3.F32.PACK_AB_MERGE_C R26, R26, R31, RZ ;  /* 0x0000001f1a1a723e */ /* 0x000fe200048070ff */
[----:B------:R-:W-:Y:S02]  /*17260*/  HADD2.F32 R21, -RZ, R21.H1_H1 ;  /* 0x30000015ff157230 */ /* 0x000fe40000004100 */
[C---:B------:R-:W-:Y:S01]  /*17270*/  FMUL.FTZ R42, R29.reuse, R24 ;  /* 0x000000181d2a7220 */ /* 0x040fe20000410000 */
[----:B------:R-:W-:Y:S01]  /*17280*/  F2FP.SATFINITE.E4M3.F32.PACK_AB_MERGE_C R9, R6, R9, R34 ;  /* 0x000000090609723e */ /* 0x000fe20004807022 */
[----:B------:R-:W-:Y:S01]  /*17290*/  FMUL.FTZ R11, R29, R10 ;  /* 0x0000000a1d0b7220 */ /* 0x000fe20000410000 */
[----:B------:R-:W-:Y:S01]  /*172a0*/  FFMA.FTZ R29, R7, R14, R8 ;  /* 0x0000000e071d7223 */ /* 0x000fe20000010008 */
[----:B------:R-:W-:Y:S01]  /*172b0*/  FFMA.FTZ R35, R21, R10, -R42 ;  /* 0x0000000a15237223 */ /* 0x000fe2000001082a */
[----:B------:R-:W-:-:S02]  /*172c0*/  HADD2.F32 R8, -RZ, R28.H0_H0 ;  /* 0x2000001cff087230 */ /* 0x000fc40000004100 */
[----:B------:R-:W-:Y:S01]  /*172d0*/  FFMA.FTZ R42, R21, R24, R11 ;  /* 0x00000018152a7223 */ /* 0x000fe2000001000b */
[----:B------:R-:W-:Y:S01]  /*172e0*/  HADD2.F32 R11, -RZ, R12.H0_H0 ;  /* 0x2000000cff0b7230 */ /* 0x000fe20000004100 */
[----:B------:R-:W-:Y:S01]  /*172f0*/  F2FP.SATFINITE.E4M3.F32.PACK_AB_MERGE_C R4, R32, R25, R26 ;  /* 0x000000192004723e */ /* 0x000fe2000480701a */
[----:B------:R-:W-:Y:S01]  /*17300*/  HADD2.F32 R10, -RZ, R20.H0_H0 ;  /* 0x20000014ff0a7230 */ /* 0x000fe20000004100 */
[----:B------:R-:W-:Y:S01]  /*17310*/  F2FP.SATFINITE.E4M3.F32.PACK_AB_MERGE_C R35, R35, R36, RZ ;  /* 0x000000242323723e */ /* 0x000fe200048070ff */
        /* <DEDUP_REMOVED lines=10> */
[C---:B------:R-:W-:Y:S01]  /*173c0*/  FFMA.FTZ R14, R7.reuse, R10, -R14 ;  /* 0x0000000a070e7223 */ /* 0x040fe2000001080e */
[----:B------:R-:W-:Y:S01]  /*173d0*/  FFMA.FTZ R10, R7, R11, R8 ;  /* 0x0000000b070a7223 */ /* 0x000fe20000010008 */
[C---:B------:R-:W-:Y:S01]  /*173e0*/  FFMA.FTZ R13, R3.reuse, R20, -R24 ;  /* 0x00000014030d7223 */ /* 0x040fe20000010818 */
[----:B------:R-:W-:Y:S01]  /*173f0*/  FFMA.FTZ R15, R3, R12, R15 ;  /* 0x0000000c030f7223 */ /* 0x000fe2000001000f */
[----:B------:R-:W-:Y:S02]  /*17400*/  F2FP.SATFINITE.E4M3.F32.PACK_AB_MERGE_C R7, R50, R47, RZ ;  /* 0x0000002f3207723e */ /* 0x000fe400048070ff */
[----:B------:R-:W-:-:S02]  /*17410*/  F2FP.SATFINITE.E4M3.F32.PACK_AB_MERGE_C R11, R52, R37, RZ ;  /* 0x00000025340b723e */ /* 0x000fc400048070ff */
[----:B------:R-:W-:Y:S02]  /*17420*/  F2FP.SATFINITE.E4M3.F32.PACK_AB_MERGE_C R8, R33, R30, RZ ;  /* 0x0000001e2108723e */ /* 0x000fe400048070ff */
[----:B------:R-:W-:Y:S02]  /*17430*/  F2FP.SATFINITE.E4M3.F32.PACK_AB_MERGE_C R7, R46, R43, R7 ;  /* 0x0000002b2e07723e */ /* 0x000fe40004807007 */
[----:B------:R-:W-:Y:S02]  /*17440*/  F2FP.SATFINITE.E4M3.F32.PACK_AB_MERGE_C R6, R13, R14, R35 ;  /* 0x0000000e0d06723e */ /* 0x000fe40004807023 */
[----:B------:R-:W-:Y:S02]  /*17450*/  F2FP.SATFINITE.E4M3.F32.PACK_AB_MERGE_C R11, R48, R39, R11 ;  /* 0x00000027300b723e */ /* 0x000fe4000480700b */
[----:B------:R-:W-:Y:S01]  /*17460*/  F2FP.SATFINITE.E4M3.F32.PACK_AB_MERGE_C R8, R38, R27, R8 ;  /* 0x0000001b2608723e */ /* 0x000fe20004807008 */
[----:B------:R0:W-:Y:S01]  /*17470*/  STS.128 [R49+0x14400], R4 ;  /* 0x0144000431007388 */ /* 0x0001e20000000c00 */
[----:B------:R-:W-:-:S05]  /*17480*/  F2FP.SATFINITE.E4M3.F32.PACK_AB_MERGE_C R10, R15, R10, R29 ;  /* 0x0000000a0f0a723e */ /* 0x000fca000480701d */
[----:B------:R0:W-:Y:S02]  /*17490*/  STS.128 [R0+0x14400], R8 ;  /* 0x0144000800007388 */ /* 0x0001e40000000c00 */
.L_x_563:
[----:B------:R-:W-:Y:S05]  /*174a0*/  BSYNC B0 ;  /* 0x0000000000007941 */ /* 0x000fea0003800000 */
.L_x_556:
[----:B------:R-:W-:Y:S01]  /*174b0*/  @!PT LDS RZ, [RZ] ;  /* 0x00000000fffff984 */ /* 0x000fe20000000800 */
[----:B------:R-:W-:Y:S01]  /*174c0*/  @!PT LDS RZ, [RZ] ;  /* 0x00000000fffff984 */ /* 0x000fe20000000800 */
[----:B------:R-:W-:Y:S01]  /*174d0*/  @!PT LDS RZ, [RZ] ;  /* 0x00000000fffff984 */ /* 0x000fe20000000800 */
[----:B------:R-:W-:Y:S01]  /*174e0*/  @!PT LDS RZ, [RZ] ;  /* 0x00000000fffff984 */ /* 0x000fe20000000800 */
[----:B------:R1:W-:Y:S06]  /*174f0*/  MEMBAR.ALL.CTA ;  /* 0x0000000000007992 */ /* 0x0003ec0000008000 */
[----:B-1----:R-:W1:Y:S01]  /*17500*/  FENCE.VIEW.ASYNC.S ;  /* 0x00000000000073c6 */ /* 0x002e620000000000 */
[----:B------:R-:W-:Y:S05]  /*17510*/  WARPSYNC.ALL ;  /* 0x0000000000007948 */ /* 0x000fea0003800000 */
[----:B-1----:R-:W-:Y:S06]  /*17520*/  BAR.SYNC.DEFER_BLOCKING 0xd, 0x100 ;  /* 0x0344000000007b1d */ /* 0x002fec0000010000 */
.L_x_554:
[----:B0--3--:R-:W-:-:S05]  /*17530*/  IMAD.U32 R0, RZ, RZ, UR48 ;  /* 0x00000030ff007e24 */ /* 0x009fca000f8e00ff */
[----:B------:R-:W-:-:S13]  /*17540*/  ISETP.NE.AND P0, PT, R0, 0x3, PT ;  /* 0x000000030000780c */ /* 0x000fda0003f05270 */
[----:B------:R-:W-:Y:S05]  /*17550*/  @!P0 BRA `(.L_x_583) ;  /* 0x0000000000048947 */ /* 0x000fea0003800000 */
[----:B------:R-:W-:Y:S01]  /*17560*/  BPT.TRAP 0x1 ;  /* 0x000000040000795c */ /* 0x000fe20000300000 */
.L_x_583:
[----:B------:R-:W-:Y:S01]  /*17570*/  IMAD R0, R205, 0x8, R18 ;  /* 0x00000008cd007824 */ /* 0x000fe200078e0212 */
[----:B-1----:R-:W-:-:S04]  /*17580*/  SHF.L.U32 R3, R211, 0x1f, RZ ;  /* 0x0000001fd3037819 */ /* 0x002fc800000006ff */
[----:B------:R0:W1:Y:S01]  /*17590*/  SYNCS.PHASECHK.TRANS64.TRYWAIT P1, [R0+URZ+0x29830], R3 ;  /* 0x02983003000075a7 */ /* 0x000062000802017f */
[----:B------:R-:W-:Y:S05]  /*175a0*/  @!P0 BRA `(.L_x_584) ;  /* 0x0000000000048947 */ /* 0x000fea0003800000 */
[----:B------:R-:W-:Y:S01]  /*175b0*/  BPT.TRAP 0x1 ;  /* 0x000000040000795c */ /* 0x000fe20000300000 */
.L_x_584:
[----:B------:R-:W-:Y:S01]  /*175c0*/  IMAD.MOV.U32 R87, RZ, RZ, RZ ;  /* 0x000000ffff577224 */ /* 0x000fe200078e00ff */
[----:B-1----:R-:W-:Y:S06]  /*175d0*/  @P1 BRA `(.L_x_585) ;  /* 0x0000000000081947 */ /* 0x002fec0003800000 */
[----:B------:R-:W1:Y:S02]  /*175e0*/  SYNCS.PHASECHK.TRANS64.TRYWAIT P1, [R0+URZ+0x29830], R3 ;  /* 0x02983003000075a7 */ /* 0x000e64000802017f */
[----:B-1----:R-:W-:Y:S05]  /*175f0*/  @!P1 BRA `(.L_x_586) ;  /* 0x0000013400ec9947 */ /* 0x002fea0003800000 */
.L_x_585:
[----:B------:R-:W-:Y:S05]  /*17600*/  WARPSYNC.ALL ;  /* 0x0000000000007948 */ /* 0x000fea0003800000 */
[----:B01----:R-:W-:Y:S01]  /*17610*/  IADD3 R3, R18, 0x1a400, RZ ;  /* 0x0001a40012037810 */ /* 0x003fe20007ffe0ff */
[----:B-----5:R-:W-:Y:S01]  /*17620*/  IMAD.MOV.U32 R5, RZ, RZ, -0x7fffffe0 ;  /* 0x80000020ff057424 */ /* 0x020fe200078e00ff */
[----:B------:R-:W-:Y:S01]  /*17630*/  R2UR UR28, R44 ;  /* 0x000000002c1c72ca */ /* 0x000fe200000e0000 */
[----:B------:R-:W-:Y:S01]  /*17640*/  WARPGROUP.ARRIVE ;  /* 0x00000000000079c5 */ /* 0x000fe20000000000 */
[----:B------:R-:W-:Y:S01]  /*17650*/  SHF.R.U32.HI R3, RZ, 0x4, R3 ;  /* 0x00000004ff037819 */ /* 0x000fe20000011603 */
[----:B------:R-:W-:Y:S01]  /*17660*/  UMOV UR29, 0x80000020 ;  /* 0x80000020001d7882 */ /* 0x000fe20000000000 */
[----:B------:R-:W-:Y:S01]  /*17670*/  R2UR UR31, R5 ;  /* 0x00000000051f72ca */ /* 0x000fe200000e0000 */
[----:B------:R-:W-:Y:S01]  /*17680*/  UMOV UR5, UR29 ;  /* 0x0000001d00057c82 */ /* 0x000fe20008000000 */
[----:B------:R-:W-:Y:S01]  /*17690*/  LOP3.LUT R3, R3, 0x3fff, RZ, 0xc0, !PT ;  /* 0x00003fff03037812 */ /* 0x000fe200078ec0ff */
[----:B------:R-:W-:Y:S01]  /*176a0*/  IMAD.MOV.U32 R11, RZ, RZ, -0x7fffffe0 ;  /* 0x80000020ff0b7424 */ /* 0x000fe200078e00ff */
[----:B------:R-:W-:Y:S01]  /*176b0*/  MOV R7, 0x80000020 ;  /* 0x8000002000077802 */ /* 0x000fe20000000f00 */
[----:B------:R-:W-:Y:S01]  /*176c0*/  UMOV UR9, UR29 ;  /* 0x0000001d00097c82 */ /* 0x000fe20008000000 */
[----:B------:R-:W-:Y:S01]  /*176d0*/  LOP3.LUT R9, R3, 0x10000, RZ, 0xfc, !PT ;  /* 0x0001000003097812 */ /* 0x000fe200078efcff */
[----:B------:R-:W-:Y:S01]  /*176e0*/  UMOV UR13, UR29 ;  /* 0x0000001d000d7c82 */ /* 0x000fe20008000000 */
[----:B------:R-:W-:Y:S01]  /*176f0*/  R2UR UR7, R7 ;  /* 0x00000000070772ca */ /* 0x000fe200000e0000 */
[----:B------:R-:W-:Y:S01]  /*17700*/  ULOP3.LUT UR28, UR28, 0x10000, URZ, 0xfc, !UPT ;  /* 0x000100001c1c7892 */ /* 0x000fe2000f8efc3f */
[----:B------:R-:W-:Y:S01]  /*17710*/  R2UR UR11, R11 ;  /* 0x000000000b0b72ca */ /* 0x000fe200000e0000 */
[----:B----4-:R-:W-:Y:S01]  /*17720*/  IMAD R4, R205, 0x780, R9 ;  /* 0x00000780cd047824 */ /* 0x010fe200078e0209 */
[----:B------:R-:W-:Y:S01]  /*17730*/  R2UR UR15, R7 ;  /* 0x00000000070f72ca */ /* 0x000fe200000e0000 */
[----:B------:R-:W-:Y:S01]  /*17740*/  UMOV UR17, UR29 ;  /* 0x0000001d00117c82 */ /* 0x000fe20008000000 */
[----:B------:R-:W-:Y:S01]  /*17750*/  R2UR UR19, R11 ;  /* 0x000000000b1372ca */ /* 0x000fe200000e0000 */
[C---:B------:R-:W-:Y:S01]  /*17760*/  VIADD R6, R4.reuse, 0x80 ;  /* 0x0000008004067836 */ /* 0x040fe20000000000 */
[C---:B------:R-:W-:Y:S01]  /*17770*/  R2UR UR30, R4.reuse ;  /* 0x00000000041e72ca */ /* 0x040fe200000e0000 */
[----:B------:R-:W-:Y:S01]  /*17780*/  UMOV UR4, UR28 ;  /* 0x0000001c00047c82 */ /* 0x000fe20008000000 */
[----:B------:R-:W-:Y:S01]  /*17790*/  VIADD R10, R4, 0x100 ;  /* 0x00000100040a7836 */ /* 0x000fe20000000000 */
[----:B------:R-:W-:Y:S01]  /*177a0*/  UMOV UR8, UR28 ;  /* 0x0000001c00087c82 */ /* 0x000fe20008000000 */
[----:B------:R-:W-:Y:S01]  /*177b0*/  R2UR UR6, R6 ;  /* 0x00000000060672ca */ /* 0x000fe200000e0000 */
[----:B------:R-:W-:Y:S01]  /*177c0*/  VIADD R6, R4, 0x180 ;  /* 0x0000018004067836 */ /* 0x000fe20000000000 */
[----:B------:R-:W-:Y:S01]  /*177d0*/  UMOV UR12, UR28 ;  /* 0x0000001c000c7c82 */ /* 0x000fe20008000000 */
[----:B------:R-:W-:Y:S01]  /*177e0*/  R2UR UR10, R10 ;  /* 0x000000000a0a72ca */ /* 0x000fe200000e0000 */
[----:B------:R-:W-:Y:S01]  /*177f0*/  VIADD R10, R4, 0x200 ;  /* 0x00000200040a7836 */ /* 0x000fe20000000000 */
[----:B------:R-:W-:Y:S01]  /*17800*/  UMOV UR16, UR28 ;  /* 0x0000001c00107c82 */ /* 0x000fe20008000000 */
[----:B------:R-:W-:Y:S01]  /*17810*/  R2UR UR14, R6 ;  /* 0x00000000060e72ca */ /* 0x000fe200000e0000 */
[----:B------:R-:W-:Y:S01]  /*17820*/  IMAD.MOV.U32 R7, RZ, RZ, -0x7fffffe0 ;  /* 0x80000020ff077424 */ /* 0x000fe200078e00ff */
[----:B------:R-:W-:Y:S01]  /*17830*/  IADD3 R6, R4, 0x2, RZ ;  /* 0x0000000204067810 */ /* 0x000fe20007ffe0ff */
[----:B------:R-:W-:Y:S01]  /*17840*/  QGMMA.64x32x32.F32.E4M3.E4M3 R104, gdesc[UR28], RZ, !UPT, gsb0 ;  /* 0x006000001c6879f3 */ /* 0x000fe2000c0008ff */
[----:B------:R-:W-:Y:S01]  /*17850*/  R2UR UR18, R10 ;  /* 0x000000000a1272ca */ /* 0x000fe200000e0000 */
[----:B------:R-:W-:Y:S01]  /*17860*/  UIADD3 UR44, UR28, 0x2, URZ ;  /* 0x000000021c2c7890 */ /* 0x000fe2000fffe03f */
[----:B------:R-:W-:Y:S01]  /*17870*/  R2UR UR46, R6 ;  /* 0x00000000062e72ca */ /* 0x000fe200000e0000 */
[----:B------:R-:W-:Y:S01]  /*17880*/  UMOV UR45, 0x80000020 ;  /* 0x80000020002d7882 */ /* 0x000fe20000000000 */
[----:B------:R-:W-:Y:S01]  /*17890*/  R2UR UR47, R7 ;  /* 0x00000000072f72ca */ /* 0x000fe200000e0000 */
[C---:B------:R-:W-:Y:S01]  /*178a0*/  VIADD R10, R4.reuse, 0x82 ;  /* 0x00000082040a7836 */ /* 0x040fe20000000000 */
[----:B------:R-:W-:Y:S01]  /*178b0*/  MOV R11, 0x80000020 ;  /* 0x80000020000b7802 */ /* 0x000fe20000000f00 */
[----:B------:R-:W-:Y:S01]  /*178c0*/  VIADD R12, R4, 0x102 ;  /* 0x00000102040c7836 */ /* 0x000fe20000000000 */
[----:B------:R-:W-:Y:S01]  /*178d0*/  MOV R7, 0x80000020 ;  /* 0x8000002000077802 */ /* 0x000fe20000000f00 */
[----:B------:R-:W-:-:S02]  /*178e0*/  IMAD.MOV.U32 R13, RZ, RZ, -0x7fffffe0 ;  /* 0x80000020ff0d7424 */ /* 0x000fc400078e00ff */
[----:B------:R-:W-:Y:S02]  /*178f0*/  VIADD R6, R4, 0x182 ;  /* 0x0000018204067836 */ /* 0x000fe40000000000 */
[----:B------:R-:W-:-:S05]  /*17900*/  IMAD.MOV.U32 R5, RZ, RZ, -0x7fffffe0 ;  /* 0x80000020ff057424 */ /* 0x000fca00078e00ff */
[----:B------:R-:W-:Y:S01]  /*17910*/  R2UR UR43, R5 ;  /* 0x00000000052b72ca */ /* 0x000fe200000e0000 */
[----:B------:R-:W-:Y:S02]  /*17920*/  WARPGROUP.DEPBAR.LE gsb0, 0x0 ;  /* 0x00008000000079c5 */ /* 0x000fe40000010000 */
[----:B------:R-:W-:-:S06]  /*17930*/  WARPGROUP.ARRIVE ;  /* 0x00000000000079c5 */ /* 0x000fcc0000000000 */
[----:B------:R-:W-:Y:S01]  /*17940*/  QGMMA.64x32x32.F32.E4M3.E4M3 R88, gdesc[UR4], RZ, !UPT, gsb0 ;  /* 0x00600000045879f3 */ /* 0x000fe2000c0008ff */
[----:B------:R-:W-:Y:S01]  /*17950*/  R2UR UR6, R10 ;  /* 0x000000000a0672ca */ /* 0x000fe200000e0000 */
[----:B------:R-:W-:Y:S01]  /*17960*/  UMOV UR4, UR44 ;  /* 0x0000002c00047c82 */ /* 0x000fe20008000000 */
[----:B------:R-:W-:Y:S01]  /*17970*/  R2UR UR7, R11 ;  /* 0x000000000b0772ca */ /* 0x000fe200000e0000 */
[----:B------:R-:W-:Y:S01]  /*17980*/  UMOV UR5, UR45 ;  /* 0x0000002d00057c82 */ /* 0x000fe20008000000 */
[----:B------:R-:W-:Y:S02]  /*17990*/  VIADD R10, R4, 0x202 ;  /* 0x00000202040a7836 */ /* 0x000fe40000000000 */
[----:B------:R-:W-:Y:S01]  /*179a0*/  IMAD.MOV.U32 R11, RZ, RZ, -0x7fffffe0 ;  /* 0x80000020ff0b7424 */ /* 0x000fe200078e00ff */
[----:B------:R-:W-:Y:S02]  /*179b0*/  WARPGROUP.DEPBAR.LE gsb0, 0x0 ;  /* 0x00008000000079c5 */ /* 0x000fe40000010000 */
[----:B------:R-:W-:-:S06]  /*179c0*/  WARPGROUP.ARRIVE ;  /* 0x00000000000079c5 */ /* 0x000fcc0000000000 */
[----:B------:R-:W-:Y:S01]  /*179d0*/  QGMMA.64x32x32.F32.E4M3.E4M3 R56, gdesc[UR8], RZ, !UPT, gsb0 ;  /* 0x00600000083879f3 */ /* 0x000fe2000c0008ff */
[----:B------:R-:W-:Y:S01]  /*179e0*/  R2UR UR10, R12 ;  /* 0x000000000c0a72ca */ /* 0x000fe200000e0000 */
[----:B------:R-:W-:Y:S01]  /*179f0*/  UMOV UR8, UR44 ;  /* 0x0000002c00087c82 */ /* 0x000fe20008000000 */
[----:B------:R-:W-:Y:S01]  /*17a00*/  R2UR UR11, R13 ;  /* 0x000000000d0b72ca */ /* 0x000fe200000e0000 */
[----:B------:R-:W-:Y:S01]  /*17a10*/  UMOV UR9, UR45 ;  /* 0x0000002d00097c82 */ /* 0x000fe20008000000 */
[----:B------:R-:W-:Y:S02]  /*17a20*/  IADD3 R12, R4, 0x380, RZ ;  /* 0x00000380040c7810 */ /* 0x000fe40007ffe0ff */
[----:B------:R-:W-:Y:S01]  /*17a30*/  MOV R13, 0x80000020 ;  /* 0x80000020000d7802 */ /* 0x000fe20000000f00 */
        /* <DEDUP_REMOVED lines=10> */
[----:B--2---:R-:W-:-:S06]  /*17ae0*/  WARPGROUP.ARRIVE ;  /* 0x00000000000079c5 */ /* 0x004fcc0000000000 */
        /* <DEDUP_REMOVED lines=9> */
[----:B------:R-:W-:Y:S03]  /*17b80*/  QGMMA.64x32x32.F32.E4M3.E4M3 R104, gdesc[UR44], R104, gsb0 ;  /* 0x006000002c6879f3 */ /* 0x000fe60008000868 */
[----:B------:R-:W-:Y:S02]  /*17b90*/  WARPGROUP.DEPBAR.LE gsb0, 0x0 ;  /* 0x00008000000079c5 */ /* 0x000fe40000010000 */
[----:B------:R-:W-:-:S06]  /*17ba0*/  WARPGROUP.ARRIVE ;  /* 0x00000000000079c5 */ /* 0x000fcc0000000000 */
[----:B------:R-:W-:Y:S01]  /*17bb0*/  QGMMA.64x32x32.F32.E4M3.E4M3 R88, gdesc[UR4], R88, gsb0 ;  /* 0x00600000045879f3 */ /* 0x000fe20008000858 */
[----:B------:R-:W-:Y:S01]  /*17bc0*/  R2UR UR6, R6 ;  /* 0x00000000060672ca */ /* 0x000fe200000e0000 */
[----:B------:R-:W-:Y:S01]  /*17bd0*/  UIADD3 UR4, UR28, 0x200, URZ ;  /* 0x000002001c047890 */ /* 0x000fe2000fffe03f */
[----:B------:R-:W-:Y:S01]  /*17be0*/  R2UR UR7, R7 ;  /* 0x00000000070772ca */ /* 0x000fe200000e0000 */
[----:B------:R-:W-:Y:S01]  /*17bf0*/  UMOV UR5, 0x80000020 ;  /* 0x8000002000057882 */ /* 0x000fe20000000000 */
[----:B------:R-:W-:Y:S01]  /*17c00*/  VIADD R6, R4, 0x400 ;  /* 0x0000040004067836 */ /* 0x000fe20000000000 */
[----:B------:R-:W-:Y:S01]  /*17c10*/  UMOV UR21, UR5 ;  /* 0x0000000500157c82 */ /* 0x000fe20008000000 */
[----:B------:R-:W-:Y:S02]  /*17c20*/  IMAD.MOV.U32 R7, RZ, RZ, -0x7fffffe0 ;  /* 0x80000020ff077424 */ /* 0x000fe400078e00ff */
[----:B------:R-:W-:Y:S01]  /*17c30*/  UMOV UR20, UR4 ;  /* 0x0000000400147c82 */ /* 0x000fe20008000000 */
[----:B------:R-:W-:-:S02]  /*17c40*/  WARPGROUP.DEPBAR.LE gsb0, 0x0 ;  /* 0x00008000000079c5 */ /* 0x000fc40000010000 */
[----:B------:R-:W-:-:S06]  /*17c50*/  WARPGROUP.ARRIVE ;  /* 0x00000000000079c5 */ /* 0x000fcc0000000000 */
[----:B------:R-:W-:Y:S01]  /*17c60*/  QGMMA.64x32x32.F32.E4M3.E4M3 R56, gdesc[UR8], R56, gsb0 ;  /* 0x00600000083879f3 */ /* 0x000fe20008000838 */
[----:B------:R-:W-:Y:S01]  /*17c70*/  R2UR UR10, R10 ;  /* 0x000000000a0a72ca */ /* 0x000fe200000e0000 */
[----:B------:R-:W-:Y:S01]  /*17c80*/  UMOV UR8, UR4 ;  /* 0x0000000400087c82 */ /* 0x000fe20008000000 */
[----:B------:R-:W-:Y:S01]  /*17c90*/  R2UR UR11, R11 ;  /* 0x000000000b0b72ca */ /* 0x000fe200000e0000 */
[----:B------:R-:W-:Y:S01]  /*17ca0*/  UMOV UR9, UR5 ;  /* 0x0000000500097c82 */ /* 0x000fe20008000000 */
[----:B------:R-:W-:Y:S02]  /*17cb0*/  VIADD R10, R4, 0x480 ;  /* 0x00000480040a7836 */ /* 0x000fe40000000000 */
[----:B------:R-:W-:-:S03]  /*17cc0*/  IMAD.MOV.U32 R11, RZ, RZ, -0x7fffffe0 ;  /* 0x80000020ff0b7424 */ /* 0x000fc600078e00ff */
[----:B------:R-:W-:Y:S01]  /*17cd0*/  R2UR UR22, R10 ;  /* 0x000000000a1672ca */ /* 0x000fe200000e0000 */
[----:B------:R-:W-:Y:S01]  /*17ce0*/  VIADD R10, R4, 0x302 ;  /* 0x00000302040a7836 */ /* 0x000fe20000000000 */
[----:B------:R-:W-:Y:S02]  /*17cf0*/  R2UR UR23, R11 ;  /* 0x000000000b1772ca */ /* 0x000fe400000e0000 */
[----:B------:R-:W-:Y:S01]  /*17d00*/  MOV R11, 0x80000020 ;  /* 0x80000020000b7802 */ /* 0x000fe20000000f00 */
[----:B------:R-:W-:Y:S02]  /*17d10*/  WARPGROUP.DEPBAR.LE gsb0, 0x0 ;  /* 0x00008000000079c5 */ /* 0x000fe40000010000 */
[----:B------:R-:W-:-:S06]  /*17d20*/  WARPGROUP.ARRIVE ;  /* 0x00000000000079c5 */ /* 0x000fcc0000000000 */
[----:B------:R-:W-:Y:S01]  /*17d30*/  QGMMA.64x32x32.F32.E4M3.E4M3 R40, gdesc[UR12], R40, gsb0 ;  /* 0x006000000c2879f3 */ /* 0x000fe20008000828 */
        /* <DEDUP_REMOVED lines=8> */
[----:B------:R-:W-:Y:S01]  /*17dc0*/  QGMMA.64x32x32.F32.E4M3.E4M3 R24, gdesc[UR16], R24, gsb0 ;  /* 0x00600000101879f3 */ /* 0x000fe20008000818 */
[----:B------:R-:W-:Y:S01]  /*17dd0*/  R2UR UR18, R6 ;  /* 0x00000000061272ca */ /* 0x000fe200000e0000 */
[----:B------:R-:W-:Y:S01]  /*17de0*/  UMOV UR16, UR4 ;  /* 0x0000000400107c82 */ /* 0x000fe20008000000 */
[----:B------:R-:W-:Y:S01]  /*17df0*/  R2UR UR19, R7 ;  /* 0x00000000071372ca */ /* 0x000fe200000e0000 */
[----:B------:R-:W-:Y:S01]  /*17e00*/  UMOV UR17, UR5 ;  /* 0x0000000500117c82 */ /* 0x000fe20008000000 */
[----:B------:R-:W-:Y:S01]  /*17e10*/  IMAD.MOV.U32 R7, RZ, RZ, -0x7fffffe0 ;  /* 0x80000020ff077424 */ /* 0x000fe200078e00ff */
[----:B------:R-:W-:Y:S01]  /*17e20*/  IADD3 R6, R4, 0x282, RZ ;  /* 0x0000028204067810 */ /* 0x000fe20007ffe0ff */
        /* <DEDUP_REMOVED lines=11> */
[----:B------:R-:W-:Y:S01]  /*17ee0*/  MOV R7, 0x80000020 ;  /* 0x8000002000077802 */ /* 0x000fe20000000f00 */
[----:B------:R-:W-:Y:S02]  /*17ef0*/  UMOV UR25, UR9 ;  /* 0x0000000900197c82 */ /* 0x000fe40008000000 */
        /* <DEDUP_REMOVED lines=12> */
[----:B------:R-:W-:Y:S01]  /*17fc0*/  R2UR UR27, R11 ;  /* 0x000000000b1b72ca */ /* 0x000fe200000e0000 */
        /* <DEDUP_REMOVED lines=74> */
[C---:B------:R-:W-:Y:S01]  /*18470*/  VIADD R6, R4.reuse, 0x682 ;  /* 0x0000068204067836 */ /* 0x040fe20000000000 */
[----:B------:R-:W-:Y:S01]  /*18480*/  MOV R7, 0x80000020 ;  /* 0x8000002000077802 */ /* 0x000fe20000000f00 */
[----:B------:R-:W-:Y:S01]  /*18490*/  VIADD R4, R4, 0x702 ;  /* 0x0000070204047836 */ /* 0x000fe20000000000 */
[----:B------:R-:W-:Y:S01]  /*184a0*/  UMOV UR41, UR17 ;  /* 0x0000001100297c82 */ /* 0x000fe20008000000 */
[----:B------:R-:W-:-:S03]  /*184b0*/  UMOV UR40, UR16 ;  /* 0x0000001000287c82 */ /* 0x000fc60008000000 */
[----:B------:R-:W-:Y:S01]  /*184c0*/  R2UR UR42, R4 ;  /* 0x00000000042a72ca */ /* 0x000fe200000e0000 */
[----:B------:R-:W-:Y:S02]  /*184d0*/  WARPGROUP.DEPBAR.LE gsb0, 0x0 ;  /* 0x00008000000079c5 */ /* 0x000fe40000010000 */
[----:B------:R-:W-:-:S06]  /*184e0*/  WARPGROUP.ARRIVE ;  /* 0x00000000000079c5 */ /* 0x000fcc0000000000 */
[----:B------:R-:W-:Y:S01]  /*184f0*/  QGMMA.64x32x32.F32.E4M3.E4M3 R56, gdesc[UR20], R56, gsb0 ;  /* 0x00600000143879f3 */ /* 0x000fe20008000838 */
[----:B------:R-:W-:Y:S01]  /*18500*/  R2UR UR22, R10 ;  /* 0x000000000a1672ca */ /* 0x000fe200000e0000 */
[----:B------:R-:W-:Y:S01]  /*18510*/  UMOV UR20, UR16 ;  /* 0x0000001000147c82 */ /* 0x000fe20008000000 */
[----:B------:R-:W-:Y:S01]  /*18520*/  R2UR UR23, R11 ;  /* 0x000000000b1772ca */ /* 0x000fe200000e0000 */
[----:B------:R-:W-:Y:S01]  /*18530*/  UMOV UR21, UR17 ;  /* 0x0000001100157c82 */ /* 0x000fe20008000000 */
        /* <DEDUP_REMOVED lines=30> */
[----:B------:R-:W-:Y:S05]  /*18720*/  @!P0 BRA `(.L_x_587) ;  /* 0x0000000000048947 */ /* 0x000fea0003800000 */
[----:B------:R-:W-:Y:S01]  /*18730*/  BPT.TRAP 0x1 ;  /* 0x000000040000795c */ /* 0x000fe20000300000 */
.L_x_587:
[----:B------:R-:W2:Y:S01]  /*18740*/  LDL R120, [R1+0x38] ;  /* 0x0000380001787983 */ /* 0x000ea20000100800 */
[C---:B------:R-:W-:Y:S01]  /*18750*/  FMUL.FTZ R74, R2.reuse, R104 ;  /* 0x00000068024a7220 */ /* 0x040fe20000410000 */
        /* <DEDUP_REMOVED lines=23> */
[C---:B------:R-:W-:Y:S01]  /*188d0*/  FMUL.FTZ R72, R2.reuse, R110 ;  /* 0x0000006e02487220 */ /* 0x040fe20000410000 */
[----:B------:R-:W3:Y:S01]  /*188e0*/  MUFU.TANH R77, R77 ;  /* 0x0000004d004d7308 */ /* 0x000ee20000002400 */
[C---:B------:R-:W-:Y:S01]  /*188f0*/  FMUL.FTZ R41, R2.reuse, R42 ;  /* 0x0000002a02297220 */ /* 0x040fe20000410000 */
[C---:B------:R-:W-:Y:S01]  /*18900*/  FMUL.FTZ R81, R2.reuse, R116 ;  /* 0x0000007402517220 */ /* 0x040fe20000410000 */
[C---:B------:R-:W-:Y:S01]  /*18910*/  FMUL.FTZ R83, R2.reuse, R88 ;  /* 0x0000005802537220 */ /* 0x040fe20000410000 */
[C---:B------:R-:W-:Y:S01]  /*18920*/  FMUL.FTZ R85, R2.reuse, R92 ;  /* 0x0000005c02557220 */ /* 0x040fe20000410000 */
[C---:B------:R-:W-:Y:S01]  /*18930*/  FMUL.FTZ R42, R2.reuse, R47 ;  /* 0x0000002f022a7220 */ /* 0x040fe20000410000 */
[C---:B------:R-:W-:Y:S01]  /*18940*/  FMUL.FTZ R88, R2.reuse, R96 ;  /* 0x0000006002587220 */ /* 0x040fe20000410000 */
[C---:B------:R-:W-:Y:S01]  /*18950*/  FMUL.FTZ R92, R2.reuse, R56 ;  /* 0x00000038025c7220 */ /* 0x040fe20000410000 */
[----:B------:R-:W4:Y:S01]  /*18960*/  MUFU.TANH R76, R76 ;  /* 0x0000004c004c7308 */ /* 0x000f220000002400 */
[C---:B------:R-:W-:Y:S01]  /*18970*/  FMUL.FTZ R47, R2.reuse, R54 ;  /* 0x00000036022f7220 */ /* 0x040fe20000410000 */
[C---:B------:R-:W-:Y:S01]  /*18980*/  FMUL.FTZ R56, R2.reuse, R59 ;  /* 0x0000003b02387220 */ /* 0x040fe20000410000 */
[C---:B------:R-:W-:Y:S01]  /*18990*/  FMUL.FTZ R54, R2.reuse, R28 ;  /* 0x0000001c02367220 */ /* 0x040fe20000410000 */
[C---:B------:R-:W-:Y:S01]  /*189a0*/  FMUL.FTZ R96, R2.reuse, R29 ;  /* 0x0000001d02607220 */ /* 0x040fe20000410000 */
[C---:B------:R-:W-:Y:S01]  /*189b0*/  FMUL.FTZ R7, R2.reuse, R111 ;  /* 0x0000006f02077220 */ /* 0x040fe20000410000 */
[C---:B------:R-:W-:Y:S01]  /*189c0*/  FMUL.FTZ R59, R2.reuse, R62 ;  /* 0x0000003e023b7220 */ /* 0x040fe20000410000 */
[C---:B------:R-:W-:Y:S01]  /*189d0*/  FMUL.FTZ R80, R2.reuse, R117 ;  /* 0x0000007502507220 */ /* 0x040fe20000410000 */
[----:B------:R-:W5:Y:S01]  /*189e0*/  MUFU.TANH R11, R11 ;  /* 0x0000000b000b7308 */ /* 0x000f620000002400 */
        /* <DEDUP_REMOVED lines=42> */
[----:B------:R-:W-:Y:S01]  /*18c90*/  ULDC UR52, c[0x0][0x988] ;  /* 0x0002620000347ab9 */ /* 0x000fe20000000800 */
[----:B------:R-:W-:Y:S01]  /*18ca0*/  FMUL.FTZ R101, R2, R31 ;  /* 0x0000001f02657220 */ /* 0x000fe20000410000 */
[----:B------:R-:W-:-:S02]  /*18cb0*/  IMAD.U32 R100, RZ, RZ, UR52 ;  /* 0x00000034ff647e24 */ /* 0x000fc4000f8e00ff */
[----:B------:R-:W-:Y:S01]  /*18cc0*/  FMUL.FTZ R102, R2, R34 ;  /* 0x0000002202667220 */ /* 0x000fe20000410000 */
[----:B------:R-:W-:Y:S01]  /*18cd0*/  ULDC UR49, c[0x0][0x988] ;  /* 0x0002620000317ab9 */ /* 0x000fe20000000800 */
[----:B------:R-:W5:Y:S08]  /*18ce0*/  MUFU.TANH R7, R7 ;  /* 0x0000000700077308 */ /* 0x000f700000002400 */
        /* <DEDUP_REMOVED lines=25> */
[----:B------:R-:W5:Y:S01]  /*18e80*/  MUFU.TANH R57, R57 ;  /* 0x0000003900397308 */ /* 0x000f620000002400 */
[----:B--2---:R-:W-:-:S04]  /*18e90*/  IMAD.IADD R55, R120, 0x1, R152 ;  /* 0x0000000178377824 */ /* 0x004fc800078e0298 */
[----:B------:R-:W-:-:S03]  /*18ea0*/  IMAD R55, R154, -0xa0, R55 ;  /* 0xffffff609a377824 */ /* 0x000fc600078e0237 */
[----:B------:R-:W2:Y:S02]  /*18eb0*/  MUFU.TANH R95, R95 ;  /* 0x0000005f005f7308 */ /* 0x000ea40000002400 */
[C---:B------:R-:W-:Y:S02]  /*18ec0*/  ISETP.GT.AND P1, PT, R55.reuse, RZ, PT ;  /* 0x000000ff3700720c */ /* 0x040fe40003f24270 */
[C---:B------:R-:W-:Y:S02]  /*18ed0*/  ISETP.GT.AND P2, PT, R55.reuse, 0x1, PT ;  /* 0x000000013700780c */ /* 0x040fe40003f44270 */
[----:B------:R-:W-:Y:S02]  /*18ee0*/  ISETP.GT.AND P3, PT, R55, 0x8, PT ;  /* 0x000000083700780c */ /* 0x000fe40003f64270 */
[----:B------:R-:W2:Y:S01]  /*18ef0*/  MUFU.TANH R56, R56 ;  /* 0x0000003800387308 */ /* 0x000ea20000002400 */
[----:B0-----:R-:W-:Y:S02]  /*18f00*/  FSEL R28, R74, -INF , P1 ;  /* 0xff8000004a1c7808 */ /* 0x001fe40000800000 */
[----:B-1----:R-:W-:Y:S01]  /*18f10*/  FSEL R29, R75, -INF , P2 ;  /* 0xff8000004b1d7808 */ /* 0x002fe20001000000 */
[----:B------:R-:W-:Y:S01]  /*18f20*/  FMUL.FTZ R75, R2, R37 ;  /* 0x00000025024b7220 */ /* 0x000fe20000410000 */
[----:B------:R-:W-:-:S02]  /*18f30*/  ISETP.GT.AND P4, PT, R55, 0x9, PT ;  /* 0x000000093700780c */ /* 0x000fc40003f84270 */
[----:B---3--:R-:W-:Y:S01]  /*18f40*/  FSEL R32, R77, -INF , P3 ;  /* 0xff8000004d207808 */ /* 0x008fe20001800000 */
[----:B------:R-:W0:Y:S01]  /*18f50*/  MUFU.TANH R64, R64 ;  /* 0x0000004000407308 */ /* 0x000e220000002400 */
[----:B------:R-:W-:Y:S02]  /*18f60*/  FMNMX.FTZ R33, R28, R29, !PT ;  /* 0x0000001d1c217209 */ /* 0x000fe40007810000 */
[----:B------:R-:W-:Y:S02]  /*18f70*/  ISETP.GT.AND P5, PT, R55, 0x10, PT ;  /* 0x000000103700780c */ /* 0x000fe40003fa4270 */
[----:B----4-:R-:W-:Y:S02]  /*18f80*/  FSEL R30, R76, -INF , P4 ;  /* 0xff8000004c1e7808 */ /* 0x010fe40002000000 */
[----:B------:R-:W-:Y:S01]  /*18f90*/  FMNMX.FTZ R37, R32, R33, !PT ;  /* 0x0000002120257209 */ /* 0x000fe20007810000 */
[----:B------:R-:W1:Y:S01]  /*18fa0*/  MUFU.TANH R59, R59 ;  /* 0x0000003b003b7308 */ /* 0x000e620000002400 */
[----:B-----5:R-:W-:-:S02]  /*18fb0*/  FSEL R11, R11, -INF , P1 ;  /* 0xff8000000b0b7808 */ /* 0x020fc40000800000 */
[----:B------:R-:W-:Y:S02]  /*18fc0*/  ISETP.GT.AND P1, PT, R55, 0x11, PT ;  /* 0x000000113700780c */ /* 0x000fe40003f24270 */
[----:B------:R-:W-:Y:S02]  /*18fd0*/  FSEL R33, R78, -INF , P5 ;  /* 0xff8000004e217808 */ /* 0x000fe40002800000 */
[----:B------:R-:W-:Y:S01]  /*18fe0*/  FMNMX.FTZ R36, R30, R37, !PT ;  /* 0x000000251e247209 */ /* 0x000fe20007810000 */
[----:B------:R-:W3:Y:S01]  /*18ff0*/  MUFU.TANH R66, R66 ;  /* 0x0000004200427308 */ /* 0x000ee20000002400 */
[----:B------:R-:W-:Y:S02]  /*19000*/  FSEL R24, R5, -INF , P2 ;  /* 0xff80000005187808 */ /* 0x000fe40001000000 */
[----:B------:R-:W-:Y:S02]  /*19010*/  ISETP.GT.AND P2, PT, R55, 0x18, PT ;  /* 0x000000183700780c */ /* 0x000fe40003f44270 */
[----:B------:R-:W-:-:S02]  /*19020*/  FSEL R5, R79, -INF , P1 ;  /* 0xff8000004f057808 */ /* 0x000fc40000800000 */
[----:B------:R-:W-:Y:S01]  /*19030*/  FMNMX.FTZ R48, R33, R36, !PT ;  /* 0x0000002421307209 */ /* 0x000fe20007810000 */
[----:B------:R-:W4:Y:S01]  /*19040*/  MUFU.TANH R58, R58 ;  /* 0x0000003a003a7308 */ /* 0x000f220000002400 */
[----:B------:R-:W-:Y:S02]  /*19050*/  FSEL R72, R72, -INF , P3 ;  /* 0xff80000048487808 */ /* 0x000fe40001800000 */
[----:B------:R-:W-:Y:S02]  /*19060*/  ISETP.GT.AND P3, PT, R55, 0x19, PT ;  /* 0x000000193700780c */ /* 0x000fe40003f64270 */
[----:B------:R-:W-:Y:S02]  /*19070*/  FSEL R36, R81, -INF , P2 ;  /* 0xff80000051247808 */ /* 0x000fe40001000000 */
[----:B------:R-:W-:Y:S01]  /*19080*/  FMNMX.FTZ R77, R5, R48, !PT ;  /* 0x00000030054d7209 */ /* 0x000fe20007810000 */
[----:B------:R-:W5:Y:S01]  /*19090*/  MUFU.TANH R65, R65 ;  /* 0x0000004100417308 */ /* 0x000f620000002400 */
[----:B------:R-:W-:-:S02]  /*190a0*/  FSEL R7, R7, -INF , P4 ;  /* 0xff80000007077808 */ /* 0x000fc40002000000 */
[----:B------:R-:W-:Y:S02]  /*190b0*/  ISETP.GT.AND P4, PT, R55, 0x20, PT ;  /* 0x000000203700780c */ /* 0x000fe40003f84270 */
[----:B------:R-:W-:Y:S02]  /*190c0*/  FSEL R37, R80, -INF , P3 ;  /* 0xff80000050257808 */ /* 0x000fe40001800000 */
[----:B------:R-:W-:Y:S01]  /*190d0*/  FMNMX.FTZ R74, R36, R77, !PT ;  /* 0x0000004d244a7209 */ /* 0x000fe20007810000 */
[----:B------:R-:W5:Y:S01]  /*190e0*/  MUFU.TANH R63, R63 ;  /* 0x0000003f003f7308 */ /* 0x000f620000002400 */
[----:B------:R-:W-:Y:S02]  /*190f0*/  FSEL R21, R21, -INF , P5 ;  /* 0xff80000015157808 */ /* 0x000fe40002800000 */
[----:B------:R-:W-:Y:S02]  /*19100*/  ISETP.GT.AND P5, PT, R55, 0x21, PT ;  /* 0x000000213700780c */ /* 0x000fe40003fa4270 */
[----:B------:R-:W-:Y:S01]  /*19110*/  FSEL R48, R83, -INF , P4 ;  /* 0xff80000053307808 */ /* 0x000fe20002000000 */
[----:B------:R-:W-:Y:S01]  /*19120*/  FMUL.FTZ R83, R2, R39 ;  /* 0x0000002702537220 */ /* 0x000fe20000410000 */
        /* <DEDUP_REMOVED lines=9> */
[----:B------:R-:W-:-:S02]  /*191c0*/  FSEL R85, R85, -INF , P1 ;  /* 0xff80000055557808 */ /* 0x000fc40000800000 */
[----:B------:R-:W-:Y:S01]  /*191d0*/  FMNMX.FTZ R74, R82, R77, !PT ;  /* 0x0000004d524a7209 */ /* 0x000fe20007810000 */
[----:B------:R-:W5:Y:S01]  /*191e0*/  MUFU.TANH R67, R67 ;  /* 0x0000004300437308 */ /* 0x000f620000002400 */
        /* <DEDUP_REMOVED lines=47> */
[----:B--2---:R-:W-:Y:S02]  /*194e0*/  FSEL R95, R95, -INF , P1 ;  /* 0xff8000005f5f7808 */ /* 0x004fe40000800000 */
[----:B------:R-:W-:Y:S01]  /*194f0*/  FMNMX.FTZ R76, R93, R76, !PT ;  /* 0x0000004c5d4c7209 */ /* 0x000fe20007810000 */
[----:B------:R-:W2:Y:S01]  /*19500*/  MUFU.TANH R51, R51 ;  /* 0x0000003300337308 */ /* 0x000ea20000002400 */
[----:B------:R-:W-:-:S02]  /*19510*/  FSEL R56, R56, -INF , P3 ;  /* 0xff80000038387808 */ /* 0x000fc40001800000 */
[----:B------:R-:W-:Y:S02]  /*19520*/  ISETP.GT.AND P3, PT, R55, 0x58, PT ;  /* 0x000000583700780c */ /* 0x000fe40003f64270 */
[----:B0-----:R-:W-:Y:S02]  /*19530*/  FSEL R64, R64, -INF , P2 ;  /* 0xff80000040407808 */ /* 0x001fe40001000000 */
[----:B------:R-:W-:Y:S01]  /*19540*/  FMNMX.FTZ R77, R95, R76, !PT ;  /* 0x0000004c5f4d7209 */ /* 0x000fe20007810000 */
[----:B------:R-:W0:Y:S01]  /*19550*/  MUFU.TANH R42, R42 ;  /* 0x0000002a002a7308 */ /* 0x000e220000002400 */
[----:B-1----:R-:W-:Y:S02]  /*19560*/  FSEL R59, R59, -INF , P4 ;  /* 0xff8000003b3b7808 */ /* 0x002fe40002000000 */
[----:B------:R-:W-:Y:S02]  /*19570*/  ISETP.GT.AND P4, PT, R55, 0x59, PT ;  /* 0x000000593700780c */ /* 0x000fe40003f84270 */
[----:B---3--:R-:W-:-:S02]  /*19580*/  FSEL R66, R66, -INF , P3 ;  /* 0xff80000042427808 */ /* 0x008fc40001800000 */
[----:B------:R-:W-:Y:S01]  /*19590*/  FMNMX.FTZ R77, R64, R77, !PT ;  /* 0x0000004d404d7209 */ /* 0x000fe20007810000 */
[----:B------:R-:W1:Y:S01]  /*195a0*/  MUFU.TANH R50, R50 ;  /* 0x0000003200327308 */ /* 0x000e620000002400 */
[----:B----4-:R-:W-:Y:S02]  /*195b0*/  FSEL R58, R58, -INF , P5 ;  /* 0xff8000003a3a7808 */ /* 0x010fe40002800000 */
[----:B------:R-:W-:Y:S02]  /*195c0*/  ISETP.GT.AND P5, PT, R55, 0x60, PT ;  /* 0x000000603700780c */ /* 0x000fe40003fa4270 */
[----:B-----5:R-:W-:Y:S02]  /*195d0*/  FSEL R65, R65, -INF , P4 ;  /* 0xff80000041417808 */ /* 0x020fe40002000000 */
[----:B------:R-:W-:Y:S01]  /*195e0*/  FMNMX.FTZ R76, R66, R77, !PT ;  /* 0x0000004d424c7209 */ /* 0x000fe20007810000 */
[----:B------:R-:W3:Y:S01]  /*195f0*/  MUFU.TANH R45, R45 ;  /* 0x0000002d002d7308 */ /* 0x000ee20000002400 */
[----:B------:R-:W-:-:S02]  /*19600*/  FSEL R63, R63, -INF , P1 ;  /* 0xff8000003f3f7808 */ /* 0x000fc40000800000 */
[----:B------:R-:W-:Y:S02]  /*19610*/  ISETP.GT.AND P1, PT, R55, 0x61, PT ;  /* 0x000000613700780c */ /* 0x000fe40003f24270 */
[----:B------:R-:W-:Y:S02]  /*19620*/  FSEL R68, R68, -INF , P5 ;  /* 0xff80000044447808 */ /* 0x000fe40002800000 */
[----:B------:R-:W-:Y:S01]  /*19630*/  FMNMX.FTZ R77, R65, R76, !PT ;  /* 0x0000004c414d7209 */ /* 0x000fe20007810000 */
[----:B------:R-:W4:Y:S01]  /*19640*/  MUFU.TANH R53, R53 ;  /* 0x0000003500357308 */ /* 0x000f220000002400 */
        /* <DEDUP_REMOVED lines=27> */
[----:B--2---:R-:W-:Y:S02]  /*19800*/  FSEL R51, R51, -INF , P1 ;  /* 0xff80000033337808 */ /* 0x004fe40000800000 */
[----:B------:R-:W-:Y:S01]  /*19810*/  FMNMX.FTZ R76, R49, R76, !PT ;  /* 0x0000004c314c7209 */ /* 0x000fe20007810000 */
[----:B------:R-:W2:Y:S01]  /*19820*/  MUFU.TANH R96, R96 ;  /* 0x0000006000607308 */ /* 0x000ea20000002400 */
[----:B0-----:R-:W-:Y:S02]  /*19830*/  FSEL R42, R42, -INF , P3 ;  /* 0xff8000002a2a7808 */ /* 0x001fe40001800000 */
[----:B------:R-:W-:Y:S02]  /*19840*/  ISETP.GT.AND P3, PT, R55, 0x80, PT ;  /* 0x000000803700780c */ /* 0x000fe40003f64270 */
[----:B-1----:R-:W-:-:S02]  /*19850*/  FSEL R50, R50, -INF , P2 ;  /* 0xff80000032327808 */ /* 0x002fc40001000000 */
[----:B------:R-:W-:Y:S01]  /*19860*/  FMNMX.FTZ R77, R51, R76, !PT ;  /* 0x0000004c334d7209 */ /* 0x000fe20007810000 */
[----:B------:R-:W0:Y:S01]  /*19870*/  MUFU.TANH R26, R26 ;  /* 0x0000001a001a7308 */ /* 0x000e220000002400 */
[----:B---3--:R-:W-:Y:S02]  /*19880*/  FSEL R45, R45, -INF , P4 ;  /* 0xff8000002d2d7808 */ /* 0x008fe40002000000 */
        /* <DEDUP_REMOVED lines=16> */
[----:B--2---:R-:W-:Y:S02]  /*19990*/  FSEL R96, R96, -INF , P1 ;  /* 0xff80000060607808 */ /* 0x004fe40000800000 */
[----:B------:R-:W-:Y:S01]  /*199a0*/  FMNMX.FTZ R77, R54, R77, !PT ;  /* 0x0000004d364d7209 */ /* 0x000fe20007810000 */
[----:B------:R-:W2:Y:S01]  /*199b0*/  MUFU.TANH R27, R27 ;  /* 0x0000001b001b7308 */ /* 0x000ea20000002400 */
[----:B0-----:R-:W-:-:S02]  /*199c0*/  FSEL R26, R26, -INF , P3 ;  /* 0xff8000001a1a7808 */ /* 0x001fc40001800000 */
[----:B------:R-:W-:Y:S02]  /*199d0*/  ISETP.GT.AND P3, PT, R55, 0x91, PT ;  /* 0x000000913700780c */ /* 0x000fe40003f64270 */
[----:B-1----:R-:W-:Y:S02]  /*199e0*/  FSEL R97, R97, -INF , P2 ;  /* 0xff80000061617808 */ /* 0x002fe40001000000 */
[----:B------:R-:W-:Y:S01]  /*199f0*/  FMNMX.FTZ R76, R96, R77, !PT ;  /* 0x0000004d604c7209 */ /* 0x000fe20007810000 */
[----:B------:R-:W0:Y:S01]  /*19a00*/  MUFU.TANH R99, R99 ;  /* 0x0000006300637308 */ /* 0x000e220000002400 */
[----:B---3--:R-:W-:Y:S02]  /*19a10*/  FSEL R25, R25, -INF , P4 ;  /* 0xff80000019197808 */ /* 0x008fe40002000000 */
[----:B------:R-:W-:Y:S02]  /*19a20*/  ISETP.GT.AND P4, PT, R55, 0x98, PT ;  /* 0x000000983700780c */ /* 0x000fe40003f84270 */
[----:B----4-:R-:W-:-:S02]  /*19a30*/  FSEL R98, R98, -INF , P3 ;  /* 0xff80000062627808 */ /* 0x010fc40001800000 */
[----:B------:R-:W-:Y:S01]  /*19a40*/  FMNMX.FTZ R77, R97, R76, !PT ;  /* 0x0000004c614d7209 */ /* 0x000fe20007810000 */
[----:B------:R-:W1:Y:S01]  /*19a50*/  MUFU.TANH R75, R75 ;  /* 0x0000004b004b7308 */ /* 0x000e620000002400 */
[----:B--2---:R-:W-:Y:S02]  /*19a60*/  FSEL R27, R27, -INF , P5 ;  /* 0xff8000001b1b7808 */ /* 0x004fe40002800000 */
[----:B------:R-:W-:Y:S02]  /*19a70*/  ISETP.GT.AND P5, PT, R55, 0x99, PT ;  /* 0x000000993700780c */ /* 0x000fe40003fa4270 */
[----:B------:R-:W-:-:S03]  /*19a80*/  FMNMX.FTZ R77, R98, R77, !PT ;  /* 0x0000004d624d7209 */ /* 0x000fc60007810000 */
[----:B------:R-:W2:Y:S01]  /*19a90*/  MUFU.TANH R101, R101 ;  /* 0x0000006500657308 */ /* 0x000ea20000002400 */
[----:B0-----:R-:W-:Y:S01]  /*19aa0*/  FSEL R78, R99, -INF , P4 ;  /* 0xff800000634e7808 */ /* 0x001fe20002000000 */
[----:B------:R-:W-:Y:S01]  /*19ab0*/  FMUL.FTZ R99, R2, R35 ;  /* 0x0000002302637220 */ /* 0x000fe20000410000 */
[----:B------:R-:W-:Y:S02]  /*19ac0*/  FMNMX.FTZ R35, R11, R24, !PT ;  /* 0x000000180b237209 */ /* 0x000fe40007810000 */
[----:B------:R-:W-:-:S03]  /*19ad0*/  FMNMX.FTZ R77, R78, R77, !PT ;  /* 0x0000004d4e4d7209 */ /* 0x000fc60007810000 */
[----:B------:R-:W0:Y:S01]  /*19ae0*/  MUFU.TANH R102, R102 ;  /* 0x0000006600667308 */ /* 0x000e220000002400 */
[----:B-1----:R-:W-:-:S04]  /*19af0*/  FSEL R76, R75, -INF , P5 ;  /* 0xff8000004b4c7808 */ /* 0x002fc80002800000 */
[----:B------:R-:W-:-:S03]  /*19b00*/  FMNMX.FTZ R77, R76, R77, !PT ;  /* 0x0000004d4c4d7209 */ /* 0x000fc60007810000 */
[----:B------:R-:W1:Y:S01]  /*19b10*/  MUFU.TANH R99, R99 ;  /* 0x0000006300637308 */ /* 0x000e620000002400 */
[----:B--2---:R-:W-:Y:S01]  /*19b20*/  FSEL R101, R101, -INF , P1 ;  /* 0xff80000065657808 */ /* 0x004fe20000800000 */
[----:B------:R-:W2:Y:S06]  /*19b30*/  SHFL.BFLY PT, R80, R77, 0x2, 0x1f ;  /* 0x0c401f004d507f89 */ /* 0x000eac00000e0000 */
[----:B------:R-:W3:Y:S01]  /*19b40*/  MUFU.TANH R83, R83 ;  /* 0x0000005300537308 */ /* 0x000ee20000002400 */
[----:B0-----:R-:W-:Y:S02]  /*19b50*/  FSEL R102, R102, -INF , P2 ;  /* 0xff80000066667808 */ /* 0x001fe40001000000 */
[----:B-1----:R-:W-:-:S02]  /*19b60*/  FSEL R99, R99, -INF , P3 ;  /* 0xff80000063637808 */ /* 0x002fc40001800000 */
[----:B---3--:R-:W-:Y:S02]  /*19b70*/  FSEL R83, R83, -INF , P5 ;  /* 0xff80000053537808 */ /* 0x008fe40002800000 */
[----:B--2---:R-:W-:-:S05]  /*19b80*/  FMNMX.FTZ R80, R77, R80, !PT ;  /* 0x000000504d507209 */ /* 0x004fca0007810000 */
[----:B------:R-:W0:Y:S02]  /*19b90*/  SHFL.BFLY PT, R91, R80, 0x1, 0x1f ;  /* 0x0c201f00505b7f89 */ /* 0x000e2400000e0000 */
[----:B0-----:R-:W-:-:S04]  /*19ba0*/  FMNMX.FTZ R91, R80, R91, !PT ;  /* 0x0000005b505b7209 */ /* 0x001fc80007810000 */
[C---:B------:R-:W-:Y:S01]  /*19bb0*/  FSETP.NEU.FTZ.AND P6, PT, R91.reuse, -INF , PT ;  /* 0xff8000005b00780b */ /* 0x040fe20003fdd000 */
[----:B------:R-:W-:-:S01]  /*19bc0*/  FFMA.FTZ R55, R91, R100, -8 ;  /* 0xc10000005b377423 */ /* 0x000fc20000010064 */
[----:B------:R-:W-:-:S04]  /*19bd0*/  FMUL.FTZ R100, R2, R38 ;  /* 0x0000002602647220 */ /* 0x000fc80000410000 */
[----:B------:R-:W-:Y:S02]  /*19be0*/  FSEL R55, R55, RZ, P6 ;  /* 0x000000ff37377208 */ /* 0x000fe40003000000 */
[----:B------:R-:W0:Y:S03]  /*19bf0*/  MUFU.TANH R100, R100 ;  /* 0x0000006400647308 */ /* 0x000e260000002400 */
[----:B------:R-:W-:-:S01]  /*19c00*/  FFMA.FTZ R31, R32, UR52, -R55 ;  /* 0x00000034201f7c23 */ /* 0x000fc20008010837 */
[--C-:B------:R-:W-:Y:S01]  /*19c10*/  FFMA.FTZ R32, R30, UR52, -R55.reuse ;  /* 0x000000341e207c23 */ /* 0x100fe20008010837 */
[----:B------:R-:W-:-:S01]  /*19c20*/  FFMA.FTZ R30, R33, UR52, -R55 ;  /* 0x00000034211e7c23 */ /* 0x000fc20008010837 */
[--C-:B------:R-:W-:Y:S01]  /*19c30*/  FFMA.FTZ R33, R36, UR52, -R55.reuse ;  /* 0x0000003424217c23 */ /* 0x100fe20008010837 */
[----:B------:R-:W-:Y:S01]  /*19c40*/  FMNMX.FTZ R36, R72, R35, !PT ;  /* 0x0000002348247209 */ /* 0x000fe20007810000 */
        /* <DEDUP_REMOVED lines=9> */
[----:B0-----:R-:W-:Y:S01]  /*19ce0*/  FSEL R100, R100, -INF , P4 ;  /* 0xff80000064647808 */ /* 0x001fe20002000000 */
[--C-:B------:R-:W-:Y:S01]  /*19cf0*/  FFMA.FTZ R75, R90, UR52, -R55.reuse ;  /* 0x000000345a4b7c23 */ /* 0x100fe20008010837 */
[----:B------:R-:W-:Y:S01]  /*19d00*/  FMNMX.FTZ R36, R4, R37, !PT ;  /* 0x0000002504247209 */ /* 0x000fe20007810000 */
[--C-:B------:R-:W-:Y:S01]  /*19d10*/  FFMA.FTZ R88, R88, UR52, -R55.reuse ;  /* 0x0000003458587c23 */ /* 0x100fe20008010837 */
[----:B------:R-:W-:-:S01]  /*19d20*/  FFMA.FTZ R28, R28, UR52, -R55 ;  /* 0x000000341c1c7c23 */ /* 0x000fc20008010837 */
[--C-:B------:R-:W-:Y:S01]  /*19d30*/  FFMA.FTZ R29, R29, UR52, -R55.reuse ;  /* 0x000000341d1d7c23 */ /* 0x100fe20008010837 */
[----:B------:R-:W-:Y:S01]  /*19d40*/  FMNMX.FTZ R37, R13, R36, !PT ;  /* 0x000000240d257209 */ /* 0x000fe20007810000 */
[--C-:B------:R-:W-:Y:S01]  /*19d50*/  FFMA.FTZ R5, R5, UR52, -R55.reuse ;  /* 0x0000003405057c23 */ /* 0x100fe20008010837 */
[----:B------:R0:W-:Y:S01]  /*19d60*/  MUFU.EX2 R36, R82 ;  /* 0x0000005200247308 */ /* 0x0001e20000000800 */
[----:B------:R-:W-:-:S01]  /*19d70*/  FFMA.FTZ R74, R74, UR52, -R55 ;  /* 0x000000344a4a7c23 */ /* 0x000fc20008010837 */
[----:B------:R-:W-:Y:S01]  /*19d80*/  FMNMX.FTZ R37, R6, R37, !PT ;  /* 0x0000002506257209 */ /* 0x000fe20007810000 */
[----:B------:R-:W-:-:S01]  /*19d90*/  FFMA.FTZ R93, R93, UR52, -R55 ;  /* 0x000000345d5d7c23 */ /* 0x000fc20008010837 */
[--C-:B------:R-:W-:Y:S01]  /*19da0*/  FFMA.FTZ R64, R64, UR52, -R55.reuse ;  /* 0x0000003440407c23 */ /* 0x100fe20008010837 */
[----:B------:R-:W-:-:S01]  /*19db0*/  FFMA.FTZ R66, R66, UR52, -R55 ;  /* 0x0000003442427c23 */ /* 0x000fc20008010837 */
[----:B------:R-:W-:Y:S01]  /*19dc0*/  FMNMX.FTZ R38, R20, R37, !PT ;  /* 0x0000002514267209 */ /* 0x000fe20007810000 */
[----:B------:R-:W-:-:S01]  /*19dd0*/  FFMA.FTZ R65, R65, UR52, -R55 ;  /* 0x0000003441417c23 */ /* 0x000fc20008010837 */
[----:B------:R-:W-:Y:S01]  /*19de0*/  MUFU.EX2 R37, R85 ;  /* 0x0000005500257308 */ /* 0x000fe20000000800 */
[----:B------:R-:W-:-:S01]  /*19df0*/  FFMA.FTZ R68, R68, UR52, -R55 ;  /* 0x0000003444447c23 */ /* 0x000fc20008010837 */
[----:B------:R-:W-:Y:S01]  /*19e00*/  FMNMX.FTZ R39, R3, R38, !PT ;  /* 0x0000002603277209 */ /* 0x000fe20007810000 */
[----:B------:R-:W-:-:S01]  /*19e10*/  FFMA.FTZ R67, R67, UR52, -R55 ;  /* 0x0000003443437c23 */ /* 0x000fc20008010837 */
[--C-:B------:R-:W-:Y:S01]  /*19e20*/  FFMA.FTZ R70, R70, UR52, -R55.reuse ;  /* 0x0000003446467c23 */ /* 0x100fe20008010837 */
[----:B------:R-:W-:-:S01]  /*19e30*/  FFMA.FTZ R50, R50, UR52, -R55 ;  /* 0x0000003432327c23 */ /* 0x000fc20008010837 */
[----:B------:R-:W-:Y:S01]  /*19e40*/  FMNMX.FTZ R39, R14, R39, !PT ;  /* 0x000000270e277209 */ /* 0x000fe20007810000 */
[----:B------:R-:W-:-:S01]  /*19e50*/  FFMA.FTZ R52, R52, UR52, -R55 ;  /* 0x0000003434347c23 */ /* 0x000fc20008010837 */
[----:B------:R-:W-:Y:S01]  /*19e60*/  FFMA.FTZ R78, R78, UR52, -R55 ;  /* 0x000000344e4e7c23 */ /* 0x000fe20008010837 */
        /* <DEDUP_REMOVED lines=13> */
[----:B0-----:R-:W-:Y:S01]  /*19f40*/  FMNMX.FTZ R82, R58, R77, !PT ;  /* 0x0000004d3a527209 */ /* 0x001fe20007810000 */
[----:B------:R-:W-:-:S03]  /*19f50*/  FFMA.FTZ R77, R92, UR52, -R55 ;  /* 0x000000345c4d7c23 */ /* 0x000fc60008010837 */
[----:B------:R-:W-:-:S03]  /*19f60*/  FMNMX.FTZ R79, R63, R82, !PT ;  /* 0x000000523f4f7209 */ /* 0x000fc60007810000 */
[----:B------:R-:W-:Y:S01]  /*19f70*/  MUFU.EX2 R31, R31 ;  /* 0x0000001f001f7308 */ /* 0x000fe20000000800 */
[----:B------:R-:W-:-:S04]  /*19f80*/  FMNMX.FTZ R79, R60, R79, !PT ;  /* 0x0000004f3c4f7209 */ /* 0x000fc80007810000 */
[----:B------:R-:W-:Y:S01]  /*19f90*/  FMNMX.FTZ R82, R62, R79, !PT ;  /* 0x0000004f3e527209 */ /* 0x000fe20007810000 */
[----:B------:R-:W-:-:S02]  /*19fa0*/  FFMA.FTZ R79, R94, UR52, -R55 ;  /* 0x000000345e4f7c23 */ /* 0x000fc40008010837 */
[----:B------:R-:W0:Y:S01]  /*19fb0*/  MUFU.EX2 R32, R32 ;  /* 0x0000002000207308 */ /* 0x000e220000000800 */
[----:B------:R-:W-:-:S04]  /*19fc0*/  FMNMX.FTZ R82, R61, R82, !PT ;  /* 0x000000523d527209 */ /* 0x000fc80007810000 */
[----:B------:R-:W-:-:S03]  /*19fd0*/  FMNMX.FTZ R81, R41, R82, !PT ;  /* 0x0000005229517209 */ /* 0x000fc60007810000 */
[----:B------:R-:W-:Y:S01]  /*19fe0*/  MUFU.EX2 R30, R30 ;  /* 0x0000001e001e7308 */ /* 0x000fe20000000800 */
[----:B------:R-:W-:-:S04]  /*19ff0*/  FMNMX.FTZ R82, R40, R81, !PT ;  /* 0x0000005128527209 */ /* 0x000fc80007810000 */
[----:B------:R-:W-:-:S03]  /*1a000*/  FMNMX.FTZ R81, R43, R82, !PT ;  /* 0x000000522b517209 */ /* 0x000fc60007810000 */
[----:B------:R-:W-:Y:S01]  /*1a010*/  MUFU.EX2 R82, R93 ;  /* 0x0000005d00527308 */ /* 0x000fe20000000800 */
[----:B------:R-:W-:Y:S01]  /*1a020*/  FMNMX.FTZ R84, R42, R81, !PT ;  /* 0x000000512a547209 */ /* 0x000fe20007810000 */
[----:B------:R-:W-:Y:S01]  /*1a030*/  FFMA.FTZ R81, R95, UR52, -R55 ;  /* 0x000000345f517c23 */ /* 0x000fe20008010837 */
[----:B0-----:R-:W-:Y:S02]  /*1a040*/  F2FP.SATFINITE.E4M3.F32.PACK_AB_MERGE_C R176, R32, R31, RZ ;  /* 0x0000001f20b0723e */ /* 0x001fe400048070ff */
[----:B------:R-:W-:Y:S02]  /*1a050*/  FMNMX.FTZ R85, R45, R84, !PT ;  /* 0x000000542d557209 */ /* 0x000fe40007810000 */
[----:B------:R-:W-:Y:S01]  /*1a060*/  F2FP.SATFINITE.E4M3.F32.PACK_AB_MERGE_C R176, R29, R28, R176 ;  /* 0x0000001c1db0723e */ /* 0x000fe200048070b0 */
[----:B------:R-:W-:Y:S01]  /*1a070*/  MUFU.EX2 R5, R5 ;  /* 0x0000000500057308 */ /* 0x000fe20000000800 */
[----:B------:R-:W-:-:S04]  /*1a080*/  FMNMX.FTZ R84, R44, R85, !PT ;  /* 0x000000552c547209 */ /* 0x000fc80007810000 */
[----:B------:R-:W-:-:S03]  /*1a090*/  FMNMX.FTZ R85, R47, R84, !PT ;  /* 0x000000542f557209 */ /* 0x000fc60007810000 */
[----:B------:R-:W-:Y:S01]  /*1a0a0*/  MUFU.EX2 R33, R33 ;  /* 0x0000002100217308 */ /* 0x000fe20000000800 */
[----:B------:R-:W-:-:S04]  /*1a0b0*/  FMNMX.FTZ R85, R46, R85, !PT ;  /* 0x000000552e557209 */ /* 0x000fc80007810000 */
[----:B------:R-:W-:-:S03]  /*1a0c0*/  FMNMX.FTZ R84, R26, R85, !PT ;  /* 0x000000551a547209 */ /* 0x000fc60007810000 */
[----:B------:R-:W0:Y:S01]  /*1a0d0*/  MUFU.EX2 R34, R34 ;  /* 0x0000002200227308 */ /* 0x000e220000000800 */
[----:B------:R-:W-:-:S04]  /*1a0e0*/  FMNMX.FTZ R84, R25, R84, !PT ;  /* 0x0000005419547209 */ /* 0x000fc80007810000 */
[----:B------:R-:W-:-:S03]  /*1a0f0*/  FMNMX.FTZ R84, R27, R84, !PT ;  /* 0x000000541b547209 */ /* 0x000fc60007810000 */
[----:B------:R-:W-:Y:S01]  /*1a100*/  MUFU.EX2 R35, R35 ;  /* 0x0000002300237308 */ /* 0x000fe20000000800 */
[----:B------:R-:W-:-:S04]  /*1a110*/  FMNMX.FTZ R85, R101, R84, !PT ;  /* 0x0000005465557209 */ /* 0x000fc80007810000 */
[----:B------:R-:W-:-:S03]  /*1a120*/  FMNMX.FTZ R84, R102, R85, !PT ;  /* 0x0000005566547209 */ /* 0x000fc60007810000 */
[----:B------:R-:W1:Y:S01]  /*1a130*/  MUFU.EX2 R48, R48 ;  /* 0x0000003000307308 */ /* 0x000e620000000800 */
[----:B------:R-:W-:Y:S02]  /*1a140*/  FMNMX.FTZ R85, R99, R84, !PT ;  /* 0x0000005463557209 */ /* 0x000fe40007810000 */
[----:B0-----:R-:W-:Y:S02]  /*1a150*/  F2FP.SATFINITE.E4M3.F32.PACK_AB_MERGE_C R178, R34, R33, RZ ;  /* 0x0000002122b2723e */ /* 0x001fe400048070ff */
        /* <DEDUP_REMOVED lines=8> */
[----:B------:R-:W-:-:S01]  /*1a1e0*/  FFMA.FTZ R53, R54, UR52, -R55 ;  /* 0x0000003436357c23 */ /* 0x000fc20008010837 */
[----:B------:R-:W0:Y:S01]  /*1a1f0*/  SHFL.BFLY PT, R89, R86, 0x2, 0x1f ;  /* 0x0c401f0056597f89 */ /* 0x000e2200000e0000 */
[----:B------:R-:W-:-:S01]  /*1a200*/  FFMA.FTZ R54, R96, UR52, -R55 ;  /* 0x0000003460367c23 */ /* 0x000fc20008010837 */
[----:B------:R-:W2:Y:S01]  /*1a210*/  MUFU.EX2 R75, R75 ;  /* 0x0000004b004b7308 */ /* 0x000ea20000000800 */
[----:B------:R-:W-:-:S02]  /*1a220*/  F2FP.SATFINITE.E4M3.F32.PACK_AB_MERGE_C R178, R5, R30, R178 ;  /* 0x0000001e05b2723e */ /* 0x000fc400048070b2 */
[----:B-1----:R-:W-:-:S04]  /*1a230*/  F2FP.SATFINITE.E4M3.F32.PACK_AB_MERGE_C R180, R48, R37, RZ ;  /* 0x0000002530b4723e */ /* 0x002fc800048070ff */
[----:B------:R-:W-:Y:S01]  /*1a240*/  F2FP.SATFINITE.E4M3.F32.PACK_AB_MERGE_C R180, R36, R35, R180 ;  /* 0x0000002324b4723e */ /* 0x000fe200048070b4 */
[----:B------:R-:W-:Y:S08]  /*1a250*/  MUFU.EX2 R77, R77 ;  /* 0x0000004d004d7308 */ /* 0x000ff00000000800 */
[----:B------:R-:W-:Y:S01]  /*1a260*/  MUFU.EX2 R74, R74 ;  /* 0x0000004a004a7308 */ /* 0x000fe20000000800 */
[----:B--2---:R-:W-:-:S04]  /*1a270*/  F2FP.SATFINITE.E4M3.F32.PACK_AB_MERGE_C R182, R80, R75, RZ ;  /* 0x0000004b50b6723e */ /* 0x004fc800048070ff */
[----:B------:R-:W-:Y:S02]  /*1a280*/  F2FP.SATFINITE.E4M3.F32.PACK_AB_MERGE_C R182, R39, R38, R182 ;  /* 0x0000002627b6723e */ /* 0x000fe400048070b6 */
[----:B0-----:R-:W-:Y:S01]  /*1a290*/  FMNMX.FTZ R89, R86, R89, !PT ;  /* 0x0000005956597209 */ /* 0x001fe20007810000 */
[--C-:B------:R-:W-:Y:S01]  /*1a2a0*/  FFMA.FTZ R86, R98, UR52, -R55.reuse ;  /* 0x0000003462567c23 */ /* 0x100fe20008010837 */
[----:B------:R-:W-:-:S01]  /*1a2b0*/  FFMA.FTZ R55, R76, UR52, -R55 ;  /* 0x000000344c377c23 */ /* 0x000fc20008010837 */
[----:B------:R-:W0:Y:S02]  /*1a2c0*/  MUFU.EX2 R79, R79 ;  /* 0x0000004f004f7308 */ /* 0x000e240000000800 */
[----:B------:R-:W1:Y:S06]  /*1a2d0*/  SHFL.BFLY PT, R90, R89, 0x1, 0x1f ;  /* 0x0c201f00595a7f89 */ /* 0x000e6c00000e0000 */
[----:B------:R-:W-:Y:S08]  /*1a2e0*/  MUFU.EX2 R81, R81 ;  /* 0x0000005100517308 */ /* 0x000ff00000000800 */
[----:B------:R-:W-:Y:S01]  /*1a2f0*/  MUFU.EX2 R64, R64 ;  /* 0x0000004000407308 */ /* 0x000fe20000000800 */
[----:B0-----:R-:W-:-:S04]  /*1a300*/  F2FP.SATFINITE.E4M3.F32.PACK_AB_MERGE_C R184, R82, R79, RZ ;  /* 0x0000004f52b8723e */ /* 0x001fc800048070ff */
[----:B------:R-:W-:-:S03]  /*1a310*/  F2FP.SATFINITE.E4M3.F32.PACK_AB_MERGE_C R184, R74, R77, R184 ;  /* 0x0000004d4ab8723e */ /* 0x000fc600048070b8 */
[----:B------:R-:W-:Y:S01]  /*1a320*/  MUFU.EX2 R66, R66 ;  /* 0x0000004200427308 */ /* 0x000fe20000000800 */
[----:B-1----:R-:W-:Y:S02]  /*1a330*/  FMNMX.FTZ R90, R89, R90, !PT ;  /* 0x0000005a595a7209 */ /* 0x002fe40007810000 */
[----:B------:R-:W-:Y:S02]  /*1a340*/  MOV R89, UR52 ;  /* 0x0000003400597c02 */ /* 0x000fe40008000f00 */
[----:B------:R-:W-:-:S03]  /*1a350*/  FSETP.NEU.FTZ.AND P1, PT, R90, -INF , PT ;  /* 0xff8000005a00780b */ /* 0x000fc60003f3d000 */
[----:B------:R-:W-:Y:S01]  /*1a360*/  MUFU.EX2 R65, R65 ;  /* 0x0000004100417308 */ /* 0x000fe20000000800 */
[----:B------:R-:W-:-:S05]  /*1a370*/  FFMA.FTZ R88, R90, R89, -8 ;  /* 0xc10000005a587423 */ /* 0x000fca0000010059 */
[----:B------:R-:W-:Y:S02]  /*1a380*/  FSEL R76, R88, RZ, P1 ;  /* 0x000000ff584c7208 */ /* 0x000fe40000800000 */
[----:B------:R-:W-:Y:S01]  /*1a390*/  MUFU.EX2 R68, R68 ;  /* 0x0000004400447308 */ /* 0x000fe20000000800 */
[----:B------:R-:W-:Y:S02]  /*1a3a0*/  ISETP.GE.AND P1, PT, R152, 0xa1, PT ;  /* 0x000000a19800780c */ /* 0x000fe40003f26270 */
[--C-:B------:R-:W-:Y:S01]  /*1a3b0*/  FFMA.FTZ R11, R11, UR52, -R76.reuse ;  /* 0x000000340b0b7c23 */ /* 0x100fe2000801084c */
[----:B------:R-:W-:-:S01]  /*1a3c0*/  FFMA.FTZ R24, R24, UR52, -R76 ;  /* 0x0000003418187c23 */ /* 0x000fc2000801084c */
[--C-:B------:R-:W-:Y:S01]  /*1a3d0*/  FFMA.FTZ R72, R72, UR52, -R76.reuse ;  /* 0x0000003448487c23 */ /* 0x100fe2000801084c */
[----:B------:R-:W-:-:S01]  /*1a3e0*/  FFMA.FTZ R89, R7, UR52, -R76 ;  /* 0x0000003407597c23 */ /* 0x000fc2000801084c */
[--C-:B------:R-:W-:Y:S01]  /*1a3f0*/  FFMA.FTZ R7, R21, UR52, -R76.reuse ;  /* 0x0000003415077c23 */ /* 0x100fe2000801084c */
[----:B------:R-:W-:-:S01]  /*1a400*/  FFMA.FTZ R4, R4, UR52, -R76 ;  /* 0x0000003404047c23 */ /* 0x000fc2000801084c */
[----:B------:R-:W-:Y:S01]  /*1a410*/  MUFU.EX2 R11, R11 ;  /* 0x0000000b000b7308 */ /* 0x000fe20000000800 */
[----:B------:R-:W-:-:S01]  /*1a420*/  FFMA.FTZ R21, R13, UR52, -R76 ;  /* 0x000000340d157c23 */ /* 0x000fc2000801084c */
[--C-:B------:R-:W-:Y:S01]  /*1a430*/  FFMA.FTZ R88, R6, UR52, -R76.reuse ;  /* 0x0000003406587c23 */ /* 0x100fe2000801084c */
[----:B------:R-:W-:-:S01]  /*1a440*/  FFMA.FTZ R13, R10, UR52, -R76 ;  /* 0x000000340a0d7c23 */ /* 0x000fc2000801084c */
[--C-:B------:R-:W-:Y:S01]  /*1a450*/  FFMA.FTZ R6, R20, UR52, -R76.reuse ;  /* 0x0000003414067c23 */ /* 0x100fe2000801084c */
[----:B------:R-:W-:-:S01]  /*1a460*/  FFMA.FTZ R10, R57, UR52, -R76 ;  /* 0x00000034390a7c23 */ /* 0x000fc2000801084c */
[--C-:B------:R-:W-:Y:S01]  /*1a470*/  FFMA.FTZ R93, R8, UR52, -R76.reuse ;  /* 0x00000034085d7c23 */ /* 0x100fe2000801084c */
[----:B------:R-:W-:-:S01]  /*1a480*/  FFMA.FTZ R20, R12, UR52, -R76 ;  /* 0x000000340c147c23 */ /* 0x000fc2000801084c */
[----:B------:R-:W0:Y:S01]  /*1a490*/  MUFU.EX2 R24, R24 ;  /* 0x0000001800187308 */ /* 0x000e220000000800 */
[----:B------:R-:W-:-:S01]  /*1a4a0*/  FFMA.FTZ R57, R60, UR52, -R76 ;  /* 0x000000343c397c23 */ /* 0x000fc2000801084c */
[--C-:B------:R-:W-:Y:S01]  /*1a4b0*/  FFMA.FTZ R8, R15, UR52, -R76.reuse ;  /* 0x000000340f087c23 */ /* 0x100fe2000801084c */
[----:B------:R-:W-:-:S01]  /*1a4c0*/  FFMA.FTZ R12, R63, UR52, -R76 ;  /* 0x000000343f0c7c23 */ /* 0x000fc2000801084c */
[----:B------:R-:W-:Y:S01]  /*1a4d0*/  FADD.FTZ R60, R28, R29 ;  /* 0x0000001d1c3c7221 */ /* 0x000fe20000010000 */
[----:B------:R-:W-:-:S01]  /*1a4e0*/  FFMA.FTZ R15, R56, UR52, -R76 ;  /* 0x00000034380f7c23 */ /* 0x000fc2000801084c */
[--C-:B------:R-:W-:Y:S01]  /*1a4f0*/  FFMA.FTZ R56, R59, UR52, -R76.reuse ;  /* 0x000000343b387c23 */ /* 0x100fe2000801084c */
[----:B------:R-:W-:-:S01]  /*1a500*/  FFMA.FTZ R59, R58, UR52, -R76 ;  /* 0x000000343a3b7c23 */ /* 0x000fc2000801084c */
[----:B------:R-:W1:Y:S01]  /*1a510*/  MUFU.EX2 R72, R72 ;  /* 0x0000004800487308 */ /* 0x000e620000000800 */
[----:B------:R-:W-:-:S01]  /*1a520*/  FFMA.FTZ R58, R62, UR52, -R76 ;  /* 0x000000343e3a7c23 */ /* 0x000fc2000801084c */
[----:B------:R-:W-:Y:S01]  /*1a530*/  FADD.FTZ R95, R31, R60 ;  /* 0x0000003c1f5f7221 */ /* 0x000fe20000010000 */
[----:B------:R-:W-:-:S02]  /*1a540*/  VIADD R60, R0, 0x29840 ;  /* 0x00029840003c7836 */ /* 0x000fc40000000000 */
[--C-:B------:R-:W-:Y:S01]  /*1a550*/  FFMA.FTZ R0, R41, UR52, -R76.reuse ;  /* 0x0000003429007c23 */ /* 0x100fe2000801084c */
[----:B------:R-:W-:Y:S02]  /*1a560*/  IMAD.U32 R41, RZ, RZ, UR38 ;  /* 0x00000026ff297e24 */ /* 0x000fe4000f8e00ff */
[----:B------:R-:W-:Y:S01]  /*1a570*/  FADD.FTZ R95, R32, R95 ;  /* 0x0000005f205f7221 */ /* 0x000fe20000010000 */
[----:B------:R-:W-:-:S01]  /*1a580*/  FFMA.FTZ R3, R3, UR52, -R76 ;  /* 0x0000003403037c23 */ /* 0x000fc2000801084c */
[----:B------:R-:W2:Y:S01]  /*1a590*/  MUFU.EX2 R89, R89 ;  /* 0x0000005900597308 */ /* 0x000ea20000000800 */
[----:B0-----:R-:W-:-:S01]  /*1a5a0*/  FADD.FTZ R63, R11, R24 ;  /* 0x000000180b3f7221 */ /* 0x001fc20000010000 */
[----:B------:R-:W-:Y:S01]  /*1a5b0*/  FADD.FTZ R92, R30, R95 ;  /* 0x0000005f1e5c7221 */ /* 0x000fe20000010000 */
[----:B------:R-:W-:Y:S01]  /*1a5c0*/  PRMT R60, R41, 0x654, R60 ;  /* 0x00000654293c7816 */ /* 0x000fe2000000003c */
[--C-:B------:R-:W-:Y:S01]  /*1a5d0*/  FFMA.FTZ R14, R14, UR52, -R76.reuse ;  /* 0x000000340e0e7c23 */ /* 0x100fe2000801084c */
[----:B------:R-:W-:-:S01]  /*1a5e0*/  FFMA.FTZ R41, R40, UR52, -R76 ;  /* 0x0000003428297c23 */ /* 0x000fc2000801084c */
[----:B------:R-:W-:Y:S01]  /*1a5f0*/  FADD.FTZ R92, R5, R92 ;  /* 0x0000005c055c7221 */ /* 0x000fe20000010000 */
[----:B------:R0:W-:Y:S01]  /*1a600*/  SYNCS.ARRIVE.TRANS64.RED.A1T0 RZ, [R60+URZ], RZ ;  /* 0x000000ff3cff79a7 */ /* 0x0001e2000810043f */
[----:B------:R-:W3:Y:S01]  /*1a610*/  MUFU.EX2 R7, R7 ;  /* 0x0000000700077308 */ /* 0x000ee20000000800 */
[----:B-1----:R-:W-:-:S01]  /*1a620*/  FADD.FTZ R62, R72, R63 ;  /* 0x0000003f483e7221 */ /* 0x002fc20000010000 */
[--C-:B------:R-:W-:Y:S01]  /*1a630*/  FFMA.FTZ R40, R43, UR52, -R76.reuse ;  /* 0x000000342b287c23 */ /* 0x100fe2000801084c */
[----:B------:R-:W-:-:S01]  /*1a640*/  FFMA.FTZ R73, R73, UR52, -R76 ;  /* 0x0000003449497c23 */ /* 0x000fc2000801084c */
[--C-:B------:R-:W-:Y:S01]  /*1a650*/  FFMA.FTZ R42, R42, UR52, -R76.reuse ;  /* 0x000000342a2a7c23 */ /* 0x100fe2000801084c */
[----:B------:R-:W-:-:S01]  /*1a660*/  FFMA.FTZ R45, R45, UR52, -R76 ;  /* 0x000000342d2d7c23 */ /* 0x000fc2000801084c */
[----:B------:R-:W-:Y:S01]  /*1a670*/  FFMA.FTZ R61, R61, UR52, -R76 ;  /* 0x000000343d3d7c23 */ /* 0x000fe2000801084c */
[----:B------:R-:W-:Y:S01]  /*1a680*/  F2FP.SATFINITE.E4M3.F32.PACK_AB_MERGE_C R186, R65, R66, RZ ;  /* 0x0000004241ba723e */ /* 0x000fe200048070ff */
[----:B------:R-:W0:Y:S01]  /*1a690*/  MUFU.EX2 R4, R4 ;  /* 0x0000000400047308 */ /* 0x000e220000000800 */
[----:B--2---:R-:W-:-:S01]  /*1a6a0*/  FADD.FTZ R62, R89, R62 ;  /* 0x0000003e593e7221 */ /* 0x004fc20000010000 */
[--C-:B------:R-:W-:Y:S01]  /*1a6b0*/  FFMA.FTZ R44, R44, UR52, -R76.reuse ;  /* 0x000000342c2c7c23 */ /* 0x100fe2000801084c */
[----:B------:R-:W-:-:S01]  /*1a6c0*/  FFMA.FTZ R47, R47, UR52, -R76 ;  /* 0x000000342f2f7c23 */ /* 0x000fc2000801084c */
[--C-:B------:R-:W-:Y:S01]  /*1a6d0*/  FFMA.FTZ R46, R46, UR52, -R76.reuse ;  /* 0x000000342e2e7c23 */ /* 0x100fe2000801084c */
[----:B------:R-:W-:-:S01]  /*1a6e0*/  FFMA.FTZ R27, R27, UR52, -R76 ;  /* 0x000000341b1b7c23 */ /* 0x000fc2000801084c */
[--C-:B------:R-:W-:Y:S01]  /*1a6f0*/  FFMA.FTZ R101, R101, UR52, -R76.reuse ;  /* 0x0000003465657c23 */ /* 0x100fe2000801084c */
[----:B------:R-:W-:-:S01]  /*1a700*/  FFMA.FTZ R102, R102, UR52, -R76 ;  /* 0x0000003466667c23 */ /* 0x000fc2000801084c */
[----:B------:R-:W1:Y:S01]  /*1a710*/  MUFU.EX2 R21, R21 ;  /* 0x0000001500157308 */ /* 0x000e620000000800 */
[----:B---3--:R-:W-:-:S01]  /*1a720*/  FADD.FTZ R63, R7, R62 ;  /* 0x0000003e073f7221 */ /* 0x008fc20000010000 */
[----:B------:R-:W-:Y:S01]  /*1a730*/  F2FP.SATFINITE.E4M3.F32.PACK_AB_MERGE_C R177, R89, R72, RZ ;  /* 0x0000004859b1723e */ /* 0x000fe200048070ff */
[----:B------:R-:W-:-:S01]  /*1a740*/  FFMA.FTZ R99, R99, UR52, -R76 ;  /* 0x0000003463637c23 */ /* 0x000fc2000801084c */
[----:B------:R-:W-:Y:S01]  /*1a750*/  FFMA.FTZ R100, R100, UR52, -R76 ;  /* 0x0000003464647c23 */ /* 0x000fe2000801084c */
[----:B------:R-:W-:Y:S01]  /*1a760*/  F2FP.SATFINITE.E4M3.F32.PACK_AB_MERGE_C R186, R64, R81, R186 ;  /* 0x0000005140ba723e */ /* 0x000fe200048070ba */
[----:B------:R-:W-:Y:S01]  /*1a770*/  IMAD.MOV.U32 R72, RZ, RZ, R87 ;  /* 0x000000ffff487224 */ /* 0x000fe200078e0057 */
[----:B------:R-:W-:Y:S01]  /*1a780*/  F2FP.SATFINITE.E4M3.F32.PACK_AB_MERGE_C R177, R24, R11, R177 ;  /* 0x0000000b18b1723e */ /* 0x000fe200048070b1 */
[----:B------:R-:W2:Y:S01]  /*1a790*/  MUFU.EX2 R88, R88 ;  /* 0x0000005800587308 */ /* 0x000ea20000000800 */
[----:B0-----:R-:W-:-:S01]  /*1a7a0*/  FADD.FTZ R60, R4, R63 ;  /* 0x0000003f043c7221 */ /* 0x001fc20000010000 */
[----:B------:R-:W-:Y:S01]  /*1a7b0*/  FADD.FTZ R63, R33, R92 ;  /* 0x0000005c213f7221 */ /* 0x000fe20000010000 */
[----:B------:R-:W-:-:S02]  /*1a7c0*/  IMAD.MOV.U32 R30, RZ, RZ, R87 ;  /* 0x000000ffff1e7224 */ /* 0x000fc400078e0057 */
[----:B------:R-:W-:-:S03]  /*1a7d0*/  IMAD.MOV.U32 R24, RZ, RZ, R87 ;  /* 0x000000ffff187224 */ /* 0x000fc600078e0057 */
[----:B------:R-:W0:Y:S01]  /*1a7e0*/  MUFU.EX2 R6, R6 ;  /* 0x0000000600067308 */ /* 0x000e220000000800 */
[----:B-1----:R-:W-:-:S01]  /*1a7f0*/  FADD.FTZ R43, R21, R60 ;  /* 0x0000003c152b7221 */ /* 0x002fc20000010000 */
[----:B------:R-:W-:-:S04]  /*1a800*/  FADD.FTZ R60, R34, R63 ;  /* 0x0000003f223c7221 */ /* 0x000fc80000010000 */
[----:B------:R-:W-:Y:S01]  /*1a810*/  FADD.FTZ R63, R35, R60 ;  /* 0x0000003c233f7221 */ /* 0x000fe20000010000 */
[----:B------:R-:W-:Y:S01]  /*1a820*/  IMAD.MOV.U32 R35, RZ, RZ, R87 ;  /* 0x000000ffff237224 */ /* 0x000fe200078e0057 */
[----:B------:R-:W1:Y:S01]  /*1a830*/  MUFU.EX2 R3, R3 ;  /* 0x0000000300037308 */ /* 0x000e620000000800 */
[----:B--2---:R-:W-:-:S01]  /*1a840*/  FADD.FTZ R43, R88, R43 ;  /* 0x0000002b582b7221 */ /* 0x004fc20000010000 */
[----:B------:R-:W-:Y:S01]  /*1a850*/  FADD.FTZ R62, R36, R63 ;  /* 0x0000003f243e7221 */ /* 0x000fe20000010000 */
[----:B------:R-:W-:Y:S01]  /*1a860*/  F2FP.SATFINITE.E4M3.F32.PACK_AB_MERGE_C R88, R88, R21, RZ ;  /* 0x000000155858723e */ /* 0x000fe200048070ff */
[----:B------:R-:W-:Y:S02]  /*1a870*/  IMAD.MOV.U32 R36, RZ, RZ, R87 ;  /* 0x000000ffff247224 */ /* 0x000fe400078e0057 */
[----:B------:R-:W-:-:S01]  /*1a880*/  FADD.FTZ R95, R37, R62 ;  /* 0x0000003e255f7221 */ /* 0x000fc20000010000 */
[----:B------:R-:W-:Y:S01]  /*1a890*/  FFMA.FTZ R62, R25, UR52, -R76 ;  /* 0x00000034193e7c23 */ /* 0x000fe2000801084c */
[----:B------:R-:W2:Y:S01]  /*1a8a0*/  MUFU.EX2 R14, R14 ;  /* 0x0000000e000e7308 */ /* 0x000ea20000000800 */
[----:B0-----:R-:W-:-:S01]  /*1a8b0*/  FADD.FTZ R60, R6, R43 ;  /* 0x0000002b063c7221 */ /* 0x001fc20000010000 */
[----:B------:R-:W-:Y:S01]  /*1a8c0*/  FADD.FTZ R95, R48, R95 ;  /* 0x0000005f305f7221 */ /* 0x000fe20000010000 */
[----:B------:R-:W-:Y:S01]  /*1a8d0*/  F2FP.SATFINITE.E4M3.F32.PACK_AB_MERGE_C R179, R4, R7, R88 ;  /* 0x0000000704b3723e */ /* 0x000fe20004807058 */
[----:B------:R-:W-:Y:S01]  /*1a8e0*/  IMAD.MOV.U32 R48, RZ, RZ, R87 ;  /* 0x000000ffff307224 */ /* 0x000fe200078e0057 */
[----:B------:R-:W-:-:S03]  /*1a8f0*/  MOV R37, R87 ;  /* 0x0000005700257202 */ /* 0x000fc60000000f00 */
[----:B------:R-:W0:Y:S01]  /*1a900*/  MUFU.EX2 R93, R93 ;  /* 0x0000005d005d7308 */ /* 0x000e220000000800 */
[----:B-1----:R-:W-:-:S01]  /*1a910*/  FADD.FTZ R63, R3, R60 ;  /* 0x0000003c033f7221 */ /* 0x002fc20000010000 */
[--C-:B------:R-:W-:Y:S01]  /*1a920*/  FFMA.FTZ R60, R26, UR52, -R76.reuse ;  /* 0x000000341a3c7c23 */ /* 0x100fe2000801084c */
[----:B------:R-:W-:-:S01]  /*1a930*/  FFMA.FTZ R76, R83, UR52, -R76 ;  /* 0x00000034534c7c23 */ /* 0x000fc2000801084c */
[----:B------:R-:W-:-:S04]  /*1a940*/  IMAD.MOV.U32 R83, RZ, RZ, R87 ;  /* 0x000000ffff537224 */ /* 0x000fc800078e0057 */
[----:B------:R-:W1:Y:S01]  /*1a950*/  MUFU.EX2 R8, R8 ;  /* 0x0000000800087308 */ /* 0x000e620000000800 */
[----:B--2---:R-:W-:-:S07]  /*1a960*/  FADD.FTZ R26, R14, R63 ;  /* 0x0000003f0e1a7221 */ /* 0x004fce0000010000 */
[----:B------:R-:W2:Y:S01]  /*1a970*/  MUFU.EX2 R13, R13 ;  /* 0x0000000d000d7308 */ /* 0x000ea20000000800 */
[----:B0-----:R-:W-:-:S01]  /*1a980*/  FADD.FTZ R63, R93, R26 ;  /* 0x0000001a5d3f7221 */ /* 0x001fc20000010000 */
[----:B------:R-:W-:Y:S01]  /*1a990*/  FADD.FTZ R26, R38, R95 ;  /* 0x0000005f261a7221 */ /* 0x000fe20000010000 */
[----:B------:R-:W-:Y:S01]  /*1a9a0*/  F2FP.SATFINITE.E4M3.F32.PACK_AB_MERGE_C R93, R93, R14, RZ ;  /* 0x0000000e5d5d723e */ /* 0x000fe200048070ff */
[----:B------:R-:W-:Y:S02]  /*1a9b0*/  IMAD.MOV.U32 R38, RZ, RZ, R87 ;  /* 0x000000ffff267224 */ /* 0x000fe400078e0057 */
[----:B------:R-:W-:-:S01]  /*1a9c0*/  FADD.FTZ R92, R39, R26 ;  /* 0x0000001a275c7221 */ /* 0x000fc20000010000 */
[----:B------:R-:W-:Y:S01]  /*1a9d0*/  F2FP.SATFINITE.E4M3.F32.PACK_AB_MERGE_C R181, R3, R6, R93 ;  /* 0x0000000603b5723e */ /* 0x000fe2000480705d */
[----:B------:R-:W0:Y:S01]  /*1a9e0*/  MUFU.EX2 R20, R20 ;  /* 0x0000001400147308 */ /* 0x000e220000000800 */
[--C-:B------:R-:W-:Y:S02]  /*1a9f0*/  IMAD.MOV.U32 R39, RZ, RZ, R87.reuse ;  /* 0x000000ffff277224 */ /* 0x100fe400078e0057 */
[----:B------:R-:W-:Y:S01]  /*1aa00*/  FADD.FTZ R95, R75, R92 ;  /* 0x0000005c4b5f7221 */ /* 0x000fe20000010000 */
[----:B------:R-:W-:-:S03]  /*1aa10*/  IMAD.MOV.U32 R75, RZ, RZ, R87 ;  /* 0x000000ffff4b7224 */ /* 0x000fc600078e0057 */
[----:B------:R-:W-:Y:S01]  /*1aa20*/  FADD.FTZ R92, R80, R95 ;  /* 0x0000005f505c7221 */ /* 0x000fe20000010000 */
[----:B------:R-:W-:Y:S01]  /*1aa30*/  IMAD.MOV.U32 R80, RZ, RZ, R87 ;  /* 0x000000ffff507224 */ /* 0x000fe200078e0057 */
[----:B------:R-:W3:Y:S08]  /*1aa40*/  MUFU.EX2 R73, R73 ;  /* 0x0000004900497308 */ /* 0x000ef00000000800 */
[----:B------:R-:W4:Y:S08]  /*1aa50*/  MUFU.EX2 R10, R10 ;  /* 0x0000000a000a7308 */ /* 0x000f300000000800 */
[----:B------:R1:W-:Y:S08]  /*1aa60*/  MUFU.EX2 R43, R42 ;  /* 0x0000002a002b7308 */ /* 0x0003f00000000800 */
[----:B------:R-:W5:Y:S01]  /*1aa70*/  MUFU.EX2 R15, R15 ;  /* 0x0000000f000f7308 */ /* 0x000f620000000800 */
[----:B-1----:R-:W-:-:S04]  /*1aa80*/  FADD.FTZ R42, R8, R63 ;  /* 0x0000003f082a7221 */ /* 0x002fc80000010000 */
[----:B--2---:R-:W-:-:S03]  /*1aa90*/  FADD.FTZ R63, R13, R42 ;  /* 0x0000002a0d3f7221 */ /* 0x004fc60000010000 */
[----:B------:R-:W1:Y:S01]  /*1aaa0*/  MUFU.EX2 R56, R56 ;  /* 0x0000003800387308 */ /* 0x000e620000000800 */
[----:B0-----:R-:W-:-:S01]  /*1aab0*/  FADD.FTZ R42, R20, R63 ;  /* 0x0000003f142a7221 */ /* 0x001fc20000010000 */
[----:B------:R-:W-:-:S03]  /*1aac0*/  IMAD.MOV.U32 R63, RZ, RZ, R87 ;  /* 0x000000ffff3f7224 */ /* 0x000fc600078e0057 */
[C---:B---3--:R-:W-:Y:S01]  /*1aad0*/  FADD.FTZ R31, R73.reuse, R42 ;  /* 0x0000002a491f7221 */ /* 0x048fe20000010000 */
[----:B------:R-:W-:Y:S01]  /*1aae0*/  F2FP.SATFINITE.E4M3.F32.PACK_AB_MERGE_C R73, R73, R20, RZ ;  /* 0x000000144949723e */ /* 0x000fe200048070ff */
[----:B------:R-:W-:Y:S01]  /*1aaf0*/  IMAD.MOV.U32 R42, RZ, RZ, R87 ;  /* 0x000000ffff2a7224 */ /* 0x000fe200078e0057 */
[----:B------:R-:W0:Y:S01]  /*1ab00*/  MUFU.EX2 R59, R59 ;  /* 0x0000003b003b7308 */ /* 0x000e220000000800 */
[----:B----4-:R-:W-:-:S01]  /*1ab10*/  FADD.FTZ R32, R10, R31 ;  /* 0x0000001f0a207221 */ /* 0x010fc20000010000 */
[----:B------:R-:W-:Y:S02]  /*1ab20*/  F2FP.SATFINITE.E4M3.F32.PACK_AB_MERGE_C R183, R13, R8, R73 ;  /* 0x000000080db7723e */ /* 0x000fe40004807049 */
[----:B------:R-:W-:Y:S01]  /*1ab30*/  MOV R73, R87 ;  /* 0x0000005700497202 */ /* 0x000fe20000000f00 */
[----:B-----5:R-:W-:-:S03]  /*1ab40*/  FADD.FTZ R31, R15, R32 ;  /* 0x000000200f1f7221 */ /* 0x020fc60000010000 */
[----:B------:R2:W-:Y:S01]  /*1ab50*/  MUFU.EX2 R25, R45 ;  /* 0x0000002d00197308 */ /* 0x0005e20000000800 */
[----:B-1----:R-:W-:-:S07]  /*1ab60*/  FADD.FTZ R32, R56, R31 ;  /* 0x0000001f38207221 */ /* 0x002fce0000010000 */
[----:B------:R-:W1:Y:S01]  /*1ab70*/  MUFU.EX2 R12, R12 ;  /* 0x0000000c000c7308 */ /* 0x000e620000000800 */
[----:B--2---:R-:W-:-:S01]  /*1ab80*/  FADD.FTZ R45, R77, R92 ;  /* 0x0000005c4d2d7221 */ /* 0x004fc20000010000 */
[C---:B0-----:R-:W-:Y:S01]  /*1ab90*/  FADD.FTZ R21, R59.reuse, R32 ;  /* 0x000000203b157221 */ /* 0x041fe20000010000 */
[----:B------:R-:W-:Y:S01]  /*1aba0*/  F2FP.SATFINITE.E4M3.F32.PACK_AB_MERGE_C R56, R59, R56, RZ ;  /* 0x000000383b38723e */ /* 0x000fe200048070ff */
[----:B------:R-:W-:Y:S02]  /*1abb0*/  IMAD.MOV.U32 R59, RZ, RZ, R87 ;  /* 0x000000ffff3b7224 */ /* 0x000fe400078e0057 */
[----:B------:R-:W-:-:S01]  /*1abc0*/  FADD.FTZ R34, R74, R45 ;  /* 0x0000002d4a227221 */ /* 0x000fc20000010000 */
[----:B------:R-:W-:Y:S01]  /*1abd0*/  MOV R77, R87 ;  /* 0x00000057004d7202 */ /* 0x000fe20000000f00 */
[----:B------:R-:W-:Y:S01]  /*1abe0*/  IMAD.MOV.U32 R74, RZ, RZ, R87 ;  /* 0x000000ffff4a7224 */ /* 0x000fe200078e0057 */
[----:B------:R-:W0:Y:S01]  /*1abf0*/  MUFU.EX2 R57, R57 ;  /* 0x0000003900397308 */ /* 0x000e220000000800 */
[----:B------:R-:W-:-:S01]  /*1ac00*/  FADD.FTZ R33, R79, R34 ;  /* 0x000000224f217221 */ /* 0x000fc20000010000 */
[----:B------:R-:W-:Y:S01]  /*1ac10*/  F2FP.SATFINITE.E4M3.F32.PACK_AB_MERGE_C R185, R15, R10, R56 ;  /* 0x0000000a0fb9723e */ /* 0x000fe20004807038 */
[----:B------:R-:W-:Y:S01]  /*1ac20*/  IMAD.MOV.U32 R79, RZ, RZ, R87 ;  /* 0x000000ffff4f7224 */ /* 0x000fe200078e0057 */
[----:B------:R-:W-:Y:S01]  /*1ac30*/  MOV R45, R87 ;  /* 0x00000057002d7202 */ /* 0x000fe20000000f00 */
[----:B------:R-:W-:-:S01]  /*1ac40*/  FADD.FTZ R82, R82, R33 ;  /* 0x0000002152527221 */ /* 0x000fc20000010000 */
[----:B------:R-:W-:-:S02]  /*1ac50*/  IMAD.MOV.U32 R56, RZ, RZ, R87 ;  /* 0x000000ffff387224 */ /* 0x000fc400078e0057 */
[----:B------:R-:W2:Y:S01]  /*1ac60*/  MUFU.EX2 R58, R58 ;  /* 0x0000003a003a7308 */ /* 0x000ea20000000800 */
[----:B------:R-:W-:-:S01]  /*1ac70*/  FADD.FTZ R31, R81, R82 ;  /* 0x00000052511f7221 */ /* 0x000fc20000010000 */
[----:B-1----:R-:W-:Y:S01]  /*1ac80*/  FADD.FTZ R14, R12, R21 ;  /* 0x000000150c0e7221 */ /* 0x002fe20000010000 */
[----:B------:R-:W-:Y:S01]  /*1ac90*/  IMAD.MOV.U32 R82, RZ, RZ, R87 ;  /* 0x000000ffff527224 */ /* 0x000fe200078e0057 */
[----:B------:R-:W-:Y:S01]  /*1aca0*/  MOV R81, R87 ;  /* 0x0000005700517202 */ /* 0x000fe20000000f00 */
[----:B------:R-:W-:-:S01]  /*1acb0*/  FADD.FTZ R31, R64, R31 ;  /* 0x0000001f401f7221 */ /* 0x000fc20000010000 */
[----:B------:R-:W-:Y:S02]  /*1acc0*/  IMAD.MOV.U32 R64, RZ, RZ, R87 ;  /* 0x000000ffff407224 */ /* 0x000fe400078e0057 */
[----:B------:R-:W1:Y:S01]  /*1acd0*/  MUFU.EX2 R61, R61 ;  /* 0x0000003d003d7308 */ /* 0x000e620000000800 */
        /* <DEDUP_REMOVED lines=8> */
[----:B------:R-:W-:Y:S01]  /*1ad60*/  FADD.FTZ R14, R68, R65 ;  /* 0x00000041440e7221 */ /* 0x000fe20000010000 */
[-C--:B------:R-:W-:Y:S01]  /*1ad70*/  MOV R65, R87.reuse ;  /* 0x0000005700417202 */ /* 0x080fe20000000f00 */
[----:B------:R-:W-:Y:S01]  /*1ad80*/  IMAD.MOV.U32 R31, RZ, RZ, R87 ;  /* 0x000000ffff1f7224 */ /* 0x000fe200078e0057 */
[----:B------:R-:W-:-:S03]  /*1ad90*/  MOV R33, R87 ;  /* 0x0000005700217202 */ /* 0x000fc60000000f00 */
[----:B------:R-:W2:Y:S01]  /*1ada0*/  MUFU.EX2 R67, R67 ;  /* 0x0000004300437308 */ /* 0x000ea20000000800 */
[C---:B-1----:R-:W-:Y:S01]  /*1adb0*/  F2FP.SATFINITE.E4M3.F32.PACK_AB_MERGE_C R58, R61.reuse, R58, RZ ;  /* 0x0000003a3d3a723e */ /* 0x042fe200048070ff */
[----:B------:R-:W-:-:S03]  /*1adc0*/  FADD.FTZ R61, R61, R20 ;  /* 0x000000143d3d7221 */ /* 0x000fc60000010000 */
[----:B------:R-:W-:Y:S01]  /*1add0*/  F2FP.SATFINITE.E4M3.F32.PACK_AB_MERGE_C R187, R57, R12, R58 ;  /* 0x0000000c39bb723e */ /* 0x000fe2000480703a */
[----:B------:R-:W-:Y:S01]  /*1ade0*/  IMAD.MOV.U32 R58, RZ, RZ, R87 ;  /* 0x000000ffff3a7224 */ /* 0x000fe200078e0057 */
[----:B------:R-:W-:Y:S01]  /*1adf0*/  MOV R57, R87 ;  /* 0x0000005700397202 */ /* 0x000fe20000000f00 */
[----:B------:R-:W1:Y:S01]  /*1ae00*/  MUFU.EX2 R41, R41 ;  /* 0x0000002900297308 */ /* 0x000e620000000800 */
[----:B0-----:R-:W-:-:S01]  /*1ae10*/  FADD.FTZ R20, R0, R61 ;  /* 0x0000003d00147221 */ /* 0x001fc20000010000 */
[----:B------:R-:W-:-:S06]  /*1ae20*/  MOV R61, R87 ;  /* 0x00000057003d7202 */ /* 0x000fcc0000000f00 */
[----:B------:R-:W0:Y:S01]  /*1ae30*/  MUFU.EX2 R70, R70 ;  /* 0x0000004600467308 */ /* 0x000e220000000800 */
[----:B--2---:R-:W-:-:S07]  /*1ae40*/  FADD.FTZ R5, R67, R14 ;  /* 0x0000000e43057221 */ /* 0x004fce0000010000 */
[----:B------:R-:W2:Y:S01]  /*1ae50*/  MUFU.EX2 R40, R40 ;  /* 0x0000002800287308 */ /* 0x000ea20000000800 */
[----:B-1----:R-:W-:-:S07]  /*1ae60*/  FADD.FTZ R29, R41, R20 ;  /* 0x00000014291d7221 */ /* 0x002fce0000010000 */
[----:B------:R-:W1:Y:S01]  /*1ae70*/  MUFU.EX2 R85, R85 ;  /* 0x0000005500557308 */ /* 0x000e620000000800 */
[----:B0-----:R-:W-:-:S07]  /*1ae80*/  FADD.FTZ R20, R70, R5 ;  /* 0x0000000546147221 */ /* 0x001fce0000010000 */
[----:B------:R-:W0:Y:S01]  /*1ae90*/  MUFU.EX2 R69, R69 ;  /* 0x0000004500457308 */ /* 0x000e220000000800 */
[----:B--2---:R-:W-:-:S01]  /*1aea0*/  FADD.FTZ R28, R40, R29 ;  /* 0x0000001d281c7221 */ /* 0x004fc20000010000 */
[----:B------:R-:W-:-:S03]  /*1aeb0*/  F2FP.SATFINITE.E4M3.F32.PACK_AB_MERGE_C R40, R43, R40, RZ ;  /* 0x000000282b28723e */ /* 0x000fc600048070ff */
[----:B------:R-:W-:Y:S01]  /*1aec0*/  FADD.FTZ R28, R43, R28 ;  /* 0x0000001c2b1c7221 */ /* 0x000fe20000010000 */
[----:B------:R-:W-:Y:S01]  /*1aed0*/  F2FP.SATFINITE.E4M3.F32.PACK_AB_MERGE_C R189, R41, R0, R40 ;  /* 0x0000000029bd723e */ /* 0x000fe20004807028 */
[----:B------:R-:W-:Y:S01]  /*1aee0*/  IMAD.MOV.U32 R43, RZ, RZ, R87 ;  /* 0x000000ffff2b7224 */ /* 0x000fe200078e0057 */
[----:B------:R-:W2:Y:S01]  /*1aef0*/  MUFU.EX2 R84, R84 ;  /* 0x0000005400547308 */ /* 0x000ea20000000800 */
[----:B-1----:R-:W-:-:S01]  /*1af00*/  FADD.FTZ R20, R85, R20 ;  /* 0x0000001455147221 */ /* 0x002fc20000010000 */
[----:B------:R-:W-:Y:S01]  /*1af10*/  FADD.FTZ R29, R25, R28 ;  /* 0x0000001c191d7221 */ /* 0x000fe20000010000 */
[----:B------:R-:W-:Y:S01]  /*1af20*/  F2FP.SATFINITE.E4M3.F32.PACK_AB_MERGE_C R188, R85, R70, RZ ;  /* 0x0000004655bc723e */ /* 0x000fe200048070ff */
[--C-:B------:R-:W-:Y:S01]  /*1af30*/  IMAD.MOV.U32 R70, RZ, RZ, R87.reuse ;  /* 0x000000ffff467224 */ /* 0x100fe200078e0057 */
[----:B------:R-:W-:Y:S01]  /*1af40*/  MOV R85, R87 ;  /* 0x0000005700557202 */ /* 0x000fe20000000f00 */
[----:B------:R-:W-:Y:S01]  /*1af50*/  IMAD.MOV.U32 R40, RZ, RZ, R87 ;  /* 0x000000ffff287224 */ /* 0x000fe200078e0057 */
[----:B------:R-:W-:Y:S01]  /*1af60*/  F2FP.SATFINITE.E4M3.F32.PACK_AB_MERGE_C R188, R67, R68, R188 ;  /* 0x0000004443bc723e */ /* 0x000fe200048070bc */
[----:B------:R1:W3:Y:S01]  /*1af70*/  MUFU.EX2 R26, R44 ;  /* 0x0000002c001a7308 */ /* 0x0002e20000000800 */
[----:B0-----:R-:W-:-:S01]  /*1af80*/  FADD.FTZ R5, R69, R20 ;  /* 0x0000001445057221 */ /* 0x001fc20000010000 */
[--C-:B------:R-:W-:Y:S01]  /*1af90*/  IMAD.MOV.U32 R68, RZ, RZ, R87.reuse ;  /* 0x000000ffff447224 */ /* 0x100fe200078e0057 */
[----:B------:R-:W-:Y:S01]  /*1afa0*/  MOV R41, R87 ;  /* 0x0000005700297202 */ /* 0x000fe20000000f00 */
[----:B------:R-:W-:-:S04]  /*1afb0*/  IMAD.MOV.U32 R67, RZ, RZ, R87 ;  /* 0x000000ffff437224 */ /* 0x000fc800078e0057 */
[----:B------:R-:W-:Y:S01]  /*1afc0*/  MUFU.EX2 R49, R49 ;  /* 0x0000003100317308 */ /* 0x000fe20000000800 */
[----:B--2---:R-:W-:-:S01]  /*1afd0*/  FADD.FTZ R20, R84, R5 ;  /* 0x0000000554147221 */ /* 0x004fc20000010000 */
[----:B-1----:R-:W-:-:S06]  /*1afe0*/  IMAD.MOV.U32 R44, RZ, RZ, R87 ;  /* 0x000000ffff2c7224 */ /* 0x002fcc00078e0057 */
[----:B------:R-:W0:Y:S01]  /*1aff0*/  MUFU.EX2 R50, R50 ;  /* 0x0000003200327308 */ /* 0x000e220000000800 */
[----:B---3--:R-:W-:-:S01]  /*1b000*/  FADD.FTZ R28, R26, R29 ;  /* 0x0000001d1a1c7221 */ /* 0x008fc20000010000 */
[----:B------:R-:W-:-:S06]  /*1b010*/  MOV R29, R87 ;  /* 0x00000057001d7202 */ /* 0x000fcc0000000f00 */
[----:B------:R-:W1:Y:S08]  /*1b020*/  MUFU.EX2 R47, R47 ;  /* 0x0000002f002f7308 */ /* 0x000e700000000800 */
[----:B------:R-:W2:Y:S01]  /*1b030*/  MUFU.EX2 R46, R46 ;  /* 0x0000002e002e7308 */ /* 0x000ea20000000800 */
[----:B0-----:R-:W-:Y:S01]  /*1b040*/  F2FP.SATFINITE.E4M3.F32.PACK_AB_MERGE_C R190, R50, R49, RZ ;  /* 0x0000003132be723e */ /* 0x001fe200048070ff */
[----:B------:R-:W-:-:S03]  /*1b050*/  FADD.FTZ R49, R49, R20 ;  /* 0x0000001431317221 */ /* 0x000fc60000010000 */
[----:B------:R-:W-:Y:S01]  /*1b060*/  F2FP.SATFINITE.E4M3.F32.PACK_AB_MERGE_C R190, R84, R69, R190 ;  /* 0x0000004554be723e */ /* 0x000fe200048070be */
[----:B------:R-:W-:-:S01]  /*1b070*/  FADD.FTZ R50, R50, R49 ;  /* 0x0000003132327221 */ /* 0x000fc20000010000 */
[----:B------:R-:W-:Y:S01]  /*1b080*/  IMAD.MOV.U32 R84, RZ, RZ, R87 ;  /* 0x000000ffff547224 */ /* 0x000fe200078e0057 */
[----:B------:R-:W-:Y:S01]  /*1b090*/  MUFU.EX2 R53, R53 ;  /* 0x0000003500357308 */ /* 0x000fe20000000800 */
[----:B-1----:R-:W-:-:S01]  /*1b0a0*/  FADD.FTZ R5, R47, R28 ;  /* 0x0000001c2f057221 */ /* 0x002fc20000010000 */
[-C--:B------:R-:W-:Y:S01]  /*1b0b0*/  MOV R69, R87.reuse ;  /* 0x0000005700457202 */ /* 0x080fe20000000f00 */
[----:B------:R-:W-:Y:S01]  /*1b0c0*/  IMAD.MOV.U32 R28, RZ, RZ, R87 ;  /* 0x000000ffff1c7224 */ /* 0x000fe200078e0057 */
[----:B------:R-:W-:-:S04]  /*1b0d0*/  MOV R49, R87 ;  /* 0x0000005700317202 */ /* 0x000fc80000000f00 */
[----:B------:R-:W0:Y:S01]  /*1b0e0*/  MUFU.EX2 R54, R54 ;  /* 0x0000003600367308 */ /* 0x000e220000000800 */
[----:B--2---:R-:W-:-:S01]  /*1b0f0*/  FADD.FTZ R5, R46, R5 ;  /* 0x000000052e057221 */ /* 0x004fc20000010000 */
[----:B------:R-:W-:Y:S01]  /*1b100*/  F2FP.SATFINITE.E4M3.F32.PACK_AB_MERGE_C R47, R46, R47, RZ ;  /* 0x0000002f2e2f723e */ /* 0x000fe200048070ff */
[----:B------:R-:W-:-:S03]  /*1b110*/  IMAD.MOV.U32 R46, RZ, RZ, R87 ;  /* 0x000000ffff2e7224 */ /* 0x000fc600078e0057 */
[----:B------:R-:W-:Y:S01]  /*1b120*/  F2FP.SATFINITE.E4M3.F32.PACK_AB_MERGE_C R191, R26, R25, R47 ;  /* 0x000000191abf723e */ /* 0x000fe2000480702f */
[--C-:B------:R-:W-:Y:S01]  /*1b130*/  IMAD.MOV.U32 R47, RZ, RZ, R87.reuse ;  /* 0x000000ffff2f7224 */ /* 0x100fe200078e0057 */
[----:B------:R-:W1:Y:S01]  /*1b140*/  MUFU.EX2 R51, R51 ;  /* 0x0000003300337308 */ /* 0x000e620000000800 */
[----:B------:R-:W-:Y:S01]  /*1b150*/  IMAD.MOV.U32 R26, RZ, RZ, R87 ;  /* 0x000000ffff1a7224 */ /* 0x000fe200078e0057 */
[----:B------:R-:W-:-:S06]  /*1b160*/  MOV R25, R87 ;  /* 0x0000005700197202 */ /* 0x000fcc0000000f00 */
[----:B------:R-:W2:Y:S01]  /*1b170*/  MUFU.EX2 R60, R60 ;  /* 0x0000003c003c7308 */ /* 0x000ea20000000800 */
[----:B0-----:R-:W-:-:S07]  /*1b180*/  F2FP.SATFINITE.E4M3.F32.PACK_AB_MERGE_C R20, R54, R53, RZ ;  /* 0x000000353614723e */ /* 0x001fce00048070ff */
[----:B------:R-:W0:Y:S01]  /*1b190*/  MUFU.EX2 R52, R52 ;  /* 0x0000003400347308 */ /* 0x000e220000000800 */
[----:B-1----:R-:W-:-:S01]  /*1b1a0*/  FADD.FTZ R11, R51, R50 ;  /* 0x00000032330b7221 */ /* 0x002fc20000010000 */
[----:B------:R-:W-:-:S06]  /*1b1b0*/  IMAD.MOV.U32 R50, RZ, RZ, R87 ;  /* 0x000000ffff327224 */ /* 0x000fcc00078e0057 */
[----:B------:R1:W3:Y:S01]  /*1b1c0*/  MUFU.EX2 R21, R62 ;  /* 0x0000003e00157308 */ /* 0x0002e20000000800 */
[----:B--2---:R-:W-:-:S07]  /*1b1d0*/  FADD.FTZ R4, R60, R5 ;  /* 0x000000053c047221 */ /* 0x004fce0000010000 */
[----:B------:R-:W2:Y:S01]  /*1b1e0*/  MUFU.EX2 R27, R27 ;  /* 0x0000001b001b7308 */ /* 0x000ea20000000800 */
[C---:B0-----:R-:W-:Y:S01]  /*1b1f0*/  F2FP.SATFINITE.E4M3.F32.PACK_AB_MERGE_C R192, R52.reuse, R51, R20 ;  /* 0x0000003334c0723e */ /* 0x041fe20004807014 */
[----:B------:R-:W-:Y:S01]  /*1b200*/  FADD.FTZ R52, R52, R11 ;  /* 0x0000000b34347221 */ /* 0x000fe20000010000 */
[--C-:B-1----:R-:W-:Y:S02]  /*1b210*/  IMAD.MOV.U32 R62, RZ, RZ, R87.reuse ;  /* 0x000000ffff3e7224 */ /* 0x102fe400078e0057 */
[----:B------:R-:W-:Y:S02]  /*1b220*/  IMAD.MOV.U32 R51, RZ, RZ, R87 ;  /* 0x000000ffff337224 */ /* 0x000fe400078e0057 */
[----:B------:R-:W-:-:S01]  /*1b230*/  FADD.FTZ R53, R53, R52 ;  /* 0x0000003435357221 */ /* 0x000fc20000010000 */
[----:B------:R-:W-:Y:S01]  /*1b240*/  IMAD.MOV.U32 R52, RZ, RZ, R87 ;  /* 0x000000ffff347224 */ /* 0x000fe200078e0057 */
[----:B------:R-:W0:Y:S01]  /*1b250*/  MUFU.EX2 R14, R101 ;  /* 0x00000065000e7308 */ /* 0x000e220000000800 */
[----:B---3--:R-:W-:-:S01]  /*1b260*/  FADD.FTZ R4, R21, R4 ;  /* 0x0000000415047221 */ /* 0x008fc20000010000 */
[----:B------:R-:W-:Y:S01]  /*1b270*/  FADD.FTZ R54, R54, R53 ;  /* 0x0000003536367221 */ /* 0x000fe20000010000 */
[----:B------:R-:W-:-:S05]  /*1b280*/  MOV R53, R87 ;  /* 0x0000005700357202 */ /* 0x000fca0000000f00 */
[----:B------:R-:W1:Y:S01]  /*1b290*/  MUFU.EX2 R71, R71 ;  /* 0x0000004700477308 */ /* 0x000e620000000800 */
[----:B--2---:R-:W-:-:S07]  /*1b2a0*/  FADD.FTZ R5, R27, R4 ;  /* 0x000000041b057221 */ /* 0x004fce0000010000 */
[----:B------:R-:W2:Y:S01]  /*1b2b0*/  MUFU.EX2 R102, R102 ;  /* 0x0000006600667308 */ /* 0x000ea20000000800 */
[----:B0-----:R-:W-:-:S01]  /*1b2c0*/  FADD.FTZ R5, R14, R5 ;  /* 0x000000050e057221 */ /* 0x001fc20000010000 */
[----:B------:R-:W-:-:S04]  /*1b2d0*/  F2FP.SATFINITE.E4M3.F32.PACK_AB_MERGE_C R27, R14, R27, RZ ;  /* 0x0000001b0e1b723e */ /* 0x000fc800048070ff */
[----:B------:R-:W-:Y:S01]  /*1b2e0*/  F2FP.SATFINITE.E4M3.F32.PACK_AB_MERGE_C R193, R21, R60, R27 ;  /* 0x0000003c15c1723e */ /* 0x000fe2000480701b */
[----:B------:R-:W-:Y:S01]  /*1b2f0*/  IMAD.MOV.U32 R60, RZ, RZ, R87 ;  /* 0x000000ffff3c7224 */ /* 0x000fe200078e0057 */
[----:B------:R-:W0:Y:S01]  /*1b300*/  MUFU.EX2 R86, R86 ;  /* 0x0000005600567308 */ /* 0x000e220000000800 */
[----:B-1----:R-:W-:-:S01]  /*1b310*/  FADD.FTZ R7, R71, R54 ;  /* 0x0000003647077221 */ /* 0x002fc20000010000 */
[--C-:B------:R-:W-:Y:S02]  /*1b320*/  IMAD.MOV.U32 R54, RZ, RZ, R87.reuse ;  /* 0x000000ffff367224 */ /* 0x100fe400078e0057 */
[----:B------:R-:W-:-:S04]  /*1b330*/  IMAD.MOV.U32 R27, RZ, RZ, R87 ;  /* 0x000000ffff1b7224 */ /* 0x000fc800078e0057 */
[----:B------:R-:W1:Y:S01]  /*1b340*/  MUFU.EX2 R99, R99 ;  /* 0x0000006300637308 */ /* 0x000e620000000800 */
[----:B--2---:R-:W-:-:S07]  /*1b350*/  FADD.FTZ R4, R102, R5 ;  /* 0x0000000566047221 */ /* 0x004fce0000010000 */
[----:B------:R-:W2:Y:S01]  /*1b360*/  MUFU.EX2 R78, R78 ;  /* 0x0000004e004e7308 */ /* 0x000ea20000000800 */
[----:B0-----:R-:W-:-:S07]  /*1b370*/  FADD.FTZ R7, R86, R7 ;  /* 0x0000000756077221 */ /* 0x001fce0000010000 */
[----:B------:R-:W0:Y:S01]  /*1b380*/  MUFU.EX2 R55, R55 ;  /* 0x0000003700377308 */ /* 0x000e220000000800 */
[----:B-1----:R-:W-:-:S07]  /*1b390*/  FADD.FTZ R5, R99, R4 ;  /* 0x0000000463057221 */ /* 0x002fce0000010000 */
[----:B------:R-:W-:Y:S01]  /*1b3a0*/  MUFU.EX2 R100, R100 ;  /* 0x0000006400647308 */ /* 0x000fe20000000800 */
[----:B--2---:R-:W-:-:S07]  /*1b3b0*/  FADD.FTZ R0, R78, R7 ;  /* 0x000000074e007221 */ /* 0x004fce0000010000 */
[----:B------:R1:W2:Y:S01]  /*1b3c0*/  MUFU.EX2 R3, R76 ;  /* 0x0000004c00037308 */ /* 0x0002a20000000800 */
[C---:B0-----:R-:W-:Y:S01]  /*1b3d0*/  F2FP.SATFINITE.E4M3.F32.PACK_AB_MERGE_C R6, R55.reuse, R78, RZ ;  /* 0x0000004e3706723e */ /* 0x041fe200048070ff */
[----:B------:R-:W-:Y:S01]  /*1b3e0*/  FADD.FTZ R0, R55, R0 ;  /* 0x0000000037007221 */ /* 0x000fe20000010000 */
[--C-:B------:R-:W-:Y:S02]  /*1b3f0*/  IMAD.MOV.U32 R78, RZ, RZ, R87.reuse ;  /* 0x000000ffff4e7224 */ /* 0x100fe400078e0057 */
[----:B------:R-:W-:Y:S01]  /*1b400*/  F2FP.SATFINITE.E4M3.F32.PACK_AB_MERGE_C R194, R86, R71, R6 ;  /* 0x0000004756c2723e */ /* 0x000fe20004807006 */
[--C-:B------:R-:W-:Y:S02]  /*1b410*/  IMAD.MOV.U32 R86, RZ, RZ, R87.reuse ;  /* 0x000000ffff567224 */ /* 0x100fe400078e0057 */
[--C-:B------:R-:W-:Y:S02]  /*1b420*/  IMAD.MOV.U32 R71, RZ, RZ, R87.reuse ;  /* 0x000000ffff477224 */ /* 0x100fe400078e0057 */
[----:B-1----:R-:W-:-:S02]  /*1b430*/  IMAD.MOV.U32 R76, RZ, RZ, R87 ;  /* 0x000000ffff4c7224 */ /* 0x002fc400078e0057 */
[----:B------:R-:W-:Y:S01]  /*1b440*/  IMAD.MOV.U32 R55, RZ, RZ, R87 ;  /* 0x000000ffff377224 */ /* 0x000fe200078e0057 */
[----:B--2---:R-:W-:Y:S01]  /*1b450*/  F2FP.SATFINITE.E4M3.F32.PACK_AB_MERGE_C R4, R3, R100, RZ ;  /* 0x000000640304723e */ /* 0x004fe200048070ff */
[----:B------:R-:W-:-:S03]  /*1b460*/  FADD.FTZ R100, R100, R5 ;  /* 0x0000000564647221 */ /* 0x000fc60000010000 */
[----:B------:R-:W-:Y:S01]  /*1b470*/  F2FP.SATFINITE.E4M3.F32.PACK_AB_MERGE_C R195, R99, R102, R4 ;  /* 0x0000006663c3723e */ /* 0x000fe20004807004 */
[----:B------:R-:W-:-:S01]  /*1b480*/  FADD.FTZ R3, R3, R100 ;  /* 0x0000006403037221 */ /* 0x000fc20000010000 */
[----:B------:R-:W-:Y:S06]  /*1b490*/  @!P1 BRA `(.L_x_588) ;  /* 0x0000003c00a49947 */ /* 0x000fec0003800000 */
[----:B------:R-:W-:Y:S01]  /*1b4a0*/  VIADD R4, R154, 0xfffffffe ;  /* 0xfffffffe9a047836 */ /* 0x000fe20000000000 */
[----:B------:R-:W-:Y:S01]  /*1b4b0*/  MOV R6, R91 ;  /* 0x0000005b00067202 */ /* 0x000fe20000000f00 */
[----:B------:R-:W-:Y:S01]  /*1b4c0*/  IMAD.MOV.U32 R5, RZ, RZ, R90 ;  /* 0x000000ffff057224 */ /* 0x000fe200078e005a */
[----:B------:R-:W-:Y:S01]  /*1b4d0*/  CS2R R86, SRZ ;  /* 0x0000000000567805 */ /* 0x000fe2000001ff00 */
[----:B------:R-:W-:Y:S01]  /*1b4e0*/  IMAD.MOV.U32 R7, RZ, RZ, R211 ;  /* 0x000000ffff077224 */ /* 0x000fe200078e00d3 */
[----:B------:R-:W-:Y:S01]  /*1b4f0*/  CS2R R84, SRZ ;  /* 0x0000000000547805 */ /* 0x000fe2000001ff00 */
[----:B------:R-:W-:Y:S01]  /*1b500*/  IMAD.MOV.U32 R8, RZ, RZ, R205 ;  /* 0x000000ffff087224 */ /* 0x000fe200078e00cd */
        /* <DEDUP_REMOVED lines=29> */
[----:B------:R-:W-:-:S07]  /*1b6e0*/  CS2R R24, SRZ ;  /* 0x0000000000187805 */ /* 0x000fce000001ff00 */
.L_x_600:
[----:B------:R-:W-:Y:S01]  /*1b6f0*/  ISETP.NE.AND P1, PT, R8, 0x1, PT ;  /* 0x000000010800780c */ /* 0x000fe20003f25270 */
[----:B------:R-:W-:Y:S05]  /*1b700*/  YIELD ;  /* 0x0000000000007946 */ /* 0x000fea0003800000 */
[----:B------:R-:W-:Y:S02]  /*1b710*/  SEL R10, RZ, 0x1, P1 ;  /* 0x00000001ff0a7807 */ /* 0x000fe40000800000 */
[----:B------:R-:W-:Y:S02]  /*1b720*/  ISETP.NE.AND P1, PT, R168, RZ, PT ;  /* 0x000000ffa800720c */ /* 0x000fe40003f25270 */
[----:B------:R-:W-:-:S11]  /*1b730*/  LOP3.LUT R211, R7, R10, RZ, 0x3c, !PT ;  /* 0x0000000a07d37212 */ /* 0x000fd600078e3cff */
[----:B------:R-:W-:Y:S05]  /*1b740*/  @P1 BRA `(.L_x_589) ;  /* 0x00000000003c1947 */ /* 0x000fea0003800000 */
[----:B------:R-:W-:Y:S05]  /*1b750*/  @!P0 BRA `(.L_x_590) ;  /* 0x0000000000048947 */ /* 0x000fea0003800000 */
[----:B------:R-:W-:Y:S01]  /*1b760*/  BPT.TRAP 0x1 ;  /* 0x000000040000795c */ /* 0x000fe20000300000 */
.L_x_590:
[----:B------:R-:W-:-:S05]  /*1b770*/  VIADD R10, R8, 0x1 ;  /* 0x00000001080a7836 */ /* 0x000fca0000000000 */
[----:B------:R-:W-:-:S04]  /*1b780*/  ISETP.NE.AND P2, PT, R10, 0x2, PT ;  /* 0x000000020a00780c */ /* 0x000fc80003f45270 */
[----:B------:R-:W-:Y:S02]  /*1b790*/  SEL R11, R10, RZ, P2 ;  /* 0x000000ff0a0b7207 */ /* 0x000fe40001000000 */
[----:B------:R-:W-:Y:S02]  /*1b7a0*/  SHF.L.U32 R10, R211, 0x1f, RZ ;  /* 0x0000001fd30a7819 */ /* 0x000fe400000006ff */
[----:B------:R-:W-:-:S04]  /*1b7b0*/  LEA R11, R11, R18, 0x3 ;  /* 0x000000120b0b7211 */ /* 0x000fc800078e18ff */
[----:B------:R0:W1:Y:S01]  /*1b7c0*/  SYNCS.PHASECHK.TRANS64.TRYWAIT P2, [R11+URZ+0x29830], R10 ;  /* 0x0298300a0b0075a7 */ /* 0x000062000804017f */
[----:B------:R-:W-:Y:S05]  /*1b7d0*/  @!P0 BRA `(.L_x_591) ;  /* 0x0000000000048947 */ /* 0x000fea0003800000 */
[----:B------:R-:W-:Y:S01]  /*1b7e0*/  BPT.TRAP 0x1 ;  /* 0x000000040000795c */ /* 0x000fe20000300000 */
.L_x_591:
[----:B------:R-:W-:Y:S04]  /*1b7f0*/  BSSY B0, `(.L_x_589) ;  /* 0x0000004000007945 */ /* 0x000fe80003800000 */
[----:B-1----:R-:W-:Y:S05]  /*1b800*/  @P2 BRA `(.L_x_592) ;  /* 0x0000000000082947 */ /* 0x002fea0003800000 */
[----:B------:R-:W1:Y:S02]  /*1b810*/  SYNCS.PHASECHK.TRANS64.TRYWAIT P2, [R11+URZ+0x29830], R10 ;  /* 0x0298300a0b0075a7 */ /* 0x000e64000804017f */
[----:B-1----:R-:W-:Y:S05]  /*1b820*/  @!P2 BRA `(.L_x_593) ;  /* 0x000000f40074a947 */ /* 0x002fea0003800000 */
.L_x_592:
[----:B------:R-:W-:Y:S05]  /*1b830*/  BSYNC B0 ;  /* 0x0000000000007941 */ /* 0x000fea0003800000 */
.L_x_589:
[----:B01----:R-:W0:Y:S01]  /*1b840*/  S2R R10, SR_TID.X ;  /* 0x00000000000a7919 */ /* 0x003e220000002100 */
[----:B------:R-:W-:Y:S01]  /*1b850*/  VIADD R205, R8, 0x1 ;  /* 0x0000000108cd7836 */ /* 0x000fe20000000000 */
[----:B------:R-:W-:Y:S05]  /*1b860*/  WARPSYNC.ALL ;  /* 0x0000000000007948 */ /* 0x000fea0003800000 */
[C---:B------:R-:W-:Y:S01]  /*1b870*/  ISETP.NE.AND P2, PT, R205.reuse, 0x2, PT ;  /* 0x00000002cd00780c */ /* 0x040fe20003f45270 */
[----:B------:R-:W-:Y:S01]  /*1b880*/  UMOV UR20, UR28 ;  /* 0x0000001c00147c82 */ /* 0x000fe20008000000 */
[----:B------:R-:W-:Y:S01]  /*1b890*/  MOV R11, 0x80000020 ;  /* 0x80000020000b7802 */ /* 0x000fe20000000f00 */
[----:B------:R-:W-:Y:S01]  /*1b8a0*/  UMOV UR21, UR29 ;  /* 0x0000001d00157c82 */ /* 0x000fe20008000000 */
[----:B------:R-:W-:Y:S01]  /*1b8b0*/  SEL R205, R205, RZ, P2 ;  /* 0x000000ffcdcd7207 */ /* 0x000fe20001000000 */
[----:B------:R-:W-:Y:S01]  /*1b8c0*/  IMAD.MOV.U32 R13, RZ, RZ, -0x7fffffe0 ;  /* 0x80000020ff0d7424 */ /* 0x000fe200078e00ff */
[----:B------:R-:W-:Y:S01]  /*1b8d0*/  R2UR UR23, R11 ;  /* 0x000000000b1772ca */ /* 0x000fe200000e0000 */
[----:B------:R-:W-:Y:S01]  /*1b8e0*/  UMOV UR24, UR28 ;  /* 0x0000001c00187c82 */ /* 0x000fe20008000000 */
[----:B------:R-:W-:Y:S01]  /*1b8f0*/  UMOV UR25, UR29 ;  /* 0x0000001d00197c82 */ /* 0x000fe20008000000 */
[----:B------:R-:W-:Y:S01]  /*1b900*/  IMAD.MOV.U32 R21, RZ, RZ, -0x7fffffe0 ;  /* 0x80000020ff157424 */ /* 0x000fe200078e00ff */
[----:B------:R-:W-:Y:S01]  /*1b910*/  R2UR UR27, R13 ;  /* 0x000000000d1b72ca */ /* 0x000fe200000e0000 */
[----:B------:R-:W-:Y:S01]  /*1b920*/  IMAD.MOV.U32 R15, RZ, RZ, -0x7fffffe0 ;  /* 0x80000020ff0f7424 */ /* 0x000fe200078e00ff */
[----:B------:R-:W-:Y:S01]  /*1b930*/  UMOV UR32, UR28 ;  /* 0x0000001c00207c82 */ /* 0x000fe20008000000 */
[----:B------:R-:W-:Y:S01]  /*1b940*/  UMOV UR33, UR29 ;  /* 0x0000001d00217c82 */ /* 0x000fe20008000000 */
[----:B------:R-:W-:Y:S01]  /*1b950*/  R2UR UR31, R21 ;  /* 0x00000000151f72ca */ /* 0x000fe200000e0000 */
[----:B------:R-:W-:Y:S01]  /*1b960*/  UMOV UR40, UR28 ;  /* 0x0000001c00287c82 */ /* 0x000fe20008000000 */
[----:B------:R-:W-:Y:S01]  /*1b970*/  R2UR UR35, R15 ;  /* 0x000000000f2372ca */ /* 0x000fe200000e0000 */
[----:B------:R-:W-:Y:S01]  /*1b980*/  UMOV UR41, UR29 ;  /* 0x0000001d00297c82 */ /* 0x000fe20008000000 */
[----:B------:R-:W-:Y:S01]  /*1b990*/  R2UR UR43, R13 ;  /* 0x000000000d2b72ca */ /* 0x000fe200000e0000 */
[----:B------:R-:W-:Y:S01]  /*1b9a0*/  IMAD.MOV.U32 R15, RZ, RZ, -0x7fffffe0 ;  /* 0x80000020ff0f7424 */ /* 0x000fe200078e00ff */
[----:B------:R-:W-:Y:S01]  /*1b9b0*/  R2UR UR47, R21 ;  /* 0x00000000152f72ca */ /* 0x000fe200000e0000 */
[----:B------:R-:W-:Y:S01]  /*1b9c0*/  IMAD.MOV.U32 R13, RZ, RZ, -0x7fffffe0 ;  /* 0x80000020ff0d7424 */ /* 0x000fe200078e00ff */
[----:B------:R-:W-:-:S02]  /*1b9d0*/  MOV R11, 0x80000020 ;  /* 0x80000020000b7802 */ /* 0x000fc40000000f00 */
[----:B0-----:R-:W-:-:S05]  /*1b9e0*/  SHF.R.U32.HI R10, RZ, 0x7, R10 ;  /* 0x00000007ff0a7819 */ /* 0x001fca000001160a */
[----:B------:R-:W-:Y:S02]  /*1b9f0*/  VIADD R88, R10, 0x8 ;  /* 0x000000080a587836 */ /* 0x000fe40000000000 */
[----:B------:R-:W-:-:S03]  /*1ba00*/  IMAD R10, R205, 0x780, R9 ;  /* 0x00000780cd0a7824 */ /* 0x000fc600078e0209 */
[----:B------:R0:W-:Y:S01]  /*1ba10*/  BAR.SYNC.DEFER_BLOCKING R88, 0x100 ;  /* 0x000400580000751d */ /* 0x0001e20000010000 */
[C---:B------:R-:W-:Y:S01]  /*1ba20*/  VIADD R12, R10.reuse, 0x80 ;  /* 0x000000800a0c7836 */ /* 0x040fe20000000000 */
[C---:B------:R-:W-:Y:S01]  /*1ba30*/  R2UR UR22, R10.reuse ;  /* 0x000000000a1672ca */ /* 0x040fe200000e0000 */
[C---:B------:R-:W-:Y:S02]  /*1ba40*/  VIADD R20, R10.reuse, 0x100 ;  /* 0x000001000a147836 */ /* 0x040fe40000000000 */
[----:B------:R-:W-:Y:S01]  /*1ba50*/  VIADD R14, R10, 0x180 ;  /* 0x000001800a0e7836 */ /* 0x000fe20000000000 */
[----:B------:R-:W-:Y:S02]  /*1ba60*/  R2UR UR26, R12 ;  /* 0x000000000c1a72ca */ /* 0x000fe400000e0000 */
[----:B------:R-:W-:Y:S01]  /*1ba70*/  R2UR UR30, R20 ;  /* 0x00000000141e72ca */ /* 0x000fe200000e0000 */
[----:B------:R-:W-:Y:S01]  /*1ba80*/  VIADD R20, R10, 0x2 ;  /* 0x000000020a147836 */ /* 0x000fe20000000000 */
[----:B------:R-:W-:-:S02]  /*1ba90*/  R2UR UR34, R14 ;  /* 0x000000000e2272ca */ /* 0x000fc400000e0000 */
[----:B------:R-:W-:Y:S02]  /*1baa0*/  IADD3 R12, R10, 0x200, RZ ;  /* 0x000002000a0c7810 */ /* 0x000fe40007ffe0ff */
[----:B------:R-:W-:Y:S02]  /*1bab0*/  R2UR UR46, R20 ;  /* 0x00000000142e72ca */ /* 0x000fe400000e0000 */
[----:B------:R-:W-:Y:S01]  /*1bac0*/  R2UR UR42, R12 ;  /* 0x000000000c2a72ca */ /* 0x000fe200000e0000 */
[C---:B------:R-:W-:Y:S01]  /*1bad0*/  VIADD R12, R10.reuse, 0x102 ;  /* 0x000001020a0c7836 */ /* 0x040fe20000000000 */
[----:B------:R-:W-:Y:S01]  /*1bae0*/  IADD3 R14, R10, 0x82, RZ ;  /* 0x000000820a0e7810 */ /* 0x000fe20007ffe0ff */
[----:B------:R-:W-:-:S06]  /*1baf0*/  WARPGROUP.ARRIVE ;  /* 0x00000000000079c5 */ /* 0x000fcc0000000000 */
[----:B------:R-:W-:Y:S01]  /*1bb00*/  QGMMA.64x32x32.F32.E4M3.E4M3 R152, gdesc[UR20], RZ, !UPT, gsb0 ;  /* 0x00600000149879f3 */ /* 0x000fe2000c0008ff */
[----:B------:R-:W-:Y:S01]  /*1bb10*/  R2UR UR22, R14 ;  /* 0x000000000e1672ca */ /* 0x000fe200000e0000 */
[----:B------:R-:W-:Y:S01]  /*1bb20*/  UMOV UR20, UR44 ;  /* 0x0000002c00147c82 */ /* 0x000fe20008000000 */
[----:B------:R-:W-:Y:S01]  /*1bb30*/  R2UR UR23, R15 ;  /* 0x000000000f1772ca */ /* 0x000fe200000e0000 */
[----:B------:R-:W-:Y:S01]  /*1bb40*/  UMOV UR21, UR45 ;  /* 0x0000002d00157c82 */ /* 0x000fe20008000000 */
[----:B------:R-:W-:Y:S02]  /*1bb50*/  WARPGROUP.DEPBAR.LE gsb0, 0x0 ;  /* 0x00008000000079c5 */ /* 0x000fe40000010000 */
[----:B------:R-:W-:-:S06]  /*1bb60*/  WARPGROUP.ARRIVE ;  /* 0x00000000000079c5 */ /* 0x000fcc0000000000 */
[----:B------:R-:W-:Y:S01]  /*1bb70*/  QGMMA.64x32x32.F32.E4M3.E4M3 R136, gdesc[UR24], RZ, !UPT, gsb0 ;  /* 0x00600000188879f3 */ /* 0x000fe2000c0008ff */
        /* <DEDUP_REMOVED lines=8> */
[----:B------:R-:W-:Y:S03]  /*1bc00*/  QGMMA.64x32x32.F32.E4M3.E4M3 R120, gdesc[UR28], RZ, !UPT, gsb0 ;  /* 0x006000001c7879f3 */ /* 0x000fe6000c0008ff */
        /* <DEDUP_REMOVED lines=10> */
[----:B0-----:R-:W-:-:S06]  /*1bcb0*/  WARPGROUP.ARRIVE ;  /* 0x00000000000079c5 */ /* 0x001fcc0000000000 */
[----:B------:R-:W-:Y:S01]  /*1bcc0*/  QGMMA.64x32x32.F32.E4M3.E4M3 R88, gdesc[UR40], RZ, !UPT, gsb0 ;  /* 0x00600000285879f3 */ /* 0x000fe2000c0008ff */
[----:B------:R-:W-:Y:S01]  /*1bcd0*/  R2UR UR42, R12 ;  /* 0x000000000c2a72ca */ /* 0x000fe200000e0000 */
[----:B------:R-:W-:Y:S01]  /*1bce0*/  UMOV UR40, UR44 ;  /* 0x0000002c00287c82 */ /* 0x000fe20008000000 */
[----:B------:R-:W-:Y:S01]  /*1bcf0*/  R2UR UR43, R13 ;  /* 0x000000000d2b72ca */ /* 0x000fe200000e0000 */
[----:B------:R-:W-:Y:S01]  /*1bd00*/  UMOV UR41, UR45 ;  /* 0x0000002d00297c82 */ /* 0x000fe20008000000 */
[----:B------:R-:W-:Y:S01]  /*1bd10*/  IMAD.MOV.U32 R13, RZ, RZ, -0x7fffffe0 ;  /* 0x80000020ff0d7424 */ /* 0x000fe200078e00ff */
[----:B------:R-:W-:-:S04]  /*1bd20*/  IADD3 R12, R10, 0x280, RZ ;  /* 0x000002800a0c7810 */ /* 0x000fc80007ffe0ff */
[----:B------:R-:W-:Y:S01]  /*1bd30*/  R2UR UR6, R12 ;  /* 0x000000000c0672ca */ /* 0x000fe200000e0000 */
[----:B------:R-:W-:Y:S01]  /*1bd40*/  VIADD R12, R10, 0x300 ;  /* 0x000003000a0c7836 */ /* 0x000fe20000000000 */
[----:B------:R-:W-:Y:S01]  /*1bd50*/  R2UR UR7, R13 ;  /* 0x000000000d0772ca */ /* 0x000fe200000e0000 */
        /* <DEDUP_REMOVED lines=40> */
[----:B------:R-:W-:Y:S02]  /*1bfe0*/  R2UR UR10, R12 ;  /* 0x000000000c0a72ca */ /* 0x000fe400000e0000 */
[----:B------:R-:W-:Y:S01]  /*1bff0*/  R2UR UR11, R13 ;  /* 0x000000000d0b72ca */ /* 0x000fe200000e0000 */
        /* <DEDUP_REMOVED lines=108> */
[C---:B------:R-:W-:Y:S01]  /*1c6c0*/  IADD3 R12, R10.reuse, 0x682, RZ ;  /* 0x000006820a0c7810 */ /* 0x040fe20007ffe0ff */
[----:B------:R-:W-:Y:S01]  /*1c6d0*/  VIADD R10, R10, 0x702 ;  /* 0x000007020a0a7836 */ /* 0x000fe20000000000 */
        /* <DEDUP_REMOVED lines=30> */
[----:B------:R-:W-:Y:S05]  /*1c8c0*/  @P1 BRA `(.L_x_594) ;  /* 0x0000000000281947 */ /* 0x000fea0003800000 */
[----:B------:R-:W-:Y:S05]  /*1c8d0*/  @!P0 BRA `(.L_x_595) ;  /* 0x0000000000048947 */ /* 0x000fea0003800000 */
[----:B------:R-:W-:Y:S01]  /*1c8e0*/  BPT.TRAP 0x1 ;  /* 0x000000040000795c */ /* 0x000fe20000300000 */
.L_x_595:
[----:B------:R-:W-:Y:S01]  /*1c8f0*/  SHF.L.U32 R7, R7, 0x1f, RZ ;  /* 0x0000001f07077819 */ /* 0x000fe200000006ff */
[----:B------:R-:W-:-:S04]  /*1c900*/  IMAD R10, R8, 0x8, R18 ;  /* 0x00000008080a7824 */ /* 0x000fc800078e0212 */
[----:B------:R0:W1:Y:S01]  /*1c910*/  SYNCS.PHASECHK.TRANS64.TRYWAIT P1, [R10+URZ+0x29850], R7 ;  /* 0x029850070a0075a7 */ /* 0x000062000802017f */
[----:B------:R-:W-:Y:S05]  /*1c920*/  @!P0 BRA `(.L_x_596) ;  /* 0x0000000000048947 */ /* 0x000fea0003800000 */
[----:B------:R-:W-:Y:S01]  /*1c930*/  BPT.TRAP 0x1 ;  /* 0x000000040000795c */ /* 0x000fe20000300000 */
.L_x_596:
[----:B-1----:R-:W-:Y:S05]  /*1c940*/  @P1 BRA `(.L_x_594) ;  /* 0x0000000000081947 */ /* 0x002fea0003800000 */
[----:B------:R-:W1:Y:S02]  /*1c950*/  SYNCS.PHASECHK.TRANS64.TRYWAIT P1, [R10+URZ+0x29850], R7 ;  /* 0x029850070a0075a7 */ /* 0x000e64000802017f */
[----:B-1----:R-:W-:Y:S05]  /*1c960*/  @!P1 BRA `(.L_x_597) ;  /* 0x000000e400389947 */ /* 0x002fea0003800000 */
.L_x_594:
[----:B01----:R-:W-:Y:S01]  /*1c970*/  VIADD R7, R18, 0x400 ;  /* 0x0000040012077836 */ /* 0x003fe20000000000 */
[----:B------:R-:W-:Y:S01]  /*1c980*/  MOV R11, 0xc0000010 ;  /* 0xc0000010000b7802 */ /* 0x000fe20000000f00 */
[----:B------:R-:W-:Y:S05]  /*1c990*/  WARPSYNC.ALL ;  /* 0x0000000000007948 */ /* 0x000fea0003800000 */
[----:B------:R-:W-:Y:S01]  /*1c9a0*/  SHF.R.U32.HI R7, RZ, 0x4, R7 ;  /* 0x00000004ff077819 */ /* 0x000fe20000011607 */
[----:B------:R-:W-:Y:S01]  /*1c9b0*/  WARPGROUP.ARRIVE ;  /* 0x00000000000079c5 */ /* 0x000fe20000000000 */
[----:B------:R-:W-:Y:S01]  /*1c9c0*/  R2UR UR7, R11 ;  /* 0x000000000b0772ca */ /* 0x000fe200000e0000 */
[----:B------:R-:W-:Y:S01]  /*1c9d0*/  IMAD.MOV.U32 R13, RZ, RZ, -0x3ffffff0 ;  /* 0xc0000010ff0d7424 */ /* 0x000fe200078e00ff */
[----:B------:R-:W-:Y:S01]  /*1c9e0*/  LOP3.LUT R7, R7, 0x3fff, RZ, 0xc0, !PT ;  /* 0x00003fff07077812 */ /* 0x000fe200078ec0ff */
[----:B------:R-:W-:-:S02]  /*1c9f0*/  IMAD.MOV.U32 R11, RZ, RZ, -0x3ffffff0 ;  /* 0xc0000010ff0b7424 */ /* 0x000fc400078e00ff */
[----:B------:R-:W0:Y:S01]  /*1ca00*/  S2R R14, SR_TID.X ;  /* 0x00000000000e7919 */ /* 0x000e220000002100 */
[----:B------:R-:W-:-:S05]  /*1ca10*/  LOP3.LUT R7, R7, 0x10000, RZ, 0xfc, !PT ;  /* 0x0001000007077812 */ /* 0x000fca00078efcff */
[----:B------:R-:W-:-:S04]  /*1ca20*/  IMAD R10, R8, 0x500, R7 ;  /* 0x00000500080a7824 */ /* 0x000fc800078e0207 */
[C---:B------:R-:W-:Y:S01]  /*1ca30*/  VIADD R12, R10.reuse, 0x100 ;  /* 0x000001000a0c7836 */ /* 0x040fe20000000000 */
[----:B------:R-:W-:-:S13]  /*1ca40*/  R2UR UR6, R10 ;  /* 0x000000000a0672ca */ /* 0x000fda00000e0000 */
[----:B------:R-:W-:Y:S01]  /*1ca50*/  QGMMA.64x128x32.F32.E4M3.E4M3 R24, R176, gdesc[UR4], R24, gsb0 ;  /* 0x01e00004b0187df3 */ /* 0x000fe20008000818 */
[----:B------:R-:W-:Y:S02]  /*1ca60*/  R2UR UR6, R12 ;  /* 0x000000000c0672ca */ /* 0x000fe400000e0000 */
[----:B------:R-:W-:Y:S01]  /*1ca70*/  R2UR UR7, R13 ;  /* 0x000000000d0772ca */ /* 0x000fe200000e0000 */
[----:B------:R-:W-:Y:S01]  /*1ca80*/  IMAD.MOV.U32 R13, RZ, RZ, -0x3ffffff0 ;  /* 0xc0000010ff0d7424 */ /* 0x000fe200078e00ff */
[----:B------:R-:W-:Y:S02]  /*1ca90*/  IADD3 R12, R10, 0x200, RZ ;  /* 0x000002000a0c7810 */ /* 0x000fe40007ffe0ff */
[----:B0-----:R-:W-:-:S04]  /*1caa0*/  SHF.R.U32.HI R14, RZ, 0x7, R14 ;  /* 0x00000007ff0e7819 */ /* 0x001fc8000001160e */
[----:B------:R-:W-:Y:S01]  /*1cab0*/  IADD3 R7, -R14, 0xb, RZ ;  /* 0x0000000b0e077810 */ /* 0x000fe20007ffe1ff */
[----:B------:R-:W-:Y:S02]  /*1cac0*/  WARPGROUP.DEPBAR.LE gsb0, 0x0 ;  /* 0x00008000000079c5 */ /* 0x000fe40000010000 */
[----:B------:R-:W-:-:S06]  /*1cad0*/  WARPGROUP.ARRIVE ;  /* 0x00000000000079c5 */ /* 0x000fcc0000000000 */
[----:B------:R-:W-:Y:S01]  /*1cae0*/  QGMMA.64x128x32.F32.E4M3.E4M3 R24, R180, gdesc[UR4], R24, gsb0 ;  /* 0x01e00004b4187df3 */ /* 0x000fe20008000818 */
[----:B------:R-:W-:Y:S01]  /*1caf0*/  R2UR UR6, R12 ;  /* 0x000000000c0672ca */ /* 0x000fe200000e0000 */
[C---:B------:R-:W-:Y:S01]  /*1cb00*/  VIADD R12, R10.reuse, 0x300 ;  /* 0x000003000a0c7836 */ /* 0x040fe20000000000 */
[----:B------:R-:W-:Y:S01]  /*1cb10*/  R2UR UR7, R13 ;  /* 0x000000000d0772ca */ /* 0x000fe200000e0000 */
[----:B------:R-:W-:Y:S01]  /*1cb20*/  VIADD R10, R10, 0x400 ;  /* 0x000004000a0a7836 */ /* 0x000fe20000000000 */
[----:B------:R-:W-:Y:S01]  /*1cb30*/  MOV R13, 0xc0000010 ;  /* 0xc0000010000d7802 */ /* 0x000fe20000000f00 */
[----:B------:R-:W-:Y:S02]  /*1cb40*/  WARPGROUP.DEPBAR.LE gsb0, 0x0 ;  /* 0x00008000000079c5 */ /* 0x000fe40000010000 */
[----:B------:R-:W-:-:S08]  /*1cb50*/  WARPGROUP.ARRIVE ;  /* 0x00000000000079c5 */ /* 0x000fd00000000000 */
[----:B------:R-:W-:Y:S01]  /*1cb60*/  QGMMA.64x128x32.F32.E4M3.E4M3 R24, R184, gdesc[UR4], R24, gsb0 ;  /* 0x01e00004b8187df3 */ /* 0x000fe20008000818 */
[----:B------:R-:W-:Y:S02]  /*1cb70*/  R2UR UR6, R12 ;  /* 0x000000000c0672ca */ /* 0x000fe400000e0000 */
[----:B------:R-:W-:Y:S01]  /*1cb80*/  R2UR UR7, R13 ;  /* 0x000000000d0772ca */ /* 0x000fe200000e0000 */
[----:B------:R-:W-:Y:S02]  /*1cb90*/  WARPGROUP.DEPBAR.LE gsb0, 0x0 ;  /* 0x00008000000079c5 */ /* 0x000fe40000010000 */
[----:B------:R-:W-:-:S10]  /*1cba0*/  WARPGROUP.ARRIVE ;  /* 0x00000000000079c5 */ /* 0x000fd40000000000 */
[----:B------:R-:W-:Y:S01]  /*1cbb0*/  QGMMA.64x128x32.F32.E4M3.E4M3 R24, R188, gdesc[UR4], R24, gsb0 ;  /* 0x01e00004bc187df3 */ /* 0x000fe20008000818 */
[----:B------:R-:W-:Y:S02]  /*1cbc0*/  R2UR UR6, R10 ;  /* 0x000000000a0672ca */ /* 0x000fe400000e0000 */
[----:B------:R-:W-:Y:S01]  /*1cbd0*/  R2UR UR7, R11 ;  /* 0x000000000b0772ca */ /* 0x000fe200000e0000 */
[----:B------:R-:W-:Y:S02]  /*1cbe0*/  WARPGROUP.DEPBAR.LE gsb0, 0x0 ;  /* 0x00008000000079c5 */ /* 0x000fe40000010000 */
[----:B------:R-:W-:-:S10]  /*1cbf0*/  WARPGROUP.ARRIVE ;  /* 0x00000000000079c5 */ /* 0x000fd40000000000 */
[----:B------:R-:W-:Y:S03]  /*1cc00*/  QGMMA.64x128x32.F32.E4M3.E4M3 R24, R192, gdesc[UR4], R24, gsb0 ;  /* 0x01e00004c0187df3 */ /* 0x000fe60008000818 */
[----:B------:R-:W-:Y:S02]  /*1cc10*/  WARPGROUP.DEPBAR.LE gsb0, 0x0 ;  /* 0x00008000000079c5 */ /* 0x000fe40000010000 */
[----:B------:R0:W-:Y:S06]  /*1cc20*/  BAR.ARV R7, 0x100 ;  /* 0x000400070000751d */ /* 0x0001ec0000002000 */
[----:B------:R-:W-:Y:S05]  /*1cc30*/  @!P0 BRA `(.L_x_598) ;  /* 0x0000000000048947 */ /* 0x000fea0003800000 */
[----:B------:R-:W-:Y:S01]  /*1cc40*/  BPT.TRAP 0x1 ;  /* 0x000000040000795c */ /* 0x000fe20000300000 */
.L_x_598:
[C---:B0-----:R-:W-:Y:S01]  /*1cc50*/  FMUL.FTZ R7, R2.reuse, R152 ;  /* 0x0000009802077220 */ /* 0x041fe20000410000 */
        /* <DEDUP_REMOVED lines=52> */
[C---:B------:R-:W-:Y:S01]  /*1cfa0*/  FMUL.FTZ R131, R2.reuse, R131 ;  /* 0x0000008302837220 */ /* 0x040fe20000410000 */
[----:B------:R-:W0:Y:S01]  /*1cfb0*/  MUFU.TANH R14, R14 ;  /* 0x0000000e000e7308 */ /* 0x000e220000002400 */
[----:B-1----:R-:W-:Y:S01]  /*1cfc0*/  FMNMX.FTZ R159, R13, R162, !PT ;  /* 0x000000a20d9f7209 */ /* 0x002fe20007810000 */
[C---:B------:R-:W-:Y:S01]  /*1cfd0*/  FMUL.FTZ R132, R2.reuse, R132 ;  /* 0x0000008402847220 */ /* 0x040fe20000410000 */
[C---:B------:R-:W-:Y:S01]  /*1cfe0*/  FMUL.FTZ R134, R2.reuse, R134 ;  /* 0x0000008602867220 */ /* 0x040fe20000410000 */
[C---:B------:R-:W-:Y:S01]  /*1cff0*/  FMUL.FTZ R133, R2.reuse, R133 ;  /* 0x0000008502857220 */ /* 0x040fe20000410000 */
[C---:B------:R-:W-:Y:S01]  /*1d000*/  FMUL.FTZ R135, R2.reuse, R135 ;  /* 0x0000008702877220 */ /* 0x040fe20000410000 */
[C---:B------:R-:W-:Y:S01]  /*1d010*/  FMUL.FTZ R104, R2.reuse, R104 ;  /* 0x0000006802687220 */ /* 0x040fe20000410000 */
[C---:B------:R-:W-:Y:S01]  /*1d020*/  FMUL.FTZ R106, R2.reuse, R106 ;  /* 0x0000006a026a7220 */ /* 0x040fe20000410000 */
        /* <DEDUP_REMOVED lines=37> */
[----:B------:R-:W-:Y:S01]  /*1d280*/  FMUL.FTZ R103, R2, R103 ;  /* 0x0000006702677220 */ /* 0x000fe20000410000 */
[----:B------:R-:W-:-:S02]  /*1d290*/  UMOV UR52, UR49 ;  /* 0x0000003100347c82 */ /* 0x000fc40008000000 */
        /* <DEDUP_REMOVED lines=13> */
[----:B-1----:R-:W-:Y:S01]  /*1d370*/  FMNMX.FTZ R160, R136, R159, !PT ;  /* 0x0000009f88a07209 */ /* 0x002fe20007810000 */
[----:B------:R-:W-:-:S06]  /*1d380*/  FMUL.FTZ R159, R2, R90 ;  /* 0x0000005a029f7220 */ /* 0x000fcc0000410000 */
[----:B------:R-:W1:Y:S01]  /*1d390*/  MUFU.TANH R139, R139 ;  /* 0x0000008b008b7308 */ /* 0x000e620000002400 */
[----:B--2---:R-:W-:-:S07]  /*1d3a0*/  FMNMX.FTZ R90, R138, R161, !PT ;  /* 0x000000a18a5a7209 */ /* 0x004fce0007810000 */
[----:B------:R-:W2:Y:S01]  /*1d3b0*/  MUFU.TANH R140, R140 ;  /* 0x0000008c008c7308 */ /* 0x000ea20000002400 */
[----:B0-----:R-:W-:Y:S01]  /*1d3c0*/  FMNMX.FTZ R161, R137, R160, !PT ;  /* 0x000000a089a17209 */ /* 0x001fe20007810000 */
[----:B------:R-:W-:-:S06]  /*1d3d0*/  FMUL.FTZ R160, R2, R91 ;  /* 0x0000005b02a07220 */ /* 0x000fcc0000410000 */
        /* <DEDUP_REMOVED lines=117> */
[----:B--2---:R-:W-:Y:S02]  /*1db30*/  FMNMX.FTZ R162, R102, R161, !PT ;  /* 0x000000a166a27209 */ /* 0x004fe40007810000 */
[----:B0-----:R-:W-:-:S05]  /*1db40*/  FMNMX.FTZ R161, R101, R90, !PT ;  /* 0x0000005a65a17209 */ /* 0x001fca0007810000 */
[----:B------:R-:W0:Y:S01]  /*1db50*/  SHFL.BFLY PT, R90, R161, 0x2, 0x1f ;  /* 0x0c401f00a15a7f89 */ /* 0x000e2200000e0000 */
[----:B-1----:R-:W-:-:S05]  /*1db60*/  FMNMX.FTZ R162, R103, R162, !PT ;  /* 0x000000a267a27209 */ /* 0x002fca0007810000 */
[----:B------:R-:W1:Y:S01]  /*1db70*/  SHFL.BFLY PT, R91, R162, 0x2, 0x1f ;  /* 0x0c401f00a25b7f89 */ /* 0x000e6200000e0000 */
[----:B0-----:R-:W-:-:S05]  /*1db80*/  FMNMX.FTZ R163, R161, R90, !PT ;  /* 0x0000005aa1a37209 */ /* 0x001fca0007810000 */
[----:B------:R-:W0:Y:S01]  /*1db90*/  SHFL.BFLY PT, R90, R163, 0x1, 0x1f ;  /* 0x0c201f00a35a7f89 */ /* 0x000e2200000e0000 */
[----:B-1----:R-:W-:Y:S02]  /*1dba0*/  FMNMX.FTZ R164, R162, R91, !PT ;  /* 0x0000005ba2a47209 */ /* 0x002fe40007810000 */
[----:B------:R-:W-:-:S03]  /*1dbb0*/  MOV R162, UR52 ;  /* 0x0000003400a27c02 */ /* 0x000fc60008000f00 */
[----:B------:R-:W1:Y:S01]  /*1dbc0*/  SHFL.BFLY PT, R165, R164, 0x1, 0x1f ;  /* 0x0c201f00a4a57f89 */ /* 0x000e6200000e0000 */
[----:B0-----:R-:W-:-:S05]  /*1dbd0*/  FMNMX.FTZ R91, R163, R90, !PT ;  /* 0x0000005aa35b7209 */ /* 0x001fca0007810000 */
[C---:B------:R-:W-:Y:S01]  /*1dbe0*/  FFMA.FTZ R161, R91.reuse, R162, -8 ;  /* 0xc10000005ba17423 */ /* 0x040fe200000100a2 */
[----:B------:R-:W-:-:S01]  /*1dbf0*/  FADD.FTZ R6, -R91, R6 ;  /* 0x000000065b067221 */ /* 0x000fc20000010100 */
[----:B-1----:R-:W-:Y:S02]  /*1dc00*/  FMNMX.FTZ R90, R164, R165, !PT ;  /* 0x000000a5a45a7209 */ /* 0x002fe40007810000 */
[----:B------:R-:W-:-:S01]  /*1dc10*/  FFMA.FTZ R162, R7, UR52, -R161 ;  /* 0x0000003407a27c23 */ /* 0x000fc200080108a1 */
[--C-:B------:R-:W-:Y:S01]  /*1dc20*/  FFMA.FTZ R7, R10, UR52, -R161.reuse ;  /* 0x000000340a077c23 */ /* 0x100fe200080108a1 */
        /* <DEDUP_REMOVED lines=37> */
[----:B------:R-:W-:Y:S01]  /*1de80*/  FFMA.FTZ R100, R101, UR52, -R161 ;  /* 0x0000003465647c23 */ /* 0x000fe200080108a1 */
[----:B------:R-:W-:-:S02]  /*1de90*/  IMAD.U32 R161, RZ, RZ, UR52 ;  /* 0x00000034ffa17e24 */ /* 0x000fc4000f8e00ff */
[----:B------:R-:W-:Y:S01]  /*1dea0*/  FMUL.FTZ R165, R6, UR52 ;  /* 0x0000003406a57c20 */ /* 0x000fe20008410000 */
[----:B------:R-:W-:-:S01]  /*1deb0*/  FADD.FTZ R6, -R90, R5 ;  /* 0x000000055a067221 */ /* 0x000fc20000010100 */
[----:B------:R-:W-:Y:S01]  /*1dec0*/  MUFU.EX2 R162, R162 ;  /* 0x000000a200a27308 */ /* 0x000fe20000000800 */
[----:B------:R-:W-:-:S01]  /*1ded0*/  FFMA.FTZ R156, R90, R161, -8 ;  /* 0xc10000005a9c7423 */ /* 0x000fc200000100a1 */
[----:B------:R-:W-:Y:S02]  /*1dee0*/  IMAD.U32 R164, RZ, RZ, UR38 ;  /* 0x00000026ffa47e24 */ /* 0x000fe4000f8e00ff */
[----:B------:R-:W-:Y:S01]  /*1def0*/  FMUL.FTZ R6, R6, UR52 ;  /* 0x0000003406067c20 */ /* 0x000fe20008410000 */
[--C-:B------:R-:W-:Y:S01]  /*1df00*/  FFMA.FTZ R161, R12, UR52, -R156.reuse ;  /* 0x000000340ca17c23 */ /* 0x100fe2000801089c */
[----:B------:R-:W-:-:S01]  /*1df10*/  FFMA.FTZ R12, R11, UR52, -R156 ;  /* 0x000000340b0c7c23 */ /* 0x000fc2000801089c */
[--C-:B------:R-:W-:Y:S01]  /*1df20*/  FFMA.FTZ R11, R15, UR52, -R156.reuse ;  /* 0x000000340f0b7c23 */ /* 0x100fe2000801089c */
[----:B------:R-:W0:Y:S01]  /*1df30*/  MUFU.EX2 R5, R165 ;  /* 0x000000a500057308 */ /* 0x000e220000000800 */
[----:B------:R-:W-:-:S01]  /*1df40*/  FFMA.FTZ R15, R153, UR52, -R156 ;  /* 0x00000034990f7c23 */ /* 0x000fc2000801089c */
[--C-:B------:R-:W-:Y:S01]  /*1df50*/  FFMA.FTZ R153, R157, UR52, -R156.reuse ;  /* 0x000000349d997c23 */ /* 0x100fe2000801089c */
[----:B------:R-:W-:-:S01]  /*1df60*/  FFMA.FTZ R20, R20, UR52, -R156 ;  /* 0x0000003414147c23 */ /* 0x000fc2000801089c */
[----:B------:R-:W-:-:S02]  /*1df70*/  IMAD R157, R205, 0x8, R18 ;  /* 0x00000008cd9d7824 */ /* 0x000fc400078e0212 */
[----:B------:R-:W-:-:S01]  /*1df80*/  FFMA.FTZ R154, R154, UR52, -R156 ;  /* 0x000000349a9a7c23 */ /* 0x000fc2000801089c */
[--C-:B------:R-:W-:Y:S01]  /*1df90*/  FFMA.FTZ R158, R158, UR52, -R156.reuse ;  /* 0x000000349e9e7c23 */ /* 0x100fe2000801089c */
[----:B------:R-:W-:-:S01]  /*1dfa0*/  FFMA.FTZ R138, R138, UR52, -R156 ;  /* 0x000000348a8a7c23 */ /* 0x000fc2000801089c */
[----:B------:R-:W-:Y:S01]  /*1dfb0*/  MUFU.EX2 R6, R6 ;  /* 0x0000000600067308 */ /* 0x000fe20000000800 */
[----:B------:R-:W-:Y:S01]  /*1dfc0*/  IADD3 R157, R157, 0x29840, RZ ;  /* 0x000298409d9d7810 */ /* 0x000fe20007ffe0ff */
[--C-:B------:R-:W-:Y:S01]  /*1dfd0*/  FFMA.FTZ R139, R139, UR52, -R156.reuse ;  /* 0x000000348b8b7c23 */ /* 0x100fe2000801089c */
[----:B------:R-:W-:-:S01]  /*1dfe0*/  FFMA.FTZ R142, R142, UR52, -R156 ;  /* 0x000000348e8e7c23 */ /* 0x000fc2000801089c */
[--C-:B------:R-:W-:Y:S01]  /*1dff0*/  FFMA.FTZ R143, R143, UR52, -R156.reuse ;  /* 0x000000348f8f7c23 */ /* 0x100fe2000801089c */
[----:B------:R-:W-:Y:S01]  /*1e000*/  PRMT R157, R164, 0x654, R157 ;  /* 0x00000654a49d7816 */ /* 0x000fe2000000009d */
[--C-:B------:R-:W-:Y:S01]  /*1e010*/  FFMA.FTZ R146, R146, UR52, -R156.reuse ;  /* 0x0000003492927c23 */ /* 0x100fe2000801089c */
[----:B------:R-:W-:-:S01]  /*1e020*/  FFMA.FTZ R147, R147, UR52, -R156 ;  /* 0x0000003493937c23 */ /* 0x000fc2000801089c */
[----:B------:R-:W1:Y:S01]  /*1e030*/  MUFU.EX2 R161, R161 ;  /* 0x000000a100a17308 */ /* 0x000e620000000800 */
[----:B0-----:R-:W-:-:S01]  /*1e040*/  FFMA.FTZ R0, R5, R0, R162 ;  /* 0x0000000005007223 */ /* 0x001fc200000100a2 */
[----:B------:R0:W-:Y:S01]  /*1e050*/  SYNCS.ARRIVE.TRANS64.RED.A1T0 RZ, [R157+URZ], RZ ;  /* 0x000000ff9dff79a7 */ /* 0x0001e2000810043f */
        /* <DEDUP_REMOVED lines=9> */
[--C-:B------:R-:W-:Y:S01]  /*1e0f0*/  FFMA.FTZ R134, R134, UR52, -R156.reuse ;  /* 0x0000003486867c23 */ /* 0x100fe2000801089c */
[----:B------:R-:W-:-:S01]  /*1e100*/  FFMA.FTZ R135, R135, UR52, -R156 ;  /* 0x0000003487877c23 */ /* 0x000fc2000801089c */
[--C-:B------:R-:W-:Y:S01]  /*1e110*/  FFMA.FTZ R106, R106, UR52, -R156.reuse ;  /* 0x000000346a6a7c23 */ /* 0x100fe2000801089c */
[----:B------:R-:W-:-:S01]  /*1e120*/  FFMA.FTZ R107, R107, UR52, -R156 ;  /* 0x000000346b6b7c23 */ /* 0x000fc2000801089c */
[----:B------:R-:W2:Y:S01]  /*1e130*/  MUFU.EX2 R12, R12 ;  /* 0x0000000c000c7308 */ /* 0x000ea20000000800 */
[----:B-1----:R-:W-:-:S01]  /*1e140*/  FFMA.FTZ R3, R6, R3, R161 ;  /* 0x0000000306037223 */ /* 0x002fc200000100a1 */
[--C-:B------:R-:W-:Y:S01]  /*1e150*/  FFMA.FTZ R110, R110, UR52, -R156.reuse ;  /* 0x000000346e6e7c23 */ /* 0x100fe2000801089c */
[----:B------:R-:W-:-:S01]  /*1e160*/  FFMA.FTZ R111, R111, UR52, -R156 ;  /* 0x000000346f6f7c23 */ /* 0x000fc2000801089c */
[--C-:B------:R-:W-:Y:S01]  /*1e170*/  FFMA.FTZ R114, R114, UR52, -R156.reuse ;  /* 0x0000003472727c23 */ /* 0x100fe2000801089c */
[----:B------:R-:W-:-:S01]  /*1e180*/  FFMA.FTZ R115, R115, UR52, -R156 ;  /* 0x0000003473737c23 */ /* 0x000fc2000801089c */
[--C-:B------:R-:W-:Y:S01]  /*1e190*/  FFMA.FTZ R118, R118, UR52, -R156.reuse ;  /* 0x0000003476767c23 */ /* 0x100fe2000801089c */
[----:B------:R-:W-:-:S01]  /*1e1a0*/  FFMA.FTZ R119, R119, UR52, -R156 ;  /* 0x0000003477777c23 */ /* 0x000fc2000801089c */
[----:B------:R-:W1:Y:S01]  /*1e1b0*/  MUFU.EX2 R10, R10 ;  /* 0x0000000a000a7308 */ /* 0x000e620000000800 */
[----:B0-----:R-:W-:-:S01]  /*1e1c0*/  FADD.FTZ R157, R7, R0 ;  /* 0x00000000079d7221 */ /* 0x001fc20000010000 */
[--C-:B------:R-:W-:Y:S01]  /*1e1d0*/  FFMA.FTZ R159, R159, UR52, -R156.reuse ;  /* 0x000000349f9f7c23 */ /* 0x100fe2000801089c */
[----:B------:R-:W-:-:S01]  /*1e1e0*/  FFMA.FTZ R160, R160, UR52, -R156 ;  /* 0x00000034a0a07c23 */ /* 0x000fc2000801089c */
[--C-:B------:R-:W-:Y:S01]  /*1e1f0*/  FFMA.FTZ R94, R94, UR52, -R156.reuse ;  /* 0x000000345e5e7c23 */ /* 0x100fe2000801089c */
[----:B------:R-:W-:-:S01]  /*1e200*/  FFMA.FTZ R95, R95, UR52, -R156 ;  /* 0x000000345f5f7c23 */ /* 0x000fc2000801089c */
[--C-:B------:R-:W-:Y:S01]  /*1e210*/  FFMA.FTZ R98, R98, UR52, -R156.reuse ;  /* 0x0000003462627c23 */ /* 0x100fe2000801089c */
[----:B------:R-:W-:-:S01]  /*1e220*/  FFMA.FTZ R99, R99, UR52, -R156 ;  /* 0x0000003463637c23 */ /* 0x000fc2000801089c */
[----:B------:R-:W0:Y:S01]  /*1e230*/  MUFU.EX2 R11, R11 ;  /* 0x0000000b000b7308 */ /* 0x000e220000000800 */
[----:B--2---:R-:W-:-:S01]  /*1e240*/  FADD.FTZ R0, R12, R3 ;  /* 0x000000030c007221 */ /* 0x004fc20000010000 */
[--C-:B------:R-:W-:Y:S01]  /*1e250*/  FFMA.FTZ R102, R102, UR52, -R156.reuse ;  /* 0x0000003466667c23 */ /* 0x100fe2000801089c */
[----:B------:R-:W-:-:S05]  /*1e260*/  FFMA.FTZ R103, R103, UR52, -R156 ;  /* 0x0000003467677c23 */ /* 0x000fca000801089c */
[----:B------:R-:W2:Y:S01]  /*1e270*/  MUFU.EX2 R13, R13 ;  /* 0x0000000d000d7308 */ /* 0x000ea20000000800 */
[----:B-1----:R-:W-:-:S07]  /*1e280*/  FADD.FTZ R156, R10, R157 ;  /* 0x0000009d0a9c7221 */ /* 0x002fce0000010000 */
[----:B------:R-:W1:Y:S01]  /*1e290*/  MUFU.EX2 R20, R20 ;  /* 0x0000001400147308 */ /* 0x000e620000000800 */
[----:B0-----:R-:W-:-:S07]  /*1e2a0*/  FADD.FTZ R3, R11, R0 ;  /* 0x000000000b037221 */ /* 0x001fce0000010000 */
[----:B------:R-:W0:Y:S01]  /*1e2b0*/  MUFU.EX2 R14, R14 ;  /* 0x0000000e000e7308 */ /* 0x000e220000000800 */
[----:B--2---:R-:W-:-:S07]  /*1e2c0*/  FADD.FTZ R157, R13, R156 ;  /* 0x0000009c0d9d7221 */ /* 0x004fce0000010000 */
        /* <DEDUP_REMOVED lines=141> */
[----:B0-----:R-:W-:-:S01]  /*1eba0*/  FADD.FTZ R156, R102, R3 ;  /* 0x00000003669c7221 */ /* 0x001fc20000010000 */
[----:B--2---:R-:W-:-:S03]  /*1ebb0*/  FADD.FTZ R0, R100, R157 ;  /* 0x0000009d64007221 */ /* 0x004fc60000010000 */
[----:B-1----:R-:W-:Y:S01]  /*1ebc0*/  FADD.FTZ R3, R103, R156 ;  /* 0x0000009c67037221 */ /* 0x002fe20000010000 */
[----:B------:R-:W-:Y:S06]  /*1ebd0*/  @!P0 BRA `(.L_x_599) ;  /* 0x0000000000048947 */ /* 0x000fec0003800000 */
[----:B------:R-:W-:Y:S01]  /*1ebe0*/  BPT.TRAP 0x1 ;  /* 0x000000040000795c */ /* 0x000fe20000300000 */
.L_x_599:
[----:B------:R-:W-:Y:S01]  /*1ebf0*/  F2FP.SATFINITE.E4M3.F32.PACK_AB_MERGE_C R10, R13, R10, RZ ;  /* 0x0000000a0d0a723e */ /* 0x000fe200048070ff */
[-C--:B------:R-:W-:Y:S01]  /*1ec00*/  FMUL.FTZ R24, R24, R5.reuse ;  /* 0x0000000518187220 */ /* 0x080fe20000410000 */
[----:B------:R-:W-:Y:S01]  /*1ec10*/  ISETP.GT.AND P1, PT, R4, RZ, PT ;  /* 0x000000ff0400720c */ /* 0x000fe20003f24270 */
[-C--:B------:R-:W-:Y:S01]  /*1ec20*/  FMUL.FTZ R25, R25, R5.reuse ;  /* 0x0000000519197220 */ /* 0x080fe20000410000 */
[----:B------:R-:W-:Y:S01]  /*1ec30*/  F2FP.SATFINITE.E4M3.F32.PACK_AB_MERGE_C R176, R7, R162, R10 ;  /* 0x000000a207b0723e */ /* 0x000fe2000480700a */
[----:B------:R-:W-:Y:S01]  /*1ec40*/  IMAD R7, R8, 0x8, R18 ;  /* 0x0000000808077824 */ /* 0x000fe200078e0212 */
[----:B------:R-:W-:Y:S01]  /*1ec50*/  MOV R8, UR38 ;  /* 0x0000002600087c02 */ /* 0x000fe20008000f00 */
[----:B------:R-:W-:Y:S01]  /*1ec60*/  FMUL.FTZ R28, R28, R5 ;  /* 0x000000051c1c7220 */ /* 0x000fe20000410000 */
[----:B------:R-:W-:Y:S01]  /*1ec70*/  F2FP.SATFINITE.E4M3.F32.PACK_AB_MERGE_C R11, R20, R11, RZ ;  /* 0x0000000b140b723e */ /* 0x000fe200048070ff */
[----:B------:R-:W-:Y:S01]  /*1ec80*/  VIADD R7, R7, 0x29860 ;  /* 0x0002986007077836 */ /* 0x000fe20000000000 */
[----:B------:R-:W-:Y:S01]  /*1ec90*/  F2FP.SATFINITE.E4M3.F32.PACK_AB_MERGE_C R152, R155, R152, RZ ;  /* 0x000000989b98723e */ /* 0x000fe200048070ff */
[----:B------:R-:W-:Y:S01]  /*1eca0*/  FMUL.FTZ R29, R29, R5 ;  /* 0x000000051d1d7220 */ /* 0x000fe20000410000 */
[----:B------:R-:W-:Y:S01]  /*1ecb0*/  F2FP.SATFINITE.E4M3.F32.PACK_AB_MERGE_C R153, R158, R153, RZ ;  /* 0x000000999e99723e */ /* 0x000fe200048070ff */
[-C--:B------:R-:W-:Y:S01]  /*1ecc0*/  FMUL.FTZ R32, R32, R5.reuse ;  /* 0x0000000520207220 */ /* 0x080fe20000410000 */
[----:B------:R-:W-:Y:S01]  /*1ecd0*/  PRMT R7, R8, 0x654, R7 ;  /* 0x0000065408077816 */ /* 0x000fe20000000007 */
[-C--:B------:R-:W-:Y:S01]  /*1ece0*/  FMUL.FTZ R33, R33, R5.reuse ;  /* 0x0000000521217220 */ /* 0x080fe20000410000 */
[----:B------:R-:W-:Y:S01]  /*1ecf0*/  F2FP.SATFINITE.E4M3.F32.PACK_AB_MERGE_C R140, R141, R140, RZ ;  /* 0x0000008c8d8c723e */ /* 0x000fe200048070ff */
[-C--:B------:R-:W-:Y:S01]  /*1ed00*/  FMUL.FTZ R36, R36, R5.reuse ;  /* 0x0000000524247220 */ /* 0x080fe20000410000 */
[----:B------:R-:W-:Y:S01]  /*1ed10*/  F2FP.SATFINITE.E4M3.F32.PACK_AB_MERGE_C R142, R143, R142, RZ ;  /* 0x0000008e8f8e723e */ /* 0x000fe200048070ff */
[----:B------:R0:W-:Y:S01]  /*1ed20*/  SYNCS.ARRIVE.TRANS64.RED.A1T0 RZ, [R7+URZ], RZ ;  /* 0x000000ff07ff79a7 */ /* 0x0001e2000810043f */
        /* <DEDUP_REMOVED lines=72> */
[----:B------:R-:W-:Y:S01]  /*1f1b0*/  VIADD R4, R4, 0xffffffff ;  /* 0xffffffff04047836 */ /* 0x000fe20000000000 */
[----:B------:R-:W-:Y:S01]  /*1f1c0*/  F2FP.SATFINITE.E4M3.F32.PACK_AB_MERGE_C R178, R21, R14, R152 ;  /* 0x0000000e15b2723e */ /* 0x000fe20004807098 */
[----:B------:R-:W-:Y:S01]  /*1f1d0*/  IMAD.MOV.U32 R6, RZ, RZ, R91 ;  /* 0x000000ffff067224 */ /* 0x000fe200078e005b */
[----:B------:R-:W-:Y:S01]  /*1f1e0*/  F2FP.SATFINITE.E4M3.F32.PACK_AB_MERGE_C R179, R154, R15, R153 ;  /* 0x0000000f9ab3723e */ /* 0x000fe20004807099 */
[----:B0-----:R-:W-:Y:S01]  /*1f1f0*/  IMAD.MOV.U32 R7, RZ, RZ, R211 ;  /* 0x000000ffff077224 */ /* 0x001fe200078e00d3 */
        /* <DEDUP_REMOVED lines=16> */
[----:B------:R-:W-:Y:S02]  /*1f300*/  MOV R5, R90 ;  /* 0x0000005a00057202 */ /* 0x000fe40000000f00 */
[----:B------:R-:W-:Y:S01]  /*1f310*/  MOV R8, R205 ;  /* 0x000000cd00087202 */ /* 0x000fe20000000f00 */
[----:B------:R-:W-:Y:S06]  /*1f320*/  @P1 BRA `(.L_x_600) ;  /* 0xffffffc000f01947 */ /* 0x000fec000383ffff */
.L_x_588:
[----:B------:R-:W-:Y:S05]  /*1f330*/  WARPSYNC.ALL ;  /* 0x0000000000007948 */ /* 0x000fea0003800000 */
[----:B------:R-:W-:Y:S06]  /*1f340*/  BAR.ARV 0x8, 0x180 ;  /* 0x0206000000007b1d */ /* 0x000fec0000002000 */
[----:B------:R-:W-:Y:S05]  /*1f350*/  @!P0 BRA `(.L_x_601) ;  /* 0x0000000000048947 */ /* 0x000fea0003800000 */
[----:B------:R-:W-:Y:S01]  /*1f360*/  BPT.TRAP 0x1 ;  /* 0x000000040000795c */ /* 0x000fe20000300000 */
.L_x_601:
[----:B------:R-:W-:Y:S01]  /*1f370*/  IMAD R11, R205, 0x8, R18 ;  /* 0x00000008cd0b7824 */ /* 0x000fe200078e0212 */
[----:B------:R-:W-:-:S04]  /*1f380*/  SHF.L.U32 R2, R211, 0x1f, RZ ;  /* 0x0000001fd3027819 */ /* 0x000fc800000006ff */
[----:B------:R0:W1:Y:S01]  /*1f390*/  SYNCS.PHASECHK.TRANS64.TRYWAIT P1, [R11+URZ+0x29850], R2 ;  /* 0x029850020b0075a7 */ /* 0x000062000802017f */
[----:B------:R-:W-:Y:S05]  /*1f3a0*/  @!P0 BRA `(.L_x_602) ;  /* 0x0000000000048947 */ /* 0x000fea0003800000 */
[----:B------:R-:W-:Y:S01]  /*1f3b0*/  BPT.TRAP 0x1 ;  /* 0x000000040000795c */ /* 0x000fe20000300000 */
.L_x_602:
[----:B------:R-:W-:-:S05]  /*1f3c0*/  VIADD R18, R18, 0x400 ;  /* 0x0000040012127836 */ /* 0x000fca0000000000 */
[----:B------:R-:W-:-:S04]  /*1f3d0*/  SHF.R.U32.HI R18, RZ, 0x4, R18 ;  /* 0x00000004ff127819 */ /* 0x000fc80000011612 */
[----:B------:R-:W-:-:S04]  /*1f3e0*/  LOP3.LUT R18, R18, 0x3fff, RZ, 0xc0, !PT ;  /* 0x00003fff12127812 */ /* 0x000fc800078ec0ff */
[----:B------:R-:W-:Y:S01]  /*1f3f0*/  LOP3.LUT R18, R18, 0x10000, RZ, 0xfc, !PT ;  /* 0x0001000012127812 */ /* 0x000fe200078efcff */
[----:B-1----:R-:W-:Y:S06]  /*1f400*/  @P1 BRA `(.L_x_603) ;  /* 0x0000000000081947 */ /* 0x002fec0003800000 */
[----:B------:R-:W1:Y:S02]  /*1f410*/  SYNCS.PHASECHK.TRANS64.TRYWAIT P1, [R11+URZ+0x29850], R2 ;  /* 0x029850020b0075a7 */ /* 0x000e64000802017f */
[----:B-1----:R-:W-:Y:S05]  /*1f420*/  @!P1 BRA `(.L_x_604) ;  /* 0x000000b8009c9947 */ /* 0x002fea0003800000 */
.L_x_603:
[----:B------:R-:W-:Y:S01]  /*1f430*/  IMAD R4, R205, 0x500, R18 ;  /* 0x00000500cd047824 */ /* 0x000fe200078e0212 */
[----:B------:R-:W-:Y:S01]  /*1f440*/  MOV R5, 0xc0000010 ;  /* 0xc000001000057802 */ /* 0x000fe20000000f00 */
[----:B------:R-:W-:Y:S05]  /*1f450*/  WARPSYNC.ALL ;  /* 0x0000000000007948 */ /* 0x000fea0003800000 */
[C---:B------:R-:W-:Y:S01]  /*1f460*/  R2UR UR6, R4.reuse ;  /* 0x00000000040672ca */ /* 0x040fe200000e0000 */
[----:B------:R-:W-:Y:S01]  /*1f470*/  WARPGROUP.ARRIVE ;  /* 0x00000000000079c5 */ /* 0x000fe20000000000 */
[----:B------:R-:W-:Y:S01]  /*1f480*/  R2UR UR7, R5 ;  /* 0x00000000050772ca */ /* 0x000fe200000e0000 */
[----:B------:R-:W-:Y:S01]  /*1f490*/  VIADD R6, R4, 0x100 ;  /* 0x0000010004067836 */ /* 0x000fe20000000000 */
[----:B------:R-:W-:Y:S01]  /*1f4a0*/  ULDC.64 UR4, c[0x0][0x9a0] ;  /* 0x0002680000047ab9 */ /* 0x000fe20000000a00 */
[----:B------:R-:W-:Y:S01]  /*1f4b0*/  IMAD.MOV.U32 R7, RZ, RZ, -0x3ffffff0 ;  /* 0xc0000010ff077424 */ /* 0x000fe200078e00ff */
[----:B------:R-:W-:-:S04]  /*1f4c0*/  ISETP.NE.U32.AND P1, PT, RZ, UR4, PT ;  /* 0x00000004ff007c0c */ /* 0x000fc8000bf25070 */
[----:B------:R-:W-:-:S05]  /*1f4d0*/  ISETP.NE.AND.EX P1, PT, RZ, UR5, PT, P1 ;  /* 0x00000005ff007c0c */ /* 0x000fca000bf25310 */
[----:B------:R-:W-:Y:S01]  /*1f4e0*/  QGMMA.64x128x32.F32.E4M3.E4M3 R24, R176, gdesc[UR4], R24, gsb0 ;  /* 0x01e00004b0187df3 */ /* 0x000fe20008000818 */
[----:B------:R-:W-:Y:S02]  /*1f4f0*/  R2UR UR6, R6 ;  /* 0x00000000060672ca */ /* 0x000fe400000e0000 */
[----:B------:R-:W-:-:S05]  /*1f500*/  R2UR UR7, R7 ;  /* 0x00000000070772ca */ /* 0x000fca00000e0000 */
[----:B------:R-:W0:Y:S01]  /*1f510*/  @P1 LDC.64 R8, c[0x0][0x9c8] ;  /* 0x00027200ff081b82 */ /* 0x000e220000000a00 */
[----:B------:R-:W-:-:S07]  /*1f520*/  @P1 SHF.R.S32.HI R13, RZ, 0x1f, R170 ;  /* 0x0000001fff0d1819 */ /* 0x000fce00000114aa */
[----:B------:R-:W2:Y:S01]  /*1f530*/  @P1 LDC.64 R6, c[0x0][0x9d0] ;  /* 0x00027400ff061b82 */ /* 0x000ea20000000a00 */
[----:B01----:R-:W-:-:S04]  /*1f540*/  @P1 IMAD R2, R224, R8, RZ ;  /* 0x00000008e0021224 */ /* 0x003fc800078e02ff */
[C---:B------:R-:W-:Y:S02]  /*1f550*/  @P1 IMAD R5, R218.reuse, R9, R2 ;  /* 0x00000009da051224 */ /* 0x040fe400078e0202 */
[----:B------:R-:W-:-:S04]  /*1f560*/  @P1 IMAD.WIDE.U32 R8, R218, R8, RZ ;  /* 0x00000008da081225 */ /* 0x000fc800078e00ff */
[----:B--2---:R-:W-:Y:S01]  /*1f570*/  @P1 IMAD R2, R13, R6, RZ ;  /* 0x000000060d021224 */ /* 0x004fe200078e02ff */
[----:B------:R-:W-:-:S03]  /*1f580*/  @P1 IADD3 R9, R9, R5, RZ ;  /* 0x0000000509091210 */ /* 0x000fc60007ffe0ff */
[C---:B------:R-:W-:Y:S02]  /*1f590*/  @P1 IMAD R5, R170.reuse, R7, R2 ;  /* 0x00000007aa051224 */ /* 0x040fe400078e0202 */
[----:B------:R-:W-:-:S04]  /*1f5a0*/  @P1 IMAD.WIDE.U32 R6, R170, R6, R8 ;  /* 0x00000006aa061225 */ /* 0x000fc800078e0008 */
[----:B------:R-:W-:Y:S01]  /*1f5b0*/  @P1 IMAD.IADD R5, R7, 0x1, R5 ;  /* 0x0000000107051824 */ /* 0x000fe200078e0205 */
[C---:B------:R-:W-:Y:S01]  /*1f5c0*/  @P1 LEA R8, P2, R6.reuse, UR4, 0x2 ;  /* 0x0000000406081c11 */ /* 0x040fe2000f8410ff */
[----:B------:R-:W-:Y:S02]  /*1f5d0*/  WARPGROUP.DEPBAR.LE gsb0, 0x0 ;  /* 0x00008000000079c5 */ /* 0x000fe40000010000 */
[----:B------:R-:W-:Y:S01]  /*1f5e0*/  WARPGROUP.ARRIVE ;  /* 0x00000000000079c5 */ /* 0x000fe20000000000 */
[----:B------:R-:W-:Y:S01]  /*1f5f0*/  @P1 LEA.HI.X R9, R6, UR5, R5, 0x2, P2 ;  /* 0x0000000506091c11 */ /* 0x000fe200090f1405 */
[----:B------:R-:W-:Y:S01]  /*1f600*/  IMAD.MOV.U32 R7, RZ, RZ, -0x3ffffff0 ;  /* 0xc0000010ff077424 */ /* 0x000fe200078e00ff */
[----:B------:R-:W-:Y:S01]  /*1f610*/  IADD3 R6, R4, 0x200, RZ ;  /* 0x0000020004067810 */ /* 0x000fe20007ffe0ff */
[----:B------:R-:W-:Y:S02]  /*1f620*/  IMAD.MOV.U32 R2, RZ, RZ, 0x3f800000 ;  /* 0x3f800000ff027424 */ /* 0x000fe400078e00ff */
[----:B------:R-:W-:Y:S01]  /*1f630*/  QGMMA.64x128x32.F32.E4M3.E4M3 R24, R180, gdesc[UR4], R24, gsb0 ;  /* 0x01e00004b4187df3 */ /* 0x000fe20008000818 */
[----:B------:R-:W-:-:S02]  /*1f640*/  R2UR UR6, R6 ;  /* 0x00000000060672ca */ /* 0x000fc400000e0000 */
[----:B------:R-:W-:Y:S01]  /*1f650*/  R2UR UR7, R7 ;  /* 0x00000000070772ca */ /* 0x000fe200000e0000 */
[----:B------:R0:W2:Y:S01]  /*1f660*/  @P1 LDG.E R2, desc[UR50][R8.64] ;  /* 0x0000003208021981 */ /* 0x0000a2000c1e1900 */
[----:B------:R-:W-:Y:S01]  /*1f670*/  VIADD R6, R4, 0x300 ;  /* 0x0000030004067836 */ /* 0x000fe20000000000 */
[----:B------:R-:W-:Y:S01]  /*1f680*/  MOV R7, 0xc0000010 ;  /* 0xc000001000077802 */ /* 0x000fe20000000f00 */
[----:B------:R-:W-:Y:S02]  /*1f690*/  WARPGROUP.DEPBAR.LE gsb0, 0x0 ;  /* 0x00008000000079c5 */ /* 0x000fe40000010000 */
[----:B------:R-:W-:-:S07]  /*1f6a0*/  WARPGROUP.ARRIVE ;  /* 0x00000000000079c5 */ /* 0x000fce0000000000 */
[----:B------:R-:W-:Y:S01]  /*1f6b0*/  QGMMA.64x128x32.F32.E4M3.E4M3 R24, R184, gdesc[UR4], R24, gsb0 ;  /* 0x01e00004b8187df3 */ /* 0x000fe20008000818 */
[----:B------:R-:W-:Y:S02]  /*1f6c0*/  R2UR UR6, R6 ;  /* 0x00000000060672ca */ /* 0x000fe400000e0000 */
[----:B------:R-:W-:Y:S01]  /*1f6d0*/  R2UR UR7, R7 ;  /* 0x00000000070772ca */ /* 0x000fe200000e0000 */
[----:B------:R-:W-:Y:S02]  /*1f6e0*/  VIADD R4, R4, 0x400 ;  /* 0x0000040004047836 */ /* 0x000fe40000000000 */
[----:B------:R-:W-:Y:S01]  /*1f6f0*/  IMAD.MOV.U32 R5, RZ, RZ, -0x3ffffff0 ;  /* 0xc0000010ff057424 */ /* 0x000fe200078e00ff */
[----:B------:R-:W1:Y:S04]  /*1f700*/  SHFL.BFLY PT, R7, R0, 0x2, 0x1f ;  /* 0x0c401f0000077f89 */ /* 0x000e6800000e0000 */
[----:B------:R-:W3:Y:S01]  /*1f710*/  SHFL.BFLY PT, R6, R3, 0x2, 0x1f ;  /* 0x0c401f0003067f89 */ /* 0x000ee200000e0000 */
[----:B------:R-:W-:-:S02]  /*1f720*/  WARPGROUP.DEPBAR.LE gsb0, 0x0 ;  /* 0x00008000000079c5 */ /* 0x000fc40000010000 */
[----:B------:R-:W-:-:S06]  /*1f730*/  WARPGROUP.ARRIVE ;  /* 0x00000000000079c5 */ /* 0x000fcc0000000000 */
[----:B------:R-:W-:Y:S01]  /*1f740*/  QGMMA.64x128x32.F32.E4M3.E4M3 R24, R188, gdesc[UR4], R24, gsb0 ;  /* 0x01e00004bc187df3 */ /* 0x000fe20008000818 */
[----:B------:R-:W-:Y:S02]  /*1f750*/  R2UR UR6, R4 ;  /* 0x00000000040672ca */ /* 0x000fe400000e0000 */
[----:B------:R-:W-:Y:S01]  /*1f760*/  R2UR UR7, R5 ;  /* 0x00000000050772ca */ /* 0x000fe200000e0000 */
[----:B-1----:R-:W-:-:S01]  /*1f770*/  FADD.FTZ R7, R7, R0 ;  /* 0x0000000007077221 */ /* 0x002fc20000010000 */
[----:B---3--:R-:W-:-:S04]  /*1f780*/  FADD.FTZ R6, R6, R3 ;  /* 0x0000000306067221 */ /* 0x008fc80000010000 */
[----:B------:R-:W0:Y:S04]  /*1f790*/  SHFL.BFLY PT, R4, R7, 0x1, 0x1f ;  /* 0x0c201f0007047f89 */ /* 0x000e2800000e0000 */
[----:B------:R-:W1:Y:S01]  /*1f7a0*/  SHFL.BFLY PT, R5, R6, 0x1, 0x1f ;  /* 0x0c201f0006057f89 */ /* 0x000e6200000e0000 */
[----:B------:R-:W-:Y:S01]  /*1f7b0*/  MOV R3, RZ ;  /* 0x000000ff00037202 */ /* 0x000fe20000000f00 */
[----:B0-----:R-:W-:Y:S01]  /*1f7c0*/  FADD.FTZ R8, R7, R4 ;  /* 0x0000000407087221 */ /* 0x001fe20000010000 */
[----:B-1----:R-:W-:-:S04]  /*1f7d0*/  FADD.FTZ R10, R6, R5 ;  /* 0x00000005060a7221 */ /* 0x002fc80000010000 */
[C---:B------:R-:W-:Y:S01]  /*1f7e0*/  FSETP.NE.FTZ.AND P1, PT, R8.reuse, RZ, PT ;  /* 0x000000ff0800720b */ /* 0x040fe20003f35000 */
[----:B------:R-:W-:Y:S01]  /*1f7f0*/  FMUL.FTZ R4, R8, 0.00390625 ;  /* 0x3b80000008047820 */ /* 0x000fe20000410000 */
[----:B------:R-:W-:-:S04]  /*1f800*/  FMUL.FTZ R12, R10, 0.00390625 ;  /* 0x3b8000000a0c7820 */ /* 0x000fc80000410000 */
[----:B------:R-:W-:Y:S02]  /*1f810*/  FSETP.NE.FTZ.AND P2, PT, R4, RZ, PT ;  /* 0x000000ff0400720b */ /* 0x000fe40003f55000 */
[----:B------:R-:W-:-:S05]  /*1f820*/  FSETP.NE.FTZ.AND P3, PT, R12, RZ, PT ;  /* 0x000000ff0c00720b */ /* 0x000fca0003f75000 */
[----:B------:R0:W-:Y:S01]  /*1f830*/  @P1 MUFU.RCP R3, R8 ;  /* 0x0000000800031308 */ /* 0x0001e20000001000 */
[----:B------:R-:W-:Y:S01]  /*1f840*/  FSETP.NE.FTZ.AND P1, PT, R10, RZ, PT ;  /* 0x000000ff0a00720b */ /* 0x000fe20003f35000 */
[----:B------:R-:W-:Y:S01]  /*1f850*/  IMAD.MOV.U32 R7, RZ, RZ, RZ ;  /* 0x000000ffff077224 */ /* 0x000fe200078e00ff */
[----:B------:R-:W-:Y:S02]  /*1f860*/  WARPGROUP.DEPBAR.LE gsb0, 0x0 ;  /* 0x00008000000079c5 */ /* 0x000fe40000010000 */
[----:B------:R-:W-:-:S06]  /*1f870*/  WARPGROUP.ARRIVE ;  /* 0x00000000000079c5 */ /* 0x000fcc0000000000 */
[----:B------:R-:W-:Y:S01]  /*1f880*/  QGMMA.64x128x32.F32.E4M3.E4M3 R24, R192, gdesc[UR4], R24, gsb0 ;  /* 0x01e00004c0187df3 */ /* 0x000fe20008000818 */
[----:B------:R-:W1:Y:S08]  /*1f890*/  @P2 MUFU.LG2 R4, R4 ;  /* 0x0000000400042308 */ /* 0x000e700000000c00 */
[----:B------:R-:W3:Y:S01]  /*1f8a0*/  @P3 MUFU.LG2 R6, R12 ;  /* 0x0000000c00063308 */ /* 0x000ee20000000c00 */
[----:B------:R-:W-:-:S07]  /*1f8b0*/  MOV R5, UR52 ;  /* 0x0000003400057c02 */ /* 0x000fce0008000f00 */
[----:B------:R-:W4:Y:S01]  /*1f8c0*/  @P1 MUFU.RCP R7, R10 ;  /* 0x0000000a00071308 */ /* 0x000f220000001000 */
[----:B------:R-:W-:Y:S02]  /*1f8d0*/  IMAD.U32 R0, RZ, RZ, UR52 ;  /* 0x00000034ff007e24 */ /* 0x000fe4000f8e00ff */
[----:B0-----:R-:W-:Y:S01]  /*1f8e0*/  @P3 FMUL.FTZ R8, R5, 0.69314718246459960938 ;  /* 0x3f31721805083820 */ /* 0x001fe20000410000 */
[----:B-1----:R-:W-:Y:S01]  /*1f8f0*/  @P2 FMUL.FTZ R5, R4, 0.69314718246459960938 ;  /* 0x3f31721804052820 */ /* 0x002fe20000410000 */
[----:B------:R-:W-:Y:S01]  /*1f900*/  @P2 FMUL.FTZ R0, R0, 0.69314718246459960938 ;  /* 0x3f31721800002820 */ /* 0x000fe20000410000 */
[----:B------:R-:W-:Y:S02]  /*1f910*/  IMAD.MOV.U32 R88, RZ, RZ, -0x800000 ;  /* 0xff800000ff587424 */ /* 0x000fe400078e00ff */
[----:B---3--:R-:W-:Y:S01]  /*1f920*/  @P3 FMUL.FTZ R9, R6, 0.69314718246459960938 ;  /* 0x3f31721806093820 */ /* 0x008fe20000410000 */
[----:B------:R-:W-:Y:S02]  /*1f930*/  IMAD.MOV.U32 R89, RZ, RZ, -0x800000 ;  /* 0xff800000ff597424 */ /* 0x000fe400078e00ff */
[----:B--2---:R-:W-:Y:S01]  /*1f940*/  FMUL.FTZ R3, R3, R2 ;  /* 0x0000000203037220 */ /* 0x004fe20000410000 */
[----:B------:R-:W-:-:S01]  /*1f950*/  @P2 FFMA.FTZ R88, R0, R91, R5 ;  /* 0x0000005b00582223 */ /* 0x000fc20000010005 */
[----:B------:R-:W-:Y:S01]  /*1f960*/  @P3 FFMA.FTZ R89, R8, R90, R9 ;  /* 0x0000005a08593223 */ /* 0x000fe20000010009 */
[----:B----4-:R-:W-:Y:S01]  /*1f970*/  FMUL.FTZ R2, R7, R2 ;  /* 0x0000000207027220 */ /* 0x010fe20000410000 */
[----:B------:R-:W-:-:S02]  /*1f980*/  WARPGROUP.DEPBAR.LE gsb0, 0x0 ;  /* 0x00008000000079c5 */ /* 0x000fc40000010000 */
[----:B------:R-:W-:Y:S05]  /*1f990*/  @!P0 BRA `(.L_x_605) ;  /* 0x0000000000048947 */ /* 0x000fea0003800000 */
[----:B------:R-:W-:Y:S01]  /*1f9a0*/  BPT.TRAP 0x1 ;  /* 0x000000040000795c */ /* 0x000fe20000300000 */
.L_x_605:
[----:B------:R-:W-:Y:S01]  /*1f9b0*/  IMAD.U32 R5, RZ, RZ, UR38 ;  /* 0x00000026ff057e24 */ /* 0x000fe2000f8e00ff */
[----:B------:R-:W-:Y:S01]  /*1f9c0*/  IADD3 R0, R11, 0x29860, RZ ;  /* 0x000298600b007810 */ /* 0x000fe20007ffe0ff */
[----:B------:R-:W-:Y:S02]  /*1f9d0*/  VIADD R205, R205, 0x1 ;  /* 0x00000001cdcd7836 */ /* 0x000fe40000000000 */
[-C--:B------:R-:W-:Y:S01]  /*1f9e0*/  FMUL.FTZ R91, R48, R3.reuse ;  /* 0x00000003305b7220 */ /* 0x080fe20000410000 */
[-C--:B------:R-:W-:Y:S01]  /*1f9f0*/  FMUL.FTZ R99, R32, R3.reuse ;  /* 0x0000000320637220 */ /* 0x080fe20000410000 */
[----:B------:R-:W-:Y:S01]  /*1fa00*/  PRMT R0, R5, 0x654, R0 ;  /* 0x0000065405007816 */ /* 0x000fe20000000000 */
[-C--:B------:R-:W-:Y:S01]  /*1fa10*/  FMUL.FTZ R97, R33, R3.reuse ;  /* 0x0000000321617220 */ /* 0x080fe20000410000 */
[----:B------:R-:W-:Y:S01]  /*1fa20*/  ISETP.NE.AND P0, PT, R205, 0x2, PT ;  /* 0x00000002cd00780c */ /* 0x000fe20003f05270 */
[-C--:B------:R-:W-:Y:S01]  /*1fa30*/  FMUL.FTZ R96, R36, R3.reuse ;  /* 0x0000000324607220 */ /* 0x080fe20000410000 */
[----:B------:R0:W-:Y:S01]  /*1fa40*/  SYNCS.ARRIVE.TRANS64.RED.A1T0 RZ, [R0+URZ], RZ ;  /* 0x000000ff00ff79a7 */ /* 0x0001e2000810043f */
[-C--:B------:R-:W-:Y:S01]  /*1fa50*/  FMUL.FTZ R94, R37, R3.reuse ;  /* 0x00000003255e7220 */ /* 0x080fe20000410000 */
[-C--:B------:R-:W-:Y:S01]  /*1fa60*/  FMUL.FTZ R95, R40, R3.reuse ;  /* 0x00000003285f7220 */ /* 0x080fe20000410000 */
[-C--:B------:R-:W-:Y:S01]  /*1fa70*/  FMUL.FTZ R93, R41, R3.reuse ;  /* 0x00000003295d7220 */ /* 0x080fe20000410000 */
[-C--:B------:R-:W-:Y:S01]  /*1fa80*/  FMUL.FTZ R92, R44, R3.reuse ;  /* 0x000000032c5c7220 */ /* 0x080fe20000410000 */
[-C--:B------:R-:W-:Y:S01]  /*1fa90*/  FMUL.FTZ R90, R45, R3.reuse ;  /* 0x000000032d5a7220 */ /* 0x080fe20000410000 */
[-C--:B------:R-:W-:Y:S01]  /*1faa0*/  FMUL.FTZ R48, R49, R3.reuse ;  /* 0x0000000331307220 */ /* 0x080fe20000410000 */
[-C--:B------:R-:W-:Y:S01]  /*1fab0*/  FMUL.FTZ R100, R28, R3.reuse ;  /* 0x000000031c647220 */ /* 0x080fe20000410000 */
[----:B0-----:R-:W-:Y:S01]  /*1fac0*/  SEL R0, RZ, 0x1, P0 ;  /* 0x00000001ff007807 */ /* 0x001fe20000000000 */
        /* <DEDUP_REMOVED lines=53> */
[----:B------:R-:W-:Y:S01]  /*1fe20*/  FMUL.FTZ R87, R87, R2 ;  /* 0x0000000257577220 */ /* 0x000fe20000410000 */
[----:B------:R-:W-:Y:S01]  /*1fe30*/  LOP3.LUT R211, R211, R0, RZ, 0x3c, !PT ;  /* 0x00000000d3d37212 */ /* 0x000fe200078e3cff */
[----:B------:R-:W-:Y:S01]  /*1fe40*/  UIADD3 UR37, UR37, 0x1, URZ ;  /* 0x0000000125257890 */ /* 0x000fe2000fffe03f */
[----:B------:R-:W-:-:S11]  /*1fe50*/  SEL R205, R205, RZ, P0 ;  /* 0x000000ffcdcd7207 */ /* 0x000fd60000000000 */
.L_x_547:
[----:B------:R-:W-:Y:S05]  /*1fe60*/  WARPSYNC.ALL ;  /* 0x0000000000007948 */ /* 0x000fea0003800000 */
[----:B------:R-:W0:Y:S08]  /*1fe70*/  S2UR UR38, SR_CgaCtaId ;  /* 0x00000000002679c3 */ /* 0x000e300000008800 */
[----:B------:R-:W-:Y:S06]  /*1fe80*/  BAR.SYNC.DEFER_BLOCKING 0x5, 0x180 ;  /* 0x0146000000007b1d */ /* 0x000fec0000010000 */
[----:B------:R-:W-:Y:S01]  /*1fe90*/  UMOV UR4, 0x400 ;  /* 0x0000040000047882 */ /* 0x000fe20000000000 */
[----:B------:R-:W-:Y:S01]  /*1fea0*/  BSSY B0, `(.L_x_606) ;  /* 0x0000275000007945 */ /* 0x000fe20003800000 */
[----:B0-----:R-:W-:-:S06]  /*1feb0*/  ULEA UR4, UR38, UR4, 0x18 ;  /* 0x0000000426047291 */ /* 0x001fcc000f8ec03f */
[----:B------:R-:W-:-:S05]  /*1fec0*/  MOV R18, UR4 ;  /* 0x0000000400127c02 */ /* 0x000fca0008000f00 */
[----:B------:R0:W1:Y:S01]  /*1fed0*/  LDS.128 R168, [R18+0x298d0] ;  /* 0x0298d00012a87984 */ /* 0x0000620000000c00 */
[----:B------:R-:W-:Y:S06]  /*1fee0*/  BAR.ARV 0x4, 0x180 ;  /* 0x0106000000007b1d */ /* 0x000fec0000002000 */
[----:B------:R-:W-:Y:S05]  /*1fef0*/  @P1 BRA `(.L_x_607) ;  /* 0x0000001800c41947 */ /* 0x000fea0003800000 */
[----:B------:R-:W2:Y:S01]  /*1ff00*/  S2R R55, SR_TID.X ;  /* 0x0000000000377919 */ /* 0x000ea20000002100 */
[----:B------:R-:W-:Y:S01]  /*1ff10*/  ULDC.64 UR4, c[0x4][0x40] ;  /* 0x0100100000047ab9 */ /* 0x000fe20000000a00 */
[----:B------:R-:W3:Y:S01]  /*1ff20*/  LDL R54, [R1+0x40] ;  /* 0x0000400001367983 */ /* 0x000ee20000100800 */
[----:B--2---:R-:W-:-:S05]  /*1ff30*/  IMAD.SHL.U32 R0, R55, 0x4, RZ ;  /* 0x0000000437007824 */ /* 0x004fca00078e00ff */
[----:B------:R-:W-:-:S04]  /*1ff40*/  LOP3.LUT R0, R0, 0xc, RZ, 0xc0, !PT ;  /* 0x0000000c00007812 */ /* 0x000fc800078ec0ff */
[----:B------:R-:W-:-:S05]  /*1ff50*/  IADD3 R2, P0, R0, UR4, RZ ;  /* 0x0000000400027c10 */ /* 0x000fca000ff1e0ff */
[----:B------:R-:W-:-:S05]  /*1ff60*/  IMAD.X R3, RZ, RZ, UR5, P0 ;  /* 0x00000005ff037e24 */ /* 0x000fca00080e06ff */
[----:B------:R2:W4:Y:S01]  /*1ff70*/  LDG.E.CONSTANT R0, desc[UR50][R2.64] ;  /* 0x0000003202007981 */ /* 0x000522000c1e9900 */
[----:B------:R-:W-:Y:S01]  /*1ff80*/  F2FP.BF16.F32.PACK_AB R50, R43, R50 ;  /* 0x000000322b32723e */ /* 0x000fe200000010ff */
[----:B------:R-:W-:Y:S01]  /*1ff90*/  UMOV UR4, 0xffffffff ;  /* 0xffffffff00047882 */ /* 0x000fe20000000000 */
[----:B------:R-:W-:Y:S01]  /*1ffa0*/  F2FP.BF16.F32.PACK_AB R43, R45, R48 ;  /* 0x000000302d2b723e */ /* 0x000fe200000010ff */
[----:B------:R-:W0:Y:S01]  /*1ffb0*/  S2R R51, SR_SWINHI ;  /* 0x0000000000337919 */ /* 0x000e220000002f00 */
[----:B------:R-:W-:Y:S02]  /*1ffc0*/  F2FP.BF16.F32.PACK_AB R41, R41, R44 ;  /* 0x0000002c2929723e */ /* 0x000fe400000010ff */
[----:B------:R-:W-:Y:S02]  /*1ffd0*/  F2FP.BF16.F32.PACK_AB R30, R30, R61 ;  /* 0x0000003d1e1e723e */ /* 0x000fe400000010ff */
[----:B------:R-:W-:Y:S02]  /*1ffe0*/  F2FP.BF16.F32.PACK_AB R61, R39, R46 ;  /* 0x0000002e273d723e */ /* 0x000fe400000010ff */
[----:B------:R-:W-:-:S02]  /*1fff0*/  F2FP.BF16.F32.PACK_AB R46, R4, R5 ;  /* 0x00000005042e723e */ /* 0x000fc400000010ff */
[----:B------:R-:W-:Y:S02]  /*20000*/  F2FP.BF16.F32.PACK_AB R34, R27, R34 ;  /* 0x000000221b22723e */ /* 0x000fe400000010ff */
[----:B------:R-:W-:Y:S02]  /*20010*/  F2FP.BF16.F32.PACK_AB R69, R25, R26 ;  /* 0x0000001a1945723e */ /* 0x000fe400000010ff */
        /* <DEDUP_REMOVED lines=10> */
[----:B------:R-:W-:Y:S02]  /*200c0*/  MOV R44, R18 ;  /* 0x00000012002c7202 */ /* 0x000fe40000000f00 */
[----:B0-----:R-:W-:Y:S02]  /*200d0*/  MOV R45, R51 ;  /* 0x00000033002d7202 */ /* 0x001fe40000000f00 */
[----:B------:R-:W-:Y:S02]  /*200e0*/  F2FP.BF16.F32.PACK_AB R77, R9, R10 ;  /* 0x0000000a094d723e */ /* 0x000fe400000010ff */
[----:B------:R-:W-:Y:S02]  /*200f0*/  F2FP.BF16.F32.PACK_AB R48, R87, R6 ;  /* 0x000000065730723e */ /* 0x000fe400000010ff */
[----:B--2---:R-:W-:Y:S02]  /*20100*/  LOP3.LUT P0, R2, R55, 0x3, RZ, 0xc0, !PT ;  /* 0x0000000337027812 */ /* 0x004fe4000780c0ff */
[----:B------:R-:W-:-:S02]  /*20110*/  F2FP.BF16.F32.PACK_AB R100, R100, R103 ;  /* 0x000000676464723e */ /* 0x000fc400000010ff */
[----:B------:R-:W-:Y:S02]  /*20120*/  F2FP.BF16.F32.PACK_AB R101, R98, R101 ;  /* 0x000000656265723e */ /* 0x000fe400000010ff */
[----:B------:R-:W-:Y:S02]  /*20130*/  ISETP.EQ.OR P0, PT, R2, 0x3, !P0 ;  /* 0x000000030200780c */ /* 0x000fe40004702670 */
        /* <DEDUP_REMOVED lines=10> */
[----:B------:R-:W-:Y:S02]  /*201e0*/  SEL R13, R100, R101, P0 ;  /* 0x00000065640d7207 */ /* 0x000fe40000000000 */
[----:B------:R-:W-:Y:S01]  /*201f0*/  SEL R3, R101, R100, P0 ;  /* 0x0000006465037207 */ /* 0x000fe20000000000 */
[----:B---3--:R-:W-:-:S03]  /*20200*/  IMAD.WIDE R4, R54, 0x2, R44 ;  /* 0x0000000236047825 */ /* 0x008fc600078e022c */
[C---:B------:R-:W-:Y:S02]  /*20210*/  IADD3 R27, P5, R4.reuse, 0x4060, RZ ;  /* 0x00004060041b7810 */ /* 0x040fe40007fbe0ff */
[C---:B------:R-:W-:Y:S02]  /*20220*/  IADD3 R25, P1, R4.reuse, 0x4040, RZ ;  /* 0x0000404004197810 */ /* 0x040fe40007f3e0ff */
[----:B------:R-:W-:Y:S02]  /*20230*/  LOP3.LUT R26, R27, 0x380, RZ, 0xc0, !PT ;  /* 0x000003801b1a7812 */ /* 0x000fe400078ec0ff */
[----:B------:R-:W-:Y:S02]  /*20240*/  LOP3.LUT R24, R25, 0x380, RZ, 0xc0, !PT ;  /* 0x0000038019187812 */ /* 0x000fe400078ec0ff */
[----:B------:R-:W-:Y:S02]  /*20250*/  IADD3 R7, P3, R4, 0x4000, RZ ;  /* 0x0000400004077810 */ /* 0x000fe40007f7e0ff */
[----:B------:R-:W-:-:S02]  /*20260*/  SHF.R.U64 R26, R26, 0x3, RZ ;  /* 0x000000031a1a7819 */ /* 0x000fc400000012ff */
[----:B------:R-:W-:Y:S02]  /*20270*/  SHF.R.U64 R24, R24, 0x3, RZ ;  /* 0x0000000318187819 */ /* 0x000fe400000012ff */
[----:B------:R-:W-:Y:S02]  /*20280*/  LOP3.LUT R14, R7, 0x380, RZ, 0xc0, !PT ;  /* 0x00000380070e7812 */ /* 0x000fe400078ec0ff */
[----:B------:R-:W-:Y:S02]  /*20290*/  LOP3.LUT R26, R26, R27, RZ, 0x3c, !PT ;  /* 0x0000001b1a1a7212 */ /* 0x000fe400078e3cff */
[----:B------:R-:W-:Y:S01]  /*202a0*/  LOP3.LUT R24, R24, R25, RZ, 0x3c, !PT ;  /* 0x0000001918187212 */ /* 0x000fe200078e3cff */
[----:B------:R-:W-:Y:S01]  /*202b0*/  IMAD.X R25, RZ, RZ, R5, P1 ;  /* 0x000000ffff197224 */ /* 0x000fe200008e0605 */
[----:B------:R-:W-:Y:S02]  /*202c0*/  IADD3.X R27, RZ, R5, RZ, P5, !PT ;  /* 0x00000005ff1b7210 */ /* 0x000fe40002ffe4ff */
[----:B------:R-:W-:-:S02]  /*202d0*/  SHF.R.U64 R14, R14, 0x3, RZ ;  /* 0x000000030e0e7819 */ /* 0x000fc400000012ff */
[C---:B------:R-:W-:Y:S02]  /*202e0*/  IADD3 R21, P2, R4.reuse, 0x4020, RZ ;  /* 0x0000402004157810 */ /* 0x040fe40007f5e0ff */
[C---:B------:R-:W-:Y:S02]  /*202f0*/  IADD3 R11, P5, R4.reuse, 0x40, RZ ;  /* 0x00000040040b7810 */ /* 0x040fe40007fbe0ff */
[C---:B------:R-:W-:Y:S02]  /*20300*/  IADD3 R15, P4, R4.reuse, 0x60, RZ ;  /* 0x00000060040f7810 */ /* 0x040fe40007f9e0ff */
[----:B------:R-:W-:Y:S02]  /*20310*/  IADD3 R9, P1, R4, 0x20, RZ ;  /* 0x0000002004097810 */ /* 0x000fe40007f3e0ff */
[----:B------:R-:W-:Y:S02]  /*20320*/  LOP3.LUT R14, R14, R7, RZ, 0x3c, !PT ;  /* 0x000000070e0e7212 */ /* 0x000fe400078e3cff */
[----:B------:R-:W-:-:S02]  /*20330*/  LOP3.LUT R20, R21, 0x380, RZ, 0xc0, !PT ;  /* 0x0000038015147812 */ /* 0x000fc400078ec0ff */
[----:B------:R-:W-:Y:S02]  /*20340*/  LOP3.LUT R6, R11, 0x380, RZ, 0xc0, !PT ;  /* 0x000003800b067812 */ /* 0x000fe400078ec0ff */
[----:B------:R-:W-:Y:S02]  /*20350*/  LOP3.LUT R7, R4, 0x380, RZ, 0xc0, !PT ;  /* 0x0000038004077812 */ /* 0x000fe400078ec0ff */
[----:B------:R-:W-:Y:S02]  /*20360*/  LOP3.LUT R10, R15, 0x380, RZ, 0xc0, !PT ;  /* 0x000003800f0a7812 */ /* 0x000fe400078ec0ff */
[----:B------:R-:W-:Y:S02]  /*20370*/  LOP3.LUT R8, R9, 0x380, RZ, 0xc0, !PT ;  /* 0x0000038009087812 */ /* 0x000fe400078ec0ff */
[----:B------:R-:W-:Y:S02]  /*20380*/  SHF.R.U64 R20, R20, 0x3, RZ ;  /* 0x0000000314147819 */ /* 0x000fe400000012ff */
[----:B------:R-:W-:-:S02]  /*20390*/  SHF.R.U64 R6, R6, 0x3, RZ ;  /* 0x0000000306067819 */ /* 0x000fc400000012ff */
[----:B------:R-:W-:Y:S02]  /*203a0*/  SHF.R.U64 R7, R7, 0x3, RZ ;  /* 0x0000000307077819 */ /* 0x000fe400000012ff */
[----:B------:R-:W-:Y:S02]  /*203b0*/  SHF.R.U64 R10, R10, 0x3, RZ ;  /* 0x000000030a0a7819 */ /* 0x000fe400000012ff */
[----:B------:R-:W-:Y:S02]  /*203c0*/  SHF.R.U64 R8, R8, 0x3, RZ ;  /* 0x0000000308087819 */ /* 0x000fe400000012ff */
[----:B------:R-:W-:Y:S01]  /*203d0*/  LOP3.LUT R20, R20, R21, RZ, 0x3c, !PT ;  /* 0x0000001514147212 */ /* 0x000fe200078e3cff */
[--C-:B------:R-:W-:Y:S01]  /*203e0*/  IMAD.X R21, RZ, RZ, R5.reuse, P2 ;  /* 0x000000ffff157224 */ /* 0x100fe200010e0605 */
[----:B------:R-:W-:Y:S01]  /*203f0*/  LOP3.LUT R6, R6, R11, RZ, 0x3c, !PT ;  /* 0x0000000b06067212 */ /* 0x000fe200078e3cff */
[--C-:B------:R-:W-:Y:S01]  /*20400*/  IMAD.X R11, RZ, RZ, R5.reuse, P4 ;  /* 0x000000ffff0b7224 */ /* 0x100fe200020e0605 */
[----:B------:R-:W-:Y:S01]  /*20410*/  LOP3.LUT R4, R7, R4, RZ, 0x3c, !PT ;  /* 0x0000000407047212 */ /* 0x000fe200078e3cff */
[----:B------:R-:W-:Y:S01]  /*20420*/  IMAD.X R7, RZ, RZ, R5, P5 ;  /* 0x000000ffff077224 */ /* 0x000fe200028e0605 */
[----:B------:R-:W-:-:S02]  /*20430*/  LOP3.LUT R10, R10, R15, RZ, 0x3c, !PT ;  /* 0x0000000f0a0a7212 */ /* 0x000fc400078e3cff */
[----:B------:R-:W-:Y:S02]  /*20440*/  LOP3.LUT R8, R8, R9, RZ, 0x3c, !PT ;  /* 0x0000000908087212 */ /* 0x000fe400078e3cff */
[-C--:B------:R-:W-:Y:S02]  /*20450*/  IADD3.X R15, RZ, R5.reuse, RZ, P3, !PT ;  /* 0x00000005ff0f7210 */ /* 0x080fe40001ffe4ff */
[-C--:B------:R-:W-:Y:S02]  /*20460*/  IADD3.X R9, RZ, R5.reuse, RZ, P1, !PT ;  /* 0x00000005ff097210 */ /* 0x080fe40000ffe4ff */
[----:B------:R-:W-:Y:S02]  /*20470*/  MOV R76, R4 ;  /* 0x00000004004c7202 */ /* 0x000fe40000000f00 */
[----:B------:R-:W-:Y:S02]  /*20480*/  MOV R62, R26 ;  /* 0x0000001a003e7202 */ /* 0x000fe40000000f00 */
[----:B------:R-:W-:-:S02]  /*20490*/  MOV R64, R24 ;  /* 0x0000001800407202 */ /* 0x000fc40000000f00 */
[----:B------:R-:W-:Y:S02]  /*204a0*/  MOV R66, R20 ;  /* 0x0000001400427202 */ /* 0x000fe40000000f00 */
[----:B------:R-:W-:Y:S02]  /*204b0*/  MOV R68, R14 ;  /* 0x0000000e00447202 */ /* 0x000fe40000000f00 */
[----:B------:R-:W-:Y:S02]  /*204c0*/  MOV R70, R10 ;  /* 0x0000000a00467202 */ /* 0x000fe40000000f00 */
[----:B------:R-:W-:Y:S02]  /*204d0*/  MOV R72, R6 ;  /* 0x0000000600487202 */ /* 0x000fe40000000f00 */
[----:B------:R-:W-:Y:S02]  /*204e0*/  MOV R74, R8 ;  /* 0x00000008004a7202 */ /* 0x000fe40000000f00 */
[----:B----4-:R-:W-:Y:S01]  /*204f0*/  LOP3.LUT R2, R0, 0x2, RZ, 0x3c, !PT ;  /* 0x0000000200027812 */ /* 0x010fe200078e3cff */
[----:B------:R-:W-:Y:S06]  /*20500*/  BRA.DIV UR4, `(.L_x_608) ;  /* 0x000000aa04787947 */ /* 0x000fec000b800000 */
[----:B------:R-:W-:Y:S01]  /*20510*/  SEL R33, R35, R32, P0 ;  /* 0x0000002023217207 */ /* 0x000fe20000000000 */
[----:B------:R-:W-:Y:S01]  /*20520*/  SHFL.IDX PT, R6, R13, R0, 0x1c1f ;  /* 0x001c1f000d067589 */ /* 0x000fe200000e0000 */
[----:B------:R-:W-:Y:S02]  /*20530*/  SEL R37, R39, R36, P0 ;  /* 0x0000002427257207 */ /* 0x000fe40000000000 */
[----:B------:R-:W-:Y:S01]  /*20540*/  SEL R7, R97, R96, P0 ;  /* 0x0000006061077207 */ /* 0x000fe20000000000 */
[----:B------:R-:W-:Y:S01]  /*20550*/  SHFL.IDX PT, R3, R3, R2, 0x1c1f ;  /* 0x001c1f0203037589 */ /* 0x000fe200000e0000 */
[----:B------:R-:W-:Y:S02]  /*20560*/  SEL R25, R52, R43, P0 ;  /* 0x0000002b34197207 */ /* 0x000fe40000000000 */
[----:B------:R-:W-:Y:S02]  /*20570*/  SEL R27, R43, R52, P0 ;  /* 0x000000342b1b7207 */ /* 0x000fe40000000000 */
[----:B------:R-:W-:Y:S01]  /*20580*/  SEL R29, R41, R40, P0 ;  /* 0x00000028291d7207 */ /* 0x000fe20000000000 */
[----:B------:R-:W-:Y:S01]  /*20590*/  SHFL.IDX PT, R7, R7, R2, 0x1c1f ;  /* 0x001c1f0207077589 */ /* 0x000fe200000e0000 */
[----:B------:R-:W-:-:S02]  /*205a0*/  SEL R31, R40, R41, P0 ;  /* 0x00000029281f7207 */ /* 0x000fc40000000000 */
[----:B------:R-:W-:Y:S01]  /*205b0*/  SEL R35, R32, R35, P0 ;  /* 0x0000002320237207 */ /* 0x000fe20000000000 */
[----:B------:R-:W-:Y:S01]  /*205c0*/  SHFL.IDX PT, R26, R25, R0, 0x1c1f ;  /* 0x001c1f00191a7589 */ /* 0x000fe200000e0000 */
[----:B------:R-:W-:Y:S02]  /*205d0*/  SEL R39, R36, R39, P0 ;  /* 0x0000002724277207 */ /* 0x000fe40000000000 */
[----:B------:R-:W-:Y:S01]  /*205e0*/  SEL R5, R96, R97, P0 ;  /* 0x0000006160057207 */ /* 0x000fe20000000000 */
[----:B------:R-:W-:Y:S01]  /*205f0*/  SHFL.IDX PT, R27, R27, R2, 0x1c1f ;  /* 0x001c1f021b1b7589 */ /* 0x000fe200000e0000 */
[----:B------:R-:W-:Y:S02]  /*20600*/  SEL R9, R92, R93, P0 ;  /* 0x0000005d5c097207 */ /* 0x000fe40000000000 */
[----:B------:R-:W-:Y:S01]  /*20610*/  SEL R41, R46, R47, P0 ;  /* 0x0000002f2e297207 */ /* 0x000fe20000000000 */
[----:B------:R-:W0:Y:S01]  /*20620*/  SHFL.IDX PT, R10, R5, R0, 0x1c1f ;  /* 0x001c1f00050a7589 */ /* 0x000e2200000e0000 */
        /* <DEDUP_REMOVED lines=14> */
[----:B------:R-:W2:Y:S01]  /*20710*/  SHFL.IDX PT, R20, R21, R2, 0x1c1f ;  /* 0x001c1f0215147589 */ /* 0x000ea200000e0000 */
[----:B------:R-:W-:Y:S02]  /*20720*/  SEL R53, R30, R53, P0 ;  /* 0x000000351e357207 */ /* 0x000fe40000000000 */
[----:B------:R-:W-:Y:S01]  /*20730*/  SEL R57, R56, R57, P0 ;  /* 0x0000003938397207 */ /* 0x000fe20000000000 */
[----:B------:R-:W3:Y:S01]  /*20740*/  SHFL.IDX PT, R30, R29, R0, 0x1c1f ;  /* 0x001c1f001d1e7589 */ /* 0x000ee200000e0000 */
[----:B------:R-:W-:-:S02]  /*20750*/  SEL R61, R61, R50, P0 ;  /* 0x000000323d3d7207 */ /* 0x000fc40000000000 */
[----:B------:R-:W-:Y:S01]  /*20760*/  SEL R65, R65, R42, P0 ;  /* 0x0000002a41417207 */ /* 0x000fe20000000000 */
[----:B------:R-:W-:Y:S01]  /*20770*/  SHFL.IDX PT, R43, R43, R2, 0x1c1f ;  /* 0x001c1f022b2b7589 */ /* 0x000fe200000e0000 */
[----:B------:R-:W-:Y:S02]  /*20780*/  SEL R69, R69, R34, P0 ;  /* 0x0000002245457207 */ /* 0x000fe40000000000 */
[----:B------:R-:W-:Y:S01]  /*20790*/  SEL R73, R38, R73, P0 ;  /* 0x0000004926497207 */ /* 0x000fe20000000000 */
[----:B------:R-:W4:Y:S01]  /*207a0*/  SHFL.IDX PT, R34, R33, R0, 0x1c1f ;  /* 0x001c1f0021227589 */ /* 0x000f2200000e0000 */
[----:B------:R-:W-:Y:S02]  /*207b0*/  SEL R75, R77, R48, P0 ;  /* 0x000000304d4b7207 */ /* 0x000fe40000000000 */
[----:B------:R-:W-:Y:S01]  /*207c0*/  SEL R77, R48, R77, P0 ;  /* 0x0000004d304d7207 */ /* 0x000fe20000000000 */
[----:B------:R-:W1:Y:S01]  /*207d0*/  SHFL.IDX PT, R38, R37, R0, 0x1c1f ;  /* 0x001c1f0025267589 */ /* 0x000e6200000e0000 */
[----:B0-----:R-:W-:-:S02]  /*207e0*/  SEL R8, R10, R7, P0 ;  /* 0x000000070a087207 */ /* 0x001fc40000000000 */
[----:B------:R-:W-:Y:S01]  /*207f0*/  SEL R24, R26, R27, P0 ;  /* 0x0000001b1a187207 */ /* 0x000fe20000000000 */
[----:B------:R-:W0:Y:S01]  /*20800*/  SHFL.IDX PT, R42, R41, R0, 0x1c1f ;  /* 0x001c1f00292a7589 */ /* 0x000e2200000e0000 */
[----:B------:R-:W-:Y:S02]  /*20810*/  SEL R4, R6, R3, P0 ;  /* 0x0000000306047207 */ /* 0x000fe40000000000 */
[----:B------:R-:W-:Y:S01]  /*20820*/  SEL R10, R7, R10, P0 ;  /* 0x0000000a070a7207 */ /* 0x000fe20000000000 */
[----:B------:R-:W-:Y:S01]  /*20830*/  SHFL.IDX PT, R47, R47, R0, 0x1c1f ;  /* 0x001c1f002f2f7589 */ /* 0x000fe200000e0000 */
[----:B--2---:R-:W-:Y:S02]  /*20840*/  SEL R12, R9, R20, P0 ;  /* 0x00000014090c7207 */ /* 0x004fe40000000000 */
[----:B------:R-:W-:Y:S01]  /*20850*/  SEL R14, R20, R9, P0 ;  /* 0x00000009140e7207 */ /* 0x000fe20000000000 */
[----:B------:R-:W-:Y:S01]  /*20860*/  SHFL.IDX PT, R51, R51, R0, 0x1c1f ;  /* 0x001c1f0033337589 */ /* 0x000fe200000e0000 */
[----:B---3--:R-:W-:-:S02]  /*20870*/  SEL R28, R30, R31, P0 ;  /* 0x0000001f1e1c7207 */ /* 0x008fc40000000000 */
[----:B------:R-:W-:Y:S01]  /*20880*/  SEL R26, R27, R26, P0 ;  /* 0x0000001a1b1a7207 */ /* 0x000fe20000000000 */
[----:B------:R-:W-:Y:S01]  /*20890*/  SHFL.IDX PT, R55, R55, R0, 0x1c1f ;  /* 0x001c1f0037377589 */ /* 0x000fe200000e0000 */
[----:B------:R-:W-:Y:S02]  /*208a0*/  SEL R30, R31, R30, P0 ;  /* 0x0000001e1f1e7207 */ /* 0x000fe40000000000 */
[----:B------:R-:W-:Y:S01]  /*208b0*/  SEL R6, R3, R6, P0 ;  /* 0x0000000603067207 */ /* 0x000fe20000000000 */
[----:B------:R-:W-:Y:S01]  /*208c0*/  SHFL.IDX PT, R59, R59, R0, 0x1c1f ;  /* 0x001c1f003b3b7589 */ /* 0x000fe200000e0000 */
[----:B----4-:R-:W-:Y:S02]  /*208d0*/  SEL R32, R34, R35, P0 ;  /* 0x0000002322207207 */ /* 0x010fe40000000000 */
[----:B------:R-:W-:Y:S01]  /*208e0*/  SEL R34, R35, R34, P0 ;  /* 0x0000002223227207 */ /* 0x000fe20000000000 */
[----:B------:R-:W-:Y:S01]  /*208f0*/  SHFL.IDX PT, R63, R63, R0, 0x1c1f ;  /* 0x001c1f003f3f7589 */ /* 0x000fe200000e0000 */
[----:B-1----:R-:W-:-:S02]  /*20900*/  SEL R36, R38, R39, P0 ;  /* 0x0000002726247207 */ /* 0x002fc40000000000 */
[----:B------:R-:W-:Y:S01]  /*20910*/  SEL R38, R39, R38, P0 ;  /* 0x0000002627267207 */ /* 0x000fe20000000000 */
[----:B------:R-:W-:Y:S01]  /*20920*/  SHFL.IDX PT, R67, R67, R0, 0x1c1f ;  /* 0x001c1f0043437589 */ /* 0x000fe200000e0000 */
[----:B0-----:R-:W-:Y:S02]  /*20930*/  SEL R40, R42, R43, P0 ;  /* 0x0000002b2a287207 */ /* 0x001fe40000000000 */
[----:B------:R-:W-:Y:S01]  /*20940*/  SEL R42, R43, R42, P0 ;  /* 0x0000002a2b2a7207 */ /* 0x000fe20000000000 */
[----:B------:R-:W-:Y:S04]  /*20950*/  SHFL.IDX PT, R71, R71, R0, 0x1c1f ;  /* 0x001c1f0047477589 */ /* 0x000fe800000e0000 */
[----:B------:R-:W0:Y:S04]  /*20960*/  SHFL.IDX PT, R46, R49, R2, 0x1c1f ;  /* 0x001c1f02312e7589 */ /* 0x000e2800000e0000 */
[----:B------:R-:W1:Y:S04]  /*20970*/  SHFL.IDX PT, R48, R53, R2, 0x1c1f ;  /* 0x001c1f0235307589 */ /* 0x000e6800000e0000 */
[----:B------:R-:W2:Y:S04]  /*20980*/  SHFL.IDX PT, R50, R57, R2, 0x1c1f ;  /* 0x001c1f0239327589 */ /* 0x000ea800000e0000 */
[----:B------:R-:W3:Y:S04]  /*20990*/  SHFL.IDX PT, R52, R61, R2, 0x1c1f ;  /* 0x001c1f023d347589 */ /* 0x000ee800000e0000 */
[----:B------:R-:W4:Y:S04]  /*209a0*/  SHFL.IDX PT, R54, R65, R2, 0x1c1f ;  /* 0x001c1f0241367589 */ /* 0x000f2800000e0000 */
[----:B------:R-:W4:Y:S04]  /*209b0*/  SHFL.IDX PT, R56, R69, R2, 0x1c1f ;  /* 0x001c1f0245387589 */ /* 0x000f2800000e0000 */
[----:B------:R-:W4:Y:S01]  /*209c0*/  SHFL.IDX PT, R58, R73, R2, 0x1c1f ;  /* 0x001c1f02493a7589 */ /* 0x000f2200000e0000 */
[----:B0-----:R-:W-:-:S02]  /*209d0*/  SEL R5, R47, R46, P0 ;  /* 0x0000002e2f057207 */ /* 0x001fc40000000000 */
[----:B------:R-:W-:Y:S01]  /*209e0*/  SEL R7, R46, R47, P0 ;  /* 0x0000002f2e077207 */ /* 0x000fe20000000000 */
[----:B------:R-:W0:Y:S01]  /*209f0*/  SHFL.IDX PT, R75, R75, R0, 0x1c1f ;  /* 0x001c1f004b4b7589 */ /* 0x000e2200000e0000 */
[----:B-1----:R-:W-:Y:S02]  /*20a00*/  SEL R9, R51, R48, P0 ;  /* 0x0000003033097207 */ /* 0x002fe40000000000 */
[----:B------:R-:W-:Y:S01]  /*20a10*/  SEL R11, R48, R51, P0 ;  /* 0x00000033300b7207 */ /* 0x000fe20000000000 */
[----:B------:R1:W0:Y:S01]  /*20a20*/  SHFL.IDX PT, R60, R77, R2, 0x1c1f ;  /* 0x001c1f024d3c7589 */ /* 0x00022200000e0000 */
[----:B--2---:R-:W-:Y:S02]  /*20a30*/  SEL R13, R55, R50, P0 ;  /* 0x00000032370d7207 */ /* 0x004fe40000000000 */
[----:B------:R-:W-:Y:S02]  /*20a40*/  SEL R15, R50, R55, P0 ;  /* 0x00000037320f7207 */ /* 0x000fe40000000000 */
[----:B---3--:R-:W-:-:S02]  /*20a50*/  SEL R25, R59, R52, P0 ;  /* 0x000000343b197207 */ /* 0x008fc40000000000 */
[----:B------:R-:W-:Y:S02]  /*20a60*/  SEL R27, R52, R59, P0 ;  /* 0x0000003b341b7207 */ /* 0x000fe40000000000 */
[----:B----4-:R-:W-:Y:S01]  /*20a70*/  SEL R29, R63, R54, P0 ;  /* 0x000000363f1d7207 */ /* 0x010fe20000000000 */
[----:B-1----:R-:W-:Y:S01]  /*20a80*/  IMAD.MOV.U32 R2, RZ, RZ, RZ ;  /* 0x000000ffff027224 */ /* 0x002fe200078e00ff */
[----:B------:R-:W-:Y:S02]  /*20a90*/  SEL R31, R54, R63, P0 ;  /* 0x0000003f361f7207 */ /* 0x000fe40000000000 */
[----:B------:R-:W-:Y:S02]  /*20aa0*/  SEL R33, R67, R56, P0 ;  /* 0x0000003843217207 */ /* 0x000fe40000000000 */
[----:B------:R-:W-:Y:S02]  /*20ab0*/  SEL R35, R56, R67, P0 ;  /* 0x0000004338237207 */ /* 0x000fe40000000000 */
[----:B------:R-:W-:-:S02]  /*20ac0*/  SEL R37, R71, R58, P0 ;  /* 0x0000003a47257207 */ /* 0x000fc40000000000 */
[----:B------:R-:W-:-:S07]  /*20ad0*/  SEL R39, R58, R71, P0 ;  /* 0x000000473a277207 */ /* 0x000fce0000000000 */
.L_x_848:
[----:B------:R-:W-:Y:S05]  /*20ae0*/  WARPSYNC.ALL ;  /* 0x0000000000007948 */ /* 0x000fea0003800000 */
[----:B------:R-:W-:Y:S01]  /*20af0*/  BAR.SYNC.DEFER_BLOCKING 0x1, 0x100 ;  /* 0x0044000000007b1d */ /* 0x000fe20000010000 */
[----:B0-----:R-:W-:-:S05]  /*20b00*/  SEL R41, R75, R60, P0 ;  /* 0x0000003c4b297207 */ /* 0x001fca0000000000 */
[----:B------:R-:W-:Y:S01]  /*20b10*/  ULDC.64 UR4, c[0x0][0xc00] ;  /* 0x0003000000047ab9 */ /* 0x000fe20000000a00 */
[----:B------:R-:W-:Y:S01]  /*20b20*/  SEL R43, R60, R75, P0 ;  /* 0x0000004b3c2b7207 */ /* 0x000fe20000000000 */
[----:B------:R-:W2:Y:S01]  /*20b30*/  LDL R3, [R1+0x3c] ;  /* 0x00003c0001037983 */ /* 0x000ea20000100800 */
[----:B------:R-:W-:Y:S01]  /*20b40*/  ISETP.NE.U32.AND P1, PT, RZ, UR4, PT ;  /* 0x00000004ff007c0c */ /* 0x000fe2000bf25070 */
[----:B------:R-:W0:Y:S01]  /*20b50*/  LDC R49, c[0x0][0xbe8] ;  /* 0x0002fa00ff317b82 */ /* 0x000e220000000800 */
[----:B------:R-:W-:Y:S02]  /*20b60*/  IADD3 R20, P2, R222, UR4, RZ ;  /* 0x00000004de147c10 */ /* 0x000fe4000ff5e0ff */
[----:B------:R-:W-:Y:S02]  /*20b70*/  ISETP.NE.AND.EX P1, PT, RZ, UR5, PT, P1 ;  /* 0x00000005ff007c0c */ /* 0x000fe4000bf25310 */
[----:B------:R-:W-:Y:S01]  /*20b80*/  IADD3.X R21, R223, UR5, RZ, P2, !PT ;  /* 0x00000005df157c10 */ /* 0x000fe200097fe4ff */
[----:B------:R-:W-:-:S02]  /*20b90*/  ULDC.64 UR4, c[0x0][0xc08] ;  /* 0x0003020000047ab9 */ /* 0x000fc40000000a00 */
[----:B------:R-:W-:Y:S01]  /*20ba0*/  ISETP.NE.U32.AND P0, PT, RZ, UR4, PT ;  /* 0x00000004ff007c0c */ /* 0x000fe2000bf05070 */
[----:B------:R1:W-:Y:S04]  /*20bb0*/  STSM.16.M88.4 [R76], R4 ;  /* 0x000000044c007844 */ /* 0x0003e80000000200 */
[----:B------:R-:W-:Y:S04]  /*20bc0*/  STSM.16.M88.4 [R74], R8 ;  /* 0x000000084a007844 */ /* 0x000fe80000000200 */
[----:B------:R2:W-:Y:S04]  /*20bd0*/  STSM.16.M88.4 [R72], R12 ;  /* 0x0000000c48007844 */ /* 0x0005e80000000200 */
[----:B------:R3:W-:Y:S04]  /*20be0*/  STSM.16.M88.4 [R70], R24 ;  /* 0x0000001846007844 */ /* 0x0007e80000000200 */
[----:B------:R3:W-:Y:S04]  /*20bf0*/  STSM.16.M88.4 [R68], R28 ;  /* 0x0000001c44007844 */ /* 0x0007e80000000200 */
[----:B------:R3:W-:Y:S04]  /*20c00*/  STSM.16.M88.4 [R66], R32 ;  /* 0x0000002042007844 */ /* 0x0007e80000000200 */
[----:B------:R3:W-:Y:S01]  /*20c10*/  STSM.16.M88.4 [R64], R36 ;  /* 0x0000002440007844 */ /* 0x0007e20000000200 */
[----:B------:R-:W-:-:S03]  /*20c20*/  ISETP.NE.AND.EX P0, PT, RZ, UR5, PT, P0 ;  /* 0x00000005ff007c0c */ /* 0x000fc6000bf05300 */
[----:B------:R3:W-:Y:S01]  /*20c30*/  STSM.16.M88.4 [R62], R40 ;  /* 0x000000283e007844 */ /* 0x0007e20000000200 */
[----:B------:R-:W-:Y:S09]  /*20c40*/  BAR.SYNC.DEFER_BLOCKING 0x1, 0x100 ;  /* 0x0044000000007b1d */ /* 0x000ff20000010000 */
[----:B------:R-:W-:Y:S01]  /*20c50*/  @P0 IADD3 R222, P3, R222, UR4, RZ ;  /* 0x00000004dede0c10 */ /* 0x000fe2000ff7e0ff */
[----:B------:R-:W-:-:S02]  /*20c60*/  ULDC UR4, c[0x0][0xa88] ;  /* 0x0002a20000047ab9 */ /* 0x000fc40000000800 */
[----:B------:R-:W-:Y:S01]  /*20c70*/  IMAD.U32 R0, RZ, RZ, UR4 ;  /* 0x00000004ff007e24 */ /* 0x000fe2000f8e00ff */
[----:B------:R-:W-:Y:S01]  /*20c80*/  @P0 IADD3.X R223, R223, UR5, RZ, P3, !PT ;  /* 0x00000005dfdf0c10 */ /* 0x000fe20009ffe4ff */
[----:B------:R3:W5:Y:S01]  /*20c90*/  @P1 LDG.E R2, desc[UR50][R20.64] ;  /* 0x0000003214021981 */ /* 0x000762000c1e1900 */
[----:B0-----:R-:W-:-:S03]  /*20ca0*/  ISETP.NE.AND P2, PT, R49, 0x1, PT ;  /* 0x000000013100780c */ /* 0x001fc60003f45270 */
[----:B------:R3:W5:Y:S10]  /*20cb0*/  @P0 LDG.E R0, desc[UR50][R222.64] ;  /* 0x00000032de000981 */ /* 0x000774000c1e1900 */
[----:B-1----:R-:W0:Y:S08]  /*20cc0*/  @P2 LDC R4, c[0x0][0xbec] ;  /* 0x0002fb00ff042b82 */ /* 0x002e300000000800 */
[----:B------:R-:W1:Y:S01]  /*20cd0*/  @P2 LDC R5, c[0x0][0xbf0] ;  /* 0x0002fc00ff052b82 */ /* 0x000e620000000800 */
[----:B--2---:R-:W-:Y:S01]  /*20ce0*/  LEA R13, R225, R3, 0x7 ;  /* 0x00000003e10d7211 */ /* 0x004fe200078e38ff */
[----:B01-3--:R-:W-:Y:S06]  /*20cf0*/  @P0 BRA `(.L_x_609) ;  /* 0x0000000000100947 */ /* 0x00bfec0003800000 */
[----:B------:R-:W-:Y:S05]  /*20d00*/  @!P1 BRA `(.L_x_609) ;  /* 0x00000000000c9947 */ /* 0x000fea0003800000 */
[----:B------:R-:W2:Y:S04]  /*20d10*/  LDG.E R3, desc[UR50][R20.64] ;  /* 0x0000003214037981 */ /* 0x000ea8000c1e1900 */
[----:B-----5:R-:W2:Y:S02]  /*20d20*/  LDG.E R0, desc[UR50][R20.64+0x4] ;  /* 0x0000043214007981 */ /* 0x020ea4000c1e1900 */
[----:B--2---:R-:W-:-:S07]  /*20d30*/  IMAD.IADD R0, R0, 0x1, -R3 ;  /* 0x0000000100007824 */ /* 0x004fce00078e0a03 */
.L_x_609:
[----:B------:R-:W2:Y:S01]  /*20d40*/  LDL R10, [R1+0x30] ;  /* 0x00003000010a7983 */ /* 0x000ea20000100800 */
[----:B------:R-:W-:Y:S01]  /*20d50*/  SHF.R.S32.HI R48, RZ, 0x1f, R221 ;  /* 0x0000001fff307819 */ /* 0x000fe200000114dd */
[----:B------:R-:W-:Y:S01]  /*20d60*/  @P2 IMAD.HI.U32 R4, R13, R4, RZ ;  /* 0x000000040d042227 */ /* 0x000fe200078e00ff */
[----:B------:R-:W-:Y:S01]  /*20d70*/  ULDC.64 UR4, c[0x0][0xb90] ;  /* 0x0002e40000047ab9 */ /* 0x000fe20000000a00 */
[----:B-----5:R-:W-:Y:S01]  /*20d80*/  SHF.R.S32.HI R3, RZ, 0x1f, R2 ;  /* 0x0000001fff037819 */ /* 0x020fe20000011402 */
[----:B------:R-:W0:Y:S01]  /*20d90*/  @P2 LDC R55, c[0x0][0xbec] ;  /* 0x0002fb00ff372b82 */ /* 0x000e220000000800 */
[----:B------:R-:W-:Y:S01]  /*20da0*/  IMAD R6, R48, UR4, RZ ;  /* 0x0000000430067c24 */ /* 0x000fe2000f8e02ff */
[----:B------:R-:W-:Y:S01]  /*20db0*/  SEL R224, R224, RZ, !P1 ;  /* 0x000000ffe0e07207 */ /* 0x000fe20004800000 */
[----:B------:R-:W-:Y:S01]  /*20dc0*/  IMAD.MOV.U32 R7, RZ, RZ, R13 ;  /* 0x000000ffff077224 */ /* 0x000fe200078e000d */
[----:B------:R-:W-:Y:S01]  /*20dd0*/  @P2 SHF.R.U32.HI R7, RZ, R5, R4 ;  /* 0x00000005ff072219 */ /* 0x000fe20000011604 */
[----:B------:R-:W-:Y:S01]  /*20de0*/  IMAD.WIDE.U32 R4, R221, UR4, R2 ;  /* 0x00000004dd047c25 */ /* 0x000fe2000f8e0002 */
[----:B------:R-:W-:-:S02]  /*20df0*/  SEL R51, R218, RZ, !P1 ;  /* 0x000000ffda337207 */ /* 0x000fc40004800000 */
[----:B------:R-:W-:Y:S01]  /*20e00*/  LEA R11, R227, R214, 0x6 ;  /* 0x000000d6e30b7211 */ /* 0x000fe200078e30ff */
[----:B------:R-:W-:Y:S01]  /*20e10*/  IMAD R9, R221, UR5, R6 ;  /* 0x00000005dd097c24 */ /* 0x000fe2000f8e0206 */
[----:B------:R-:W-:Y:S01]  /*20e20*/  ULDC.64 UR4, c[0x0][0xb98] ;  /* 0x0002e60000047ab9 */ /* 0x000fe20000000a00 */
[----:B------:R-:W-:Y:S02]  /*20e30*/  IMAD.MOV R6, RZ, RZ, -R7 ;  /* 0x000000ffff067224 */ /* 0x000fe400078e0a07 */
[----:B------:R-:W-:Y:S02]  /*20e40*/  IMAD.IADD R5, R5, 0x1, R9 ;  /* 0x0000000105057824 */ /* 0x000fe400078e0209 */
[----:B------:R-:W-:Y:S02]  /*20e50*/  IMAD R9, R49, R6, R13 ;  /* 0x0000000631097224 */ /* 0x000fe400078e020d */
[----:B------:R-:W-:Y:S02]  /*20e60*/  IMAD R6, R224, UR4, RZ ;  /* 0x00000004e0067c24 */ /* 0x000fe4000f8e02ff */
[----:B------:R-:W-:-:S04]  /*20e70*/  IMAD.WIDE.U32 R4, R51, UR4, R4 ;  /* 0x0000000433047c25 */ /* 0x000fc8000f8e0004 */
[----:B------:R-:W-:Y:S01]  /*20e80*/  IMAD.WIDE R44, R11, 0x2, R44 ;  /* 0x000000020b2c7825 */ /* 0x000fe200078e022c */
[----:B------:R-:W-:Y:S02]  /*20e90*/  SHF.R.S32.HI R11, RZ, 0x1f, R7 ;  /* 0x0000001fff0b7819 */ /* 0x000fe40000011407 */
[----:B------:R-:W-:Y:S01]  /*20ea0*/  IADD3 R4, P1, R7, R4, RZ ;  /* 0x0000000407047210 */ /* 0x000fe20007f3e0ff */
[----:B------:R-:W-:Y:S01]  /*20eb0*/  IMAD R8, R51, UR5, R6 ;  /* 0x0000000533087c24 */ /* 0x000fe2000f8e0206 */
[----:B------:R-:W-:Y:S01]  /*20ec0*/  SHF.R.S32.HI R6, RZ, 0x1f, R9 ;  /* 0x0000001fff067819 */ /* 0x000fe20000011409 */
[----:B------:R-:W-:Y:S01]  /*20ed0*/  ULDC.64 UR4, c[0x0][0xb88] ;  /* 0x0002e20000047ab9 */ /* 0x000fe20000000a00 */
[----:B------:R-:W-:Y:S01]  /*20ee0*/  IADD3 R13, P4, R44, 0x2000, RZ ;  /* 0x000020002c0d7810 */ /* 0x000fe20007f9e0ff */
[----:B------:R-:W-:Y:S01]  /*20ef0*/  IMAD R53, R0, R49, RZ ;  /* 0x0000003100357224 */ /* 0x000fe200078e02ff */
[----:B------:R-:W-:Y:S01]  /*20f00*/  IADD3.X R5, R11, R5, R8, P1, !PT ;  /* 0x000000050b057210 */ /* 0x000fe20000ffe408 */
[----:B------:R-:W-:Y:S01]  /*20f10*/  IMAD R6, R6, UR4, RZ ;  /* 0x0000000406067c24 */ /* 0x000fe2000f8e02ff */
[----:B------:R-:W-:-:S02]  /*20f20*/  IADD3 R29, P3, R44, 0x4000, RZ ;  /* 0x000040002c1d7810 */ /* 0x000fc40007f7e0ff */
[----:B------:R-:W-:Y:S01]  /*20f30*/  IADD3 R7, P0, R44, 0x1000, RZ ;  /* 0x000010002c077810 */ /* 0x000fe20007f1e0ff */
[----:B------:R-:W-:Y:S01]  /*20f40*/  IMAD R11, R9, UR5, R6 ;  /* 0x00000005090b7c24 */ /* 0x000fe2000f8e0206 */
[----:B------:R-:W-:Y:S01]  /*20f50*/  LOP3.LUT R12, R13, 0x380, RZ, 0xc0, !PT ;  /* 0x000003800d0c7812 */ /* 0x000fe200078ec0ff */
[----:B------:R-:W-:Y:S01]  /*20f60*/  IMAD.WIDE.U32 R4, R9, UR4, R4 ;  /* 0x0000000409047c25 */ /* 0x000fe2000f8e0004 */
[----:B------:R-:W-:Y:S01]  /*20f70*/  ULDC.64 UR4, c[0x0][0xb50] ;  /* 0x0002d40000047ab9 */ /* 0x000fe20000000a00 */
[----:B------:R-:W-:Y:S02]  /*20f80*/  LOP3.LUT R28, R29, 0x380, RZ, 0xc0, !PT ;  /* 0x000003801d1c7812 */ /* 0x000fe400078ec0ff */
[----:B------:R-:W-:Y:S01]  /*20f90*/  LOP3.LUT R8, R7, 0x380, RZ, 0xc0, !PT ;  /* 0x0000038007087812 */ /* 0x000fe200078ec0ff */
[----:B------:R-:W-:Y:S01]  /*20fa0*/  IMAD.X R9, RZ, RZ, R45, P0 ;  /* 0x000000ffff097224 */ /* 0x000fe200000e062d */
[----:B------:R-:W-:Y:S02]  /*20fb0*/  IADD3 R5, R5, R11, RZ ;  /* 0x0000000b05057210 */ /* 0x000fe40007ffe0ff */
[----:B------:R-:W-:-:S02]  /*20fc0*/  LEA R6, P1, R4, UR4, 0x2 ;  /* 0x0000000404067c11 */ /* 0x000fc4000f8210ff */
[----:B------:R-:W-:Y:S02]  /*20fd0*/  SHF.R.U64 R12, R12, 0x3, RZ ;  /* 0x000000030c0c7819 */ /* 0x000fe400000012ff */
[----:B------:R-:W-:Y:S01]  /*20fe0*/  LEA.HI.X R4, R4, UR5, R5, 0x2, P1 ;  /* 0x0000000504047c11 */ /* 0x000fe200088f1405 */
[----:B------:R-:W-:Y:S01]  /*20ff0*/  SHFL.IDX PT, R20, R6, RZ, 0x1c1f ;  /* 0x001c1fff06147589 */ /* 0x000fe200000e0000 */
[----:B------:R-:W-:Y:S01]  /*21000*/  IADD3 R25, P1, R44, 0x3000, RZ ;  /* 0x000030002c197810 */ /* 0x000fe20007f3e0ff */
[----:B------:R-:W-:Y:S01]  /*21010*/  ULDC.64 UR4, c[0x0][0xaa0] ;  /* 0x0002a80000047ab9 */ /* 0x000fe20000000a00 */
[----:B------:R-:W-:Y:S01]  /*21020*/  SHF.R.U64 R28, R28, 0x3, RZ ;  /* 0x000000031c1c7819 */ /* 0x000fe200000012ff */
[----:B------:R-:W1:Y:S01]  /*21030*/  SHFL.IDX PT, R21, R4, RZ, 0x1c1f ;  /* 0x001c1fff04157589 */ /* 0x000e6200000e0000 */
[----:B------:R-:W-:Y:S02]  /*21040*/  LOP3.LUT R24, R25, 0x380, RZ, 0xc0, !PT ;  /* 0x0000038019187812 */ /* 0x000fe400078ec0ff */
[----:B------:R-:W-:Y:S01]  /*21050*/  LOP3.LUT P0, RZ, R229, 0x3, RZ, 0xc0, !PT ;  /* 0x00000003e5ff7812 */ /* 0x000fe2000780c0ff */
[----:B------:R-:W-:Y:S01]  /*21060*/  SHFL.IDX PT, R46, R6, 0x1, 0x1c1f ;  /* 0x003c1f00062e7f89 */ /* 0x000fe200000e0000 */
[----:B------:R-:W-:-:S02]  /*21070*/  SHF.R.U64 R24, R24, 0x3, RZ ;  /* 0x0000000318187819 */ /* 0x000fc400000012ff */
[----:B------:R-:W-:Y:S01]  /*21080*/  SHF.R.U64 R8, R8, 0x3, RZ ;  /* 0x0000000308087819 */ /* 0x000fe200000012ff */
[----:B------:R-:W3:Y:S01]  /*21090*/  SHFL.IDX PT, R47, R4, 0x1, 0x1c1f ;  /* 0x003c1f00042f7f89 */ /* 0x000ee200000e0000 */
[----:B------:R-:W-:Y:S01]  /*210a0*/  LOP3.LUT R24, R24, R25, RZ, 0x3c, !PT ;  /* 0x0000001918187212 */ /* 0x000fe200078e3cff */
[----:B------:R-:W-:Y:S01]  /*210b0*/  IMAD.X R25, RZ, RZ, R45, P1 ;  /* 0x000000ffff197224 */ /* 0x000fe200008e062d */
[----:B------:R-:W-:Y:S02]  /*210c0*/  LOP3.LUT R12, R12, R13, RZ, 0x3c, !PT ;  /* 0x0000000d0c0c7212 */ /* 0x000fe400078e3cff */
[----:B------:R-:W-:Y:S02]  /*210d0*/  LOP3.LUT R28, R28, R29, RZ, 0x3c, !PT ;  /* 0x0000001d1c1c7212 */ /* 0x000fe400078e3cff */
[----:B------:R-:W-:Y:S02]  /*210e0*/  LOP3.LUT R8, R8, R7, RZ, 0x3c, !PT ;  /* 0x0000000708087212 */ /* 0x000fe400078e3cff */
[----:B------:R-:W-:-:S02]  /*210f0*/  IADD3.X R13, RZ, R45, RZ, P4, !PT ;  /* 0x0000002dff0d7210 */ /* 0x000fc400027fe4ff */
[----:B------:R-:W-:Y:S02]  /*21100*/  IADD3.X R29, RZ, R45, RZ, P3, !PT ;  /* 0x0000002dff1d7210 */ /* 0x000fe40001ffe4ff */
[C---:B------:R-:W-:Y:S02]  /*21110*/  IADD3 R33, P5, R44.reuse, 0x5000, RZ ;  /* 0x000050002c217810 */ /* 0x040fe40007fbe0ff */
[C---:B------:R-:W-:Y:S02]  /*21120*/  IADD3 R37, P4, R44.reuse, 0x6000, RZ ;  /* 0x000060002c257810 */ /* 0x040fe40007f9e0ff */
[C---:B------:R-:W-:Y:S02]  /*21130*/  LOP3.LUT R7, R44.reuse, 0x380, RZ, 0xc0, !PT ;  /* 0x000003802c077812 */ /* 0x040fe400078ec0ff */
[----:B------:R-:W-:Y:S02]  /*21140*/  IADD3 R5, P3, R44, 0x7000, RZ ;  /* 0x000070002c057810 */ /* 0x000fe40007f7e0ff */
[----:B------:R-:W-:-:S02]  /*21150*/  LOP3.LUT R32, R33, 0x380, RZ, 0xc0, !PT ;  /* 0x0000038021207812 */ /* 0x000fc400078ec0ff */
[----:B------:R-:W-:Y:S02]  /*21160*/  LOP3.LUT R36, R37, 0x380, RZ, 0xc0, !PT ;  /* 0x0000038025247812 */ /* 0x000fe400078ec0ff */
[----:B------:R-:W-:Y:S02]  /*21170*/  SHF.R.U64 R7, R7, 0x3, RZ ;  /* 0x0000000307077819 */ /* 0x000fe400000012ff */
[----:B------:R-:W-:Y:S02]  /*21180*/  SHF.R.U64 R32, R32, 0x3, RZ ;  /* 0x0000000320207819 */ /* 0x000fe400000012ff */
[----:B------:R-:W-:Y:S02]  /*21190*/  SHF.R.U64 R36, R36, 0x3, RZ ;  /* 0x0000000324247819 */ /* 0x000fe400000012ff */
[----:B------:R-:W-:Y:S02]  /*211a0*/  LOP3.LUT R44, R7, R44, RZ, 0x3c, !PT ;  /* 0x0000002c072c7212 */ /* 0x000fe400078e3cff */
[----:B------:R-:W-:Y:S01]  /*211b0*/  LOP3.LUT R32, R32, R33, RZ, 0x3c, !PT ;  /* 0x0000002120207212 */ /* 0x000fe200078e3cff */
[--C-:B------:R-:W-:Y:S01]  /*211c0*/  IMAD.X R33, RZ, RZ, R45.reuse, P5 ;  /* 0x000000ffff217224 */ /* 0x100fe200028e062d */
[----:B------:R-:W-:Y:S01]  /*211d0*/  LOP3.LUT R36, R36, R37, RZ, 0x3c, !PT ;  /* 0x0000002524247212 */ /* 0x000fe200078e3cff */
[----:B------:R-:W-:Y:S01]  /*211e0*/  IMAD.X R37, RZ, RZ, R45, P4 ;  /* 0x000000ffff257224 */ /* 0x000fe200020e062d */
[----:B------:R-:W-:Y:S01]  /*211f0*/  IADD3.X R41, RZ, R45, RZ, P3, !PT ;  /* 0x0000002dff297210 */ /* 0x000fe20001ffe4ff */
[----:B------:R-:W-:Y:S01]  /*21200*/  IMAD R3, R3, UR4, RZ ;  /* 0x0000000403037c24 */ /* 0x000fe2000f8e02ff */
[----:B------:R-:W-:Y:S01]  /*21210*/  BSSY B1, `(.L_x_610) ;  /* 0x0000053000017945 */ /* 0x000fe20003800000 */
[----:B------:R-:W-:-:S02]  /*21220*/  SHF.R.S32.HI R50, RZ, 0x1f, R219 ;  /* 0x0000001fff327819 */ /* 0x000fc400000114db */
[----:B------:R-:W-:Y:S01]  /*21230*/  SHF.R.S32.HI R52, RZ, 0x1f, R214 ;  /* 0x0000001fff347819 */ /* 0x000fe200000114d6 */
[----:B--2---:R-:W-:-:S04]  /*21240*/  IMAD R10, R225, 0x80, R10 ;  /* 0x00000080e10a7824 */ /* 0x004fc800078e020a */
[C---:B------:R-:W-:Y:S01]  /*21250*/  VIADD R0, R10.reuse, 0x8 ;  /* 0x000000080a007836 */ /* 0x040fe20000000000 */
[----:B------:R-:W-:-:S04]  /*21260*/  ISETP.GE.OR P1, PT, R10, R53, P0 ;  /* 0x000000350a00720c */ /* 0x000fc80000726670 */
[----:B------:R-:W-:Y:S02]  /*21270*/  ISETP.GE.OR P0, PT, R0, R53, P0 ;  /* 0x000000350000720c */ /* 0x000fe40000706670 */
[----:B------:R-:W-:-:S04]  /*21280*/  LOP3.LUT R0, R5, 0x380, RZ, 0xc0, !PT ;  /* 0x0000038005007812 */ /* 0x000fc800078ec0ff */
[----:B------:R-:W-:-:S03]  /*21290*/  SHF.R.U64 R0, R0, 0x3, RZ ;  /* 0x0000000300007819 */ /* 0x000fc600000012ff */
[----:B-1----:R1:W-:Y:S01]  /*212a0*/  @!P1 ST.E desc[UR50][R20.64], R88 ;  /* 0x0000005814009985 */ /* 0x0023e2000c101932 */
[----:B------:R-:W-:-:S03]  /*212b0*/  LOP3.LUT R40, R0, R5, RZ, 0x3c, !PT ;  /* 0x0000000500287212 */ /* 0x000fc600078e3cff */
[----:B---3--:R2:W-:Y:S04]  /*212c0*/  @!P0 ST.E desc[UR50][R46.64], R89 ;  /* 0x000000592e008985 */ /* 0x0085e8000c101932 */
[----:B------:R3:W5:Y:S01]  /*212d0*/  LD.E.128 R4, desc[UR50][R44.64] ;  /* 0x000000322c047980 */ /* 0x000762000c101d00 */
[----:B------:R-:W-:Y:S02]  /*212e0*/  IMAD R0, R220, 0x20, R227 ;  /* 0x00000020dc007824 */ /* 0x000fe400078e02e3 */
[C---:B-1----:R-:W-:Y:S01]  /*212f0*/  IMAD R21, R2.reuse, UR5, R3 ;  /* 0x0000000502157c24 */ /* 0x042fe2000f8e0203 */
[----:B------:R-:W5:Y:S04]  /*21300*/  LD.E.128 R8, desc[UR50][R8.64] ;  /* 0x0000003208087980 */ /* 0x000f68000c101d00 */
[----:B------:R-:W5:Y:S01]  /*21310*/  LD.E.128 R12, desc[UR50][R12.64] ;  /* 0x000000320c0c7980 */ /* 0x000f62000c101d00 */
[----:B---3--:R-:W1:Y:S01]  /*21320*/  @P2 LDC R45, c[0x0][0xbf0] ;  /* 0x0002fc00ff2d2b82 */ /* 0x008e620000000800 */
[----:B------:R-:W-:Y:S01]  /*21330*/  IMAD.WIDE.U32 R2, R2, UR4, RZ ;  /* 0x0000000402027c25 */ /* 0x000fe2000f8e00ff */
[----:B------:R-:W-:Y:S01]  /*21340*/  ULDC.64 UR4, c[0x0][0xae8] ;  /* 0x0002ba0000047ab9 */ /* 0x000fe20000000a00 */
[----:B------:R-:W-:Y:S01]  /*21350*/  LEA R44, R225, R0, 0x7 ;  /* 0x00000000e12c7211 */ /* 0x000fe200078e38ff */
[----:B------:R-:W5:Y:S01]  /*21360*/  LD.E.128 R24, desc[UR50][R24.64] ;  /* 0x0000003218187980 */ /* 0x000f62000c101d00 */
[----:B------:R-:W-:-:S02]  /*21370*/  IMAD.IADD R3, R3, 0x1, R21 ;  /* 0x0000000103037824 */ /* 0x000fc400078e0215 */
[----:B------:R-:W-:Y:S01]  /*21380*/  IMAD R20, R48, UR4, RZ ;  /* 0x0000000430147c24 */ /* 0x000fe2000f8e02ff */
[----:B------:R-:W5:Y:S01]  /*21390*/  LD.E.128 R28, desc[UR50][R28.64] ;  /* 0x000000321c1c7980 */ /* 0x000f62000c101d00 */
[----:B------:R-:W-:-:S03]  /*213a0*/  IMAD.WIDE.U32 R2, R221, UR4, R2 ;  /* 0x00000004dd027c25 */ /* 0x000fc6000f8e0002 */
[----:B------:R-:W5:Y:S01]  /*213b0*/  LD.E.128 R32, desc[UR50][R32.64] ;  /* 0x0000003220207980 */ /* 0x000f62000c101d00 */
[----:B------:R-:W-:Y:S01]  /*213c0*/  IMAD R21, R221, UR5, R20 ;  /* 0x00000005dd157c24 */ /* 0x000fe2000f8e0214 */
[----:B------:R-:W-:Y:S01]  /*213d0*/  ULDC.64 UR4, c[0x0][0xaf0] ;  /* 0x0002bc0000047ab9 */ /* 0x000fe20000000a00 */
[----:B0-----:R-:W-:Y:S01]  /*213e0*/  @P2 IMAD.HI.U32 R0, R44, R55, RZ ;  /* 0x000000372c002227 */ /* 0x001fe200078e00ff */
[----:B------:R-:W5:Y:S03]  /*213f0*/  LD.E.128 R36, desc[UR50][R36.64] ;  /* 0x0000003224247980 */ /* 0x000f66000c101d00 */
[----:B------:R-:W-:Y:S01]  /*21400*/  IMAD.IADD R3, R3, 0x1, R21 ;  /* 0x0000000103037824 */ /* 0x000fe200078e0215 */
[----:B------:R-:W5:Y:S01]  /*21410*/  LD.E.128 R40, desc[UR50][R40.64] ;  /* 0x0000003228287980 */ /* 0x000f62000c101d00 */
[----:B------:R-:W-:Y:S02]  /*21420*/  IMAD.MOV.U32 R21, RZ, RZ, R44 ;  /* 0x000000ffff157224 */ /* 0x000fe400078e002c */
[----:B------:R-:W-:Y:S01]  /*21430*/  IMAD R20, R224, UR4, RZ ;  /* 0x00000004e0147c24 */ /* 0x000fe2000f8e02ff */
[----:B-1----:R-:W-:Y:S01]  /*21440*/  @P2 SHF.R.U32.HI R21, RZ, R45, R0 ;  /* 0x0000002dff152219 */ /* 0x002fe20000011600 */
[C---:B------:R-:W-:Y:S01]  /*21450*/  IMAD.WIDE.U32 R2, R51.reuse, UR4, R2 ;  /* 0x0000000433027c25 */ /* 0x040fe2000f8e0002 */
[----:B------:R-:W-:Y:S01]  /*21460*/  @!PT LDS RZ, [RZ] ;  /* 0x00000000fffff984 */ /* 0x000fe20000000800 */
[----:B------:R-:W-:Y:S01]  /*21470*/  @!PT LDS RZ, [RZ] ;  /* 0x00000000fffff984 */ /* 0x000fe20000000800 */
[----:B------:R-:W-:Y:S01]  /*21480*/  @!PT LDS RZ, [RZ] ;  /* 0x00000000fffff984 */ /* 0x000fe20000000800 */
[----:B------:R-:W-:Y:S01]  /*21490*/  @!PT LDS RZ, [RZ] ;  /* 0x00000000fffff984 */ /* 0x000fe20000000800 */
[----:B------:R0:W-:Y:S06]  /*214a0*/  MEMBAR.ALL.CTA ;  /* 0x0000000000007992 */ /* 0x0001ec0000008000 */
[----:B0-----:R-:W0:Y:S01]  /*214b0*/  FENCE.VIEW.ASYNC.S ;  /* 0x00000000000073c6 */ /* 0x001e220000000000 */
[----:B------:R-:W-:Y:S01]  /*214c0*/  SHF.R.S32.HI R0, RZ, 0x1f, R21 ;  /* 0x0000001fff007819 */ /* 0x000fe20000011415 */
[----:B------:R-:W-:Y:S01]  /*214d0*/  IMAD R45, R51, UR5, R20 ;  /* 0x00000005332d7c24 */ /* 0x000fe2000f8e0214 */
[----:B------:R-:W-:Y:S01]  /*214e0*/  IADD3 R20, -R21, RZ, RZ ;  /* 0x000000ff15147210 */ /* 0x000fe20007ffe1ff */
[----:B------:R-:W-:Y:S01]  /*214f0*/  ULDC.64 UR4, c[0x0][0xae0] ;  /* 0x0002b80000047ab9 */ /* 0x000fe20000000a00 */
[----:B--2---:R-:W-:-:S02]  /*21500*/  IMAD R46, R225, 0x80, R227 ;  /* 0x00000080e12e7824 */ /* 0x004fc400078e02e3 */
[----:B------:R-:W-:Y:S02]  /*21510*/  IMAD.IADD R3, R3, 0x1, R45 ;  /* 0x0000000103037824 */ /* 0x000fe400078e022d */
[----:B------:R-:W-:Y:S01]  /*21520*/  IMAD R0, R0, UR4, RZ ;  /* 0x0000000400007c24 */ /* 0x000fe2000f8e02ff */
[----:B------:R-:W-:Y:S01]  /*21530*/  ISETP.GE.AND P2, PT, R46, R53, PT ;  /* 0x000000352e00720c */ /* 0x000fe20003f46270 */
[----:B------:R-:W-:Y:S02]  /*21540*/  IMAD R45, R49, R20, R44 ;  /* 0x00000014312d7224 */ /* 0x000fe400078e022c */
[C---:B------:R-:W-:Y:S02]  /*21550*/  IMAD R47, R21.reuse, UR5, R0 ;  /* 0x00000005152f7c24 */ /* 0x040fe4000f8e0200 */
[----:B------:R-:W-:Y:S01]  /*21560*/  IMAD.WIDE.U32 R2, R21, UR4, R2 ;  /* 0x0000000415027c25 */ /* 0x000fe2000f8e0002 */
[----:B------:R-:W-:Y:S01]  /*21570*/  SHF.R.S32.HI R0, RZ, 0x1f, R45 ;  /* 0x0000001fff007819 */ /* 0x000fe2000001142d */
[----:B------:R-:W-:-:S03]  /*21580*/  ULDC.64 UR4, c[0x0][0xad8] ;  /* 0x0002b60000047ab9 */ /* 0x000fc60000000a00 */
[----:B------:R-:W-:Y:S01]  /*21590*/  IADD3 R3, R3, R47, RZ ;  /* 0x0000002f03037210 */ /* 0x000fe20007ffe0ff */
[----:B------:R-:W-:Y:S02]  /*215a0*/  IMAD R20, R0, UR4, RZ ;  /* 0x0000000400147c24 */ /* 0x000fe4000f8e02ff */
[C---:B------:R-:W-:Y:S02]  /*215b0*/  VIADD R0, R46.reuse, 0x20 ;  /* 0x000000202e007836 */ /* 0x040fe40000000000 */
[C---:B------:R-:W-:Y:S01]  /*215c0*/  IMAD R21, R45.reuse, UR5, R20 ;  /* 0x000000052d157c24 */ /* 0x040fe2000f8e0214 */
[----:B------:R-:W-:Y:S01]  /*215d0*/  IADD3 R20, R46, 0x40, RZ ;  /* 0x000000402e147810 */ /* 0x000fe20007ffe0ff */
[----:B------:R-:W-:Y:S01]  /*215e0*/  IMAD.WIDE.U32 R2, R45, UR4, R2 ;  /* 0x000000042d027c25 */ /* 0x000fe2000f8e0002 */
[-C--:B------:R-:W-:Y:S01]  /*215f0*/  ISETP.GE.AND P0, PT, R0, R53.reuse, PT ;  /* 0x000000350000720c */ /* 0x080fe20003f06270 */
[----:B------:R-:W-:Y:S01]  /*21600*/  ULDC.64 UR4, c[0x0][0xa80] ;  /* 0x0002a00000047ab9 */ /* 0x000fe20000000a00 */
[----:B------:R-:W-:Y:S01]  /*21610*/  ISETP.GE.AND P1, PT, R20, R53, PT ;  /* 0x000000351400720c */ /* 0x000fe20003f26270 */
[----:B------:R-:W-:Y:S01]  /*21620*/  VIADD R0, R18, 0x29820 ;  /* 0x0002982012007836 */ /* 0x000fe20000000000 */
[----:B------:R-:W-:Y:S01]  /*21630*/  LEA R44, P3, R2, UR4, 0x1 ;  /* 0x00000004022c7c11 */ /* 0x000fe2000f8608ff */
[----:B------:R-:W-:-:S03]  /*21640*/  IMAD.IADD R3, R3, 0x1, R21 ;  /* 0x0000000103037824 */ /* 0x000fc600078e0215 */
[----:B------:R-:W-:Y:S01]  /*21650*/  PRMT R0, RZ, 0x654, R0 ;  /* 0x00000654ff007816 */ /* 0x000fe20000000000 */
[----:B0-----:R0:W1:Y:S01]  /*21660*/  SHFL.IDX PT, R20, R44, RZ, 0x181f ;  /* 0x00181fff2c147589 */ /* 0x00106200000e0000 */
[----:B------:R-:W-:Y:S02]  /*21670*/  LEA.HI.X R45, R2, UR5, R3, 0x1, P3 ;  /* 0x00000005022d7c11 */ /* 0x000fe400098f0c03 */
[----:B------:R2:W-:Y:S03]  /*21680*/  SYNCS.ARRIVE.TRANS64.RED.A1T0 RZ, [R0+URZ], RZ ;  /* 0x000000ff00ff79a7 */ /* 0x0005e6000810043f */
[----:B--2---:R0:W2:Y:S01]  /*21690*/  SHFL.IDX PT, R0, R45, RZ, 0x181f ;  /* 0x00181fff2d007589 */ /* 0x0040a200000e0000 */
[----:B------:R-:W-:Y:S05]  /*216a0*/  @P2 BRA `(.L_x_611) ;  /* 0x0000000000242947 */ /* 0x000fea0003800000 */
[----:B------:R-:W-:Y:S02]  /*216b0*/  ULDC UR4, c[0x0][0xac8] ;  /* 0x0002b20000047ab9 */ /* 0x000fe40000000800 */
[----:B------:R-:W-:Y:S02]  /*216c0*/  ISETP.GE.AND P2, PT, R214, UR4, PT ;  /* 0x00000004d6007c0c */ /* 0x000fe4000bf46270 */
[----:B------:R-:W-:-:S11]  /*216d0*/  ISETP.GE.AND P3, PT, R219, UR4, PT ;  /* 0x00000004db007c0c */ /* 0x000fd6000bf66270 */
[CC--:B-1----:R-:W-:Y:S02]  /*216e0*/  @!P2 LEA R2, P4, R214.reuse, R20.reuse, 0x1 ;  /* 0x00000014d602a211 */ /* 0x0c2fe400078808ff */
[C---:B------:R-:W-:Y:S02]  /*216f0*/  @!P3 LEA R20, P5, R219.reuse, R20, 0x1 ;  /* 0x00000014db14b211 */ /* 0x040fe400078a08ff */
[-C--:B--2---:R-:W-:Y:S02]  /*21700*/  @!P2 LEA.HI.X R3, R214, R0.reuse, R52, 0x1, P4 ;  /* 0x00000000d603a211 */ /* 0x084fe400020f0c34 */
[----:B------:R-:W-:-:S03]  /*21710*/  @!P3 LEA.HI.X R21, R219, R0, R50, 0x1, P5 ;  /* 0x00000000db15b211 */ /* 0x000fc600028f0c32 */
[----:B-----5:R3:W-:Y:S04]  /*21720*/  @!P2 ST.E.128 desc[UR50][R2.64], R4 ;  /* 0x000000040200a985 */ /* 0x0207e8000c101d32 */
[----:B------:R3:W-:Y:S02]  /*21730*/  @!P3 ST.E.128 desc[UR50][R20.64], R28 ;  /* 0x0000001c1400b985 */ /* 0x0007e4000c101d32 */
.L_x_611:
[----:B------:R-:W-:Y:S05]  /*21740*/  BSYNC B1 ;  /* 0x0000000000017941 */ /* 0x000fea0003800000 */
.L_x_610:
[----:B--2---:R2:W4:Y:S01]  /*21750*/  SHFL.IDX PT, R0, R45, 0x1, 0x181f ;  /* 0x00381f002d007f89 */ /* 0x00452200000e0000 */
[----:B------:R-:W-:Y:S03]  /*21760*/  BSSY B1, `(.L_x_612) ;  /* 0x000000c000017945 */ /* 0x000fe60003800000 */
[----:B---3-5:R2:W3:Y:S01]  /*21770*/  SHFL.IDX PT, R4, R44, 0x1, 0x181f ;  /* 0x00381f002c047f89 */ /* 0x0284e200000e0000 */
[----:B------:R-:W-:Y:S05]  /*21780*/  @P0 BRA `(.L_x_613) ;  /* 0x0000000000240947 */ /* 0x000fea0003800000 */
[----:B------:R-:W-:Y:S02]  /*21790*/  ULDC UR4, c[0x0][0xac8] ;  /* 0x0002b20000047ab9 */ /* 0x000fe40000000800 */
[----:B------:R-:W-:Y:S02]  /*217a0*/  ISETP.GE.AND P3, PT, R214, UR4, PT ;  /* 0x00000004d6007c0c */ /* 0x000fe4000bf66270 */
[----:B------:R-:W-:-:S11]  /*217b0*/  ISETP.GE.AND P4, PT, R219, UR4, PT ;  /* 0x00000004db007c0c */ /* 0x000fd6000bf86270 */
[CC--:B---3--:R-:W-:Y:S02]  /*217c0*/  @!P3 LEA R2, P0, R214.reuse, R4.reuse, 0x1 ;  /* 0x00000004d602b211 */ /* 0x0c8fe400078008ff */
[C---:B------:R-:W-:Y:S02]  /*217d0*/  @!P4 LEA R4, P2, R219.reuse, R4, 0x1 ;  /* 0x00000004db04c211 */ /* 0x040fe400078408ff */
[-C--:B----4-:R-:W-:Y:S02]  /*217e0*/  @!P3 LEA.HI.X R3, R214, R0.reuse, R52, 0x1, P0 ;  /* 0x00000000d603b211 */ /* 0x090fe400000f0c34 */
[----:B------:R-:W-:-:S03]  /*217f0*/  @!P4 LEA.HI.X R5, R219, R0, R50, 0x1, P2 ;  /* 0x00000000db05c211 */ /* 0x000fc600010f0c32 */
[----:B------:R3:W-:Y:S04]  /*21800*/  @!P3 ST.E.128 desc[UR50][R2.64], R8 ;  /* 0x000000080200b985 */ /* 0x0007e8000c101d32 */
[----:B------:R3:W-:Y:S02]  /*21810*/  @!P4 ST.E.128 desc[UR50][R4.64], R32 ;  /* 0x000000200400c985 */ /* 0x0007e4000c101d32 */
.L_x_613:
[----:B------:R-:W-:Y:S05]  /*21820*/  BSYNC B1 ;  /* 0x0000000000017941 */ /* 0x000fea0003800000 */
.L_x_612:
[----:B----4-:R4:W0:Y:S01]  /*21830*/  SHFL.IDX PT, R0, R45, 0x2, 0x181f ;  /* 0x00581f002d007f89 */ /* 0x01082200000e0000 */
[----:B------:R-:W-:Y:S03]  /*21840*/  BSSY B1, `(.L_x_614) ;  /* 0x000000c000017945 */ /* 0x000fe60003800000 */
[----:B---3--:R4:W3:Y:S01]  /*21850*/  SHFL.IDX PT, R4, R44, 0x2, 0x181f ;  /* 0x00581f002c047f89 */ /* 0x0088e200000e0000 */
[----:B------:R-:W-:Y:S05]  /*21860*/  @P1 BRA `(.L_x_615) ;  /* 0x0000000000241947 */ /* 0x000fea0003800000 */
[----:B------:R-:W-:Y:S02]  /*21870*/  ULDC UR4, c[0x0][0xac8] ;  /* 0x0002b20000047ab9 */ /* 0x000fe40000000800 */
[----:B------:R-:W-:Y:S02]  /*21880*/  ISETP.GE.AND P2, PT, R214, UR4, PT ;  /* 0x00000004d6007c0c */ /* 0x000fe4000bf46270 */
[----:B------:R-:W-:-:S11]  /*21890*/  ISETP.GE.AND P3, PT, R219, UR4, PT ;  /* 0x00000004db007c0c */ /* 0x000fd6000bf66270 */
[CC--:B---3--:R-:W-:Y:S02]  /*218a0*/  @!P2 LEA R2, P0, R214.reuse, R4.reuse, 0x1 ;  /* 0x00000004d602a211 */ /* 0x0c8fe400078008ff */
[C---:B------:R-:W-:Y:S02]  /*218b0*/  @!P3 LEA R4, P1, R219.reuse, R4, 0x1 ;  /* 0x00000004db04b211 */ /* 0x040fe400078208ff */
[-C--:B0-----:R-:W-:Y:S02]  /*218c0*/  @!P2 LEA.HI.X R3, R214, R0.reuse, R52, 0x1, P0 ;  /* 0x00000000d603a211 */ /* 0x081fe400000f0c34 */
[----:B------:R-:W-:-:S03]  /*218d0*/  @!P3 LEA.HI.X R5, R219, R0, R50, 0x1, P1 ;  /* 0x00000000db05b211 */ /* 0x000fc600008f0c32 */
[----:B------:R0:W-:Y:S04]  /*218e0*/  @!P2 ST.E.128 desc[UR50][R2.64], R12 ;  /* 0x0000000c0200a985 */ /* 0x0001e8000c101d32 */
[----:B------:R0:W-:Y:S02]  /*218f0*/  @!P3 ST.E.128 desc[UR50][R4.64], R36 ;  /* 0x000000240400b985 */ /* 0x0001e4000c101d32 */
.L_x_615:
[----:B------:R-:W-:Y:S05]  /*21900*/  BSYNC B1 ;  /* 0x0000000000017941 */ /* 0x000fea0003800000 */
.L_x_614:
[----:B0-----:R-:W-:Y:S01]  /*21910*/  VIADD R0, R46, 0x60 ;  /* 0x000000602e007836 */ /* 0x001fe20000000000 */
[----:B--2-4-:R-:W0:Y:S04]  /*21920*/  SHFL.IDX PT, R45, R45, 0x3, 0x181f ;  /* 0x00781f002d2d7f89 */ /* 0x014e2800000e0000 */
[----:B------:R-:W-:Y:S01]  /*21930*/  ISETP.GE.AND P0, PT, R0, R53, PT ;  /* 0x000000350000720c */ /* 0x000fe20003f06270 */
[----:B------:R-:W2:-:S12]  /*21940*/  SHFL.IDX PT, R44, R44, 0x3, 0x181f ;  /* 0x00781f002c2c7f89 */ /* 0x000e9800000e0000 */
[----:B------:R-:W-:Y:S05]  /*21950*/  @P0 BRA `(.L_x_616) ;  /* 0x0000000c00240947 */ /* 0x000fea0003800000 */
[----:B------:R-:W-:Y:S02]  /*21960*/  ULDC UR4, c[0x0][0xac8] ;  /* 0x0002b20000047ab9 */ /* 0x000fe40000000800 */
[----:B------:R-:W-:-:S13]  /*21970*/  ISETP.GE.AND P1, PT, R214, UR4, PT ;  /* 0x00000004d6007c0c */ /* 0x000fda000bf26270 */
[----:B--2---:R-:W-:-:S04]  /*21980*/  @!P1 LEA R2, P0, R214, R44, 0x1 ;  /* 0x0000002cd6029211 */ /* 0x004fc800078008ff */
[----:B0-----:R-:W-:Y:S02]  /*21990*/  @!P1 LEA.HI.X R3, R214, R45, R52, 0x1, P0 ;  /* 0x0000002dd6039211 */ /* 0x001fe400000f0c34 */
[----:B------:R-:W-:-:S03]  /*219a0*/  ISETP.GE.AND P0, PT, R219, UR4, PT ;  /* 0x00000004db007c0c */ /* 0x000fc6000bf06270 */
[----:B------:R4:W-:Y:S10]  /*219b0*/  @!P1 ST.E.128 desc[UR50][R2.64], R24 ;  /* 0x0000001802009985 */ /* 0x0009f4000c101d32 */
[----:B------:R-:W-:Y:S05]  /*219c0*/  @P0 BRA `(.L_x_616) ;  /* 0x0000000c00080947 */ /* 0x000fea0003800000 */
[----:B----4-:R-:W-:-:S04]  /*219d0*/  LEA R2, P0, R219, R44, 0x1 ;  /* 0x0000002cdb027211 */ /* 0x010fc800078008ff */
[----:B------:R-:W-:-:S05]  /*219e0*/  LEA.HI.X R3, R219, R45, R50, 0x1, P0 ;  /* 0x0000002ddb037211 */ /* 0x000fca00000f0c32 */
[----:B------:R0:W-:Y:S01]  /*219f0*/  ST.E.128 desc[UR50][R2.64], R40 ;  /* 0x0000002802007985 */ /* 0x0001e2000c101d32 */
[----:B------:R-:W-:Y:S05]  /*21a00*/  BRA `(.L_x_616) ;  /* 0x0000000800f87947 */ /* 0x000fea0003800000 */
.L_x_607:
[----:B------:R-:W-:Y:S01]  /*21a10*/  ULDC.64 UR4, c[0x0][0xc00] ;  /* 0x0003000000047ab9 */ /* 0x000fe20000000a00 */
[----:B------:R-:W-:Y:S01]  /*21a20*/  MOV R0, RZ ;  /* 0x000000ff00007202 */ /* 0x000fe20000000f00 */
[----:B------:R-:W2:Y:S01]  /*21a30*/  LDC R21, c[0x0][0xbe8] ;  /* 0x0002fa00ff157b82 */ /* 0x000ea20000000800 */
[----:B------:R-:W-:Y:S02]  /*21a40*/  ISETP.NE.U32.AND P0, PT, RZ, UR4, PT ;  /* 0x00000004ff007c0c */ /* 0x000fe4000bf05070 */
[----:B------:R-:W-:Y:S02]  /*21a50*/  IADD3 R2, P1, R222, UR4, RZ ;  /* 0x00000004de027c10 */ /* 0x000fe4000ff3e0ff */
[----:B------:R-:W-:Y:S02]  /*21a60*/  ISETP.NE.AND.EX P0, PT, RZ, UR5, PT, P0 ;  /* 0x00000005ff007c0c */ /* 0x000fe4000bf05300 */
[----:B------:R-:W-:Y:S01]  /*21a70*/  IADD3.X R3, R223, UR5, RZ, P1, !PT ;  /* 0x00000005df037c10 */ /* 0x000fe20008ffe4ff */
[----:B------:R-:W-:-:S02]  /*21a80*/  ULDC.64 UR4, c[0x0][0xc08] ;  /* 0x0003020000047ab9 */ /* 0x000fc40000000a00 */
[----:B------:R-:W-:-:S04]  /*21a90*/  ISETP.NE.U32.AND P1, PT, RZ, UR4, PT ;  /* 0x00000004ff007c0c */ /* 0x000fc8000bf25070 */
[----:B------:R-:W-:-:S04]  /*21aa0*/  ISETP.NE.AND.EX P1, PT, RZ, UR5, PT, P1 ;  /* 0x00000005ff007c0c */ /* 0x000fc8000bf25310 */
[----:B------:R3:W5:Y:S01]  /*21ab0*/  @P0 LDG.E R0, desc[UR50][R2.64] ;  /* 0x0000003202000981 */ /* 0x000762000c1e1900 */
[----:B------:R-:W4:Y:S08]  /*21ac0*/  S2R R4, SR_TID.X ;  /* 0x0000000000047919 */ /* 0x000f300000002100 */
[----:B------:R-:W-:Y:S01]  /*21ad0*/  @P1 IADD3 R222, P2, R222, UR4, RZ ;  /* 0x00000004dede1c10 */ /* 0x000fe2000ff5e0ff */
[----:B------:R-:W-:-:S02]  /*21ae0*/  ULDC UR4, c[0x0][0xa88] ;  /* 0x0002a20000047ab9 */ /* 0x000fc40000000800 */
[----:B------:R-:W-:Y:S01]  /*21af0*/  IMAD.U32 R6, RZ, RZ, UR4 ;  /* 0x00000004ff067e24 */ /* 0x000fe2000f8e00ff */
[----:B------:R-:W-:-:S05]  /*21b00*/  @P1 IADD3.X R223, R223, UR5, RZ, P2, !PT ;  /* 0x00000005dfdf1c10 */ /* 0x000fca00097fe4ff */
[----:B------:R3:W5:Y:S01]  /*21b10*/  @P1 LDG.E R6, desc[UR50][R222.64] ;  /* 0x00000032de061981 */ /* 0x000762000c1e1900 */
[----:B--2---:R-:W-:-:S13]  /*21b20*/  ISETP.NE.AND P2, PT, R21, 0x1, PT ;  /* 0x000000011500780c */ /* 0x004fda0003f45270 */
[----:B------:R-:W2:Y:S01]  /*21b30*/  @P2 LDC R14, c[0x0][0xbec] ;  /* 0x0002fb00ff0e2b82 */ /* 0x000ea20000000800 */
[----:B----4-:R-:W-:-:S07]  /*21b40*/  VIADD R4, R4, 0xffffff80 ;  /* 0xffffff8004047836 */ /* 0x010fce0000000000 */
[----:B------:R-:W4:Y:S01]  /*21b50*/  @P2 LDC R25, c[0x0][0xbf0] ;  /* 0x0002fc00ff192b82 */ /* 0x000f220000000800 */
[----:B------:R-:W-:Y:S01]  /*21b60*/  ISETP.GE.AND P3, PT, R4, 0x80, PT ;  /* 0x000000800400780c */ /* 0x000fe20003f66270 */
[----:B---3--:R-:W-:-:S12]  /*21b70*/  @P1 BRA `(.L_x_617) ;  /* 0x0000000000101947 */ /* 0x008fd80003800000 */
[----:B------:R-:W-:Y:S05]  /*21b80*/  @!P0 BRA `(.L_x_617) ;  /* 0x00000000000c8947 */ /* 0x000fea0003800000 */
[----:B------:R-:W3:Y:S04]  /*21b90*/  LDG.E R5, desc[UR50][R2.64] ;  /* 0x0000003202057981 */ /* 0x000ee8000c1e1900 */
[----:B-----5:R-:W3:Y:S02]  /*21ba0*/  LDG.E R6, desc[UR50][R2.64+0x4] ;  /* 0x0000043202067981 */ /* 0x020ee4000c1e1900 */
[----:B---3--:R-:W-:-:S07]  /*21bb0*/  IADD3 R6, -R5, R6, RZ ;  /* 0x0000000605067210 */ /* 0x008fce0007ffe1ff */
.L_x_617:
[----:B------:R-:W-:Y:S01]  /*21bc0*/  BSSY B1, `(.L_x_618) ;  /* 0x000002e000017945 */ /* 0x000fe20003800000 */
[----:B------:R-:W-:Y:S02]  /*21bd0*/  SHF.R.S32.HI R12, RZ, 0x1f, R221 ;  /* 0x0000001fff0c7819 */ /* 0x000fe400000114dd */
[----:B------:R-:W-:Y:S02]  /*21be0*/  SEL R13, R218, RZ, !P0 ;  /* 0x000000ffda0d7207 */ /* 0x000fe40004000000 */
[----:B------:R-:W-:Y:S02]  /*21bf0*/  SEL R224, R224, RZ, !P0 ;  /* 0x000000ffe0e07207 */ /* 0x000fe40004000000 */
[----:B-----5:R-:W-:Y:S01]  /*21c00*/  SHF.R.S32.HI R11, RZ, 0x1f, R0 ;  /* 0x0000001fff0b7819 */ /* 0x020fe20000011400 */
[----:B------:R-:W-:Y:S06]  /*21c10*/  @P3 BRA `(.L_x_619) ;  /* 0x0000000000a03947 */ /* 0x000fec0003800000 */
[----:B------:R-:W3:Y:S01]  /*21c20*/  S2R R2, SR_TID.X ;  /* 0x0000000000027919 */ /* 0x000ee20000002100 */
[----:B------:R-:W5:Y:S02]  /*21c30*/  LDC R9, c[0x0][0xbe8] ;  /* 0x0002fa00ff097b82 */ /* 0x000f640000000800 */
[----:B-----5:R-:W-:Y:S02]  /*21c40*/  IMAD R3, R6, R9, RZ ;  /* 0x0000000906037224 */ /* 0x020fe400078e02ff */
[----:B---3--:R-:W-:-:S04]  /*21c50*/  IMAD R2, R225, 0x80, R2 ;  /* 0x00000080e1027824 */ /* 0x008fc800078e0202 */
[----:B------:R-:W-:-:S05]  /*21c60*/  VIADD R10, R2, 0xffffff80 ;  /* 0xffffff80020a7836 */ /* 0x000fca0000000000 */
[----:B------:R-:W-:-:S13]  /*21c70*/  ISETP.GE.AND P0, PT, R10, R3, PT ;  /* 0x000000030a00720c */ /* 0x000fda0003f06270 */
[----:B------:R-:W-:Y:S05]  /*21c80*/  @P0 BRA `(.L_x_619) ;  /* 0x0000000000840947 */ /* 0x000fea0003800000 */
[----:B------:R-:W-:Y:S01]  /*21c90*/  ISETP.NE.AND P0, PT, R9, 0x1, PT ;  /* 0x000000010900780c */ /* 0x000fe20003f05270 */
[----:B------:R-:W-:Y:S01]  /*21ca0*/  ULDC.64 UR4, c[0x0][0xb90] ;  /* 0x0002e40000047ab9 */ /* 0x000fe20000000a00 */
[----:B------:R-:W-:Y:S01]  /*21cb0*/  IMAD.MOV.U32 R2, RZ, RZ, R0 ;  /* 0x000000ffff027224 */ /* 0x000fe200078e0000 */
[----:B------:R-:W-:Y:S01]  /*21cc0*/  MOV R5, R10 ;  /* 0x0000000a00057202 */ /* 0x000fe20000000f00 */
[----:B------:R-:W-:Y:S02]  /*21cd0*/  IMAD R8, R12, UR4, RZ ;  /* 0x000000040c087c24 */ /* 0x000fe4000f8e02ff */
[----:B------:R-:W-:Y:S02]  /*21ce0*/  IMAD.MOV.U32 R3, RZ, RZ, R11 ;  /* 0x000000ffff037224 */ /* 0x000fe400078e000b */
[----:B------:R-:W-:-:S05]  /*21cf0*/  IMAD.WIDE.U32 R2, R221, UR4, R2 ;  /* 0x00000004dd027c25 */ /* 0x000fca000f8e0002 */
[----:B------:R-:W3:Y:S08]  /*21d00*/  @P0 LDC R7, c[0x0][0xbec] ;  /* 0x0002fb00ff070b82 */ /* 0x000ef00000000800 */
[----:B------:R-:W5:Y:S01]  /*21d10*/  @P0 LDC R15, c[0x0][0xbf0] ;  /* 0x0002fc00ff0f0b82 */ /* 0x000f620000000800 */
[----:B---3--:R-:W-:-:S04]  /*21d20*/  @P0 IMAD.HI.U32 R4, R10, R7, RZ ;  /* 0x000000070a040227 */ /* 0x008fc800078e00ff */
[----:B------:R-:W-:Y:S01]  /*21d30*/  IMAD R7, R221, UR5, R8 ;  /* 0x00000005dd077c24 */ /* 0x000fe2000f8e0208 */
[----:B------:R-:W-:Y:S01]  /*21d40*/  ULDC.64 UR4, c[0x0][0xb98] ;  /* 0x0002e60000047ab9 */ /* 0x000fe20000000a00 */
[----:B-----5:R-:W-:Y:S01]  /*21d50*/  @P0 SHF.R.U32.HI R5, RZ, R15, R4 ;  /* 0x0000000fff050219 */ /* 0x020fe20000011604 */
[----:B------:R-:W-:Y:S02]  /*21d60*/  IMAD R4, R224, UR4, RZ ;  /* 0x00000004e0047c24 */ /* 0x000fe4000f8e02ff */
[----:B------:R-:W-:Y:S02]  /*21d70*/  IADD3 R3, R3, R7, RZ ;  /* 0x0000000703037210 */ /* 0x000fe40007ffe0ff */
[----:B------:R-:W-:Y:S02]  /*21d80*/  IMAD.MOV R7, RZ, RZ, -R5 ;  /* 0x000000ffff077224 */ /* 0x000fe400078e0a05 */
[----:B------:R-:W-:-:S04]  /*21d90*/  IMAD.WIDE.U32 R2, R13, UR4, R2 ;  /* 0x000000040d027c25 */ /* 0x000fc8000f8e0002 */
[----:B------:R-:W-:Y:S01]  /*21da0*/  IMAD R7, R9, R7, R10 ;  /* 0x0000000709077224 */ /* 0x000fe200078e020a */
[----:B------:R-:W-:Y:S01]  /*21db0*/  SHF.R.S32.HI R9, RZ, 0x1f, R5 ;  /* 0x0000001fff097819 */ /* 0x000fe20000011405 */
[----:B------:R-:W-:Y:S01]  /*21dc0*/  IMAD R8, R13, UR5, R4 ;  /* 0x000000050d087c24 */ /* 0x000fe2000f8e0204 */
[----:B------:R-:W-:Y:S01]  /*21dd0*/  IADD3 R2, P0, R5, R2, RZ ;  /* 0x0000000205027210 */ /* 0x000fe20007f1e0ff */
[----:B------:R-:W-:Y:S01]  /*21de0*/  ULDC.64 UR4, c[0x0][0xb88] ;  /* 0x0002e20000047ab9 */ /* 0x000fe20000000a00 */
[----:B------:R-:W-:Y:S02]  /*21df0*/  SHF.R.S32.HI R4, RZ, 0x1f, R7 ;  /* 0x0000001fff047819 */ /* 0x000fe40000011407 */
[----:B------:R-:W-:-:S03]  /*21e00*/  IADD3.X R3, R9, R3, R8, P0, !PT ;  /* 0x0000000309037210 */ /* 0x000fc600007fe408 */
[----:B------:R-:W-:Y:S02]  /*21e10*/  IMAD R4, R4, UR4, RZ ;  /* 0x0000000404047c24 */ /* 0x000fe4000f8e02ff */
[----:B------:R-:W-:-:S04]  /*21e20*/  IMAD.WIDE.U32 R2, R7, UR4, R2 ;  /* 0x0000000407027c25 */ /* 0x000fc8000f8e0002 */
[----:B------:R-:W-:Y:S01]  /*21e30*/  IMAD R5, R7, UR5, R4 ;  /* 0x0000000507057c24 */ /* 0x000fe2000f8e0204 */
[----:B------:R-:W-:Y:S02]  /*21e40*/  ULDC.64 UR4, c[0x0][0xb50] ;  /* 0x0002d40000047ab9 */ /* 0x000fe40000000a00 */
[----:B------:R-:W-:Y:S01]  /*21e50*/  LEA R4, P0, R2, UR4, 0x2 ;  /* 0x0000000402047c11 */ /* 0x000fe2000f8010ff */
[----:B------:R-:W-:-:S05]  /*21e60*/  IMAD.IADD R3, R3, 0x1, R5 ;  /* 0x0000000103037824 */ /* 0x000fca00078e0205 */
[----:B------:R-:W-:Y:S02]  /*21e70*/  LEA.HI.X R5, R2, UR5, R3, 0x2, P0 ;  /* 0x0000000502057c11 */ /* 0x000fe400080f1403 */
[----:B------:R-:W-:-:S05]  /*21e80*/  MOV R3, 0xff800000 ;  /* 0xff80000000037802 */ /* 0x000fca0000000f00 */
[----:B------:R3:W-:Y:S02]  /*21e90*/  STG.E desc[UR50][R4.64], R3 ;  /* 0x0000000304007986 */ /* 0x0007e4000c101932 */
.L_x_619:
[----:B------:R-:W-:Y:S05]  /*21ea0*/  BSYNC B1 ;  /* 0x0000000000017941 */ /* 0x000fea0003800000 */
.L_x_618:
[----:B------:R-:W-:Y:S02]  /*21eb0*/  ULDC.64 UR4, c[0x0][0xaa0] ;  /* 0x0002a80000047ab9 */ /* 0x000fe40000000a00 */
[----:B---3--:R-:W-:-:S04]  /*21ec0*/  IMAD R3, R11, UR4, RZ ;  /* 0x000000040b037c24 */ /* 0x008fc8000f8e02ff */
[C---:B------:R-:W-:Y:S02]  /*21ed0*/  IMAD R5, R0.reuse, UR5, R3 ;  /* 0x0000000500057c24 */ /* 0x040fe4000f8e0203 */
[----:B------:R-:W-:Y:S01]  /*21ee0*/  IMAD.WIDE.U32 R2, R0, UR4, RZ ;  /* 0x0000000400027c25 */ /* 0x000fe2000f8e00ff */
[----:B------:R-:W-:-:S03]  /*21ef0*/  ULDC.64 UR4, c[0x0][0xae8] ;  /* 0x0002ba0000047ab9 */ /* 0x000fc60000000a00 */
[----:B------:R-:W-:Y:S02]  /*21f00*/  IMAD R0, R220, 0x20, R227 ;  /* 0x00000020dc007824 */ /* 0x000fe400078e02e3 */
[----:B------:R-:W-:Y:S02]  /*21f10*/  IMAD.IADD R3, R3, 0x1, R5 ;  /* 0x0000000103037824 */ /* 0x000fe400078e0205 */
[----:B------:R-:W-:Y:S01]  /*21f20*/  IMAD R4, R12, UR4, RZ ;  /* 0x000000040c047c24 */ /* 0x000fe2000f8e02ff */
[----:B------:R-:W-:Y:S01]  /*21f30*/  LEA R9, R225, R0, 0x7 ;  /* 0x00000000e1097211 */ /* 0x000fe200078e38ff */
[----:B------:R-:W-:-:S04]  /*21f40*/  IMAD.WIDE.U32 R2, R221, UR4, R2 ;  /* 0x00000004dd027c25 */ /* 0x000fc8000f8e0002 */
[----:B--2---:R-:W-:-:S04]  /*21f50*/  @P2 IMAD.HI.U32 R0, R9, R14, RZ ;  /* 0x0000000e09002227 */ /* 0x004fc800078e00ff */
[----:B------:R-:W-:Y:S01]  /*21f60*/  IMAD R7, R221, UR5, R4 ;  /* 0x00000005dd077c24 */ /* 0x000fe2000f8e0204 */
[----:B------:R-:W-:Y:S01]  /*21f70*/  ULDC.64 UR4, c[0x0][0xaf0] ;  /* 0x0002bc0000047ab9 */ /* 0x000fe20000000a00 */
[----:B------:R-:W-:Y:S01]  /*21f80*/  IMAD.MOV.U32 R5, RZ, RZ, R9 ;  /* 0x000000ffff057224 */ /* 0x000fe200078e0009 */
[----:B----4-:R-:W-:Y:S01]  /*21f90*/  @P2 SHF.R.U32.HI R5, RZ, R25, R0 ;  /* 0x00000019ff052219 */ /* 0x010fe20000011600 */
[----:B------:R-:W-:Y:S02]  /*21fa0*/  IMAD R4, R224, UR4, RZ ;  /* 0x00000004e0047c24 */ /* 0x000fe4000f8e02ff */
[----:B------:R-:W-:Y:S01]  /*21fb0*/  IMAD.IADD R3, R3, 0x1, R7 ;  /* 0x0000000103037824 */ /* 0x000fe200078e0207 */
[----:B------:R-:W-:Y:S01]  /*21fc0*/  SHF.R.S32.HI R0, RZ, 0x1f, R5 ;  /* 0x0000001fff007819 */ /* 0x000fe20000011405 */
[----:B------:R-:W-:Y:S01]  /*21fd0*/  IMAD R7, R13, UR5, R4 ;  /* 0x000000050d077c24 */ /* 0x000fe2000f8e0204 */
[----:B------:R-:W-:Y:S01]  /*21fe0*/  IADD3 R4, -R5, RZ, RZ ;  /* 0x000000ff05047210 */ /* 0x000fe20007ffe1ff */
[----:B------:R-:W-:Y:S01]  /*21ff0*/  IMAD.WIDE.U32 R2, R13, UR4, R2 ;  /* 0x000000040d027c25 */ /* 0x000fe2000f8e0002 */
[----:B------:R-:W-:-:S03]  /*22000*/  ULDC.64 UR4, c[0x0][0xae0] ;  /* 0x0002b80000047ab9 */ /* 0x000fc60000000a00 */
[----:B------:R-:W-:Y:S02]  /*22010*/  IMAD.IADD R3, R3, 0x1, R7 ;  /* 0x0000000103037824 */ /* 0x000fe400078e0207 */
[----:B------:R-:W-:Y:S02]  /*22020*/  IMAD R0, R0, UR4, RZ ;  /* 0x0000000400007c24 */ /* 0x000fe4000f8e02ff */
[----:B------:R-:W-:Y:S02]  /*22030*/  IMAD R7, R21, R4, R9 ;  /* 0x0000000415077224 */ /* 0x000fe400078e0209 */
[C---:B------:R-:W-:Y:S02]  /*22040*/  IMAD R9, R5.reuse, UR5, R0 ;  /* 0x0000000505097c24 */ /* 0x040fe4000f8e0200 */
[----:B------:R-:W-:Y:S01]  /*22050*/  IMAD.WIDE.U32 R2, R5, UR4, R2 ;  /* 0x0000000405027c25 */ /* 0x000fe2000f8e0002 */
[----:B------:R-:W-:Y:S01]  /*22060*/  SHF.R.S32.HI R0, RZ, 0x1f, R7 ;  /* 0x0000001fff007819 */ /* 0x000fe20000011407 */
[----:B------:R-:W-:-:S02]  /*22070*/  ULDC.64 UR4, c[0x0][0xad8] ;  /* 0x0002b60000047ab9 */ /* 0x000fc40000000a00 */
[----:B------:R-:W-:Y:S02]  /*22080*/  IMAD.IADD R3, R3, 0x1, R9 ;  /* 0x0000000103037824 */ /* 0x000fe400078e0209 */
[----:B------:R-:W-:Y:S02]  /*22090*/  IMAD R0, R0, UR4, RZ ;  /* 0x0000000400007c24 */ /* 0x000fe4000f8e02ff */
[----:B------:R-:W-:-:S04]  /*220a0*/  IMAD.WIDE.U32 R4, R7, UR4, R2 ;  /* 0x0000000407047c25 */ /* 0x000fc8000f8e0002 */
[----:B------:R-:W-:Y:S01]  /*220b0*/  IMAD R3, R7, UR5, R0 ;  /* 0x0000000507037c24 */ /* 0x000fe2000f8e0200 */
[----:B------:R-:W-:Y:S02]  /*220c0*/  ULDC.64 UR4, c[0x0][0xa80] ;  /* 0x0002a00000047ab9 */ /* 0x000fe40000000a00 */
[----:B------:R-:W-:Y:S01]  /*220d0*/  LEA R2, P0, R4, UR4, 0x1 ;  /* 0x0000000404027c11 */ /* 0x000fe2000f8008ff */
[----:B------:R-:W-:Y:S01]  /*220e0*/  UMOV UR4, 0xffffffff ;  /* 0xffffffff00047882 */ /* 0x000fe20000000000 */
[----:B------:R-:W-:-:S04]  /*220f0*/  IADD3 R3, R5, R3, RZ ;  /* 0x0000000305037210 */ /* 0x000fc80007ffe0ff */
[----:B------:R-:W-:Y:S01]  /*22100*/  LEA.HI.X R3, R4, UR5, R3, 0x1, P0 ;  /* 0x0000000504037c11 */ /* 0x000fe200080f0c03 */
[----:B------:R-:W-:Y:S06]  /*22110*/  BRA.DIV UR4, `(.L_x_620) ;  /* 0x0000009e04707947 */ /* 0x000fec000b800000 */
[----:B------:R2:W3:Y:S04]  /*22120*/  SHFL.IDX PT, R0, R3, RZ, 0x181f ;  /* 0x00181fff03007589 */ /* 0x0004e800000e0000 */
[----:B------:R2:W4:Y:S02]  /*22130*/  SHFL.IDX PT, R14, R2, RZ, 0x181f ;  /* 0x00181fff020e7589 */ /* 0x00052400000e0000 */
.L_x_851:
[----:B------:R-:W-:Y:S01]  /*22140*/  IMAD R21, R6, R21, RZ ;  /* 0x0000001506157224 */ /* 0x000fe200078e02ff */
[----:B------:R-:W-:Y:S01]  /*22150*/  BSSY B1, `(.L_x_621) ;  /* 0x000000f000017945 */ /* 0x000fe20003800000 */
[----:B------:R-:W-:-:S05]  /*22160*/  IMAD R6, R225, 0x80, R227 ;  /* 0x00000080e1067824 */ /* 0x000fca00078e02e3 */
[----:B------:R-:W-:-:S13]  /*22170*/  ISETP.GE.AND P0, PT, R6, R21, PT ;  /* 0x000000150600720c */ /* 0x000fda0003f06270 */
[----:B------:R-:W-:Y:S05]  /*22180*/  @P0 BRA `(.L_x_622) ;  /* 0x00000000002c0947 */ /* 0x000fea0003800000 */
[----:B------:R-:W-:Y:S01]  /*22190*/  ULDC UR4, c[0x0][0xac8] ;  /* 0x0002b20000047ab9 */ /* 0x000fe20000000800 */
[----:B------:R-:W-:Y:S02]  /*221a0*/  SHF.R.S32.HI R8, RZ, 0x1f, R214 ;  /* 0x0000001fff087819 */ /* 0x000fe400000114d6 */
[----:B------:R-:W-:Y:S02]  /*221b0*/  ISETP.GE.AND P2, PT, R214, UR4, PT ;  /* 0x00000004d6007c0c */ /* 0x000fe4000bf46270 */
[----:B------:R-:W-:Y:S02]  /*221c0*/  ISETP.GE.AND P3, PT, R219, UR4, PT ;  /* 0x00000004db007c0c */ /* 0x000fe4000bf66270 */
[----:B------:R-:W-:-:S09]  /*221d0*/  SHF.R.S32.HI R7, RZ, 0x1f, R219 ;  /* 0x0000001fff077819 */ /* 0x000fd200000114db */
[CC--:B----4-:R-:W-:Y:S02]  /*221e0*/  @!P2 LEA R4, P0, R214.reuse, R14.reuse, 0x1 ;  /* 0x0000000ed604a211 */ /* 0x0d0fe400078008ff */
[C---:B------:R-:W-:Y:S02]  /*221f0*/  @!P3 LEA R14, P1, R219.reuse, R14, 0x1 ;  /* 0x0000000edb0eb211 */ /* 0x040fe400078208ff */
[-C--:B---3--:R-:W-:Y:S02]  /*22200*/  @!P2 LEA.HI.X R5, R214, R0.reuse, R8, 0x1, P0 ;  /* 0x00000000d605a211 */ /* 0x088fe400000f0c08 */
[----:B------:R-:W-:-:S03]  /*22210*/  @!P3 LEA.HI.X R15, R219, R0, R7, 0x1, P1 ;  /* 0x00000000db0fb211 */ /* 0x000fc600008f0c07 */
[----:B------:R3:W-:Y:S04]  /*22220*/  @!P2 ST.E.128 desc[UR50][R4.64], RZ ;  /* 0x000000ff0400a985 */ /* 0x0007e8000c101d32 */
[----:B------:R3:W-:Y:S02]  /*22230*/  @!P3 ST.E.128 desc[UR50][R14.64], RZ ;  /* 0x000000ff0e00b985 */ /* 0x0007e4000c101d32 */
.L_x_622:
[----:B------:R-:W-:Y:S05]  /*22240*/  BSYNC B1 ;  /* 0x0000000000017941 */ /* 0x000fea0003800000 */
.L_x_621:
[----:B------:R-:W-:-:S03]  /*22250*/  UMOV UR4, 0xffffffff ;  /* 0xffffffff00047882 */ /* 0x000fc60000000000 */
[----:B------:R-:W-:Y:S05]  /*22260*/  BRA.DIV UR4, `(.L_x_623) ;  /* 0x0000009e04507947 */ /* 0x000fea000b800000 */
[----:B---3--:R3:W0:Y:S04]  /*22270*/  SHFL.IDX PT, R0, R3, 0x1, 0x181f ;  /* 0x00381f0003007f89 */ /* 0x00862800000e0000 */
[----:B----4-:R3:W4:Y:S02]  /*22280*/  SHFL.IDX PT, R14, R2, 0x1, 0x181f ;  /* 0x00381f00020e7f89 */ /* 0x01072400000e0000 */
.L_x_855:
[----:B------:R-:W-:Y:S01]  /*22290*/  VIADD R4, R6, 0x20 ;  /* 0x0000002006047836 */ /* 0x000fe20000000000 */
[----:B------:R-:W-:Y:S04]  /*222a0*/  BSSY B1, `(.L_x_624) ;  /* 0x000000e000017945 */ /* 0x000fe80003800000 */
        /* <DEDUP_REMOVED lines=9> */
[-C--:B0-----:R-:W-:Y:S02]  /*22340*/  @!P2 LEA.HI.X R5, R214, R0.reuse, R8, 0x1, P0 ;  /* 0x00000000d605a211 */ /* 0x081fe400000f0c08 */
[----:B------:R-:W-:-:S03]  /*22350*/  @!P3 LEA.HI.X R15, R219, R0, R7, 0x1, P1 ;  /* 0x00000000db0fb211 */ /* 0x000fc600008f0c07 */
[----:B------:R0:W-:Y:S04]  /*22360*/  @!P2 ST.E.128 desc[UR50][R4.64], RZ ;  /* 0x000000ff0400a985 */ /* 0x0001e8000c101d32 */
[----:B------:R0:W-:Y:S02]  /*22370*/  @!P3 ST.E.128 desc[UR50][R14.64], RZ ;  /* 0x000000ff0e00b985 */ /* 0x0001e4000c101d32 */
.L_x_625:
[----:B------:R-:W-:Y:S05]  /*22380*/  BSYNC B1 ;  /* 0x0000000000017941 */ /* 0x000fea0003800000 */
.L_x_624:
[----:B------:R-:W-:-:S03]  /*22390*/  UMOV UR4, 0xffffffff ;  /* 0xffffffff00047882 */ /* 0x000fc60000000000 */
[----:B------:R-:W-:Y:S05]  /*223a0*/  BRA.DIV UR4, `(.L_x_626) ;  /* 0x0000009e04487947 */ /* 0x000fea000b800000 */
[----:B0-----:R0:W0:Y:S04]  /*223b0*/  SHFL.IDX PT, R0, R3, 0x2, 0x181f ;  /* 0x00581f0003007f89 */ /* 0x00102800000e0000 */
[----:B----4-:R4:W0:Y:S02]  /*223c0*/  SHFL.IDX PT, R14, R2, 0x2, 0x181f ;  /* 0x00581f00020e7f89 */ /* 0x01082400000e0000 */
.L_x_859:
[----:B------:R-:W-:Y:S01]  /*223d0*/  IADD3 R4, R6, 0x40, RZ ;  /* 0x0000004006047810 */ /* 0x000fe20007ffe0ff */
[----:B------:R-:W-:Y:S03]  /*223e0*/  BSSY B1, `(.L_x_627) ;  /* 0x000000e000017945 */ /* 0x000fe60003800000 */
[----:B------:R-:W-:-:S13]  /*223f0*/  ISETP.GE.AND P0, PT, R4, R21, PT ;  /* 0x000000150400720c */ /* 0x000fda0003f06270 */
[----:B------:R-:W-:Y:S05]  /*22400*/  @P0 BRA `(.L_x_628) ;  /* 0x00000000002c0947 */ /* 0x000fea0003800000 */
[----:B------:R-:W-:Y:S01]  /*22410*/  ULDC UR4, c[0x0][0xac8] ;  /* 0x0002b20000047ab9 */ /* 0x000fe20000000800 */
[----:B------:R-:W-:Y:S02]  /*22420*/  SHF.R.S32.HI R8, RZ, 0x1f, R214 ;  /* 0x0000001fff087819 */ /* 0x000fe400000114d6 */
[----:B------:R-:W-:Y:S02]  /*22430*/  ISETP.GE.AND P2, PT, R214, UR4, PT ;  /* 0x00000004d6007c0c */ /* 0x000fe4000bf46270 */
[----:B------:R-:W-:Y:S02]  /*22440*/  ISETP.GE.AND P3, PT, R219, UR4, PT ;  /* 0x00000004db007c0c */ /* 0x000fe4000bf66270 */
[----:B------:R-:W-:-:S09]  /*22450*/  SHF.R.S32.HI R7, RZ, 0x1f, R219 ;  /* 0x0000001fff077819 */ /* 0x000fd200000114db */
[CC--:B0-----:R-:W-:Y:S02]  /*22460*/  @!P2 LEA R4, P0, R214.reuse, R14.reuse, 0x1 ;  /* 0x0000000ed604a211 */ /* 0x0c1fe400078008ff */
[C---:B------:R-:W-:Y:S02]  /*22470*/  @!P3 LEA R14, P1, R219.reuse, R14, 0x1 ;  /* 0x0000000edb0eb211 */ /* 0x040fe400078208ff */
[-C--:B------:R-:W-:Y:S02]  /*22480*/  @!P2 LEA.HI.X R5, R214, R0.reuse, R8, 0x1, P0 ;  /* 0x00000000d605a211 */ /* 0x080fe400000f0c08 */
[----:B------:R-:W-:-:S03]  /*22490*/  @!P3 LEA.HI.X R15, R219, R0, R7, 0x1, P1 ;  /* 0x00000000db0fb211 */ /* 0x000fc600008f0c07 */
[----:B------:R0:W-:Y:S04]  /*224a0*/  @!P2 ST.E.128 desc[UR50][R4.64], RZ ;  /* 0x000000ff0400a985 */ /* 0x0001e8000c101d32 */
[----:B------:R0:W-:Y:S02]  /*224b0*/  @!P3 ST.E.128 desc[UR50][R14.64], RZ ;  /* 0x000000ff0e00b985 */ /* 0x0001e4000c101d32 */
.L_x_628:
[----:B------:R-:W-:Y:S05]  /*224c0*/  BSYNC B1 ;  /* 0x0000000000017941 */ /* 0x000fea0003800000 */
.L_x_627:
[----:B------:R-:W-:-:S03]  /*224d0*/  UMOV UR4, 0xffffffff ;  /* 0xffffffff00047882 */ /* 0x000fc60000000000 */
[----:B------:R-:W-:Y:S05]  /*224e0*/  BRA.DIV UR4, `(.L_x_629) ;  /* 0x0000009e04407947 */ /* 0x000fea000b800000 */
[----:B0-----:R0:W0:Y:S04]  /*224f0*/  SHFL.IDX PT, R0, R3, 0x3, 0x181f ;  /* 0x00781f0003007f89 */ /* 0x00102800000e0000 */
[----:B------:R0:W0:Y:S02]  /*22500*/  SHFL.IDX PT, R14, R2, 0x3, 0x181f ;  /* 0x00781f00020e7f89 */ /* 0x00002400000e0000 */
.L_x_863:
[----:B0-234-:R-:W-:-:S05]  /*22510*/  VIADD R2, R6, 0x60 ;  /* 0x0000006006027836 */ /* 0x01dfca0000000000 */
[----:B------:R-:W-:-:S13]  /*22520*/  ISETP.GE.AND P0, PT, R2, R21, PT ;  /* 0x000000150200720c */ /* 0x000fda0003f06270 */
[----:B------:R-:W-:Y:S05]  /*22530*/  @P0 BRA `(.L_x_616) ;  /* 0x00000000002c0947 */ /* 0x000fea0003800000 */
[----:B------:R-:W-:Y:S01]  /*22540*/  ULDC UR4, c[0x0][0xac8] ;  /* 0x0002b20000047ab9 */ /* 0x000fe20000000800 */
[----:B------:R-:W-:Y:S02]  /*22550*/  SHF.R.S32.HI R5, RZ, 0x1f, R214 ;  /* 0x0000001fff057819 */ /* 0x000fe400000114d6 */
[----:B------:R-:W-:Y:S02]  /*22560*/  ISETP.GE.AND P2, PT, R214, UR4, PT ;  /* 0x00000004d6007c0c */ /* 0x000fe4000bf46270 */
[----:B------:R-:W-:Y:S02]  /*22570*/  ISETP.GE.AND P3, PT, R219, UR4, PT ;  /* 0x00000004db007c0c */ /* 0x000fe4000bf66270 */
[----:B------:R-:W-:-:S09]  /*22580*/  SHF.R.S32.HI R4, RZ, 0x1f, R219 ;  /* 0x0000001fff047819 */ /* 0x000fd200000114db */
[CC--:B------:R-:W-:Y:S02]  /*22590*/  @!P2 LEA R2, P0, R214.reuse, R14.reuse, 0x1 ;  /* 0x0000000ed602a211 */ /* 0x0c0fe400078008ff */
[C---:B------:R-:W-:Y:S02]  /*225a0*/  @!P3 LEA R14, P1, R219.reuse, R14, 0x1 ;  /* 0x0000000edb0eb211 */ /* 0x040fe400078208ff */
[-C--:B------:R-:W-:Y:S02]  /*225b0*/  @!P2 LEA.HI.X R3, R214, R0.reuse, R5, 0x1, P0 ;  /* 0x00000000d603a211 */ /* 0x080fe400000f0c05 */
[----:B------:R-:W-:-:S03]  /*225c0*/  @!P3 LEA.HI.X R15, R219, R0, R4, 0x1, P1 ;  /* 0x00000000db0fb211 */ /* 0x000fc600008f0c04 */
[----:B------:R0:W-:Y:S04]  /*225d0*/  @!P2 ST.E.128 desc[UR50][R2.64], RZ ;  /* 0x000000ff0200a985 */ /* 0x0001e8000c101d32 */
[----:B------:R0:W-:Y:S02]  /*225e0*/  @!P3 ST.E.128 desc[UR50][R14.64], RZ ;  /* 0x000000ff0e00b985 */ /* 0x0001e4000c101d32 */
.L_x_616:
[----:B------:R-:W-:Y:S05]  /*225f0*/  BSYNC B0 ;  /* 0x0000000000007941 */ /* 0x000fea0003800000 */
.L_x_606:
[----:B------:R-:W-:Y:S02]  /*22600*/  ULDC UR4, c[0x0][0xc3c] ;  /* 0x00030f0000047ab9 */ /* 0x000fe40000000800 */
[----:B-1----:R-:W-:-:S13]  /*22610*/  ISETP.GE.AND P0, PT, R171, UR4, PT ;  /* 0x00000004ab007c0c */ /* 0x002fda000bf06270 */
[----:B------:R-:W-:Y:S05]  /*22620*/  @!P0 BRA `(.L_x_630) ;  /* 0xfffffdec00c48947 */ /* 0x000fea000383ffff */
[----:B------:R-:W-:Y:S05]  /*22630*/  BRA `(.L_x_431) ;  /* 0x0000007800707947 */ /* 0x000fea0003800000 */
.L_x_429:
[----:B------:R-:W-:-:S08]  /*22640*/  NOP ;  /* 0x0000000000007918 */ /* 0x000fd00000000000 */
[----:B------:R-:W0:-:S00]  /*22650*/  USETMAXREG.DEALLOC.CTAPOOL 0x28 ;  /* 0x00000028000079c8 */ /* 0x000e0000080e0500 */
[----:B0-----:R-:W2:Y:S01]  /*22660*/  LDL.LU R3, [R1] ;  /* 0x0000000001037983 */ /* 0x001ea20000300800 */
[----:B------:R-:W-:-:S06]  /*22670*/  LOP3.LUT R0, R0, 0x3, RZ, 0xc0, !PT ;  /* 0x0000000300007812 */ /* 0x000fcc00078ec0ff */
[----:B------:R-:W0:Y:S02]  /*22680*/  SHFL.IDX PT, R0, R0, RZ, 0x1f ;  /* 0x00001fff00007589 */ /* 0x000e2400000e0000 */
[----:B0-----:R-:W-:-:S13]  /*22690*/  ISETP.NE.AND P0, PT, R0, RZ, PT ;  /* 0x000000ff0000720c */ /* 0x001fda0003f05270 */
[----:B------:R-:W-:Y:S01]  /*226a0*/  @P0 BAR.SYNC.DEFER_BLOCKING 0x5, 0x180 ;  /* 0x0146000000000b1d */ /* 0x000fe20000010000 */
[----:B--2---:R-:W-:-:S04]  /*226b0*/  LOP3.LUT R3, R3, 0xfffffeff, RZ, 0xc0, !PT ;  /* 0xfffffeff03037812 */ /* 0x004fc800078ec0ff */
[----:B------:R-:W-:-:S05]  /*226c0*/  @P0 LOP3.LUT R3, R3, 0x100, RZ, 0xfc, !PT ;  /* 0x0000010003030812 */ /* 0x000fca00078efcff */
[----:B------:R0:W-:Y:S02]  /*226d0*/  STL [R1], R3 ;  /* 0x0000000301007387 */ /* 0x0001e40000100800 */
[----:B0-----:R-:W-:-:S04]  /*226e0*/  @P0 MOV R3, 0x400 ;  /* 0x0000040000030802 */ /* 0x001fc80000000f00 */
[----:B------:R-:W-:-:S05]  /*226f0*/  @P0 LEA R2, R2, R3, 0x18 ;  /* 0x0000000302020211 */ /* 0x000fca00078ec0ff */
[----:B------:R0:W1:Y:S01]  /*22700*/  @P0 LDS.128 R16, [R2+0x298d0] ;  /* 0x0298d00002100984 */ /* 0x0000620000000c00 */
[----:B------:R-:W-:Y:S06]  /*22710*/  @P0 BAR.ARV 0x4, 0x180 ;  /* 0x0106000000000b1d */ /* 0x000fec0000002000 */
[----:B------:R-:W-:Y:S05]  /*22720*/  @P0 BRA `(.L_x_631) ;  /* 0x0000000800040947 */ /* 0x000fea0003800000 */
[----:B------:R-:W2:Y:S01]  /*22730*/  S2R R4, SR_TID.X ;  /* 0x0000000000047919 */ /* 0x000ea20000002100 */
[----:B------:R-:W-:Y:S01]  /*22740*/  ULDC UR4, c[0x0][0xc3c] ;  /* 0x00030f0000047ab9 */ /* 0x000fe20000000800 */
[----:B------:R-:W-:Y:S01]  /*22750*/  IMAD.MOV.U32 R0, RZ, RZ, RZ ;  /* 0x000000ffff007224 */ /* 0x000fe200078e00ff */
[----:B------:R-:W3:Y:S01]  /*22760*/  S2UR UR6, SR_CTAID.X ;  /* 0x00000000000679c3 */ /* 0x000ee20000002500 */
[----:B------:R-:W-:Y:S01]  /*22770*/  ULDC UR5, c[0x0][0xc38] ;  /* 0x00030e0000057ab9 */ /* 0x000fe20000000800 */
[----:B--2---:R-:W-:-:S04]  /*22780*/  LOP3.LUT R5, R4, 0x1f, RZ, 0xc0, !PT ;  /* 0x0000001f04057812 */ /* 0x004fc800078ec0ff */
[----:B------:R-:W-:-:S04]  /*22790*/  ISETP.NE.AND P0, PT, R5, 0x1f, PT ;  /* 0x0000001f0500780c */ /* 0x000fc80003f05270 */
[----:B------:R-:W-:-:S13]  /*227a0*/  ISETP.GE.OR P1, PT, R5, UR4, !P0 ;  /* 0x0000000405007c0c */ /* 0x000fda000c726670 */
[----:B0-----:R-:W0:Y:S02]  /*227b0*/  @!P1 LDC.64 R2, c[0x0][0xc80] ;  /* 0x00032000ff029b82 */ /* 0x001e240000000a00 */
[----:B0-----:R-:W-:-:S05]  /*227c0*/  @!P1 IMAD.WIDE.U32 R2, R5, 0x4, R2 ;  /* 0x0000000405029825 */ /* 0x001fca00078e0002 */
[----:B------:R-:W2:Y:S01]  /*227d0*/  @!P1 LDG.E R0, desc[UR50][R2.64] ;  /* 0x0000003202009981 */ /* 0x000ea2000c1e1900 */
[C---:B------:R-:W-:Y:S01]  /*227e0*/  ISETP.NE.AND P1, PT, R5.reuse, RZ, PT ;  /* 0x000000ff0500720c */ /* 0x040fe20003f25270 */
[----:B------:R-:W-:Y:S01]  /*227f0*/  UMOV UR4, URZ ;  /* 0x0000003f00047c82 */ /* 0x000fe20008000000 */
[C---:B------:R-:W-:Y:S01]  /*22800*/  ISETP.GE.U32.AND P2, PT, R5.reuse, 0x2, PT ;  /* 0x000000020500780c */ /* 0x040fe20003f46070 */
[----:B-1----:R-:W-:Y:S01]  /*22810*/  IMAD.MOV.U32 R16, RZ, RZ, RZ ;  /* 0x000000ffff107224 */ /* 0x002fe200078e00ff */
[C---:B------:R-:W-:Y:S02]  /*22820*/  ISETP.GE.U32.AND P3, PT, R5.reuse, 0x4, PT ;  /* 0x000000040500780c */ /* 0x040fe40003f66070 */
[C---:B------:R-:W-:Y:S02]  /*22830*/  ISETP.GE.U32.AND P4, PT, R5.reuse, 0x8, PT ;  /* 0x000000080500780c */ /* 0x040fe40003f86070 */
[----:B------:R-:W-:Y:S01]  /*22840*/  ISETP.GE.U32.AND P5, PT, R5, 0x10, PT ;  /* 0x000000100500780c */ /* 0x000fe20003fa6070 */
[----:B--2---:R-:W0:Y:S02]  /*22850*/  SHFL.UP PT, R4, R0, 0x1, RZ ;  /* 0x0420000000047989 */ /* 0x004e2400000e00ff */
        /* <DEDUP_REMOVED lines=14> */
[----:B------:R-:W0:Y:S02]  /*22940*/  SHFL.IDX PT, R4, R7, 0x1f, 0x1f ;  /* 0x03e01f0007047f89 */ /* 0x000e2400000e0000 */
[----:B0-----:R-:W-:-:S05]  /*22950*/  IMAD R4, R4, UR5, RZ ;  /* 0x0000000504047c24 */ /* 0x001fca000f8e02ff */
[----:B---3--:R-:W-:Y:S02]  /*22960*/  ISETP.GT.AND P6, PT, R4, UR6, PT ;  /* 0x0000000604007c0c */ /* 0x008fe4000bfc4270 */
[----:B------:R-:W-:-:S11]  /*22970*/  MOV R3, R4 ;  /* 0x0000000400037202 */ /* 0x000fd60000000f00 */
[----:B------:R-:W-:Y:S05]  /*22980*/  @P6 BRA `(.L_x_632) ;  /* 0x00000000009c6947 */ /* 0x000fea0003800000 */
[----:B------:R-:W0:Y:S01]  /*22990*/  LDC R10, c[0x0][0xc3c] ;  /* 0x00030f00ff0a7b82 */ /* 0x000e220000000800 */
[----:B------:R-:W-:Y:S01]  /*229a0*/  IMAD.MOV.U32 R4, RZ, RZ, R3 ;  /* 0x000000ffff047224 */ /* 0x000fe200078e0003 */
[----:B------:R-:W-:Y:S01]  /*229b0*/  UMOV UR4, URZ ;  /* 0x0000003f00047c82 */ /* 0x000fe20008000000 */
[----:B------:R-:W-:Y:S01]  /*229c0*/  ULDC UR7, c[0x0][0xc3c] ;  /* 0x00030f0000077ab9 */ /* 0x000fe20000000800 */
[----:B------:R-:W-:-:S05]  /*229d0*/  ULDC UR5, c[0x0][0xc38] ;  /* 0x00030e0000057ab9 */ /* 0x000fca0000000800 */
.L_x_636:
[----:B------:R-:W-:Y:S01]  /*229e0*/  UIADD3 UR4, UR4, 0x1f, URZ ;  /* 0x0000001f04047890 */ /* 0x000fe2000fffe03f */
[----:B------:R-:W-:-:S05]  /*229f0*/  IMAD.U32 R19, RZ, RZ, UR7 ;  /* 0x00000007ff137e24 */ /* 0x000fca000f8e00ff */
[----:B0-----:R-:W-:-:S13]  /*22a00*/  ISETP.LE.AND P6, PT, R10, UR4, PT ;  /* 0x000000040a007c0c */ /* 0x001fda000bfc3270 */
[----:B------:R-:W-:Y:S05]  /*22a10*/  @P6 BRA `(.L_x_633) ;  /* 0x0000000400246947 */ /* 0x000fea0003800000 */
[----:B------:R-:W-:Y:S01]  /*22a20*/  IADD3 R7, R5, UR4, RZ ;  /* 0x0000000405077c10 */ /* 0x000fe2000fffe0ff */
[----:B------:R-:W-:Y:S01]  /*22a30*/  BSSY B0, `(.L_x_634) ;  /* 0x0000007000007945 */ /* 0x000fe20003800000 */
[----:B------:R-:W-:Y:S02]  /*22a40*/  IMAD.MOV.U32 R0, RZ, RZ, RZ ;  /* 0x000000ffff007224 */ /* 0x000fe400078e00ff */
[----:B------:R-:W-:-:S13]  /*22a50*/  ISETP.GE.OR P6, PT, R7, R10, !P0 ;  /* 0x0000000a0700720c */ /* 0x000fda00047c6670 */
[----:B------:R-:W-:Y:S05]  /*22a60*/  @P6 BRA `(.L_x_635) ;  /* 0x00000000000c6947 */ /* 0x000fea0003800000 */
[----:B------:R-:W0:Y:S02]  /*22a70*/  LDC.64 R2, c[0x0][0xc80] ;  /* 0x00032000ff027b82 */ /* 0x000e240000000a00 */
[----:B0-----:R-:W-:-:S05]  /*22a80*/  IMAD.WIDE R2, R7, 0x4, R2 ;  /* 0x0000000407027825 */ /* 0x001fca00078e0202 */
[----:B------:R0:W5:Y:S02]  /*22a90*/  LDG.E R0, desc[UR50][R2.64] ;  /* 0x0000003202007981 */ /* 0x000164000c1e1900 */
.L_x_635:
[----:B------:R-:W-:Y:S05]  /*22aa0*/  BSYNC B0 ;  /* 0x0000000000007941 */ /* 0x000fea0003800000 */
.L_x_634:
        /* <DEDUP_REMOVED lines=15> */
[----:B------:R-:W0:Y:S02]  /*22ba0*/  SHFL.IDX PT, R3, R9, 0x1f, 0x1f ;  /* 0x03e01f0009037f89 */ /* 0x000e2400000e0000 */
[----:B0-----:R-:W-:-:S04]  /*22bb0*/  IMAD R3, R3, UR5, RZ ;  /* 0x0000000503037c24 */ /* 0x001fc8000f8e02ff */
[----:B------:R-:W-:-:S05]  /*22bc0*/  IMAD.IADD R4, R3, 0x1, R4 ;  /* 0x0000000103047824 */ /* 0x000fca00078e0204 */
[----:B------:R-:W-:-:S13]  /*22bd0*/  ISETP.GT.AND P6, PT, R4, UR6, PT ;  /* 0x0000000604007c0c */ /* 0x000fda000bfc4270 */
[----:B------:R-:W-:Y:S05]  /*22be0*/  @!P6 BRA `(.L_x_636) ;  /* 0xfffffffc007ce947 */ /* 0x000fea000383ffff */
[----:B------:R-:W-:-:S07]  /*22bf0*/  IMAD.MOV.U32 R7, RZ, RZ, R9 ;  /* 0x000000ffff077224 */ /* 0x000fce00078e0009 */
.L_x_632:
[----:B------:R-:W-:-:S05]  /*22c00*/  IADD3 R8, -R3, R4, RZ ;  /* 0x0000000403087210 */ /* 0x000fca0007ffe1ff */
[----:B------:R-:W-:-:S05]  /*22c10*/  IMAD R2, R7, UR5, R8 ;  /* 0x0000000507027c24 */ /* 0x000fca000f8e0208 */
[----:B------:R-:W-:-:S13]  /*22c20*/  ISETP.GT.AND P0, PT, R2, UR6, PT ;  /* 0x0000000602007c0c */ /* 0x000fda000bf04270 */
[----:B------:R-:W-:-:S04]  /*22c30*/  VOTE.ANY R4, PT, !P0 ;  /* 0x0000000000047806 */ /* 0x000fc800040e0100 */
[----:B------:R-:W0:Y:S01]  /*22c40*/  POPC R19, R4 ;  /* 0x0000000400137309 */ /* 0x000e220000000000 */
[----:B------:R-:W-:Y:S01]  /*22c50*/  ISETP.NE.AND P0, PT, R4, RZ, PT ;  /* 0x000000ff0400720c */ /* 0x000fe20003f05270 */
[----:B0-----:R-:W0:Y:S02]  /*22c60*/  SHFL.IDX PT, R10, R0, R19, 0x1f ;  /* 0x00001f13000a7589 */ /* 0x001e2400000e0000 */
[----:B0-----:R-:W-:-:S04]  /*22c70*/  IABS R9, R10 ;  /* 0x0000000a00097213 */ /* 0x001fc80000000000 */
[----:B------:R-:W0:Y:S08]  /*22c80*/  I2F.RP R6, R9 ;  /* 0x0000000900067306 */ /* 0x000e300000209400 */
[----:B0-----:R-:W0:Y:S02]  /*22c90*/  MUFU.RCP R6, R6 ;  /* 0x0000000600067308 */ /* 0x001e240000001000 */
[----:B0-----:R-:W-:-:S06]  /*22ca0*/  VIADD R2, R6, 0xffffffe ;  /* 0x0ffffffe06027836 */ /* 0x001fcc0000000000 */
[----:B------:R0:W1:Y:S01]  /*22cb0*/  F2I.FTZ.U32.TRUNC.NTZ R3, R2 ;  /* 0x0000000200037305 */ /* 0x000062000021f000 */
[----:B------:R-:W-:Y:S05]  /*22cc0*/  @!P0 BRA `(.L_x_637) ;  /* 0x0000000000088947 */ /* 0x000fea0003800000 */
[----:B------:R-:W-:-:S06]  /*22cd0*/  VIADD R16, R19, 0xffffffff ;  /* 0xffffffff13107836 */ /* 0x000fcc0000000000 */
[----:B------:R2:W3:Y:S02]  /*22ce0*/  SHFL.IDX PT, R16, R7, R16, 0x1f ;  /* 0x00001f1007107589 */ /* 0x0004e400000e0000 */
.L_x_637:
[----:B---3--:R-:W-:Y:S01]  /*22cf0*/  IMAD R16, R16, UR5, R8 ;  /* 0x0000000510107c24 */ /* 0x008fe2000f8e0208 */
[----:B0-----:R-:W-:Y:S01]  /*22d00*/  IABS R2, R10 ;  /* 0x0000000a00027213 */ /* 0x001fe20000000000 */
[----:B------:R-:W-:Y:S01]  /*22d10*/  VIADD R19, R19, UR4 ;  /* 0x0000000413137c36 */ /* 0x000fe20008000000 */
[----:B-1----:R-:W-:Y:S02]  /*22d20*/  IADD3 R0, RZ, -R3, RZ ;  /* 0x80000003ff007210 */ /* 0x002fe40007ffe0ff */
[----:B------:R-:W-:Y:S01]  /*22d30*/  IADD3 R11, -R16, UR6, RZ ;  /* 0x00000006100b7c10 */ /* 0x000fe2000fffe1ff */
[----:B------:R-:W-:Y:S02]  /*22d40*/  IMAD.MOV R4, RZ, RZ, -R2 ;  /* 0x000000ffff047224 */ /* 0x000fe400078e0a02 */
[----:B--2---:R-:W-:Y:S01]  /*22d50*/  IMAD R7, R0, R9, RZ ;  /* 0x0000000900077224 */ /* 0x004fe200078e02ff */
[----:B------:R-:W-:Y:S01]  /*22d60*/  IABS R0, R11 ;  /* 0x0000000b00007213 */ /* 0x000fe20000000000 */
[----:B------:R-:W-:-:S04]  /*22d70*/  IMAD.MOV.U32 R2, RZ, RZ, RZ ;  /* 0x000000ffff027224 */ /* 0x000fc800078e00ff */
[----:B------:R-:W-:Y:S01]  /*22d80*/  IMAD.HI.U32 R2, R3, R7, R2 ;  /* 0x0000000703027227 */ /* 0x000fe200078e0002 */
[----:B------:R-:W-:-:S03]  /*22d90*/  MOV R3, R0 ;  /* 0x0000000000037202 */ /* 0x000fc60000000f00 */
[----:B------:R-:W-:Y:S02]  /*22da0*/  IMAD.MOV.U32 R0, RZ, RZ, R4 ;  /* 0x000000ffff007224 */ /* 0x000fe400078e0004 */
[----:B------:R-:W-:-:S04]  /*22db0*/  IMAD.HI.U32 R2, R2, R3, RZ ;  /* 0x0000000302027227 */ /* 0x000fc800078e00ff */
[----:B------:R-:W-:-:S05]  /*22dc0*/  IMAD R0, R2, R0, R3 ;  /* 0x0000000002007224 */ /* 0x000fca00078e0203 */
[----:B------:R-:W-:-:S13]  /*22dd0*/  ISETP.GT.U32.AND P1, PT, R9, R0, PT ;  /* 0x000000000900720c */ /* 0x000fda0003f24070 */
[----:B------:R-:W-:Y:S01]  /*22de0*/  @!P1 IMAD.IADD R0, R0, 0x1, -R9 ;  /* 0x0000000100009824 */ /* 0x000fe200078e0a09 */
[----:B------:R-:W-:Y:S02]  /*22df0*/  @!P1 IADD3 R2, R2, 0x1, RZ ;  /* 0x0000000102029810 */ /* 0x000fe40007ffe0ff */
[----:B------:R-:W-:Y:S02]  /*22e00*/  ISETP.NE.AND P1, PT, R10, RZ, PT ;  /* 0x000000ff0a00720c */ /* 0x000fe40003f25270 */
[----:B------:R-:W-:Y:S02]  /*22e10*/  ISETP.GE.U32.AND P0, PT, R0, R9, PT ;  /* 0x000000090000720c */ /* 0x000fe40003f06070 */
[----:B------:R-:W-:-:S04]  /*22e20*/  LOP3.LUT R0, R11, R10, RZ, 0x3c, !PT ;  /* 0x0000000a0b007212 */ /* 0x000fc800078e3cff */
[----:B------:R-:W-:-:S07]  /*22e30*/  ISETP.GE.AND P2, PT, R0, RZ, PT ;  /* 0x000000ff0000720c */ /* 0x000fce0003f46270 */
[----:B------:R-:W-:-:S06]  /*22e40*/  @P0 VIADD R2, R2, 0x1 ;  /* 0x0000000102020836 */ /* 0x000fcc0000000000 */
[----:B------:R-:W-:Y:S01]  /*22e50*/  @!P2 IMAD.MOV R2, RZ, RZ, -R2 ;  /* 0x000000ffff02a224 */ /* 0x000fe200078e0a02 */
[----:B------:R-:W-:-:S04]  /*22e60*/  @!P1 LOP3.LUT R2, RZ, R10, RZ, 0x33, !PT ;  /* 0x0000000aff029212 */ /* 0x000fc800078e33ff */
[----:B------:R-:W-:Y:S01]  /*22e70*/  IADD3 R17, -R2, RZ, RZ ;  /* 0x000000ff02117210 */ /* 0x000fe20007ffe1ff */
[----:B------:R-:W-:-:S04]  /*22e80*/  IMAD.MOV.U32 R18, RZ, RZ, R2 ;  /* 0x000000ffff127224 */ /* 0x000fc800078e0002 */
[----:B------:R-:W-:Y:S01]  /*22e90*/  IMAD R17, R10, R17, R11 ;  /* 0x000000110a117224 */ /* 0x000fe200078e020b */
[----:B------:R-:W-:Y:S06]  /*22ea0*/  BRA `(.L_x_638) ;  /* 0x00000000000c7947 */ /* 0x000fec0003800000 */
.L_x_633:
[----:B------:R-:W-:Y:S01]  /*22eb0*/  MOV R17, RZ ;  /* 0x000000ff00117202 */ /* 0x000fe20000000f00 */
[----:B------:R-:W-:Y:S02]  /*22ec0*/  IMAD.U32 R16, RZ, RZ, UR6 ;  /* 0x00000006ff107e24 */ /* 0x000fe4000f8e00ff */
[----:B------:R-:W-:-:S07]  /*22ed0*/  IMAD.MOV.U32 R18, RZ, RZ, RZ ;  /* 0x000000ffff127224 */ /* 0x000fce00078e00ff */
.L_x_638:
[----:B------:R-:W-:-:S13]  /*22ee0*/  ISETP.NE.AND P0, PT, R5, RZ, PT ;  /* 0x000000ff0500720c */ /* 0x000fda0003f05270 */
[----:B------:R-:W0:Y:S01]  /*22ef0*/  @!P0 S2R R3, SR_CgaCtaId ;  /* 0x0000000000038919 */ /* 0x000e220000008800 */
[----:B------:R-:W-:-:S04]  /*22f00*/  @!P0 MOV R0, 0x400 ;  /* 0x0000040000008802 */ /* 0x000fc80000000f00 */
[----:B0-----:R-:W-:-:S05]  /*22f10*/  @!P0 LEA R0, R3, R0, 0x18 ;  /* 0x0000000003008211 */ /* 0x001fca00078ec0ff */
[----:B------:R2:W-:Y:S01]  /*22f20*/  @!P0 STS.128 [R0+0x298d0], R16 ;  /* 0x0298d01000008388 */ /* 0x0005e20000000c00 */
[----:B------:R-:W-:Y:S06]  /*22f30*/  BAR.ARV 0x5, 0x180 ;  /* 0x0146000000007b1d */ /* 0x000fec0000002000 */
.L_x_631:
[----:B------:R3:W-:Y:S01]  /*22f40*/  STL [R1+0x48], RZ ;  /* 0x000048ff01007387 */ /* 0x0007e20000100800 */
[----:B------:R-:W-:Y:S01]  /*22f50*/  ULDC UR4, c[0x0][0xc3c] ;  /* 0x00030f0000047ab9 */ /* 0x000fe20000000800 */
[----:B------:R-:W-:Y:S01]  /*22f60*/  MOV R34, 0x1 ;  /* 0x0000000100227802 */ /* 0x000fe20000000f00 */
[----:B------:R-:W-:Y:S01]  /*22f70*/  IMAD.MOV.U32 R23, RZ, RZ, RZ ;  /* 0x000000ffff177224 */ /* 0x000fe200078e00ff */
[----:B-1----:R-:W-:-:S13]  /*22f80*/  ISETP.GE.AND P0, PT, R19, UR4, PT ;  /* 0x0000000413007c0c */ /* 0x002fda000bf06270 */
[----:B---3--:R-:W-:Y:S05]  /*22f90*/  @P0 BRA `(.L_x_639) ;  /* 0x0000006c001c0947 */ /* 0x008fea0003800000 */
[----:B------:R-:W1:Y:S01]  /*22fa0*/  S2R R12, SR_TID.X ;  /* 0x00000000000c7919 */ /* 0x000e620000002100 */
[----:B------:R-:W3:Y:S01]  /*22fb0*/  S2UR UR4, SR_CgaCtaId ;  /* 0x00000000000479c3 */ /* 0x000ee20000008800 */
[----:B------:R-:W-:Y:S01]  /*22fc0*/  MOV R22, 0x400 ;  /* 0x0000040000167802 */ /* 0x000fe20000000f00 */
[----:B------:R-:W-:Y:S01]  /*22fd0*/  BSSY B7, `(.L_x_639) ;  /* 0x00006c3000077945 */ /* 0x000fe20003800000 */
[----:B------:R-:W-:Y:S01]  /*22fe0*/  IMAD.MOV.U32 R35, RZ, RZ, 0x1 ;  /* 0x00000001ff237424 */ /* 0x000fe200078e00ff */
[----:B------:R-:W-:Y:S01]  /*22ff0*/  MOV R28, RZ ;  /* 0x000000ff001c7202 */ /* 0x000fe20000000f00 */
[----:B------:R-:W-:Y:S01]  /*23000*/  IMAD.MOV.U32 R23, RZ, RZ, RZ ;  /* 0x000000ffff177224 */ /* 0x000fe200078e00ff */
[----:B------:R-:W-:Y:S01]  /*23010*/  ULDC.64 UR40, c[0x0][0x198] ;  /* 0x0000660000287ab9 */ /* 0x000fe20000000a00 */
[----:B------:R-:W-:Y:S01]  /*23020*/  IMAD.MOV.U32 R34, RZ, RZ, 0x1 ;  /* 0x00000001ff227424 */ /* 0x000fe200078e00ff */
[----:B------:R-:W-:Y:S02]  /*23030*/  ULOP3.LUT UR39, UR36, 0x2, URZ, 0xfc, !UPT ;  /* 0x0000000224277892 */ /* 0x000fe4000f8efc3f */
[----:B------:R-:W-:Y:S01]  /*23040*/  ULOP3.LUT UR37, UR36, 0x1, URZ, 0xfc, !UPT ;  /* 0x0000000124257892 */ /* 0x000fe2000f8efc3f */
[----:B------:R-:W-:Y:S01]  /*23050*/  ULDC UR38, c[0x0][0xc] ;  /* 0x0000030000267ab9 */ /* 0x000fe20000000800 */
[C---:B-1----:R-:W-:Y:S01]  /*23060*/  LOP3.LUT R10, R12.reuse, 0x7f, RZ, 0xc0, !PT ;  /* 0x0000007f0c0a7812 */ /* 0x042fe200078ec0ff */
[C---:B0-----:R-:W-:Y:S01]  /*23070*/  IMAD.SHL.U32 R2, R12.reuse, 0x10, RZ ;  /* 0x000000100c027824 */ /* 0x041fe200078e00ff */
[C---:B------:R-:W-:Y:S01]  /*23080*/  SHF.L.U32 R3, R12.reuse, 0x7, RZ ;  /* 0x000000070c037819 */ /* 0x040fe200000006ff */
[C---:B------:R-:W-:Y:S01]  /*23090*/  IMAD.SHL.U32 R11, R12.reuse, 0x2, RZ ;  /* 0x000000020c0b7824 */ /* 0x040fe200078e00ff */
[----:B------:R-:W-:Y:S01]  /*230a0*/  SHF.R.U32.HI R7, RZ, 0x5, R10 ;  /* 0x00000005ff077819 */ /* 0x000fe2000001160a */
[----:B------:R-:W-:Y:S01]  /*230b0*/  IMAD.SHL.U32 R37, R12, 0x4, RZ ;  /* 0x000000040c257824 */ /* 0x000fe200078e00ff */
[----:B--2---:R-:W-:-:S02]  /*230c0*/  LOP3.LUT R0, R2, 0x1b0, RZ, 0xc0, !PT ;  /* 0x000001b002007812 */ /* 0x004fc400078ec0ff */
[----:B------:R-:W-:Y:S01]  /*230d0*/  SHF.R.U32.HI R5, RZ, 0x1, R12 ;  /* 0x00000001ff057819 */ /* 0x000fe2000001160c */
[----:B------:R-:W-:Y:S01]  /*230e0*/  IMAD.SHL.U32 R9, R7, 0x200, RZ ;  /* 0x0000020007097824 */ /* 0x000fe200078e00ff */
[----:B------:R-:W-:Y:S02]  /*230f0*/  LOP3.LUT R4, R3, 0x380, RZ, 0xc0, !PT ;  /* 0x0000038003047812 */ /* 0x000fe400078ec0ff */
[----:B------:R-:W-:Y:S02]  /*23100*/  LOP3.LUT R11, R0, 0x30, R11, 0x78, !PT ;  /* 0x00000030000b7812 */ /* 0x000fe400078e780b */
[----:B------:R-:W-:Y:S02]  /*23110*/  SHF.L.U32 R0, R12, 0x5, RZ ;  /* 0x000000050c007819 */ /* 0x000fe400000006ff */
[----:B------:R-:W-:Y:S02]  /*23120*/  LOP3.LUT R6, R9, 0x40, R2, 0xf8, !PT ;  /* 0x0000004009067812 */ /* 0x000fe400078ef802 */
[----:B------:R-:W-:-:S02]  /*23130*/  LOP3.LUT R5, R4, 0x30, R5, 0xf8, !PT ;  /* 0x0000003004057812 */ /* 0x000fc400078ef805 */
[----:B------:R-:W-:Y:S02]  /*23140*/  LOP3.LUT R4, R0, 0x80, RZ, 0xc0, !PT ;  /* 0x0000008000047812 */ /* 0x000fe400078ec0ff */
[----:B------:R-:W-:Y:S02]  /*23150*/  LOP3.LUT R8, R6, R11, RZ, 0xfc, !PT ;  /* 0x0000000b06087212 */ /* 0x000fe400078efcff */
[----:B------:R-:W-:Y:S02]  /*23160*/  LOP3.LUT R6, R4, 0x10, R12, 0xf8, !PT ;  /* 0x0000001004067812 */ /* 0x000fe400078ef80c */
[----:B------:R-:W-:Y:S01]  /*23170*/  LOP3.LUT R9, R9, 0x60, R0, 0xf8, !PT ;  /* 0x0000006009097812 */ /* 0x000fe200078ef800 */
[----:B------:R-:W-:Y:S01]  /*23180*/  STL [R1+0x18], R8 ;  /* 0x0000180801007387 */ /* 0x000fe20000100800 */
[----:B------:R-:W-:Y:S02]  /*23190*/  LOP3.LUT R4, R5, 0x70, R2, 0x78, !PT ;  /* 0x0000007005047812 */ /* 0x000fe400078e7802 */
[----:B------:R-:W-:-:S02]  /*231a0*/  LOP3.LUT R6, R6, 0x10, R37, 0x78, !PT ;  /* 0x0000001006067812 */ /* 0x000fc400078e7825 */
[----:B------:R-:W-:Y:S02]  /*231b0*/  LOP3.LUT R9, R9, 0x100, R0, 0xf8, !PT ;  /* 0x0000010009097812 */ /* 0x000fe400078ef800 */
[----:B------:R-:W-:Y:S02]  /*231c0*/  LOP3.LUT R4, R4, 0xc00, R3, 0xf8, !PT ;  /* 0x00000c0004047812 */ /* 0x000fe400078ef803 */
[----:B------:R-:W-:Y:S02]  /*231d0*/  LOP3.LUT R3, R9, R6, RZ, 0xfc, !PT ;  /* 0x0000000609037212 */ /* 0x000fe400078efcff */
[----:B------:R-:W-:Y:S01]  /*231e0*/  R2P PR, R12, 0x14 ;  /* 0x000000140c007804 */ /* 0x000fe20000000000 */
[----:B------:R3:W-:Y:S01]  /*231f0*/  STL [R1+0x24], R4 ;  /* 0x0000240401007387 */ /* 0x0007e20000100800 */
[----:B------:R-:W-:Y:S02]  /*23200*/  LOP3.LUT R11, R0, 0x380, RZ, 0xc0, !PT ;  /* 0x00000380000b7812 */ /* 0x000fe400078ec0ff */
[----:B------:R-:W-:Y:S01]  /*23210*/  SHF.L.U32 R6, R7, 0xa, RZ ;  /* 0x0000000a07067819 */ /* 0x000fe200000006ff */
[----:B------:R0:W-:Y:S01]  /*23220*/  STL [R1+0x20], R3 ;  /* 0x0000200301007387 */ /* 0x0001e20000100800 */
[----:B------:R-:W-:-:S02]  /*23230*/  SHF.R.U32.HI R5, RZ, 0x2, R10 ;  /* 0x00000002ff057819 */ /* 0x000fc4000001160a */
[----:B------:R-:W-:Y:S02]  /*23240*/  LOP3.LUT R11, R11, 0x30, R2, 0xf8, !PT ;  /* 0x000000300b0b7812 */ /* 0x000fe400078ef802 */
[----:B------:R-:W-:Y:S01]  /*23250*/  LOP3.LUT R2, R2, 0x30, RZ, 0xc0, !PT ;  /* 0x0000003002027812 */ /* 0x000fe200078ec0ff */
[----:B---3--:R-:W-:Y:S01]  /*23260*/  IMAD.U32 R4, RZ, RZ, UR4 ;  /* 0x00000004ff047e24 */ /* 0x008fe2000f8e00ff */
[----:B------:R-:W-:Y:S02]  /*23270*/  LOP3.LUT R0, R5, 0x60, R0, 0xf8, !PT ;  /* 0x0000006005007812 */ /* 0x000fe400078ef800 */
[----:B------:R-:W-:Y:S01]  /*23280*/  LOP3.LUT R37, R11, 0x70, R37, 0x78, !PT ;  /* 0x000000700b257812 */ /* 0x000fe200078e7825 */
[----:B0-----:R-:W-:Y:S01]  /*23290*/  IMAD.MOV.U32 R3, RZ, RZ, 0x40 ;  /* 0x00000040ff037424 */ /* 0x001fe200078e00ff */
[----:B------:R-:W-:-:S04]  /*232a0*/  LEA R22, R4, R22, 0x18 ;  /* 0x0000001604167211 */ /* 0x000fc800078ec0ff */
[C---:B------:R-:W-:Y:S02]  /*232b0*/  SEL R6, R3.reuse, 0xffffffc0, !P2 ;  /* 0xffffffc003067807 */ /* 0x040fe40005000000 */
[----:B------:R-:W-:-:S03]  /*232c0*/  SEL R3, R3, 0xffffffc0, !P4 ;  /* 0xffffffc003037807 */ /* 0x000fc60006000000 */
[----:B------:R-:W-:Y:S04]  /*232d0*/  STL [R1+0x28], R6 ;  /* 0x0000280601007387 */ /* 0x000fe80000100800 */
[----:B------:R0:W-:Y:S04]  /*232e0*/  STL [R1+0x14], R4 ;  /* 0x0000140401007387 */ /* 0x0001e80000100800 */
[----:B------:R1:W-:Y:S04]  /*232f0*/  STL [R1+0x4], R3 ;  /* 0x0000040301007387 */ /* 0x0003e80000100800 */
[----:B------:R2:W-:Y:S01]  /*23300*/  STL [R1+0x48], RZ ;  /* 0x000048ff01007387 */ /* 0x0005e20000100800 */
[----:B0-----:R-:W-:-:S02]  /*23310*/  LOP3.LUT R4, R2, 0x40, RZ, 0xfc, !PT ;  /* 0x0000004002047812 */ /* 0x001fc400078efcff */
[----:B-1----:R-:W-:Y:S02]  /*23320*/  LOP3.LUT R3, R2, 0x80, RZ, 0xfc, !PT ;  /* 0x0000008002037812 */ /* 0x002fe400078efcff */
[----:B------:R-:W-:Y:S02]  /*23330*/  LOP3.LUT R2, R0, 0x80, RZ, 0xfc, !PT ;  /* 0x0000008000027812 */ /* 0x000fe400078efcff */
[----:B------:R-:W-:-:S05]  /*23340*/  IADD3 R0, R22, R8, RZ ;  /* 0x0000000816007210 */ /* 0x000fca0007ffe0ff */
[----:B------:R2:W-:Y:S02]  /*23350*/  STL [R1+0x2c], R0 ;  /* 0x00002c0001007387 */ /* 0x0005e40000100800 */
.L_x_755:
[----:B0-----:R-:W0:Y:S02]  /*23360*/  LDC.64 R24, c[0x0][0xc88] ;  /* 0x00032200ff187b82 */ /* 0x001e240000000a00 */
[----:B0-----:R-:W-:-:S06]  /*23370*/  IMAD.WIDE R24, R19, 0x4, R24 ;  /* 0x0000000413187825 */ /* 0x001fcc00078e0218 */
[----:B------:R-:W2:Y:S01]  /*23380*/  LDG.E R24, desc[UR50][R24.64] ;  /* 0x0000003218187981 */ /* 0x000ea2000c1e1900 */
[----:B------:R-:W-:Y:S05]  /*23390*/  YIELD ;  /* 0x0000000000007946 */ /* 0x000fea0003800000 */
[----:B------:R-:W-:Y:S01]  /*233a0*/  ULDC.64 UR4, c[0x0][0xa28] ;  /* 0x00028a0000047ab9 */ /* 0x000fe20000000a00 */
[----:B------:R-:W-:Y:S01]  /*233b0*/  ULDC.64 UR8, c[0x0][0xa18] ;  /* 0x0002860000087ab9 */ /* 0x000fe20000000a00 */
[----:B------:R-:W-:Y:S01]  /*233c0*/  ISETP.NE.U32.AND P0, PT, RZ, UR4, PT ;  /* 0x00000004ff007c0c */ /* 0x000fe2000bf05070 */
[----:B------:R-:W-:Y:S01]  /*233d0*/  IMAD.MOV.U32 R9, RZ, RZ, RZ ;  /* 0x000000ffff097224 */ /* 0x000fe200078e00ff */
[----:B------:R-:W-:-:S02]  /*233e0*/  ULDC.64 UR6, c[0x0][0xa10] ;  /* 0x0002840000067ab9 */ /* 0x000fc40000000a00 */
[----:B------:R-:W-:Y:S02]  /*233f0*/  ISETP.NE.AND.EX P0, PT, RZ, UR5, PT, P0 ;  /* 0x00000005ff007c0c */ /* 0x000fe4000bf05300 */
[----:B------:R-:W-:-:S04]  /*23400*/  ISETP.NE.U32.AND P2, PT, RZ, UR8, PT ;  /* 0x00000008ff007c0c */ /* 0x000fc8000bf45070 */
[----:B------:R-:W-:Y:S02]  /*23410*/  ISETP.NE.AND.EX P2, PT, RZ, UR9, PT, P2 ;  /* 0x00000009ff007c0c */ /* 0x000fe4000bf45320 */
[----:B------:R-:W-:Y:S02]  /*23420*/  MOV R29, RZ ;  /* 0x000000ff001d7202 */ /* 0x000fe40000000f00 */
[----:B-12---:R-:W-:-:S03]  /*23430*/  SHF.R.S32.HI R0, RZ, 0x1f, R24 ;  /* 0x0000001fff007819 */ /* 0x006fc60000011418 */
[C---:B---3--:R-:W-:Y:S01]  /*23440*/  @P0 LEA R2, P1, R24.reuse, UR4, 0x2 ;  /* 0x0000000418020c11 */ /* 0x048fe2000f8210ff */
[C---:B------:R-:W-:Y:S01]  /*23450*/  IMAD.SHL.U32 R26, R24.reuse, 0x4, RZ ;  /* 0x00000004181a7824 */ /* 0x040fe200078e00ff */
[C-C-:B------:R-:W-:Y:S01]  /*23460*/  SHF.L.U64.HI R27, R24.reuse, 0x2, R0.reuse ;  /* 0x00000002181b7819 */ /* 0x140fe20000010200 */
[----:B------:R0:W-:Y:S01]  /*23470*/  STL [R1+0x40], R0 ;  /* 0x0000400001007387 */ /* 0x0001e20000100800 */
[----:B------:R-:W-:Y:S01]  /*23480*/  @P0 LEA.HI.X R3, R24, UR5, R0, 0x2, P1 ;  /* 0x0000000518030c11 */ /* 0x000fe200088f1400 */
[----:B------:R-:W-:-:S04]  /*23490*/  ULDC.64 UR4, c[0x0][0xa00] ;  /* 0x0002800000047ab9 */ /* 0x000fc80000000a00 */
[----:B------:R1:W2:Y:S01]  /*234a0*/  @P0 LDG.E R9, desc[UR50][R2.64] ;  /* 0x0000003202090981 */ /* 0x0002a2000c1e1900 */
[----:B------:R-:W-:Y:S02]  /*234b0*/  ISETP.NE.U32.AND P0, PT, RZ, UR4, PT ;  /* 0x00000004ff007c0c */ /* 0x000fe4000bf05070 */
[----:B------:R-:W-:Y:S01]  /*234c0*/  ISETP.NE.U32.AND P1, PT, RZ, UR6, PT ;  /* 0x00000006ff007c0c */ /* 0x000fe2000bf25070 */
[----:B0-----:R-:W-:Y:S01]  /*234d0*/  IMAD.MOV.U32 R0, RZ, RZ, RZ ;  /* 0x000000ffff007224 */ /* 0x001fe200078e00ff */
[----:B------:R-:W-:Y:S02]  /*234e0*/  ISETP.NE.AND.EX P0, PT, RZ, UR5, PT, P0 ;  /* 0x00000005ff007c0c */ /* 0x000fe4000bf05300 */
[----:B------:R-:W-:Y:S02]  /*234f0*/  ISETP.NE.AND.EX P1, PT, RZ, UR7, PT, P1 ;  /* 0x00000007ff007c0c */ /* 0x000fe4000bf25310 */
[C---:B------:R-:W-:Y:S02]  /*23500*/  IADD3 R4, P4, R26.reuse, UR6, RZ ;  /* 0x000000061a047c10 */ /* 0x040fe4000ff9e0ff */
[----:B-1----:R-:W-:Y:S01]  /*23510*/  IADD3 R2, P3, R26, UR4, RZ ;  /* 0x000000041a027c10 */ /* 0x002fe2000ff7e0ff */
[----:B------:R-:W-:Y:S01]  /*23520*/  ULDC UR4, c[0x0][0x288] ;  /* 0x0000a20000047ab9 */ /* 0x000fe20000000800 */
[----:B------:R-:W-:-:S02]  /*23530*/  IADD3.X R5, R27, UR7, RZ, P4, !PT ;  /* 0x000000071b057c10 */ /* 0x000fc4000a7fe4ff */
[C---:B------:R-:W-:Y:S02]  /*23540*/  IADD3.X R3, R27.reuse, UR5, RZ, P3, !PT ;  /* 0x000000051b037c10 */ /* 0x040fe40009ffe4ff */
[----:B------:R-:W-:Y:S01]  /*23550*/  @P2 IADD3 R6, P3, R26, UR8, RZ ;  /* 0x000000081a062c10 */ /* 0x000fe2000ff7e0ff */
[----:B------:R-:W-:Y:S01]  /*23560*/  IMAD.U32 R8, RZ, RZ, UR4 ;  /* 0x00000004ff087e24 */ /* 0x000fe2000f8e00ff */
[----:B------:R-:W-:Y:S01]  /*23570*/  ULDC.64 UR4, c[0x0][0x418] ;  /* 0x0001060000047ab9 */ /* 0x000fe20000000a00 */
[----:B------:R-:W5:Y:S01]  /*23580*/  @P0 LDG.E R29, desc[UR50][R2.64] ;  /* 0x00000032021d0981 */ /* 0x000f62000c1e1900 */
[----:B------:R-:W-:-:S03]  /*23590*/  @P2 IADD3.X R7, R27, UR9, RZ, P3, !PT ;  /* 0x000000091b072c10 */ /* 0x000fc60009ffe4ff */
[----:B------:R-:W5:Y:S04]  /*235a0*/  @P1 LDG.E R0, desc[UR50][R4.64] ;  /* 0x0000003204001981 */ /* 0x000f68000c1e1900 */
[----:B------:R0:W3:Y:S01]  /*235b0*/  @P2 LDG.E R8, desc[UR50][R6.64] ;  /* 0x0000003206082981 */ /* 0x0000e2000c1e1900 */
[----:B------:R-:W-:-:S03]  /*235c0*/  UISETP.NE.U32.AND UP0, UPT, UR4, URZ, UPT ;  /* 0x0000003f0400728c */ /* 0x000fc6000bf05070 */
[----:B------:R-:W-:Y:S01]  /*235d0*/  ULDC UR4, c[0x0][0x424] ;  /* 0x0001090000047ab9 */ /* 0x000fe20000000800 */
[----:B------:R-:W-:-:S03]  /*235e0*/  UISETP.NE.AND.EX UP0, UPT, UR5, URZ, UPT, UP0 ;  /* 0x0000003f0500728c */ /* 0x000fc6000bf05300 */
[----:B------:R-:W-:Y:S01]  /*235f0*/  ULDC UR5, c[0x0][0x2f0] ;  /* 0x0000bc0000057ab9 */ /* 0x000fe20000000800 */
[----:B------:R-:W-:-:S04]  /*23600*/  USEL UR4, UR4, 0x1, UP0 ;  /* 0x0000000104047887 */ /* 0x000fc80008000000 */
[----:B------:R-:W-:-:S03]  /*23610*/  UIMAD UR4, UR4, UR5, URZ ;  /* 0x00000005040472a4 */ /* 0x000fc6000f8e023f */
[----:B------:R-:W-:Y:S02]  /*23620*/  ULDC UR5, c[0x0][0x348] ;  /* 0x0000d20000057ab9 */ /* 0x000fe40000000800 */
[----:B0-----:R-:W-:Y:S01]  /*23630*/  MOV R6, UR5 ;  /* 0x0000000500067c02 */ /* 0x001fe20008000f00 */
[----:B------:R-:W-:Y:S01]  /*23640*/  IMAD.U32 R7, RZ, RZ, UR4 ;  /* 0x00000004ff077e24 */ /* 0x000fe2000f8e00ff */
[----:B--2---:R0:W-:Y:S04]  /*23650*/  STL [R1+0xc], R9 ;  /* 0x00000c0901007387 */ /* 0x0041e80000100800 */
[----:B---3--:R0:W-:Y:S01]  /*23660*/  STL [R1+0x44], R8 ;  /* 0x0000440801007387 */ /* 0x0081e20000100800 */
[----:B------:R-:W-:Y:S05]  /*23670*/  @P2 BRA `(.L_x_640) ;  /* 0x0000000000142947 */ /* 0x000fea0003800000 */
[----:B------:R-:W-:Y:S05]  /*23680*/  @!P0 BRA `(.L_x_640) ;  /* 0x0000000000108947 */ /* 0x000fea0003800000 */
[----:B0-----:R-:W2:Y:S04]  /*23690*/  LDG.E R8, desc[UR50][R2.64] ;  /* 0x0000003202087981 */ /* 0x001ea8000c1e1900 */
[----:B------:R-:W2:Y:S02]  /*236a0*/  LDG.E R2, desc[UR50][R2.64+0x4] ;  /* 0x0000043202027981 */ /* 0x000ea4000c1e1900 */
[----:B--2---:R-:W-:-:S05]  /*236b0*/  IMAD.IADD R2, R2, 0x1, -R8 ;  /* 0x0000000102027824 */ /* 0x004fca00078e0a08 */
[----:B------:R1:W-:Y:S02]  /*236c0*/  STL [R1+0x44], R2 ;  /* 0x0000440201007387 */ /* 0x0003e40000100800 */
.L_x_640:
[----:B------:R-:W-:Y:S01]  /*236d0*/  ULDC.64 UR4, c[0x0][0xa20] ;  /* 0x0002880000047ab9 */ /* 0x000fe20000000a00 */
[----:B------:R-:W-:Y:S02]  /*236e0*/  MOV R33, R24 ;  /* 0x0000001800217202 */ /* 0x000fe40000000f00 */
[----:B------:R-:W-:-:S04]  /*236f0*/  ISETP.NE.U32.AND P0, PT, RZ, UR4, PT ;  /* 0x00000004ff007c0c */ /* 0x000fc8000bf05070 */
[----:B------:R-:W-:-:S13]  /*23700*/  ISETP.NE.AND.EX P0, PT, RZ, UR5, PT, P0 ;  /* 0x00000005ff007c0c */ /* 0x000fda000bf05300 */
[----:B------:R-:W-:Y:S05]  /*23710*/  @!P0 BRA `(.L_x_641) ;  /* 0x0000000000108947 */ /* 0x000fea0003800000 */
[----:B-1----:R-:W-:-:S04]  /*23720*/  IADD3 R2, P0, R26, UR4, RZ ;  /* 0x000000041a027c10 */ /* 0x002fc8000ff1e0ff */
[----:B------:R-:W-:-:S05]  /*23730*/  IADD3.X R3, R27, UR5, RZ, P0, !PT ;  /* 0x000000051b037c10 */ /* 0x000fca00087fe4ff */
[----:B------:R2:W5:Y:S01]  /*23740*/  LDG.E R7, desc[UR50][R2.64] ;  /* 0x0000003202077981 */ /* 0x000562000c1e1900 */
[----:B------:R-:W-:Y:S05]  /*23750*/  BRA `(.L_x_642) ;  /* 0x0000000000247947 */ /* 0x000fea0003800000 */
.L_x_641:
[----:B------:R-:W-:Y:S02]  /*23760*/  ULDC.64 UR4, c[0x0][0xa08] ;  /* 0x0002820000047ab9 */ /* 0x000fe40000000a00 */
[----:B------:R-:W-:-:S04]  /*23770*/  ISETP.NE.U32.AND P0, PT, RZ, UR4, PT ;  /* 0x00000004ff007c0c */ /* 0x000fc8000bf05070 */
[----:B------:R-:W-:-:S13]  /*23780*/  ISETP.NE.AND.EX P0, PT, RZ, UR5, PT, P0 ;  /* 0x00000005ff007c0c */ /* 0x000fda000bf05300 */
[----:B------:R-:W-:Y:S05]  /*23790*/  @!P0 BRA `(.L_x_642) ;  /* 0x0000000000148947 */ /* 0x000fea0003800000 */
[----:B-1----:R-:W1:Y:S02]  /*237a0*/  LDC.64 R2, c[0x0][0xa08] ;  /* 0x00028200ff027b82 */ /* 0x002e640000000a00 */
[----:B-1----:R-:W-:-:S05]  /*237b0*/  IMAD.WIDE R2, R33, 0x4, R2 ;  /* 0x0000000421027825 */ /* 0x002fca00078e0202 */
[----:B------:R-:W2:Y:S04]  /*237c0*/  LDG.E R7, desc[UR50][R2.64] ;  /* 0x0000003202077981 */ /* 0x000ea8000c1e1900 */
[----:B------:R-:W2:Y:S02]  /*237d0*/  LDG.E R2, desc[UR50][R2.64+0x4] ;  /* 0x0000043202027981 */ /* 0x000ea4000c1e1900 */
[----:B--2---:R-:W-:-:S07]  /*237e0*/  IMAD.IADD R7, R2, 0x1, -R7 ;  /* 0x0000000102077824 */ /* 0x004fce00078e0a07 */
.L_x_642:
[----:B-12---:R-:W2:Y:S04]  /*237f0*/  @P1 LDG.E R2, desc[UR50][R4.64] ;  /* 0x0000003204021981 */ /* 0x006ea8000c1e1900 */
[----:B------:R-:W2:Y:S01]  /*23800*/  @P1 LDG.E R4, desc[UR50][R4.64+0x4] ;  /* 0x0000043204041981 */ /* 0x000ea2000c1e1900 */
[----:B-----5:R-:W-:Y:S01]  /*23810*/  IADD3 R7, -R9, R7, RZ ;  /* 0x0000000709077210 */ /* 0x020fe20007ffe1ff */
[----:B------:R-:W-:Y:S01]  /*23820*/  BSSY B0, `(.L_x_643) ;  /* 0x0000118000007945 */ /* 0x000fe20003800000 */
[----:B--2---:R-:W-:-:S04]  /*23830*/  @P1 IMAD.IADD R6, R4, 0x1, -R2 ;  /* 0x0000000104061824 */ /* 0x004fc800078e0a02 */
[----:B------:R-:W-:-:S04]  /*23840*/  IMAD.IADD R25, R7, 0x1, R6 ;  /* 0x0000000107197824 */ /* 0x000fc800078e0206 */
[----:B------:R-:W-:-:S04]  /*23850*/  VIADD R32, R25, 0x9f ;  /* 0x0000009f19207836 */ /* 0x000fc80000000000 */
[----:B------:R-:W-:-:S05]  /*23860*/  IMAD.HI R32, R32, 0x66666667, RZ ;  /* 0x6666666720207827 */ /* 0x000fca00078e02ff */
[----:B------:R-:W-:-:S04]  /*23870*/  SHF.R.U32.HI R2, RZ, 0x1f, R32 ;  /* 0x0000001fff027819 */ /* 0x000fc80000011620 */
[----:B------:R-:W-:-:S05]  /*23880*/  LEA.HI.SX32 R32, R32, R2, 0x1a ;  /* 0x0000000220207211 */ /* 0x000fca00078fd2ff */
[----:B------:R-:W-:Y:S01]  /*23890*/  IMAD R2, R32, 0xa0, -R7 ;  /* 0x000000a020027824 */ /* 0x000fe200078e0a07 */
[----:B------:R-:W-:-:S04]  /*238a0*/  IADD3 R7, -R7, RZ, RZ ;  /* 0x000000ff07077210 */ /* 0x000fc80007ffe1ff */
[----:B------:R-:W-:Y:S02]  /*238b0*/  VIMNMX R2, R2, R6, PT ;  /* 0x0000000602027248 */ /* 0x000fe40003fe0100 */
[----:B------:R-:W-:-:S04]  /*238c0*/  VIMNMX R7, RZ, R7, !PT ;  /* 0x00000007ff077248 */ /* 0x000fc80007fe0100 */
[----:B------:R-:W-:Y:S01]  /*238d0*/  ISETP.GT.AND P0, PT, R2, R7, PT ;  /* 0x000000070200720c */ /* 0x000fe20003f04270 */
[----:B------:R-:W-:-:S05]  /*238e0*/  IMAD.WIDE.U32 R4, R7, -0x33333333, RZ ;  /* 0xcccccccd07047825 */ /* 0x000fca00078e00ff */
[----:B------:R-:W-:-:S05]  /*238f0*/  SHF.R.U32.HI R4, RZ, 0x7, R5 ;  /* 0x00000007ff047819 */ /* 0x000fca0000011605 */
[----:B------:R-:W-:Y:S02]  /*23900*/  IMAD.MOV.U32 R3, RZ, RZ, R4 ;  /* 0x000000ffff037224 */ /* 0x000fe400078e0004 */
[----:B------:R-:W-:-:S04]  /*23910*/  @P0 VIADD R2, R2, 0x9f ;  /* 0x0000009f02020836 */ /* 0x000fc80000000000 */
[----:B------:R-:W-:-:S05]  /*23920*/  @P0 IMAD.HI R2, R2, 0x66666667, RZ ;  /* 0x6666666702020827 */ /* 0x000fca00078e02ff */
[----:B------:R-:W-:-:S04]  /*23930*/  @P0 SHF.R.U32.HI R5, RZ, 0x1f, R2 ;  /* 0x0000001fff050819 */ /* 0x000fc80000011602 */
[----:B------:R-:W-:Y:S02]  /*23940*/  @P0 LEA.HI.SX32 R3, R2, R5, 0x1a ;  /* 0x0000000502030211 */ /* 0x000fe400078fd2ff */
[----:B------:R-:W-:Y:S02]  /*23950*/  PLOP3.LUT P0, PT, PT, PT, PT, 0x80, 0x0 ;  /* 0x000000000000781c */ /* 0x000fe40003f0f070 */
[----:B------:R-:W-:-:S13]  /*23960*/  ISETP.GT.AND P2, PT, R3, R4, PT ;  /* 0x000000040300720c */ /* 0x000fda0003f44270 */
[----:B------:R-:W-:Y:S05]  /*23970*/  @!P2 BRA `(.L_x_644) ;  /* 0x000000100008a947 */ /* 0x000fea0003800000 */
[----:B------:R-:W-:Y:S01]  /*23980*/  UMOV UR4, 0xffffffff ;  /* 0xffffffff00047882 */ /* 0x000fe20000000000 */
[----:B------:R-:W-:Y:S02]  /*23990*/  SEL R2, R33, RZ, !P1 ;  /* 0x000000ff21027207 */ /* 0x000fe40004800000 */
[----:B------:R-:W-:Y:S05]  /*239a0*/  BRA.DIV UR4, `(.L_x_645) ;  /* 0x0000008a04587947 */ /* 0x000fea000b800000 */
[----:B------:R-:W1:Y:S02]  /*239b0*/  S2R R5, SR_TID.X ;  /* 0x0000000000057919 */ /* 0x000e640000002100 */
[----:B-1----:R-:W-:-:S04]  /*239c0*/  SHF.R.U32.HI R5, RZ, 0x5, R5 ;  /* 0x00000005ff057819 */ /* 0x002fc80000011605 */
[----:B------:R-:W-:-:S05]  /*239d0*/  LOP3.LUT R5, R5, 0x3, RZ, 0xc0, !PT ;  /* 0x0000000305057812 */ /* 0x000fca00078ec0ff */
[----:B------:R1:W2:Y:S02]  /*239e0*/  SHFL.IDX PT, R14, R5, RZ, 0x1f ;  /* 0x00001fff050e7589 */ /* 0x0002a400000e0000 */
.L_x_866:
[----:B--2---:R-:W-:Y:S02]  /*239f0*/  ISETP.NE.AND P0, PT, R14, RZ, PT ;  /* 0x000000ff0e00720c */ /* 0x004fe40003f05270 */
[----:B------:R-:W-:-:S11]  /*23a00*/  PLOP3.LUT P6, PT, PT, PT, PT, 0x8, 0x0 ;  /* 0x000000000000781c */ /* 0x000fd60003fce170 */
[----:B------:R-:W-:Y:S05]  /*23a10*/  @P0 BRA `(.L_x_646) ;  /* 0x00000000000c0947 */ /* 0x000fea0003800000 */
[----:B------:R-:W-:-:S03]  /*23a20*/  UMOV UR4, 0xffffffff ;  /* 0xffffffff00047882 */ /* 0x000fc60000000000 */
[----:B------:R-:W-:Y:S05]  /*23a30*/  BRA.DIV UR4, `(.L_x_647) ;  /* 0x0000008a04687947 */ /* 0x000fea000b800000 */
[----:B------:R-:W-:-:S13]  /*23a40*/  ELECT P6, URZ, PT ;  /* 0x00000000003f782f */ /* 0x000fda00038c0000 */
.L_x_646:
[----:B-1----:R-:W2:Y:S01]  /*23a50*/  LDL R5, [R1+0x48] ;  /* 0x0000480001057983 */ /* 0x002ea20000100800 */
[----:B------:R-:W-:Y:S01]  /*23a60*/  BSSY B1, `(.L_x_648) ;  /* 0x0000008000017945 */ /* 0x000fe20003800000 */
[----:B--2---:R-:W-:-:S04]  /*23a70*/  IADD3 R5, R5, 0x1, RZ ;  /* 0x0000000105057810 */ /* 0x004fc80007ffe0ff */
[----:B------:R-:W-:-:S04]  /*23a80*/  LEA.HI R6, R5, R5, RZ, 0x1 ;  /* 0x0000000505067211 */ /* 0x000fc800078f08ff */
[----:B------:R-:W-:-:S05]  /*23a90*/  LOP3.LUT R6, R6, 0xfffffffe, RZ, 0xc0, !PT ;  /* 0xfffffffe06067812 */ /* 0x000fca00078ec0ff */
[----:B------:R-:W-:-:S05]  /*23aa0*/  IMAD.IADD R5, R5, 0x1, -R6 ;  /* 0x0000000105057824 */ /* 0x000fca00078e0a06 */
[----:B------:R-:W-:-:S04]  /*23ab0*/  SHF.L.U32 R5, R5, 0x1f, RZ ;  /* 0x0000001f05057819 */ /* 0x000fc800000006ff */
[----:B------:R-:W1:Y:S02]  /*23ac0*/  SYNCS.PHASECHK.TRANS64.TRYWAIT P0, [R22+URZ+0x29820], R5 ;  /* 0x02982005160075a7 */ /* 0x000e64000800017f */
[----:B-1----:R-:W-:Y:S05]  /*23ad0*/  @!P0 BRA `(.L_x_649) ;  /* 0x0000008800608947 */ /* 0x002fea0003800000 */
.L_x_869:
[----:B------:R-:W-:Y:S05]  /*23ae0*/  BSYNC B1 ;  /* 0x0000000000017941 */ /* 0x000fea0003800000 */
.L_x_648:
[----:B------:R-:W-:Y:S04]  /*23af0*/  BSSY B1, `(.L_x_650) ;  /* 0x000006c000017945 */ /* 0x000fe80003800000 */
[----:B------:R-:W-:Y:S05]  /*23b00*/  @!P6 BRA `(.L_x_651) ;  /* 0x0000000400a8e947 */ /* 0x000fea0003800000 */
[----:B0-----:R-:W-:Y:S01]  /*23b10*/  IMAD R9, R28, 0x8, R22 ;  /* 0x000000081c097824 */ /* 0x001fe200078e0216 */
[----:B------:R-:W-:Y:S01]  /*23b20*/  SHF.L.U32 R8, R35, 0x1f, RZ ;  /* 0x0000001f23087819 */ /* 0x000fe200000006ff */
[----:B------:R-:W0:Y:S01]  /*23b30*/  S2R R6, SR_TID.X ;  /* 0x0000000000067919 */ /* 0x000e220000002100 */
[----:B------:R-:W-:Y:S02]  /*23b40*/  BSSY B2, `(.L_x_652) ;  /* 0x0000005000027945 */ /* 0x000fe40003800000 */
[----:B------:R-:W2:Y:S01]  /*23b50*/  SYNCS.PHASECHK.TRANS64.TRYWAIT P0, [R9+URZ+0x298a0], R8 ;  /* 0x0298a008090075a7 */ /* 0x000ea2000800017f */
[----:B0-----:R-:W-:-:S04]  /*23b60*/  LOP3.LUT R6, R6, 0x7f, RZ, 0xc0, !PT ;  /* 0x0000007f06067812 */ /* 0x001fc800078ec0ff */
[----:B------:R-:W-:Y:S01]  /*23b70*/  ISETP.NE.AND P1, PT, R6, RZ, PT ;  /* 0x000000ff0600720c */ /* 0x000fe20003f25270 */
[----:B--2---:R-:W-:-:S12]  /*23b80*/  @!P0 BRA `(.L_x_653) ;  /* 0x0000008800488947 */ /* 0x004fd80003800000 */
.L_x_870:
[----:B------:R-:W-:Y:S05]  /*23b90*/  BSYNC B2 ;  /* 0x0000000000027941 */ /* 0x000fea0003800000 */
.L_x_652:
[----:B------:R-:W-:Y:S04]  /*23ba0*/  BSSY B2, `(.L_x_654) ;  /* 0x0000009000027945 */ /* 0x000fe80003800000 */
[----:B------:R-:W-:Y:S05]  /*23bb0*/  @P1 BRA `(.L_x_655) ;  /* 0x00000000001c1947 */ /* 0x000fea0003800000 */
[----:B-1----:R-:W1:Y:S02]  /*23bc0*/  S2R R5, SR_TID.X ;  /* 0x0000000000057919 */ /* 0x002e640000002100 */
[----:B-1----:R-:W-:Y:S02]  /*23bd0*/  LOP3.LUT R6, R5, 0x1f, RZ, 0xc0, !PT ;  /* 0x0000001f05067812 */ /* 0x002fe400078ec0ff */
[----:B------:R-:W-:Y:S02]  /*23be0*/  MOV R5, 0x7800 ;  /* 0x0000780000057802 */ /* 0x000fe40000000f00 */
[----:B------:R-:W-:Y:S02]  /*23bf0*/  ISETP.NE.AND P0, PT, R6, RZ, PT ;  /* 0x000000ff0600720c */ /* 0x000fe40003f05270 */
[----:B------:R2:W-:Y:S11]  /*23c00*/  SYNCS.ARRIVE.TRANS64 RZ, [R9+URZ+0x29890], R5 ;  /* 0x0298900509ff79a7 */ /* 0x0005f6000800003f */
[----:B--2---:R-:W-:Y:S05]  /*23c10*/  @!P0 BRA `(.L_x_655) ;  /* 0x0000000000048947 */ /* 0x004fea0003800000 */
[----:B------:R-:W-:Y:S01]  /*23c20*/  BPT.TRAP 0x1 ;  /* 0x000000040000795c */ /* 0x000fe20000300000 */
.L_x_655:
[----:B------:R-:W-:Y:S05]  /*23c30*/  BSYNC B2 ;  /* 0x0000000000027941 */ /* 0x000fea0003800000 */
.L_x_654:
[----:B------:R-:W-:Y:S01]  /*23c40*/  IMAD.MOV.U32 R11, RZ, RZ, RZ ;  /* 0x000000ffff0b7224 */ /* 0x000fe200078e00ff */
[----:B------:R-:W-:Y:S01]  /*23c50*/  UIADD3 UR4, UP0, UR40, 0x570, URZ ;  /* 0x0000057028047890 */ /* 0x000fe2000ff1e03f */
[----:B------:R-:W-:Y:S01]  /*23c60*/  IMAD R6, R3, 0xa0, R0 ;  /* 0x000000a003067824 */ /* 0x000fe200078e0200 */
[----:B------:R-:W-:Y:S01]  /*23c70*/  PLOP3.LUT P0, PT, PT, PT, PT, 0x80, 0x0 ;  /* 0x000000000000781c */ /* 0x000fe20003f0f070 */
[----:B------:R-:W-:Y:S01]  /*23c80*/  IMAD R7, R28, 0x7800, R22 ;  /* 0x000078001c077824 */ /* 0x000fe200078e0216 */
[----:B------:R-:W-:Y:S01]  /*23c90*/  R2UR UR10, R11 ;  /* 0x000000000b0a72ca */ /* 0x000fe200000e0000 */
[----:B------:R-:W-:Y:S01]  /*23ca0*/  VIADD R6, R6, 0xffffff60 ;  /* 0xffffff6006067836 */ /* 0x000fe20000000000 */
[----:B-1----:R-:W-:Y:S01]  /*23cb0*/  IADD3 R5, R9, 0x29890, RZ ;  /* 0x0002989009057810 */ /* 0x002fe20007ffe0ff */
[----:B------:R-:W-:Y:S01]  /*23cc0*/  VIADD R10, R7, 0x1a400 ;  /* 0x0001a400070a7836 */ /* 0x000fe20000000000 */
[----:B------:R-:W-:Y:S01]  /*23cd0*/  UIADD3.X UR5, URZ, UR41, URZ, UP0, !UPT ;  /* 0x000000293f057290 */ /* 0x000fe200087fe43f */
[----:B------:R-:W-:Y:S01]  /*23ce0*/  UMOV UR6, 0x0 ;  /* 0x0000000000067882 */ /* 0x000fe20000000000 */
[----:B------:R-:W-:-:S10]  /*23cf0*/  UMOV UR7, 0x12f00000 ;  /* 0x12f0000000077882 */ /* 0x000fd40000000000 */
.L_x_656:
[----:B------:R-:W-:-:S13]  /*23d00*/  @P0 ELECT P2, URZ, PT ;  /* 0x00000000003f082f */ /* 0x000fda0003840000 */
[----:B------:R-:W-:Y:S02]  /*23d10*/  @P2 R2UR UR13, R2 ;  /* 0x00000000020d22ca */ /* 0x000fe400000e0000 */
[----:B------:R-:W-:Y:S02]  /*23d20*/  @P2 R2UR UR12, R18 ;  /* 0x00000000120c22ca */ /* 0x000fe400000e0000 */
[----:B------:R-:W-:Y:S02]  /*23d30*/  @P2 R2UR UR11, R6 ;  /* 0x00000000060b22ca */ /* 0x000fe400000e0000 */
[----:B------:R-:W-:Y:S02]  /*23d40*/  @P2 R2UR UR9, R5 ;  /* 0x00000000050922ca */ /* 0x000fe400000e0000 */
[----:B------:R-:W-:Y:S02]  /*23d50*/  @P2 R2UR UR8, R10 ;  /* 0x000000000a0822ca */ /* 0x000fe400000e0000 */
[----:B------:R-:W-:-:S02]  /*23d60*/  @P2 PLOP3.LUT P0, PT, P2, PT, PT, 0x8, 0x0 ;  /* 0x000000000000281c */ /* 0x000fc4000170e170 */
[----:B------:R-:W-:-:S09]  /*23d70*/  PLOP3.LUT P2, PT, PT, PT, PT, 0x8, 0x0 ;  /* 0x000000000000781c */ /* 0x000fd20003f4e170 */
[----:B------:R1:W-:Y:S02]  /*23d80*/  UTMALDG.4D [UR8], [UR4], desc[UR6] ;  /* 0x00000608040075b4 */ /* 0x0003e40008019000 */
[----:B-1----:R-:W-:Y:S05]  /*23d90*/  @P0 BRA.U.ANY `(.L_x_656) ;  /* 0xfffffffd00d80947 */ /* 0x002fea000393ffff */
[----:B------:R-:W-:Y:S01]  /*23da0*/  PLOP3.LUT P0, PT, PT, PT, PT, 0x80, 0x0 ;  /* 0x000000000000781c */ /* 0x000fe20003f0f070 */
[----:B------:R-:W-:Y:S01]  /*23db0*/  VIADD R10, R7, 0x1cc00 ;  /* 0x0001cc00070a7836 */ /* 0x000fe20000000000 */
[----:B------:R-:W-:Y:S01]  /*23dc0*/  UMOV UR6, 0x0 ;  /* 0x0000000000067882 */ /* 0x000fe20000000000 */
[----:B------:R-:W-:Y:S01]  /*23dd0*/  UMOV UR7, 0x12f00000 ;  /* 0x12f0000000077882 */ /* 0x000fe20000000000 */
[----:B------:R-:W-:-:S09]  /*23de0*/  UMOV UR10, 0x40 ;  /* 0x00000040000a7882 */ /* 0x000fd20000000000 */
.L_x_657:
        /* <DEDUP_REMOVED lines=11> */
[----:B------:R-:W-:Y:S01]  /*23ea0*/  UMOV UR6, 0x0 ;  /* 0x0000000000067882 */ /* 0x000fe20000000000 */
[----:B------:R-:W-:Y:S01]  /*23eb0*/  IADD3 R7, R7, 0x1f400, RZ ;  /* 0x0001f40007077810 */ /* 0x000fe20007ffe0ff */
[----:B------:R-:W-:Y:S01]  /*23ec0*/  UMOV UR7, 0x12f00000 ;  /* 0x12f0000000077882 */ /* 0x000fe20000000000 */
[----:B------:R-:W-:-:S09]  /*23ed0*/  UMOV UR10, 0x80 ;  /* 0x00000080000a7882 */ /* 0x000fd20000000000 */
.L_x_658:
        /* <DEDUP_REMOVED lines=10> */
[----:B------:R-:W1:Y:S01]  /*23f80*/  SYNCS.PHASECHK.TRANS64.TRYWAIT P0, [R9+URZ+0x298c0], R8 ;  /* 0x0298c008090075a7 */ /* 0x000e62000800017f */
[----:B------:R-:W-:Y:S04]  /*23f90*/  BSSY B2, `(.L_x_659) ;  /* 0x0000002000027945 */ /* 0x000fe80003800000 */
[----:B-1----:R-:W-:Y:S05]  /*23fa0*/  @!P0 BRA `(.L_x_660) ;  /* 0x0000008400548947 */ /* 0x002fea0003800000 */
.L_x_871:
[----:B------:R-:W-:Y:S05]  /*23fb0*/  BSYNC B2 ;  /* 0x0000000000027941 */ /* 0x000fea0003800000 */
.L_x_659:
[----:B------:R-:W-:Y:S01]  /*23fc0*/  BSSY B2, `(.L_x_661) ;  /* 0x000000b000027945 */ /* 0x000fe20003800000 */
[----:B------:R-:W-:Y:S02]  /*23fd0*/  IMAD.MOV.U32 R12, RZ, RZ, 0x0 ;  /* 0x00000000ff0c7424 */ /* 0x000fe400078e00ff */
[----:B------:R-:W-:Y:S01]  /*23fe0*/  IMAD.MOV.U32 R13, RZ, RZ, 0x12f00000 ;  /* 0x12f00000ff0d7424 */ /* 0x000fe200078e00ff */
[----:B------:R-:W-:Y:S06]  /*23ff0*/  @P1 BRA `(.L_x_662) ;  /* 0x00000000001c1947 */ /* 0x000fec0003800000 */
[----:B------:R-:W2:Y:S02]  /*24000*/  S2R R5, SR_TID.X ;  /* 0x0000000000057919 */ /* 0x000ea40000002100 */
[----:B--2---:R-:W-:Y:S02]  /*24010*/  LOP3.LUT R7, R5, 0x1f, RZ, 0xc0, !PT ;  /* 0x0000001f05077812 */ /* 0x004fe400078ec0ff */
[----:B------:R-:W-:Y:S02]  /*24020*/  MOV R5, 0x5000 ;  /* 0x0000500000057802 */ /* 0x000fe40000000f00 */
[----:B------:R-:W-:Y:S02]  /*24030*/  ISETP.NE.AND P0, PT, R7, RZ, PT ;  /* 0x000000ff0700720c */ /* 0x000fe40003f05270 */
[----:B------:R2:W-:Y:S11]  /*24040*/  SYNCS.ARRIVE.TRANS64 RZ, [R9+URZ+0x298b0], R5 ;  /* 0x0298b00509ff79a7 */ /* 0x0005f6000800003f */
[----:B--2---:R-:W-:Y:S05]  /*24050*/  @!P0 BRA `(.L_x_662) ;  /* 0x0000000000048947 */ /* 0x004fea0003800000 */
[----:B------:R-:W-:Y:S01]  /*24060*/  BPT.TRAP 0x1 ;  /* 0x000000040000795c */ /* 0x000fe20000300000 */
.L_x_662:
[----:B------:R-:W-:Y:S05]  /*24070*/  BSYNC B2 ;  /* 0x0000000000027941 */ /* 0x000fea0003800000 */
.L_x_661:
[----:B------:R-:W-:Y:S01]  /*24080*/  R2UR UR10, R11 ;  /* 0x000000000b0a72ca */ /* 0x000fe200000e0000 */
[----:B------:R-:W-:Y:S01]  /*24090*/  IMAD R5, R28, 0x5000, R22 ;  /* 0x000050001c057824 */ /* 0x000fe200078e0216 */
[----:B------:R-:W-:Y:S01]  /*240a0*/  R2UR UR6, R12 ;  /* 0x000000000c0672ca */ /* 0x000fe200000e0000 */
[----:B------:R-:W-:Y:S01]  /*240b0*/  UIADD3 UR4, UP0, UR40, 0x670, URZ ;  /* 0x0000067028047890 */ /* 0x000fe2000ff1e03f */
[----:B------:R-:W-:Y:S01]  /*240c0*/  R2UR UR7, R13 ;  /* 0x000000000d0772ca */ /* 0x000fe200000e0000 */
[----:B01----:R-:W-:Y:S01]  /*240d0*/  VIADD R9, R9, 0x298b0 ;  /* 0x000298b009097836 */ /* 0x003fe20000000000 */
[----:B------:R-:W-:Y:S01]  /*240e0*/  PLOP3.LUT P0, PT, PT, PT, PT, 0x80, 0x0 ;  /* 0x000000000000781c */ /* 0x000fe20003f0f070 */
[----:B------:R-:W-:Y:S01]  /*240f0*/  VIADD R5, R5, 0xa400 ;  /* 0x0000a40005057836 */ /* 0x000fe20000000000 */
[----:B------:R-:W-:-:S12]  /*24100*/  UIADD3.X UR5, URZ, UR41, URZ, UP0, !UPT ;  /* 0x000000293f057290 */ /* 0x000fd800087fe43f */
.L_x_663:
        /* <DEDUP_REMOVED lines=9> */
[----:B--2---:R-:W-:Y:S05]  /*241a0*/  @P0 BRA.U.ANY `(.L_x_663) ;  /* 0xfffffffd00d80947 */ /* 0x004fea000393ffff */
.L_x_651:
[----:B------:R-:W-:Y:S05]  /*241b0*/  BSYNC B1 ;  /* 0x0000000000017941 */ /* 0x000fea0003800000 */
.L_x_650:
[----:B0-----:R-:W-:Y:S01]  /*241c0*/  VIADD R9, R3, 0xfffffffe ;  /* 0xfffffffe03097836 */ /* 0x001fe20000000000 */
[----:B------:R-:W-:Y:S02]  /*241d0*/  IADD3 R28, R28, 0x1, RZ ;  /* 0x000000011c1c7810 */ /* 0x000fe40007ffe0ff */
[----:B------:R-:W-:Y:S02]  /*241e0*/  PLOP3.LUT P0, PT, PT, PT, PT, 0x8, 0x0 ;  /* 0x000000000000781c */ /* 0x000fe40003f0e170 */
[----:B------:R-:W-:Y:S02]  /*241f0*/  ISETP.GE.AND P2, PT, R9, R4, PT ;  /* 0x000000040900720c */ /* 0x000fe40003f46270 */
[----:B------:R-:W-:-:S04]  /*24200*/  ISETP.NE.AND P1, PT, R28, 0x2, PT ;  /* 0x000000021c00780c */ /* 0x000fc80003f25270 */
[----:B------:R-:W-:Y:S02]  /*24210*/  SEL R3, RZ, 0x1, P1 ;  /* 0x00000001ff037807 */ /* 0x000fe40000800000 */
[----:B------:R-:W-:Y:S02]  /*24220*/  SEL R28, R28, RZ, P1 ;  /* 0x000000ff1c1c7207 */ /* 0x000fe40000800000 */
[----:B------:R-:W-:-:S03]  /*24230*/  LOP3.LUT R35, R35, R3, RZ, 0x3c, !PT ;  /* 0x0000000323237212 */ /* 0x000fc600078e3cff */
[----:B------:R-:W-:Y:S05]  /*24240*/  @!P2 BRA `(.L_x_644) ;  /* 0x0000000400d4a947 */ /* 0x000fea0003800000 */
.L_x_678:
[----:B------:R-:W-:Y:S05]  /*24250*/  YIELD ;  /* 0x0000000000007946 */ /* 0x000fea0003800000 */
[----:B------:R-:W-:Y:S04]  /*24260*/  BSSY B1, `(.L_x_664) ;  /* 0x000006b000017945 */ /* 0x000fe80003800000 */
[----:B------:R-:W-:Y:S05]  /*24270*/  @!P6 BRA `(.L_x_665) ;  /* 0x0000000400a4e947 */ /* 0x000fea0003800000 */
[----:B------:R-:W-:Y:S01]  /*24280*/  IMAD R8, R28, 0x8, R22 ;  /* 0x000000081c087824 */ /* 0x000fe200078e0216 */
[----:B------:R-:W-:Y:S01]  /*24290*/  SHF.L.U32 R7, R35, 0x1f, RZ ;  /* 0x0000001f23077819 */ /* 0x000fe200000006ff */
[----:B------:R-:W0:Y:S01]  /*242a0*/  S2R R3, SR_TID.X ;  /* 0x0000000000037919 */ /* 0x000e220000002100 */
[----:B------:R-:W-:Y:S02]  /*242b0*/  BSSY B2, `(.L_x_666) ;  /* 0x0000005000027945 */ /* 0x000fe40003800000 */
[----:B------:R-:W2:Y:S01]  /*242c0*/  SYNCS.PHASECHK.TRANS64.TRYWAIT P1, [R8+URZ+0x298a0], R7 ;  /* 0x0298a007080075a7 */ /* 0x000ea2000802017f */
[----:B0-----:R-:W-:-:S04]  /*242d0*/  LOP3.LUT R3, R3, 0x7f, RZ, 0xc0, !PT ;  /* 0x0000007f03037812 */ /* 0x001fc800078ec0ff */
[----:B------:R-:W-:Y:S01]  /*242e0*/  ISETP.NE.AND P2, PT, R3, RZ, PT ;  /* 0x000000ff0300720c */ /* 0x000fe20003f45270 */
[----:B--2---:R-:W-:-:S12]  /*242f0*/  @!P1 BRA `(.L_x_667) ;  /* 0x0000008000949947 */ /* 0x004fd80003800000 */
.L_x_872:
[----:B------:R-:W-:Y:S05]  /*24300*/  BSYNC B2 ;  /* 0x0000000000027941 */ /* 0x000fea0003800000 */
.L_x_666:
[----:B------:R-:W-:Y:S04]  /*24310*/  BSSY B2, `(.L_x_668) ;  /* 0x0000009000027945 */ /* 0x000fe80003800000 */
[----:B------:R-:W-:Y:S05]  /*24320*/  @P2 BRA `(.L_x_669) ;  /* 0x00000000001c2947 */ /* 0x000fea0003800000 */
[----:B------:R-:W1:Y:S02]  /*24330*/  S2R R3, SR_TID.X ;  /* 0x0000000000037919 */ /* 0x000e640000002100 */
[----:B-1----:R-:W-:Y:S02]  /*24340*/  LOP3.LUT R5, R3, 0x1f, RZ, 0xc0, !PT ;  /* 0x0000001f03057812 */ /* 0x002fe400078ec0ff */
[----:B------:R-:W-:Y:S02]  /*24350*/  MOV R3, 0x7800 ;  /* 0x0000780000037802 */ /* 0x000fe40000000f00 */
[----:B------:R-:W-:Y:S02]  /*24360*/  ISETP.NE.AND P1, PT, R5, RZ, PT ;  /* 0x000000ff0500720c */ /* 0x000fe40003f25270 */
[----:B------:R2:W-:Y:S11]  /*24370*/  SYNCS.ARRIVE.TRANS64 RZ, [R8+URZ+0x29890], R3 ;  /* 0x0298900308ff79a7 */ /* 0x0005f6000800003f */
[----:B--2---:R-:W-:Y:S05]  /*24380*/  @!P1 BRA `(.L_x_669) ;  /* 0x0000000000049947 */ /* 0x004fea0003800000 */
[----:B------:R-:W-:Y:S01]  /*24390*/  BPT.TRAP 0x1 ;  /* 0x000000040000795c */ /* 0x000fe20000300000 */
.L_x_669:
[----:B------:R-:W-:Y:S05]  /*243a0*/  BSYNC B2 ;  /* 0x0000000000027941 */ /* 0x000fea0003800000 */
.L_x_668:
[----:B------:R-:W-:Y:S01]  /*243b0*/  IMAD.MOV.U32 R11, RZ, RZ, RZ ;  /* 0x000000ffff0b7224 */ /* 0x000fe200078e00ff */
[----:B------:R-:W-:Y:S01]  /*243c0*/  UIADD3 UR4, UP0, UR40, 0x570, URZ ;  /* 0x0000057028047890 */ /* 0x000fe2000ff1e03f */
[----:B------:R-:W-:Y:S01]  /*243d0*/  IMAD R6, R28, 0x7800, R22 ;  /* 0x000078001c067824 */ /* 0x000fe200078e0216 */
[----:B------:R-:W-:Y:S01]  /*243e0*/  PLOP3.LUT P1, PT, PT, PT, PT, 0x80, 0x0 ;  /* 0x000000000000781c */ /* 0x000fe20003f2f070 */
[----:B-1----:R-:W-:Y:S01]  /*243f0*/  IMAD R5, R9, 0xa0, R0 ;  /* 0x000000a009057824 */ /* 0x002fe200078e0200 */
[----:B------:R-:W-:Y:S01]  /*24400*/  R2UR UR10, R11 ;  /* 0x000000000b0a72ca */ /* 0x000fe200000e0000 */
[----:B------:R-:W-:Y:S01]  /*24410*/  VIADD R3, R8, 0x29890 ;  /* 0x0002989008037836 */ /* 0x000fe20000000000 */
[----:B------:R-:W-:Y:S01]  /*24420*/  IADD3 R10, R6, 0x1a400, RZ ;  /* 0x0001a400060a7810 */ /* 0x000fe20007ffe0ff */
[----:B------:R-:W-:Y:S01]  /*24430*/  UIADD3.X UR5, URZ, UR41, URZ, UP0, !UPT ;  /* 0x000000293f057290 */ /* 0x000fe200087fe43f */
[----:B------:R-:W-:Y:S01]  /*24440*/  UMOV UR6, 0x0 ;  /* 0x0000000000067882 */ /* 0x000fe20000000000 */
[----:B------:R-:W-:-:S10]  /*24450*/  UMOV UR7, 0x12f00000 ;  /* 0x12f0000000077882 */ /* 0x000fd40000000000 */
.L_x_670:
        /* <DEDUP_REMOVED lines=15> */
.L_x_671:
        /* <DEDUP_REMOVED lines=15> */
.L_x_672:
        /* <DEDUP_REMOVED lines=13> */
.L_x_873:
[----:B------:R-:W-:Y:S05]  /*24710*/  BSYNC B2 ;  /* 0x0000000000027941 */ /* 0x000fea0003800000 */
.L_x_673:
[----:B------:R-:W-:Y:S01]  /*24720*/  BSSY B2, `(.L_x_675) ;  /* 0x000000b000027945 */ /* 0x000fe20003800000 */
[----:B------:R-:W-:Y:S01]  /*24730*/  MOV R6, 0x0 ;  /* 0x0000000000067802 */ /* 0x000fe20000000f00 */
[----:B01----:R-:W-:Y:S02]  /*24740*/  IMAD.MOV.U32 R7, RZ, RZ, 0x12f00000 ;  /* 0x12f00000ff077424 */ /* 0x003fe400078e00ff */
[----:B------:R-:W-:Y:S05]  /*24750*/  @P2 BRA `(.L_x_676) ;  /* 0x00000000001c2947 */ /* 0x000fea0003800000 */
[----:B------:R-:W0:Y:S02]  /*24760*/  S2R R3, SR_TID.X ;  /* 0x0000000000037919 */ /* 0x000e240000002100 */
[----:B0-----:R-:W-:Y:S01]  /*24770*/  LOP3.LUT R10, R3, 0x1f, RZ, 0xc0, !PT ;  /* 0x0000001f030a7812 */ /* 0x001fe200078ec0ff */
[----:B------:R-:W-:-:S03]  /*24780*/  IMAD.MOV.U32 R3, RZ, RZ, 0x5000 ;  /* 0x00005000ff037424 */ /* 0x000fc600078e00ff */
[----:B------:R-:W-:Y:S01]  /*24790*/  ISETP.NE.AND P1, PT, R10, RZ, PT ;  /* 0x000000ff0a00720c */ /* 0x000fe20003f25270 */
[----:B------:R0:W-:-:S12]  /*247a0*/  SYNCS.ARRIVE.TRANS64 RZ, [R8+URZ+0x298b0], R3 ;  /* 0x0298b00308ff79a7 */ /* 0x0001d8000800003f */
[----:B0-----:R-:W-:Y:S05]  /*247b0*/  @!P1 BRA `(.L_x_676) ;  /* 0x0000000000049947 */ /* 0x001fea0003800000 */
[----:B------:R-:W-:Y:S01]  /*247c0*/  BPT.TRAP 0x1 ;  /* 0x000000040000795c */ /* 0x000fe20000300000 */
.L_x_676:
[----:B------:R-:W-:Y:S05]  /*247d0*/  BSYNC B2 ;  /* 0x0000000000027941 */ /* 0x000fea0003800000 */
.L_x_675:
[----:B------:R-:W-:Y:S01]  /*247e0*/  R2UR UR10, R11 ;  /* 0x000000000b0a72ca */ /* 0x000fe200000e0000 */
[----:B------:R-:W-:Y:S01]  /*247f0*/  IMAD R3, R28, 0x5000, R22 ;  /* 0x000050001c037824 */ /* 0x000fe200078e0216 */
[----:B------:R-:W-:Y:S01]  /*24800*/  R2UR UR6, R6 ;  /* 0x00000000060672ca */ /* 0x000fe200000e0000 */
[----:B------:R-:W-:Y:S01]  /*24810*/  UIADD3 UR4, UP0, UR40, 0x670, URZ ;  /* 0x0000067028047890 */ /* 0x000fe2000ff1e03f */
[----:B------:R-:W-:Y:S01]  /*24820*/  R2UR UR7, R7 ;  /* 0x00000000070772ca */ /* 0x000fe200000e0000 */
[----:B------:R-:W-:Y:S01]  /*24830*/  VIADD R3, R3, 0xa400 ;  /* 0x0000a40003037836 */ /* 0x000fe20000000000 */
[----:B------:R-:W-:Y:S01]  /*24840*/  PLOP3.LUT P1, PT, PT, PT, PT, 0x80, 0x0 ;  /* 0x000000000000781c */ /* 0x000fe20003f2f070 */
[----:B------:R-:W-:Y:S01]  /*24850*/  UIADD3.X UR5, URZ, UR41, URZ, UP0, !UPT ;  /* 0x000000293f057290 */ /* 0x000fe200087fe43f */
[----:B------:R-:W-:-:S11]  /*24860*/  IADD3 R8, R8, 0x298b0, RZ ;  /* 0x000298b008087810 */ /* 0x000fd60007ffe0ff */
.L_x_677:
        /* <DEDUP_REMOVED lines=9> */
[----:B0-----:R-:W-:Y:S05]  /*24900*/  @P1 BRA.U.ANY `(.L_x_677) ;  /* 0xfffffffd00d81947 */ /* 0x001fea000393ffff */
.L_x_665:
[----:B------:R-:W-:Y:S05]  /*24910*/  BSYNC B1 ;  /* 0x0000000000017941 */ /* 0x000fea0003800000 */
.L_x_664:
[C---:B------:R-:W-:Y:S01]  /*24920*/  ISETP.GT.AND P2, PT, R9.reuse, R4, PT ;  /* 0x000000040900720c */ /* 0x040fe20003f44270 */
[----:B------:R-:W-:Y:S01]  /*24930*/  VIADD R28, R28, 0x1 ;  /* 0x000000011c1c7836 */ /* 0x000fe20000000000 */
[----:B------:R-:W-:-:S04]  /*24940*/  IADD3 R9, R9, -0x1, RZ ;  /* 0xffffffff09097810 */ /* 0x000fc80007ffe0ff */
[----:B------:R-:W-:-:S04]  /*24950*/  ISETP.NE.AND P1, PT, R28, 0x2, PT ;  /* 0x000000021c00780c */ /* 0x000fc80003f25270 */
[----:B------:R-:W-:Y:S02]  /*24960*/  SEL R3, RZ, 0x1, P1 ;  /* 0x00000001ff037807 */ /* 0x000fe40000800000 */
[----:B------:R-:W-:Y:S02]  /*24970*/  SEL R28, R28, RZ, P1 ;  /* 0x000000ff1c1c7207 */ /* 0x000fe40000800000 */
[----:B------:R-:W-:Y:S01]  /*24980*/  LOP3.LUT R35, R35, R3, RZ, 0x3c, !PT ;  /* 0x0000000323237212 */ /* 0x000fe200078e3cff */
[----:B------:R-:W-:Y:S06]  /*24990*/  @P2 BRA `(.L_x_678) ;  /* 0xfffffff8002c2947 */ /* 0x000fec000383ffff */
.L_x_644:
[----:B------:R-:W-:Y:S05]  /*249a0*/  BSYNC B0 ;  /* 0x0000000000007941 */ /* 0x000fea0003800000 */
.L_x_643:
[----:B------:R-:W-:Y:S05]  /*249b0*/  @!P0 WARPSYNC.ALL ;  /* 0x0000000000008948 */ /* 0x000fea0003800000 */
[----:B------:R-:W-:Y:S01]  /*249c0*/  @!P0 BAR.SYNC.DEFER_BLOCKING 0xc, 0x180 ;  /* 0x0306000000008b1d */ /* 0x000fe20000010000 */
[----:B------:R-:W-:-:S13]  /*249d0*/  ISETP.GT.AND P0, PT, R25, RZ, PT ;  /* 0x000000ff1900720c */ /* 0x000fda0003f04270 */
[----:B------:R-:W-:Y:S05]  /*249e0*/  @P0 BRA `(.L_x_679) ;  /* 0x0000000000440947 */ /* 0x000fea0003800000 */
[----:B------:R-:W2:Y:S02]  /*249f0*/  S2R R3, SR_TID.X ;  /* 0x0000000000037919 */ /* 0x000ea40000002100 */
[----:B--2---:R-:W-:-:S04]  /*24a00*/  LOP3.LUT R3, R3, 0x7f, RZ, 0xc0, !PT ;  /* 0x0000007f03037812 */ /* 0x004fc800078ec0ff */
[----:B------:R-:W-:-:S13]  /*24a10*/  ISETP.NE.AND P0, PT, R3, RZ, PT ;  /* 0x000000ff0300720c */ /* 0x000fda0003f05270 */
[----:B------:R-:W-:Y:S05]  /*24a20*/  @P0 BRA `(.L_x_680) ;  /* 0x0000004400ec0947 */ /* 0x000fea0003800000 */
[----:B-1----:R-:W1:Y:S01]  /*24a30*/  S2R R5, SR_LANEID ;  /* 0x0000000000057919 */ /* 0x002e620000000000 */
[----:B------:R-:W-:Y:S01]  /*24a40*/  VOTEU.ANY UR4, UPT, PT ;  /* 0x0000000000047886 */ /* 0x000fe200038e0100 */
[----:B------:R-:W2:Y:S01]  /*24a50*/  LDC.64 R2, c[0x0][0xc60] ;  /* 0x00031800ff027b82 */ /* 0x000ea20000000a00 */
[----:B------:R-:W1:Y:S02]  /*24a60*/  FLO.U32 R0, UR4 ;  /* 0x0000000400007d00 */ /* 0x000e6400080e0000 */
[----:B-1----:R-:W-:-:S06]  /*24a70*/  ISETP.EQ.U32.AND P0, PT, R0, R5, PT ;  /* 0x000000050000720c */ /* 0x002fcc0003f02070 */
[----:B------:R-:W2:Y:S07]  /*24a80*/  POPC R5, UR4 ;  /* 0x0000000400057d09 */ /* 0x000eae0008000000 */
[----:B--2---:R-:W2:Y:S01]  /*24a90*/  @P0 ATOMG.E.ADD.STRONG.GPU PT, R3, desc[UR50][R2.64], R5 ;  /* 0x00000005020309a8 */ /* 0x004ea200081ee1f2 */
[----:B------:R-:W1:Y:S02]  /*24aa0*/  S2R R4, SR_LTMASK ;  /* 0x0000000000047919 */ /* 0x000e640000003900 */
[----:B-1----:R-:W-:-:S04]  /*24ab0*/  LOP3.LUT R4, R4, UR4, RZ, 0xc0, !PT ;  /* 0x0000000404047c12 */ /* 0x002fc8000f8ec0ff */
[----:B------:R-:W1:Y:S01]  /*24ac0*/  POPC R7, R4 ;  /* 0x0000000400077309 */ /* 0x000e620000000000 */
[----:B--2---:R-:W1:Y:S02]  /*24ad0*/  SHFL.IDX PT, R0, R3, R0, 0x1f ;  /* 0x00001f0003007589 */ /* 0x004e6400000e0000 */
[----:B-1----:R-:W-:Y:S01]  /*24ae0*/  IADD3 R16, R0, UR38, R7 ;  /* 0x0000002600107c10 */ /* 0x002fe2000fffe007 */
[----:B------:R-:W-:Y:S06]  /*24af0*/  BRA `(.L_x_680) ;  /* 0x0000004400b87947 */ /* 0x000fec0003800000 */
.L_x_679:
        /* <DEDUP_REMOVED lines=9> */
[----:B-1----:R-:W-:Y:S01]  /*24b90*/  MOV R5, UR7 ;  /* 0x0000000700057c02 */ /* 0x002fe20008000f00 */
[----:B------:R-:W1:Y:S01]  /*24ba0*/  LDC.64 R2, c[0x4][R2] ;  /* 0x0100000002027b82 */ /* 0x000e620000000a00 */
[----:B------:R-:W-:Y:S01]  /*24bb0*/  IMAD.U32 R6, RZ, RZ, UR8 ;  /* 0x00000008ff067e24 */ /* 0x000fe2000f8e00ff */
[----:B------:R-:W-:Y:S01]  /*24bc0*/  MOV R10, UR4 ;  /* 0x00000004000a7c02 */ /* 0x000fe20008000f00 */
[----:B------:R-:W-:Y:S01]  /*24bd0*/  IMAD.U32 R7, RZ, RZ, UR9 ;  /* 0x00000009ff077e24 */ /* 0x000fe2000f8e00ff */
[----:B------:R-:W-:Y:S01]  /*24be0*/  MOV R12, 0x1 ;  /* 0x00000001000c7802 */ /* 0x000fe20000000f00 */
[----:B------:R-:W-:-:S02]  /*24bf0*/  IMAD.U32 R11, RZ, RZ, UR5 ;  /* 0x00000005ff0b7e24 */ /* 0x000fc4000f8e00ff */
[----:B0-----:R-:W-:Y:S02]  /*24c00*/  IMAD.MOV.U32 R8, RZ, RZ, 0x70 ;  /* 0x00000070ff087424 */ /* 0x001fe400078e00ff */
[----:B------:R-:W-:-:S07]  /*24c10*/  IMAD.MOV.U32 R13, RZ, RZ, RZ ;  /* 0x000000ffff0d7224 */ /* 0x000fce00078e00ff */
[----:B------:R-:W-:-:S07]  /*24c20*/  LEPC R20, `(.L_x_682) ;  /* 0x000000001014794e */ /* 0x000fce0000000000 */
[----:B-1----:R-:W-:Y:S05]  /*24c30*/  CALL.ABS.NOINC R2 ;  /* 0x0000000002007343 */ /* 0x002fea0003c00000 */
.L_x_682:
[----:B------:R-:W-:Y:S05]  /*24c40*/  BSYNC B6 ;  /* 0x0000000000067941 */ /* 0x000fea0003800000 */
.L_x_681:
[----:B------:R-:W2:Y:S01]  /*24c50*/  LDL.LU R30, [R1] ;  /* 0x00000000011e7983 */ /* 0x000ea20000300800 */
[----:B------:R-:W-:Y:S01]  /*24c60*/  VIADD R0, R22, 0xa400 ;  /* 0x0000a40016007836 */ /* 0x000fe20000000000 */
[----:B------:R-:W-:Y:S04]  /*24c70*/  BSSY B6, `(.L_x_683) ;  /* 0x0000016000067945 */ /* 0x000fe80003800000 */
[----:B------:R-:W-:Y:S02]  /*24c80*/  LOP3.LUT P0, RZ, R0, 0x3ff, RZ, 0xc0, !PT ;  /* 0x000003ff00ff7812 */ /* 0x000fe4000780c0ff */
[----:B--2---:R-:W-:-:S11]  /*24c90*/  LOP3.LUT R30, R30, 0xfffffffe, RZ, 0xc0, !PT ;  /* 0xfffffffe1e1e7812 */ /* 0x004fd600078ec0ff */
[----:B------:R-:W-:-:S05]  /*24ca0*/  @P0 LOP3.LUT R30, R30, 0x1, RZ, 0xfc, !PT ;  /* 0x000000011e1e0812 */ /* 0x000fca00078efcff */
[----:B------:R2:W-:Y:S01]  /*24cb0*/  STL [R1], R30 ;  /* 0x0000001e01007387 */ /* 0x0005e20000100800 */
[----:B------:R-:W-:Y:S05]  /*24cc0*/  @!P0 BRA `(.L_x_684) ;  /* 0x0000000000408947 */ /* 0x000fea0003800000 */
[----:B------:R-:W-:Y:S01]  /*24cd0*/  MOV R2, 0x0 ;  /* 0x0000000000027802 */ /* 0x000fe20000000f00 */
[----:B------:R-:W-:Y:S01]  /*24ce0*/  ULDC.64 UR6, c[0x4][0xc8] ;  /* 0x0100320000067ab9 */ /* 0x000fe20000000a00 */
[----:B------:R-:W-:Y:S01]  /*24cf0*/  ULDC.64 UR8, c[0x4][0xd0] ;  /* 0x0100340000087ab9 */ /* 0x000fe20000000a00 */
[----:B------:R-:W-:Y:S01]  /*24d00*/  ULDC.64 UR4, c[0x4][0x10] ;  /* 0x0100040000047ab9 */ /* 0x000fe20000000a00 */
[----:B------:R-:W-:Y:S01]  /*24d10*/  MOV R4, UR6 ;  /* 0x0000000600047c02 */ /* 0x000fe20008000f00 */
[----:B-1----:R-:W-:Y:S01]  /*24d20*/  IMAD.U32 R5, RZ, RZ, UR7 ;  /* 0x00000007ff057e24 */ /* 0x002fe2000f8e00ff */
[----:B------:R-:W1:Y:S01]  /*24d30*/  LDC.64 R2, c[0x4][R2] ;  /* 0x0100000002027b82 */ /* 0x000e620000000a00 */
[----:B------:R-:W-:Y:S01]  /*24d40*/  IMAD.U32 R6, RZ, RZ, UR8 ;  /* 0x00000008ff067e24 */ /* 0x000fe2000f8e00ff */
[----:B------:R-:W-:Y:S01]  /*24d50*/  MOV R7, UR9 ;  /* 0x0000000900077c02 */ /* 0x000fe20008000f00 */
[----:B------:R-:W-:Y:S01]  /*24d60*/  IMAD.U32 R10, RZ, RZ, UR4 ;  /* 0x00000004ff0a7e24 */ /* 0x000fe2000f8e00ff */
[----:B0-----:R-:W-:Y:S01]  /*24d70*/  MOV R8, 0x70 ;  /* 0x0000007000087802 */ /* 0x001fe20000000f00 */
[----:B------:R-:W-:-:S02]  /*24d80*/  IMAD.U32 R11, RZ, RZ, UR5 ;  /* 0x00000005ff0b7e24 */ /* 0x000fc4000f8e00ff */
[----:B------:R-:W-:Y:S02]  /*24d90*/  IMAD.MOV.U32 R12, RZ, RZ, 0x1 ;  /* 0x00000001ff0c7424 */ /* 0x000fe400078e00ff */
[----:B------:R-:W-:-:S07]  /*24da0*/  IMAD.MOV.U32 R13, RZ, RZ, RZ ;  /* 0x000000ffff0d7224 */ /* 0x000fce00078e00ff */
[----:B------:R-:W-:-:S07]  /*24db0*/  LEPC R20, `(.L_x_684) ;  /* 0x000000001014794e */ /* 0x000fce0000000000 */
[----:B-12---:R-:W-:Y:S05]  /*24dc0*/  CALL.ABS.NOINC R2 ;  /* 0x0000000002007343 */ /* 0x006fea0003c00000 */
.L_x_684:
[----:B------:R-:W-:Y:S05]  /*24dd0*/  BSYNC B6 ;  /* 0x0000000000067941 */ /* 0x000fea0003800000 */
.L_x_683:
[----:B------:R-:W-:Y:S01]  /*24de0*/  IADD3 R0, R22, 0x400, RZ ;  /* 0x0000040016007810 */ /* 0x000fe20007ffe0ff */
[----:B------:R-:W-:Y:S03]  /*24df0*/  BSSY B6, `(.L_x_685) ;  /* 0x0000013000067945 */ /* 0x000fe60003800000 */
        /* <DEDUP_REMOVED lines=8> */
[----:B------:R-:W3:Y:S01]  /*24e80*/  LDC.64 R2, c[0x4][R2] ;  /* 0x0100000002027b82 */ /* 0x000ee20000000a00 */
[----:B-1----:R-:W-:Y:S01]  /*24e90*/  IMAD.U32 R5, RZ, RZ, UR7 ;  /* 0x00000007ff057e24 */ /* 0x002fe2000f8e00ff */
[----:B------:R-:W-:Y:S01]  /*24ea0*/  MOV R11, UR5 ;  /* 0x00000005000b7c02 */ /* 0x000fe20008000f00 */
[----:B------:R-:W-:Y:S01]  /*24eb0*/  IMAD.U32 R7, RZ, RZ, UR9 ;  /* 0x00000009ff077e24 */ /* 0x000fe2000f8e00ff */
[----:B------:R-:W-:Y:S01]  /*24ec0*/  MOV R13, RZ ;  /* 0x000000ff000d7202 */ /* 0x000fe20000000f00 */
[----:B------:R-:W-:-:S02]  /*24ed0*/  IMAD.U32 R10, RZ, RZ, UR4 ;  /* 0x00000004ff0a7e24 */ /* 0x000fc4000f8e00ff */
[----:B0-----:R-:W-:Y:S02]  /*24ee0*/  IMAD.MOV.U32 R8, RZ, RZ, 0x70 ;  /* 0x00000070ff087424 */ /* 0x001fe400078e00ff */
[----:B------:R-:W-:-:S07]  /*24ef0*/  IMAD.MOV.U32 R12, RZ, RZ, 0x1 ;  /* 0x00000001ff0c7424 */ /* 0x000fce00078e00ff */
[----:B------:R-:W-:-:S07]  /*24f00*/  LEPC R20, `(.L_x_686) ;  /* 0x000000001014794e */ /* 0x000fce0000000000 */
[----:B--23--:R-:W-:Y:S05]  /*24f10*/  CALL.ABS.NOINC R2 ;  /* 0x0000000002007343 */ /* 0x00cfea0003c00000 */
.L_x_686:
[----:B------:R-:W-:Y:S05]  /*24f20*/  BSYNC B6 ;  /* 0x0000000000067941 */ /* 0x000fea0003800000 */
.L_x_685:
        /* <DEDUP_REMOVED lines=19> */
.L_x_688:
[----:B------:R-:W-:Y:S05]  /*25060*/  BSYNC B6 ;  /* 0x0000000000067941 */ /* 0x000fea0003800000 */
.L_x_687:
[----:B------:R-:W-:Y:S01]  /*25070*/  ULDC.64 UR4, c[0x0][0x9f8] ;  /* 0x00027e0000047ab9 */ /* 0x000fe20000000a00 */
[----:B------:R-:W3:Y:S01]  /*25080*/  LDL R31, [R1+0xc] ;  /* 0x00000c00011f7983 */ /* 0x000ee20000100800 */
[----:B------:R-:W-:Y:S01]  /*25090*/  ISETP.NE.U32.AND P0, PT, RZ, UR4, PT ;  /* 0x00000004ff007c0c */ /* 0x000fe2000bf05070 */
[----:B------:R-:W4:Y:S01]  /*250a0*/  LDC R11, c[0x0][0x430] ;  /* 0x00010c00ff0b7b82 */ /* 0x000f220000000800 */
[----:B------:R-:W0:Y:S02]  /*250b0*/  S2R R2, SR_TID.X ;  /* 0x0000000000027919 */ /* 0x000e240000002100 */
[----:B------:R-:W-:-:S13]  /*250c0*/  ISETP.NE.AND.EX P0, PT, RZ, UR5, PT, P0 ;  /* 0x00000005ff007c0c */ /* 0x000fda000bf05300 */
[----:B------:R-:W-:Y:S01]  /*250d0*/  @P0 IADD3 R26, P1, R26, UR4, RZ ;  /* 0x000000041a1a0c10 */ /* 0x000fe2000ff3e0ff */
[----:B------:R-:W-:Y:S01]  /*250e0*/  IMAD.MOV.U32 R0, RZ, RZ, 0xa0 ;  /* 0x000000a0ff007424 */ /* 0x000fe200078e00ff */
[----:B------:R-:W1:Y:S01]  /*250f0*/  S2R R21, SR_TID.X ;  /* 0x0000000000157919 */ /* 0x000e620000002100 */
[----:B------:R-:W-:Y:S01]  /*25100*/  ULDC UR4, c[0x0][0x2f4] ;  /* 0x0000bd0000047ab9 */ /* 0x000fe20000000800 */
[----:B------:R-:W-:Y:S01]  /*25110*/  @P0 IADD3.X R27, R27, UR5, RZ, P1, !PT ;  /* 0x000000051b1b0c10 */ /* 0x000fe20008ffe4ff */
[----:B------:R-:W-:Y:S01]  /*25120*/  IMAD R0, R32, R0, -0xa0 ;  /* 0xffffff6020007424 */ /* 0x000fe200078e0200 */
[----:B--2---:R-:W-:Y:S01]  /*25130*/  LOP3.LUT R30, R30, 0xffffffbf, RZ, 0xc0, !PT ;  /* 0xffffffbf1e1e7812 */ /* 0x004fe200078ec0ff */
[----:B------:R-:W-:Y:S02]  /*25140*/  ULDC UR5, c[0x0][0x320] ;  /* 0x0000c80000057ab9 */ /* 0x000fe40000000800 */
[----:B------:R-:W2:Y:S01]  /*25150*/  @P0 LDG.E R33, desc[UR50][R26.64] ;  /* 0x000000321a210981 */ /* 0x000ea2000c1e1900 */
[----:B----4-:R-:W-:-:S02]  /*25160*/  ISETP.NE.AND P2, PT, R11, 0x1, PT ;  /* 0x000000010b00780c */ /* 0x010fc40003f45270 */
[C---:B0-----:R-:W-:Y:S01]  /*25170*/  LOP3.LUT R20, R2.reuse, 0x7f, RZ, 0xc0, !PT ;  /* 0x0000007f02147812 */ /* 0x041fe200078ec0ff */
[----:B------:R-:W-:-:S03]  /*25180*/  IMAD.SHL.U32 R2, R2, 0x20, RZ ;  /* 0x0000002002027824 */ /* 0x000fc600078e00ff */
[----:B------:R-:W-:-:S07]  /*25190*/  SHF.R.U32.HI R20, RZ, 0x2, R20 ;  /* 0x00000002ff147819 */ /* 0x000fce0000011614 */
[----:B------:R-:W0:Y:S01]  /*251a0*/  @P2 LDC R6, c[0x0][0x434] ;  /* 0x00010d00ff062b82 */ /* 0x000e220000000800 */
[----:B------:R-:W-:Y:S02]  /*251b0*/  LOP3.LUT R2, R20, 0x60, R2, 0xf8, !PT ;  /* 0x0000006014027812 */ /* 0x000fe400078ef802 */
[----:B------:R-:W4:Y:S02]  /*251c0*/  S2R R20, SR_TID.X ;  /* 0x0000000000147919 */ /* 0x000f240000002100 */
[----:B------:R-:W-:-:S03]  /*251d0*/  IADD3 R9, R2, R0, RZ ;  /* 0x0000000002097210 */ /* 0x000fc60007ffe0ff */
[----:B------:R-:W0:Y:S01]  /*251e0*/  @P2 LDC R7, c[0x0][0x438] ;  /* 0x00010e00ff072b82 */ /* 0x000e220000000800 */
[----:B------:R-:W-:-:S13]  /*251f0*/  ISETP.GE.AND P1, PT, R9, R25, PT ;  /* 0x000000190900720c */ /* 0x000fda0003f26270 */
[----:B------:R-:W2:Y:S08]  /*25200*/  @!P1 LDC.64 R2, c[0x0][0x428] ;  /* 0x00010a00ff029b82 */ /* 0x000eb00000000a00 */
[----:B-1----:R-:W1:Y:S01]  /*25210*/  @!P1 LDC.64 R4, c[0x0][0x418] ;  /* 0x00010600ff049b82 */ /* 0x002e620000000a00 */
[----:B----4-:R-:W-:-:S04]  /*25220*/  LOP3.LUT R20, R20, 0x7f, RZ, 0xc0, !PT ;  /* 0x0000007f14147812 */ /* 0x010fc800078ec0ff */
[----:B------:R-:W-:Y:S01]  /*25230*/  SHF.R.U32.HI R12, RZ, 0x2, R20 ;  /* 0x00000002ff0c7819 */ /* 0x000fe20000011614 */
[----:B------:R-:W-:-:S05]  /*25240*/  IMAD.SHL.U32 R20, R21, 0x20, RZ ;  /* 0x0000002015147824 */ /* 0x000fca00078e00ff */
[----:B------:R-:W-:-:S04]  /*25250*/  LOP3.LUT R20, R12, 0x60, R20, 0xf8, !PT ;  /* 0x000000600c147812 */ /* 0x000fc800078ef814 */
[----:B------:R-:W-:-:S04]  /*25260*/  LOP3.LUT R20, R20, 0x80, RZ, 0xfc, !PT ;  /* 0x0000008014147812 */ /* 0x000fc800078efcff */
[----:B------:R-:W-:Y:S01]  /*25270*/  IADD3 R0, R20, R0, RZ ;  /* 0x0000000014007210 */ /* 0x000fe20007ffe0ff */
[----:B------:R-:W-:Y:S01]  /*25280*/  UMOV UR6, 0xffffffff ;  /* 0xffffffff00067882 */ /* 0x000fe20000000000 */
[----:B---3--:R-:W-:-:S04]  /*25290*/  IMAD.IADD R9, R9, 0x1, R31 ;  /* 0x0000000109097824 */ /* 0x008fc800078e021f */
[----:B0-----:R-:W-:-:S04]  /*252a0*/  @P2 IMAD.HI.U32 R6, R9, R6, RZ ;  /* 0x0000000609062227 */ /* 0x001fc800078e00ff */
[----:B------:R-:W-:Y:S01]  /*252b0*/  IMAD.MOV.U32 R8, RZ, RZ, R9 ;  /* 0x000000ffff087224 */ /* 0x000fe200078e0009 */
[----:B------:R-:W-:-:S04]  /*252c0*/  @P2 SHF.R.U32.HI R8, RZ, R7, R6 ;  /* 0x00000007ff082219 */ /* 0x000fc80000011606 */
[----:B------:R-:W-:Y:S02]  /*252d0*/  @!P1 SHF.R.S32.HI R7, RZ, 0x1f, R8 ;  /* 0x0000001fff079819 */ /* 0x000fe40000011408 */
[----:B------:R-:W-:Y:S02]  /*252e0*/  @!P1 MOV R6, R8 ;  /* 0x0000000800069202 */ /* 0x000fe40000000f00 */
[----:B--2---:R-:W-:-:S03]  /*252f0*/  SHF.R.S32.HI R14, RZ, 0x1f, R33 ;  /* 0x0000001fff0e7819 */ /* 0x004fc60000011421 */
[----:B------:R-:W-:-:S04]  /*25300*/  @!P1 IMAD.WIDE.U32 R6, R33, R2, R6 ;  /* 0x0000000221069225 */ /* 0x000fc800078e0006 */
[----:B------:R-:W-:-:S04]  /*25310*/  @!P1 IMAD R10, R14, R2, RZ ;  /* 0x000000020e0a9224 */ /* 0x000fc800078e02ff */
[----:B------:R-:W-:Y:S01]  /*25320*/  @!P1 IMAD R2, R33, R3, R10 ;  /* 0x0000000321029224 */ /* 0x000fe200078e020a */
[----:B-1----:R-:W-:Y:S02]  /*25330*/  @!P1 LEA R12, P0, R6, R4, 0x2 ;  /* 0x00000004060c9211 */ /* 0x002fe400078010ff */
[----:B------:R-:W0:Y:S01]  /*25340*/  @P2 LDC R4, c[0x0][0x434] ;  /* 0x00010d00ff042b82 */ /* 0x000e220000000800 */
[----:B------:R-:W-:-:S05]  /*25350*/  @!P1 IMAD.IADD R2, R7, 0x1, R2 ;  /* 0x0000000107029824 */ /* 0x000fca00078e0202 */
[----:B------:R-:W-:Y:S02]  /*25360*/  @!P1 LEA.HI.X R13, R6, R5, R2, 0x2, P0 ;  /* 0x00000005060d9211 */ /* 0x000fe400000f1402 */
[----:B------:R-:W-:Y:S01]  /*25370*/  ISETP.GE.AND P0, PT, R0, R25, PT ;  /* 0x000000190000720c */ /* 0x000fe20003f06270 */
[----:B------:R-:W1:Y:S03]  /*25380*/  @P2 LDC R5, c[0x0][0x438] ;  /* 0x00010e00ff052b82 */ /* 0x000e660000000800 */
[----:B------:R-:W-:Y:S01]  /*25390*/  ISETP.GT.U32.OR P0, PT, R20, 0x9f, P0 ;  /* 0x0000009f1400780c */ /* 0x000fe20000704470 */
[----:B------:R-:W-:-:S12]  /*253a0*/  IMAD.IADD R10, R0, 0x1, R31 ;  /* 0x00000001000a7824 */ /* 0x000fd800078e021f */
[----:B------:R-:W2:Y:S01]  /*253b0*/  @!P0 LDC.64 R2, c[0x0][0x428] ;  /* 0x00010a00ff028b82 */ /* 0x000ea20000000a00 */
[----:B0-----:R-:W-:-:S04]  /*253c0*/  @P2 IMAD.HI.U32 R4, R10, R4, RZ ;  /* 0x000000040a042227 */ /* 0x001fc800078e00ff */
[----:B------:R-:W-:Y:S01]  /*253d0*/  IMAD.MOV.U32 R0, RZ, RZ, R10 ;  /* 0x000000ffff007224 */ /* 0x000fe200078e000a */
[----:B-1----:R-:W-:Y:S02]  /*253e0*/  @P2 SHF.R.U32.HI R0, RZ, R5, R4 ;  /* 0x00000005ff002219 */ /* 0x002fe40000011604 */
[----:B------:R-:W-:Y:S01]  /*253f0*/  IADD3 R4, -R8, RZ, RZ ;  /* 0x000000ff08047210 */ /* 0x000fe20007ffe1ff */
[----:B------:R0:W-:Y:S04]  /*25400*/  STL [R1+0x10], R14 ;  /* 0x0000100e01007387 */ /* 0x0001e80000100800 */
[----:B------:R-:W-:Y:S02]  /*25410*/  IMAD R9, R11, R4, R9 ;  /* 0x000000040b097224 */ /* 0x000fe400078e0209 */
[----:B--2---:R-:W-:-:S02]  /*25420*/  @!P0 IMAD R4, R14, R2, RZ ;  /* 0x000000020e048224 */ /* 0x004fc400078e02ff */
[----:B0-----:R-:W0:Y:S01]  /*25430*/  S2R R14, SR_TID.X ;  /* 0x00000000000e7919 */ /* 0x001e220000002100 */
[----:B------:R-:W-:Y:S01]  /*25440*/  @!P0 SHF.R.S32.HI R5, RZ, 0x1f, R0 ;  /* 0x0000001fff058819 */ /* 0x000fe20000011400 */
[----:B------:R-:W-:Y:S02]  /*25450*/  @!P0 IMAD R6, R33, R3, R4 ;  /* 0x0000000321068224 */ /* 0x000fe400078e0204 */
[----:B------:R-:W-:-:S04]  /*25460*/  @!P0 IMAD.MOV.U32 R4, RZ, RZ, R0 ;  /* 0x000000ffff048224 */ /* 0x000fc800078e0000 */
[----:B------:R-:W-:Y:S02]  /*25470*/  @!P0 IMAD.WIDE.U32 R4, R33, R2, R4 ;  /* 0x0000000221048225 */ /* 0x000fe400078e0004 */
[----:B------:R-:W1:Y:S02]  /*25480*/  @!P0 LDC.64 R2, c[0x0][0x418] ;  /* 0x00010600ff028b82 */ /* 0x000e640000000a00 */
[----:B------:R-:W-:Y:S02]  /*25490*/  IMAD.U32 R8, RZ, RZ, UR39 ;  /* 0x00000027ff087e24 */ /* 0x000fe4000f8e00ff */
[----:B------:R-:W-:Y:S01]  /*254a0*/  @!P0 IMAD.IADD R5, R6, 0x1, R5 ;  /* 0x0000000106058824 */ /* 0x000fe200078e0205 */
[----:B------:R-:W-:Y:S02]  /*254b0*/  CS2R R6, SRZ ;  /* 0x0000000000067805 */ /* 0x000fe4000001ff00 */
[----:B------:R-:W-:-:S04]  /*254c0*/  ISETP.NE.AND P3, PT, R8, 0x3, PT ;  /* 0x000000030800780c */ /* 0x000fc80003f65270 */
[----:B------:R2:W5:Y:S01]  /*254d0*/  @!P1 LDG.E R6, desc[UR50][R12.64] ;  /* 0x000000320c069981 */ /* 0x000562000c1e1900 */
[----:B0-----:R-:W-:Y:S01]  /*254e0*/  IMAD.SHL.U32 R31, R14, 0x10, RZ ;  /* 0x000000100e1f7824 */ /* 0x001fe200078e00ff */
[----:B-1----:R-:W-:-:S04]  /*254f0*/  @!P0 LEA R2, P2, R4, R2, 0x2 ;  /* 0x0000000204028211 */ /* 0x002fc800078410ff */
[----:B------:R-:W-:Y:S02]  /*25500*/  LOP3.LUT R31, R31, 0x30, RZ, 0xc0, !PT ;  /* 0x000000301f1f7812 */ /* 0x000fe400078ec0ff */
[----:B------:R-:W-:Y:S02]  /*25510*/  @!P0 LEA.HI.X R3, R4, R3, R5, 0x2, P2 ;  /* 0x0000000304038211 */ /* 0x000fe400010f1405 */
[C---:B------:R-:W-:Y:S02]  /*25520*/  ISETP.GE.AND P1, PT, R31.reuse, UR4, PT ;  /* 0x000000041f007c0c */ /* 0x040fe4000bf26270 */
[----:B------:R-:W-:Y:S01]  /*25530*/  SHF.L.U32 R15, R14, 0x4, RZ ;  /* 0x000000040e0f7819 */ /* 0x000fe200000006ff */
[----:B------:R2:W5:Y:S01]  /*25540*/  @!P0 LDG.E R7, desc[UR50][R2.64] ;  /* 0x0000003202078981 */ /* 0x000562000c1e1900 */
[----:B------:R-:W-:Y:S02]  /*25550*/  LOP3.LUT R14, R31, 0x40, RZ, 0xfc, !PT ;  /* 0x000000401f0e7812 */ /* 0x000fe400078efcff */
[----:B------:R-:W-:-:S02]  /*25560*/  @P3 LOP3.LUT R30, R30, 0x40, RZ, 0xfc, !PT ;  /* 0x000000401e1e3812 */ /* 0x000fc400078efcff */
[----:B------:R-:W-:Y:S02]  /*25570*/  LOP3.LUT R15, R15, 0x30, RZ, 0xc0, !PT ;  /* 0x000000300f0f7812 */ /* 0x000fe400078ec0ff */
[----:B------:R-:W-:Y:S02]  /*25580*/  ISETP.GE.AND P0, PT, R14, UR4, PT ;  /* 0x000000040e007c0c */ /* 0x000fe4000bf06270 */
[----:B------:R-:W-:Y:S02]  /*25590*/  LOP3.LUT R30, R30, 0xffffffef, RZ, 0xc0, !PT ;  /* 0xffffffef1e1e7812 */ /* 0x000fe400078ec0ff */
[----:B------:R-:W-:Y:S02]  /*255a0*/  LOP3.LUT R15, R15, 0x80, RZ, 0xfc, !PT ;  /* 0x000000800f0f7812 */ /* 0x000fe400078efcff */
[----:B------:R-:W-:Y:S02]  /*255b0*/  @P1 LOP3.LUT R30, R30, 0x10, RZ, 0xfc, !PT ;  /* 0x000000101e1e1812 */ /* 0x000fe400078efcff */
[----:B------:R-:W-:-:S02]  /*255c0*/  ISETP.GE.AND P2, PT, R15, UR4, PT ;  /* 0x000000040f007c0c */ /* 0x000fc4000bf46270 */
[----:B------:R-:W-:-:S04]  /*255d0*/  LOP3.LUT R30, R30, 0xfffffff7, RZ, 0xc0, !PT ;  /* 0xfffffff71e1e7812 */ /* 0x000fc800078ec0ff */
[----:B------:R-:W-:-:S04]  /*255e0*/  @P0 LOP3.LUT R30, R30, 0x8, RZ, 0xfc, !PT ;  /* 0x000000081e1e0812 */ /* 0x000fc800078efcff */
[----:B------:R-:W-:Y:S02]  /*255f0*/  LOP3.LUT R30, R30, 0xfffffffb, RZ, 0xc0, !PT ;  /* 0xfffffffb1e1e7812 */ /* 0x000fe400078ec0ff */
[----:B------:R-:W-:Y:S02]  /*25600*/  ISETP.GE.AND P1, PT, R31, UR5, PT ;  /* 0x000000051f007c0c */ /* 0x000fe4000bf26270 */
[----:B------:R-:W-:Y:S02]  /*25610*/  @P2 LOP3.LUT R30, R30, 0x4, RZ, 0xfc, !PT ;  /* 0x000000041e1e2812 */ /* 0x000fe400078efcff */
[----:B------:R-:W-:Y:S02]  /*25620*/  ISETP.GE.AND P0, PT, R14, UR5, PT ;  /* 0x000000050e007c0c */ /* 0x000fe4000bf06270 */
[----:B------:R-:W-:-:S04]  /*25630*/  LOP3.LUT R30, R30, 0xfffffffe, RZ, 0xc0, !PT ;  /* 0xfffffffe1e1e7812 */ /* 0x000fc800078ec0ff */
[----:B------:R-:W-:-:S04]  /*25640*/  LOP3.LUT R30, R30, 0xfffffffd, RZ, 0xc0, !PT ;  /* 0xfffffffd1e1e7812 */ /* 0x000fc800078ec0ff */
[----:B------:R-:W-:-:S04]  /*25650*/  @P1 LOP3.LUT R30, R30, 0x2, RZ, 0xfc, !PT ;  /* 0x000000021e1e1812 */ /* 0x000fc800078efcff */
[----:B------:R-:W-:-:S05]  /*25660*/  @P0 LOP3.LUT R30, R30, 0x1, RZ, 0xfc, !PT ;  /* 0x000000011e1e0812 */ /* 0x000fca00078efcff */
[----:B------:R2:W-:Y:S01]  /*25670*/  STL [R1], R30 ;  /* 0x0000001e01007387 */ /* 0x0005e20000100800 */
[----:B------:R-:W-:-:S05]  /*25680*/  IADD3 R0, -R0, RZ, RZ ;  /* 0x000000ff00007210 */ /* 0x000fca0007ffe1ff */
[----:B------:R-:W-:Y:S01]  /*25690*/  IMAD R10, R11, R0, R10 ;  /* 0x000000000b0a7224 */ /* 0x000fe200078e020a */
[----:B------:R-:W-:Y:S06]  /*256a0*/  BRA.DIV UR6, `(.L_x_689) ;  /* 0x0000006e06d07947 */ /* 0x000fec000b800000 */
.L_x_876:
[----:B------:R-:W-:Y:S01]  /*256b0*/  ISETP.GT.U32.AND P0, PT, R20, 0x9f, PT ;  /* 0x0000009f1400780c */ /* 0x000fe20003f04070 */
[----:B------:R-:W-:Y:S01]  /*256c0*/  IMAD.MOV.U32 R0, RZ, RZ, R30 ;  /* 0x000000ffff007224 */ /* 0x000fe200078e001e */
[----:B------:R-:W-:Y:S01]  /*256d0*/  SHF.R.S32.HI R36, RZ, 0x1f, R18 ;  /* 0x0000001fff247819 */ /* 0x000fe20000011412 */
[----:B--2---:R-:W-:-:S03]  /*256e0*/  VIADD R12, R32, 0xffffffff ;  /* 0xffffffff200c7836 */ /* 0x004fc60000000000 */
[----:B------:R-:W-:-:S07]  /*256f0*/  LOP3.LUT R0, R0, 0xffffffdf, RZ, 0xc0, !PT ;  /* 0xffffffdf00007812 */ /* 0x000fce00078ec0ff */
[----:B------:R-:W-:-:S05]  /*25700*/  @P0 LOP3.LUT R0, R0, 0x20, RZ, 0xfc, !PT ;  /* 0x0000002000000812 */ /* 0x000fca00078efcff */
[----:B------:R0:W-:Y:S01]  /*25710*/  STL [R1], R0 ;  /* 0x0000000001007387 */ /* 0x0001e20000100800 */
[----:B------:R-:W-:Y:S05]  /*25720*/  @!P3 BRA `(.L_x_690) ;  /* 0x000000000004b947 */ /* 0x000fea0003800000 */
[----:B------:R-:W-:Y:S01]  /*25730*/  BPT.TRAP 0x1 ;  /* 0x000000040000795c */ /* 0x000fe20000300000 */
.L_x_690:
[----:B0-----:R-:W-:Y:S01]  /*25740*/  LEA R0, R23, R22, 0x3 ;  /* 0x0000001617007211 */ /* 0x001fe200078e18ff */
[----:B------:R-:W-:Y:S01]  /*25750*/  BSSY B0, `(.L_x_691) ;  /* 0x0000007000007945 */ /* 0x000fe20003800000 */
[----:B------:R-:W-:Y:S02]  /*25760*/  SHF.L.U32 R2, R34, 0x1f, RZ ;  /* 0x0000001f22027819 */ /* 0x000fe400000006ff */
[----:B------:R-:W-:Y:S02]  /*25770*/  SHF.R.S32.HI R3, RZ, 0x1f, R9 ;  /* 0x0000001fff037819 */ /* 0x000fe40000011409 */
[----:B------:R-:W0:Y:S01]  /*25780*/  SYNCS.PHASECHK.TRANS64.TRYWAIT P0, [R0+URZ+0x29880], R2 ;  /* 0x02988002000075a7 */ /* 0x000e22000800017f */
[----:B------:R1:W-:Y:S04]  /*25790*/  STL [R1+0x3c], R2 ;  /* 0x00003c0201007387 */ /* 0x0003e80000100800 */
[----:B------:R1:W-:Y:S02]  /*257a0*/  STL [R1+0x34], R3 ;  /* 0x0000340301007387 */ /* 0x0003e40000100800 */
[----:B01----:R-:W-:Y:S05]  /*257b0*/  @!P0 BRA `(.L_x_692) ;  /* 0x0000006c00bc8947 */ /* 0x003fea0003800000 */
.L_x_877:
[----:B------:R-:W-:Y:S05]  /*257c0*/  BSYNC B0 ;  /* 0x0000000000007941 */ /* 0x000fea0003800000 */
.L_x_691:
[----:B0-----:R-:W2:Y:S01]  /*257d0*/  LDL R2, [R1+0x34] ;  /* 0x0000340001027983 */ /* 0x001ea20000100800 */
[----:B------:R-:W-:-:S03]  /*257e0*/  ULDC.64 UR4, c[0x0][0x328] ;  /* 0x0000ca0000047ab9 */ /* 0x000fc60000000a00 */
[----:B------:R-:W3:Y:S01]  /*257f0*/  LDL R20, [R1] ;  /* 0x0000000001147983 */ /* 0x000ee20000100800 */
[----:B-----5:R-:W-:Y:S01]  /*25800*/  SHF.R.S32.HI R5, RZ, 0x1f, R6 ;  /* 0x0000001fff057819 */ /* 0x020fe20000011406 */
[----:B------:R-:W-:Y:S01]  /*25810*/  ULDC.64 UR6, c[0x0][0x338] ;  /* 0x0000ce0000067ab9 */ /* 0x000fe20000000a00 */
[----:B------:R-:W-:Y:S01]  /*25820*/  SHF.R.S32.HI R30, RZ, 0x1f, R10 ;  /* 0x0000001fff1e7819 */ /* 0x000fe2000001140a */
[----:B------:R-:W0:Y:S01]  /*25830*/  S2R R13, SR_TID.X ;  /* 0x00000000000d7919 */ /* 0x000e220000002100 */
[----:B------:R-:W-:Y:S01]  /*25840*/  SHF.R.S32.HI R31, RZ, 0x1f, R7 ;  /* 0x0000001fff1f7819 */ /* 0x000fe20000011407 */
[----:B------:R-:W-:Y:S01]  /*25850*/  ULDC.64 UR8, c[0x0][0x330] ;  /* 0x0000cc0000087ab9 */ /* 0x000fe20000000a00 */
[----:B------:R-:W-:Y:S01]  /*25860*/  ULDC.64 UR10, c[0x0][0x318] ;  /* 0x0000c600000a7ab9 */ /* 0x000fe20000000a00 */
[----:B------:R1:W-:Y:S01]  /*25870*/  STL [R1+0x38], R5 ;  /* 0x0000380501007387 */ /* 0x0003e20000100800 */
[----:B------:R-:W-:-:S04]  /*25880*/  IMAD R8, R36, UR8, RZ ;  /* 0x0000000824087c24 */ /* 0x000fc8000f8e02ff */
[----:B------:R-:W-:Y:S01]  /*25890*/  IMAD R8, R18, UR9, R8 ;  /* 0x0000000912087c24 */ /* 0x000fe2000f8e0208 */
[----:B0-----:R-:W-:-:S04]  /*258a0*/  LOP3.LUT R13, R13, 0x7f, RZ, 0xc0, !PT ;  /* 0x0000007f0d0d7812 */ /* 0x001fc800078ec0ff */
[--C-:B------:R-:W-:Y:S02]  /*258b0*/  SHF.R.U32.HI R14, RZ, 0x2, R13.reuse ;  /* 0x00000002ff0e7819 */ /* 0x100fe4000001160d */
[----:B------:R-:W-:-:S05]  /*258c0*/  SHF.R.U32.HI R13, RZ, 0x5, R13 ;  /* 0x00000005ff0d7819 */ /* 0x000fca000001160d */
[----:B------:R-:W-:Y:S02]  /*258d0*/  IMAD.SHL.U32 R13, R13, 0x400, RZ ;  /* 0x000004000d0d7824 */ /* 0x000fe400078e00ff */
[----:B--2---:R-:W-:-:S04]  /*258e0*/  IMAD R2, R2, UR4, RZ ;  /* 0x0000000402027c24 */ /* 0x004fc8000f8e02ff */
[C---:B------:R-:W-:Y:S01]  /*258f0*/  IMAD R4, R9.reuse, UR5, R2 ;  /* 0x0000000509047c24 */ /* 0x040fe2000f8e0202 */
[----:B---3--:R-:W-:Y:S01]  /*25900*/  LOP3.LUT P1, RZ, R20, 0x1, RZ, 0xc0, !PT ;  /* 0x0000000114ff7812 */ /* 0x008fe2000782c0ff */
[----:B------:R-:W-:-:S04]  /*25910*/  IMAD.WIDE.U32 R2, R9, UR4, RZ ;  /* 0x0000000409027c25 */ /* 0x000fc8000f8e00ff */
[----:B------:R-:W-:Y:S02]  /*25920*/  IMAD.IADD R3, R3, 0x1, R4 ;  /* 0x0000000103037824 */ /* 0x000fe400078e0204 */
[----:B------:R-:W-:Y:S02]  /*25930*/  IMAD R4, R5, UR6, RZ ;  /* 0x0000000605047c24 */ /* 0x000fe4000f8e02ff */
[----:B------:R-:W-:-:S04]  /*25940*/  IMAD.WIDE.U32 R2, R6, UR6, R2 ;  /* 0x0000000606027c25 */ /* 0x000fc8000f8e0002 */
[----:B------:R-:W-:-:S04]  /*25950*/  IMAD R4, R6, UR7, R4 ;  /* 0x0000000706047c24 */ /* 0x000fc8000f8e0204 */
[----:B------:R-:W-:Y:S02]  /*25960*/  IMAD.IADD R3, R3, 0x1, R4 ;  /* 0x0000000103037824 */ /* 0x000fe400078e0204 */
[----:B------:R-:W-:Y:S02]  /*25970*/  IMAD R4, R30, UR4, RZ ;  /* 0x000000041e047c24 */ /* 0x000fe4000f8e02ff */
[----:B------:R-:W-:-:S04]  /*25980*/  IMAD.WIDE.U32 R2, R18, UR8, R2 ;  /* 0x0000000812027c25 */ /* 0x000fc8000f8e0002 */
[----:B------:R-:W-:Y:S01]  /*25990*/  IMAD R11, R10, UR5, R4 ;  /* 0x000000050a0b7c24 */ /* 0x000fe2000f8e0204 */
[----:B------:R-:W-:Y:S01]  /*259a0*/  IADD3 R2, P0, R2, UR10, RZ ;  /* 0x0000000a02027c10 */ /* 0x000fe2000ff1e0ff */
[----:B-1----:R-:W-:Y:S01]  /*259b0*/  IMAD.WIDE.U32 R4, R10, UR4, RZ ;  /* 0x000000040a047c25 */ /* 0x002fe2000f8e00ff */
[----:B------:R-:W-:Y:S02]  /*259c0*/  UMOV UR4, 0xffffffff ;  /* 0xffffffff00047882 */ /* 0x000fe40000000000 */
[----:B------:R-:W-:Y:S02]  /*259d0*/  IADD3.X R3, R3, UR11, R8, P0, !PT ;  /* 0x0000000b03037c10 */ /* 0x000fe400087fe408 */
[----:B------:R-:W-:Y:S01]  /*259e0*/  IADD3 R5, R5, R11, RZ ;  /* 0x0000000b05057210 */ /* 0x000fe20007ffe0ff */
[----:B------:R-:W-:-:S04]  /*259f0*/  IMAD R11, R31, UR6, RZ ;  /* 0x000000061f0b7c24 */ /* 0x000fc8000f8e02ff */
[C---:B------:R-:W-:Y:S02]  /*25a00*/  IMAD R11, R7.reuse, UR7, R11 ;  /* 0x00000007070b7c24 */ /* 0x040fe4000f8e020b */
[----:B------:R-:W-:-:S04]  /*25a10*/  IMAD.WIDE.U32 R4, R7, UR6, R4 ;  /* 0x0000000607047c25 */ /* 0x000fc8000f8e0004 */
[----:B------:R-:W-:Y:S02]  /*25a20*/  IMAD.IADD R5, R5, 0x1, R11 ;  /* 0x0000000105057824 */ /* 0x000fe400078e020b */
[----:B------:R-:W-:-:S03]  /*25a30*/  IMAD.WIDE.U32 R4, R18, UR8, R4 ;  /* 0x0000000812047c25 */ /* 0x000fc6000f8e0004 */
[----:B------:R-:W-:-:S04]  /*25a40*/  IADD3 R27, P0, R4, UR10, RZ ;  /* 0x0000000a041b7c10 */ /* 0x000fc8000ff1e0ff */
[----:B------:R-:W-:Y:S01]  /*25a50*/  IADD3.X R26, R8, UR11, R5, P0, !PT ;  /* 0x0000000b081a7c10 */ /* 0x000fe200087fe405 */
[----:B------:R-:W-:Y:S02]  /*25a60*/  IMAD R8, R12, -0xa0, R25 ;  /* 0xffffff600c087824 */ /* 0x000fe400078e0219 */
[----:B------:R-:W-:-:S03]  /*25a70*/  IMAD R5, R23, 0x5000, R13 ;  /* 0x0000500017057824 */ /* 0x000fc600078e020d */
[----:B------:R-:W-:-:S04]  /*25a80*/  IADD3 R8, -R14, R8, RZ ;  /* 0x000000080e087210 */ /* 0x000fc80007ffe1ff */
[----:B------:R-:W-:Y:S01]  /*25a90*/  ISETP.GE.AND P5, PT, R8, 0x1, PT ;  /* 0x000000010800780c */ /* 0x000fe20003fa6270 */
[----:B------:R-:W-:-:S12]  /*25aa0*/  BRA.DIV UR4, `(.L_x_693) ;  /* 0x0000006e04187947 */ /* 0x000fd8000b800000 */
[----:B------:R-:W2:Y:S04]  /*25ab0*/  LDL R15, [R1+0x4] ;  /* 0x00000400010f7983 */ /* 0x000ea80000100800 */
[----:B------:R-:W3:Y:S01]  /*25ac0*/  LDL.LU R11, [R1] ;  /* 0x00000000010b7983 */ /* 0x000ee20000300800 */
[----:B------:R-:W0:Y:S03]  /*25ad0*/  S2R R12, SR_TID.X ;  /* 0x00000000000c7919 */ /* 0x000e260000002100 */
[----:B------:R-:W-:Y:S01]  /*25ae0*/  SHFL.IDX PT, R4, R3, RZ, 0x1c1f ;  /* 0x001c1fff03047589 */ /* 0x000fe200000e0000 */
[----:B0-----:R-:W-:-:S03]  /*25af0*/  IMAD.SHL.U32 R14, R12, 0x10, RZ ;  /* 0x000000100c0e7824 */ /* 0x001fc600078e00ff */
[----:B------:R-:W0:Y:S02]  /*25b00*/  SHFL.IDX PT, R12, R2, RZ, 0x1c1f ;  /* 0x001c1fff020c7589 */ /* 0x000e2400000e0000 */
[----:B------:R-:W-:-:S04]  /*25b10*/  LOP3.LUT R14, R14, 0x30, RZ, 0xc0, !PT ;  /* 0x000000300e0e7812 */ /* 0x000fc800078ec0ff */
[----:B0-----:R-:W-:-:S05]  /*25b20*/  IADD3 R12, P0, R14, R12, RZ ;  /* 0x0000000c0e0c7210 */ /* 0x001fca0007f1e0ff */
[----:B------:R-:W-:Y:S01]  /*25b30*/  IMAD.X R13, RZ, RZ, R4, P0 ;  /* 0x000000ffff0d7224 */ /* 0x000fe200000e0604 */
[----:B------:R-:W-:Y:S01]  /*25b40*/  IADD3 R4, R22, R5, R37 ;  /* 0x0000000516047210 */ /* 0x000fe20007ffe025 */
[----:B------:R-:W-:Y:S01]  /*25b50*/  SHFL.IDX PT, R21, R3, 0x1, 0x1c1f ;  /* 0x003c1f0003157f89 */ /* 0x000fe200000e0000 */
[C---:B------:R-:W-:Y:S02]  /*25b60*/  ISETP.GE.AND P4, PT, R8.reuse, 0x21, PT ;  /* 0x000000210800780c */ /* 0x040fe40003f86270 */
[C---:B------:R-:W-:Y:S02]  /*25b70*/  ISETP.GE.AND P3, PT, R8.reuse, 0x41, PT ;  /* 0x000000410800780c */ /* 0x040fe40003f66270 */
[----:B------:R-:W-:Y:S02]  /*25b80*/  ISETP.GE.AND P2, PT, R8, 0x61, PT ;  /* 0x000000610800780c */ /* 0x000fe40003f46270 */
[----:B---3--:R-:W-:-:S04]  /*25b90*/  LOP3.LUT P6, RZ, R11, 0x2, RZ, 0xc0, !PT ;  /* 0x000000020bff7812 */ /* 0x008fc800078cc0ff */
[----:B------:R-:W-:Y:S02]  /*25ba0*/  ISETP.LT.OR P0, PT, R8, 0x1, P6 ;  /* 0x000000010800780c */ /* 0x000fe40003701670 */
[----:B--2---:R-:W-:-:S11]  /*25bb0*/  IADD3 R5, R15, R4, RZ ;  /* 0x000000040f057210 */ /* 0x004fd60007ffe0ff */
[----:B------:R-:W-:Y:S01]  /*25bc0*/  LDGSTS.E.BYPASS.LTC128B.128 [R4+0xa400], desc[UR50][R12.64], !P0 ;  /* 0x0a4000000c047fae */ /* 0x000fe2000c101d72 */
[----:B------:R-:W-:-:S13]  /*25bd0*/  ISETP.LT.OR P0, PT, R8, 0x1, P1 ;  /* 0x000000010800780c */ /* 0x000fda0000f01670 */
[----:B------:R0:W-:Y:S04]  /*25be0*/  LDGSTS.E.BYPASS.LTC128B.128 [R5+0xa400], desc[UR50][R12.64+0x40], !P0 ;  /* 0x0a4000400c057fae */ /* 0x0001e8000c101d72 */
[----:B0-----:R-:W0:Y:S02]  /*25bf0*/  SHFL.IDX PT, R12, R2, 0x1, 0x1c1f ;  /* 0x003c1f00020c7f89 */ /* 0x001e2400000e0000 */
[----:B0-----:R-:W-:-:S05]  /*25c00*/  IADD3 R12, P0, R14, R12, RZ ;  /* 0x0000000c0e0c7210 */ /* 0x001fca0007f1e0ff */
[----:B------:R-:W-:Y:S01]  /*25c10*/  IMAD.X R13, RZ, RZ, R21, P0 ;  /* 0x000000ffff0d7224 */ /* 0x000fe200000e0615 */
[----:B------:R-:W-:-:S13]  /*25c20*/  ISETP.LT.OR P0, PT, R8, 0x21, P6 ;  /* 0x000000210800780c */ /* 0x000fda0003701670 */
[----:B------:R-:W-:Y:S01]  /*25c30*/  LDGSTS.E.BYPASS.LTC128B.128 [R4+0xb400], desc[UR50][R12.64], !P0 ;  /* 0x0b4000000c047fae */ /* 0x000fe2000c101d72 */
[----:B------:R-:W-:-:S03]  /*25c40*/  ISETP.LT.OR P0, PT, R8, 0x21, P1 ;  /* 0x000000210800780c */ /* 0x000fc60000f01670 */
[----:B------:R-:W-:Y:S10]  /*25c50*/  SHFL.IDX PT, R21, R3, 0x2, 0x1c1f ;  /* 0x005c1f0003157f89 */ /* 0x000ff400000e0000 */
[----:B------:R0:W-:Y:S04]  /*25c60*/  LDGSTS.E.BYPASS.LTC128B.128 [R5+0xb400], desc[UR50][R12.64+0x40], !P0 ;  /* 0x0b4000400c057fae */ /* 0x0001e8000c101d72 */
[----:B0-----:R-:W0:Y:S04]  /*25c70*/  SHFL.IDX PT, R12, R2, 0x2, 0x1c1f ;  /* 0x005c1f00020c7f89 */ /* 0x001e2800000e0000 */
[----:B------:R-:W1:Y:S04]  /*25c80*/  SHFL.IDX PT, R2, R2, 0x3, 0x1c1f ;  /* 0x007c1f0002027f89 */ /* 0x000e6800000e0000 */
[----:B------:R-:W2:Y:S01]  /*25c90*/  SHFL.IDX PT, R3, R3, 0x3, 0x1c1f ;  /* 0x007c1f0003037f89 */ /* 0x000ea200000e0000 */
[----:B0-----:R-:W-:-:S05]  /*25ca0*/  IADD3 R12, P0, R14, R12, RZ ;  /* 0x0000000c0e0c7210 */ /* 0x001fca0007f1e0ff */
[----:B------:R-:W-:Y:S01]  /*25cb0*/  IMAD.X R13, RZ, RZ, R21, P0 ;  /* 0x000000ffff0d7224 */ /* 0x000fe200000e0615 */
[----:B------:R-:W-:-:S13]  /*25cc0*/  ISETP.LT.OR P0, PT, R8, 0x41, P6 ;  /* 0x000000410800780c */ /* 0x000fda0003701670 */
[----:B------:R-:W-:Y:S01]  /*25cd0*/  LDGSTS.E.BYPASS.LTC128B.128 [R4+0xc400], desc[UR50][R12.64], !P0 ;  /* 0x0c4000000c047fae */ /* 0x000fe2000c101d72 */
[----:B------:R-:W-:-:S13]  /*25ce0*/  ISETP.LT.OR P0, PT, R8, 0x41, P1 ;  /* 0x000000410800780c */ /* 0x000fda0000f01670 */
[----:B------:R-:W-:Y:S01]  /*25cf0*/  LDGSTS.E.BYPASS.LTC128B.128 [R5+0xc400], desc[UR50][R12.64+0x40], !P0 ;  /* 0x0c4000400c057fae */ /* 0x000fe2000c101d72 */
[----:B-1----:R-:W-:-:S04]  /*25d00*/  IADD3 R2, P0, R14, R2, RZ ;  /* 0x000000020e027210 */ /* 0x002fc80007f1e0ff */
[----:B--2---:R-:W-:Y:S02]  /*25d10*/  IADD3.X R3, RZ, R3, RZ, P0, !PT ;  /* 0x00000003ff037210 */ /* 0x004fe400007fe4ff */
[----:B------:R-:W-:-:S13]  /*25d20*/  ISETP.LT.OR P0, PT, R8, 0x61, P6 ;  /* 0x000000610800780c */ /* 0x000fda0003701670 */
[----:B------:R-:W-:Y:S01]  /*25d30*/  LDGSTS.E.BYPASS.LTC128B.128 [R4+0xd400], desc[UR50][R2.64], !P0 ;  /* 0x0d40000002047fae */ /* 0x000fe2000c101d72 */
[----:B------:R-:W-:Y:S02]  /*25d40*/  ISETP.LT.OR P0, PT, R8, 0x61, P1 ;  /* 0x000000610800780c */ /* 0x000fe40000f01670 */
[----:B------:R-:W-:-:S11]  /*25d50*/  LOP3.LUT R11, R11, 0xffffff7f, RZ, 0xc0, !PT ;  /* 0xffffff7f0b0b7812 */ /* 0x000fd600078ec0ff */
[----:B------:R0:W-:Y:S01]  /*25d60*/  LDGSTS.E.BYPASS.LTC128B.128 [R5+0xd400], desc[UR50][R2.64+0x40], !P0 ;  /* 0x0d40004002057fae */ /* 0x0001e2000c101d72 */
[----:B------:R-:W-:-:S13]  /*25d70*/  ISETP.GE.AND P0, PT, R8, 0x81, PT ;  /* 0x000000810800780c */ /* 0x000fda0003f06270 */
[----:B------:R-:W-:Y:S01]  /*25d80*/  @P0 LOP3.LUT R11, R11, 0x80, RZ, 0xfc, !PT ;  /* 0x000000800b0b0812 */ /* 0x000fe200078efcff */
[----:B0-----:R0:W1:Y:S04]  /*25d90*/  SHFL.IDX PT, R3, R26, RZ, 0x1c1f ;  /* 0x001c1fff1a037589 */ /* 0x00106800000e0000 */
[----:B------:R0:W2:Y:S04]  /*25da0*/  SHFL.IDX PT, R2, R27, RZ, 0x1c1f ;  /* 0x001c1fff1b027589 */ /* 0x0000a800000e0000 */
[----:B------:R0:W-:Y:S02]  /*25db0*/  STL [R1], R11 ;  /* 0x0000000b01007387 */ /* 0x0001e40000100800 */
.L_x_889:
[----:B------:R-:W4:Y:S01]  /*25dc0*/  LDL R12, [R1] ;  /* 0x00000000010c7983 */ /* 0x000f220000100800 */
[----:B0-----:R-:W0:Y:S02]  /*25dd0*/  S2R R11, SR_TID.X ;  /* 0x00000000000b7919 */ /* 0x001e240000002100 */
[----:B0-----:R-:W-:-:S05]  /*25de0*/  IMAD.SHL.U32 R11, R11, 0x10, RZ ;  /* 0x000000100b0b7824 */ /* 0x001fca00078e00ff */
[----:B------:R-:W-:-:S04]  /*25df0*/  LOP3.LUT R11, R11, 0x30, RZ, 0xc0, !PT ;  /* 0x000000300b0b7812 */ /* 0x000fc800078ec0ff */
[----:B--2---:R-:W-:-:S05]  /*25e00*/  IADD3 R2, P0, R11, R2, RZ ;  /* 0x000000020b027210 */ /* 0x004fca0007f1e0ff */
[----:B-1----:R-:W-:Y:S01]  /*25e10*/  IMAD.X R3, RZ, RZ, R3, P0 ;  /* 0x000000ffff037224 */ /* 0x002fe200000e0603 */
[----:B----4-:R-:W-:-:S04]  /*25e20*/  LOP3.LUT P6, RZ, R12, 0x2, RZ, 0xc0, !PT ;  /* 0x000000020cff7812 */ /* 0x010fc800078cc0ff */
        /* <DEDUP_REMOVED lines=9> */
.L_x_694:
[----:B------:R-:W-:Y:S02]  /*25ec0*/  PLOP3.LUT P1, PT, P1, P0, PT, 0xa2, 0x0 ;  /* 0x000000000000781c */ /* 0x000fe40000f21472 */
[----:B------:R-:W-:-:S08]  /*25ed0*/  @P0 R2UR P1, UR4, R0 ;  /* 0x00000000000402ca */ /* 0x000fd00000020000 */
[----:B------:R-:W-:-:S05]  /*25ee0*/  @P0 PLOP3.LUT P0, PT, P1, PT, PT, 0x80, 0x0 ;  /* 0x000000000000081c */ /* 0x000fca0000f0f070 */
[----:B------:R-:W-:Y:S01]  /*25ef0*/  @!P1 SYNCS.ARRIVE.TRANS64.RED.A0T1 RZ, [UR4+0x29870], RZ ;  /* 0x029870ffffff99a7 */ /* 0x000fe20008200404 */
[----:B------:R-:W-:Y:S07]  /*25f00*/  @!P1 ARRIVES.LDGSTSBAR.64.TRANSCNT [UR4+0x29870] ;  /* 0x02987000ff0099b0 */ /* 0x000fee0008000a84 */
[----:B------:R-:W-:Y:S05]  /*25f10*/  @P0 BRA.U.ANY `(.L_x_694) ;  /* 0xfffffffd00e80947 */ /* 0x000fea000393ffff */
[----:B------:R-:W-:Y:S01]  /*25f20*/  NOP ;  /* 0x0000000000007918 */ /* 0x000fe20000000000 */
[----:B0-----:R-:W-:-:S04]  /*25f30*/  MOV R2, UR39 ;  /* 0x0000002700027c02 */ /* 0x001fc80008000f00 */
[----:B------:R-:W-:-:S13]  /*25f40*/  ISETP.NE.AND P6, PT, R2, 0x3, PT ;  /* 0x000000030200780c */ /* 0x000fda0003fc5270 */
[----:B------:R-:W-:Y:S05]  /*25f50*/  @!P6 BRA `(.L_x_695) ;  /* 0x000000000004e947 */ /* 0x000fea0003800000 */
[----:B------:R-:W-:Y:S01]  /*25f60*/  BPT.TRAP 0x1 ;  /* 0x000000040000795c */ /* 0x000fe20000300000 */
.L_x_695:
[----:B------:R0:W-:Y:S01]  /*25f70*/  SYNCS.ARRIVE.TRANS64.A1T0 RZ, [R0+URZ+0x29870], RZ ;  /* 0x029870ff00ff79a7 */ /* 0x0001e2000810003f */
[----:B------:R-:W-:Y:S05]  /*25f80*/  @!P6 BRA `(.L_x_696) ;  /* 0x000000000004e947 */ /* 0x000fea0003800000 */
[----:B------:R-:W-:Y:S01]  /*25f90*/  BPT.TRAP 0x1 ;  /* 0x000000040000795c */ /* 0x000fe20000300000 */
.L_x_696:
[----:B------:R-:W2:Y:S01]  /*25fa0*/  LDL R2, [R1+0x3c] ;  /* 0x00003c0001027983 */ /* 0x000ea20000100800 */
[----:B------:R-:W-:Y:S01]  /*25fb0*/  BSSY B0, `(.L_x_697) ;  /* 0x0000003000007945 */ /* 0x000fe20003800000 */
[----:B--2---:R-:W1:Y:S03]  /*25fc0*/  SYNCS.PHASECHK.TRANS64.TRYWAIT P0, [R0+URZ+0x29840], R2 ;  /* 0x02984002000075a7 */ /* 0x004e66000800017f */
[----:B-1----:R-:W-:Y:S05]  /*25fd0*/  @!P0 BRA `(.L_x_698) ;  /* 0x0000006c00bc8947 */ /* 0x002fea0003800000 */
.L_x_890:
[----:B------:R-:W-:Y:S05]  /*25fe0*/  BSYNC B0 ;  /* 0x0000000000007941 */ /* 0x000fea0003800000 */
.L_x_697:
[----:B-1----:R-:W2:Y:S01]  /*25ff0*/  LDL.LU R2, [R1+0x34] ;  /* 0x0000340001027983 */ /* 0x002ea20000300800 */
[----:B------:R-:W-:Y:S01]  /*26000*/  ULDC.64 UR4, c[0x0][0x300] ;  /* 0x0000c00000047ab9 */ /* 0x000fe20000000a00 */
[----:B------:R-:W-:Y:S02]  /*26010*/  ULDC.64 UR6, c[0x0][0x310] ;  /* 0x0000c40000067ab9 */ /* 0x000fe40000000a00 */
[----:B------:R-:W4:Y:S04]  /*26020*/  LDL.LU R5, [R1+0x38] ;  /* 0x0000380001057983 */ /* 0x000f280000300800 */
[----:B------:R-:W3:Y:S04]  /*26030*/  LDL R11, [R1+0x18] ;  /* 0x00001800010b7983 */ /* 0x000ee80000100800 */
[----:B------:R1:W5:Y:S01]  /*26040*/  LDL R20, [R1] ;  /* 0x0000000001147983 */ /* 0x0003620000100800 */
[----:B------:R-:W-:-:S04]  /*26050*/  IMAD R8, R31, UR6, RZ ;  /* 0x000000061f087c24 */ /* 0x000fc8000f8e02ff */
[----:B------:R-:W-:Y:S02]  /*26060*/  IMAD R8, R7, UR7, R8 ;  /* 0x0000000707087c24 */ /* 0x000fe4000f8e0208 */
[----:B--2---:R-:W-:-:S04]  /*26070*/  IMAD R2, R2, UR4, RZ ;  /* 0x0000000402027c24 */ /* 0x004fc8000f8e02ff */
[C---:B------:R-:W-:Y:S02]  /*26080*/  IMAD R4, R9.reuse, UR5, R2 ;  /* 0x0000000509047c24 */ /* 0x040fe4000f8e0202 */
[----:B------:R-:W-:-:S04]  /*26090*/  IMAD.WIDE.U32 R2, R9, UR4, RZ ;  /* 0x0000000409027c25 */ /* 0x000fc8000f8e00ff */
[----:B------:R-:W-:Y:S02]  /*260a0*/  IMAD.IADD R3, R3, 0x1, R4 ;  /* 0x0000000103037824 */ /* 0x000fe400078e0204 */
[----:B----4-:R-:W-:Y:S02]  /*260b0*/  IMAD R4, R5, UR6, RZ ;  /* 0x0000000605047c24 */ /* 0x010fe4000f8e02ff */
[----:B------:R-:W-:-:S04]  /*260c0*/  IMAD.WIDE.U32 R2, R6, UR6, R2 ;  /* 0x0000000606027c25 */ /* 0x000fc8000f8e0002 */
[----:B------:R-:W-:Y:S02]  /*260d0*/  IMAD R4, R6, UR7, R4 ;  /* 0x0000000706047c24 */ /* 0x000fe4000f8e0204 */
[----:B------:R-:W-:Y:S02]  /*260e0*/  IMAD R6, R30, UR4, RZ ;  /* 0x000000041e067c24 */ /* 0x000fe4000f8e02ff */
[----:B------:R-:W-:Y:S01]  /*260f0*/  IMAD.IADD R5, R3, 0x1, R4 ;  /* 0x0000000103057824 */ /* 0x000fe200078e0204 */
[----:B------:R-:W-:Y:S01]  /*26100*/  MOV R4, R2 ;  /* 0x0000000200047202 */ /* 0x000fe20000000f00 */
[C---:B------:R-:W-:Y:S02]  /*26110*/  IMAD R6, R10.reuse, UR5, R6 ;  /* 0x000000050a067c24 */ /* 0x040fe4000f8e0206 */
[----:B------:R-:W-:Y:S01]  /*26120*/  IMAD.WIDE.U32 R2, R10, UR4, RZ ;  /* 0x000000040a027c25 */ /* 0x000fe2000f8e00ff */
[----:B------:R-:W-:-:S03]  /*26130*/  ULDC.64 UR4, c[0x0][0x308] ;  /* 0x0000c20000047ab9 */ /* 0x000fc60000000a00 */
[----:B------:R-:W-:Y:S02]  /*26140*/  IMAD.IADD R3, R3, 0x1, R6 ;  /* 0x0000000103037824 */ /* 0x000fe400078e0206 */
[----:B------:R-:W-:Y:S01]  /*26150*/  IMAD.WIDE.U32 R2, R7, UR6, R2 ;  /* 0x0000000607027c25 */ /* 0x000fe2000f8e0002 */
[----:B------:R-:W-:-:S03]  /*26160*/  ULDC.64 UR6, c[0x0][0x2e8] ;  /* 0x0000ba0000067ab9 */ /* 0x000fc60000000a00 */
[----:B------:R-:W-:-:S04]  /*26170*/  IMAD.WIDE.U32 R6, R18, UR4, R4 ;  /* 0x0000000412067c25 */ /* 0x000fc8000f8e0004 */
[----:B------:R-:W-:Y:S02]  /*26180*/  IMAD R4, R36, UR4, RZ ;  /* 0x0000000424047c24 */ /* 0x000fe4000f8e02ff */
[----:B------:R-:W-:Y:S01]  /*26190*/  IMAD.IADD R3, R3, 0x1, R8 ;  /* 0x0000000103037824 */ /* 0x000fe200078e0208 */
[----:B------:R-:W-:Y:S01]  /*261a0*/  IADD3 R5, P0, R6, UR6, RZ ;  /* 0x0000000606057c10 */ /* 0x000fe2000ff1e0ff */
[C---:B------:R-:W-:Y:S02]  /*261b0*/  IMAD R4, R18.reuse, UR5, R4 ;  /* 0x0000000512047c24 */ /* 0x040fe4000f8e0204 */
[----:B------:R-:W-:-:S03]  /*261c0*/  IMAD.WIDE.U32 R2, R18, UR4, R2 ;  /* 0x0000000412027c25 */ /* 0x000fc6000f8e0002 */
[----:B------:R-:W-:Y:S02]  /*261d0*/  IADD3.X R6, R7, UR7, R4, P0, !PT ;  /* 0x0000000707067c10 */ /* 0x000fe400087fe404 */
[----:B------:R-:W-:Y:S01]  /*261e0*/  IADD3 R8, P0, R2, UR6, RZ ;  /* 0x0000000602087c10 */ /* 0x000fe2000ff1e0ff */
[----:B------:R-:W-:-:S03]  /*261f0*/  UMOV UR4, 0xffffffff ;  /* 0xffffffff00047882 */ /* 0x000fc60000000000 */
[----:B------:R-:W-:Y:S01]  /*26200*/  IADD3.X R7, R4, UR7, R3, P0, !PT ;  /* 0x0000000704077c10 */ /* 0x000fe200087fe403 */
[----:B---3--:R-:W-:Y:S01]  /*26210*/  IMAD R4, R23, 0x7800, R11 ;  /* 0x0000780017047824 */ /* 0x008fe200078e020b */
[----:B-1----:R-:W-:Y:S07]  /*26220*/  BRA.DIV UR4, `(.L_x_699) ;  /* 0x0000006e04407947 */ /* 0x002fee000b800000 */
[----:B------:R-:W1:Y:S01]  /*26230*/  S2R R9, SR_TID.X ;  /* 0x0000000000097919 */ /* 0x000e620000002100 */
[----:B-----5:R-:W-:Y:S01]  /*26240*/  LOP3.LUT P6, RZ, R20, 0x8, RZ, 0xc0, !PT ;  /* 0x0000000814ff7812 */ /* 0x020fe200078cc0ff */
[--C-:B------:R-:W-:Y:S01]  /*26250*/  @P4 IMAD.IADD R21, R22, 0x1, R4.reuse ;  /* 0x0000000116154824 */ /* 0x100fe200078e0204 */
[----:B------:R-:W-:Y:S01]  /*26260*/  LOP3.LUT P1, RZ, R20, 0x4, RZ, 0xc0, !PT ;  /* 0x0000000414ff7812 */ /* 0x000fe2000782c0ff */
[----:B------:R-:W2:Y:S04]  /*26270*/  SHFL.IDX PT, R3, R5, RZ, 0x1c1f ;  /* 0x001c1fff05037589 */ /* 0x000ea800000e0000 */
[----:B------:R-:W3:Y:S01]  /*26280*/  SHFL.IDX PT, R2, R6, RZ, 0x1c1f ;  /* 0x001c1fff06027589 */ /* 0x000ee200000e0000 */
[----:B-1----:R-:W-:Y:S01]  /*26290*/  SHF.L.U32 R10, R9, 0x4, RZ ;  /* 0x00000004090a7819 */ /* 0x002fe200000006ff */
[----:B------:R-:W-:-:S03]  /*262a0*/  @P5 IMAD.IADD R9, R22, 0x1, R4 ;  /* 0x0000000116095824 */ /* 0x000fc600078e0204 */
[----:B------:R-:W-:-:S04]  /*262b0*/  LOP3.LUT R10, R10, 0x30, RZ, 0xc0, !PT ;  /* 0x000000300a0a7812 */ /* 0x000fc800078ec0ff */
[----:B--2---:R-:W-:-:S05]  /*262c0*/  @P5 IADD3 R3, P0, R10, R3, RZ ;  /* 0x000000030a035210 */ /* 0x004fca0007f1e0ff */
[----:B---3--:R-:W-:Y:S01]  /*262d0*/  @P5 IMAD.X R2, RZ, RZ, R2, P0 ;  /* 0x000000ffff025224 */ /* 0x008fe200000e0602 */
[----:B------:R-:W-:-:S04]  /*262e0*/  LOP3.LUT P0, RZ, R20, 0x10, RZ, 0xc0, !PT ;  /* 0x0000001014ff7812 */ /* 0x000fc8000780c0ff */
[----:B------:R-:W-:-:S04]  /*262f0*/  @P5 LOP3.LUT R3, R3, R2, RZ, 0x3c, !PT ;  /* 0x0000000203035212 */ /* 0x000fc800078e3cff */
[----:B------:R-:W-:-:S04]  /*26300*/  @P5 LOP3.LUT R2, R3, R2, RZ, 0x3c, !PT ;  /* 0x0000000203025212 */ /* 0x000fc800078e3cff */
[----:B------:R-:W-:-:S05]  /*26310*/  @P5 LOP3.LUT R3, R3, R2, RZ, 0x3c, !PT ;  /* 0x0000000203035212 */ /* 0x000fca00078e3cff */
[----:B------:R-:W-:Y:S01]  /*26320*/  @!PT LDS RZ, [RZ] ;  /* 0x00000000fffff984 */ /* 0x000fe20000000800 */
[----:B------:R-:W-:Y:S04]  /*26330*/  @P5 LDGSTS.E.BYPASS.LTC128B.128 [R9+0x1a400], desc[UR50][R2.64], !P0 ;  /* 0x1a40000002095fae */ /* 0x000fe8000c101d72 */
[----:B------:R-:W-:Y:S04]  /*26340*/  @P5 LDGSTS.E.BYPASS.LTC128B.128 [R9+0x1cc00], desc[UR50][R2.64+0x40], !P6 ;  /* 0x1cc0004002095fae */ /* 0x000fe8000f101d72 */
[----:B------:R1:W-:Y:S01]  /*26350*/  @P5 LDGSTS.E.BYPASS.LTC128B.128 [R9+0x1f400], desc[UR50][R2.64+0x80], !P1 ;  /* 0x1f40008002095fae */ /* 0x0003e2000c901d72 */
[----:B------:R-:W-:-:S03]  /*26360*/  LOP3.LUT P5, RZ, R20, 0x10, RZ, 0xc0, !PT ;  /* 0x0000001014ff7812 */ /* 0x000fc600078ac0ff */
[----:B-1----:R-:W1:Y:S01]  /*26370*/  SHFL.IDX PT, R3, R5, 0x1, 0x1c1f ;  /* 0x003c1f0005037f89 */ /* 0x002e6200000e0000 */
[----:B------:R-:W-:-:S03]  /*26380*/  @P3 IADD3 R9, R22, R4, RZ ;  /* 0x0000000416093210 */ /* 0x000fc60007ffe0ff */
[----:B------:R-:W2:Y:S01]  /*26390*/  SHFL.IDX PT, R2, R6, 0x1, 0x1c1f ;  /* 0x003c1f0006027f89 */ /* 0x000ea200000e0000 */
[----:B-1----:R-:W-:-:S04]  /*263a0*/  @P4 IADD3 R3, P0, R10, R3, RZ ;  /* 0x000000030a034210 */ /* 0x002fc80007f1e0ff */
[----:B--2---:R-:W-:-:S04]  /*263b0*/  @P4 IADD3.X R2, RZ, R2, RZ, P0, !PT ;  /* 0x00000002ff024210 */ /* 0x004fc800007fe4ff */
[----:B------:R-:W-:-:S04]  /*263c0*/  @P4 LOP3.LUT R3, R3, R2, RZ, 0x3c, !PT ;  /* 0x0000000203034212 */ /* 0x000fc800078e3cff */
[----:B------:R-:W-:-:S04]  /*263d0*/  @P4 LOP3.LUT R2, R3, R2, RZ, 0x3c, !PT ;  /* 0x0000000203024212 */ /* 0x000fc800078e3cff */
[----:B------:R-:W-:-:S05]  /*263e0*/  @P4 LOP3.LUT R3, R3, R2, RZ, 0x3c, !PT ;  /* 0x0000000203034212 */ /* 0x000fca00078e3cff */
[----:B------:R-:W-:Y:S04]  /*263f0*/  @P4 LDGSTS.E.BYPASS.LTC128B.128 [R21+0x1ac00], desc[UR50][R2.64], !P5 ;  /* 0x1ac0000002154fae */ /* 0x000fe8000e901d72 */
[----:B------:R-:W-:Y:S04]  /*26400*/  @P4 LDGSTS.E.BYPASS.LTC128B.128 [R21+0x1d400], desc[UR50][R2.64+0x40], !P6 ;  /* 0x1d40004002154fae */ /* 0x000fe8000f101d72 */
[----:B------:R1:W-:Y:S04]  /*26410*/  @P4 LDGSTS.E.BYPASS.LTC128B.128 [R21+0x1fc00], desc[UR50][R2.64+0x80], !P1 ;  /* 0x1fc0008002154fae */ /* 0x0003e8000c901d72 */
[----:B-1----:R-:W1:Y:S01]  /*26420*/  SHFL.IDX PT, R3, R5, 0x2, 0x1c1f ;  /* 0x005c1f0005037f89 */ /* 0x002e6200000e0000 */
[----:B------:R-:W-:-:S03]  /*26430*/  @P2 IMAD.IADD R21, R22, 0x1, R4 ;  /* 0x0000000116152824 */ /* 0x000fc600078e0204 */
[----:B------:R-:W2:Y:S04]  /*26440*/  SHFL.IDX PT, R2, R6, 0x2, 0x1c1f ;  /* 0x005c1f0006027f89 */ /* 0x000ea800000e0000 */
[----:B------:R-:W-:Y:S01]  /*26450*/  SHFL.IDX PT, R6, R6, 0x3, 0x1c1f ;  /* 0x007c1f0006067f89 */ /* 0x000fe200000e0000 */
[----:B-1----:R-:W-:-:S05]  /*26460*/  @P3 IADD3 R3, P0, R10, R3, RZ ;  /* 0x000000030a033210 */ /* 0x002fca0007f1e0ff */
[----:B--2---:R-:W-:-:S05]  /*26470*/  @P3 IMAD.X R2, RZ, RZ, R2, P0 ;  /* 0x000000ffff023224 */ /* 0x004fca00000e0602 */
[----:B------:R-:W-:-:S04]  /*26480*/  @P3 LOP3.LUT R3, R3, R2, RZ, 0x3c, !PT ;  /* 0x0000000203033212 */ /* 0x000fc800078e3cff */
[----:B------:R-:W-:-:S04]  /*26490*/  @P3 LOP3.LUT R2, R3, R2, RZ, 0x3c, !PT ;  /* 0x0000000203023212 */ /* 0x000fc800078e3cff */
[----:B------:R-:W-:-:S05]  /*264a0*/  @P3 LOP3.LUT R3, R3, R2, RZ, 0x3c, !PT ;  /* 0x0000000203033212 */ /* 0x000fca00078e3cff */
[----:B------:R-:W-:Y:S04]  /*264b0*/  @P3 LDGSTS.E.BYPASS.LTC128B.128 [R9+0x1b400], desc[UR50][R2.64], !P5 ;  /* 0x1b40000002093fae */ /* 0x000fe8000e901d72 */
[----:B------:R-:W-:Y:S04]  /*264c0*/  @P3 LDGSTS.E.BYPASS.LTC128B.128 [R9+0x1dc00], desc[UR50][R2.64+0x40], !P6 ;  /* 0x1dc0004002093fae */ /* 0x000fe8000f101d72 */
[----:B------:R1:W-:Y:S04]  /*264d0*/  @P3 LDGSTS.E.BYPASS.LTC128B.128 [R9+0x20400], desc[UR50][R2.64+0x80], !P1 ;  /* 0x2040008002093fae */ /* 0x0003e8000c901d72 */
[----:B-1----:R-:W1:Y:S02]  /*264e0*/  SHFL.IDX PT, R2, R5, 0x3, 0x1c1f ;  /* 0x007c1f0005027f89 */ /* 0x002e6400000e0000 */
[----:B-1----:R-:W-:-:S05]  /*264f0*/  @P2 IADD3 R2, P0, R10, R2, RZ ;  /* 0x000000020a022210 */ /* 0x002fca0007f1e0ff */
[----:B------:R-:W-:-:S05]  /*26500*/  @P2 IMAD.X R3, RZ, RZ, R6, P0 ;  /* 0x000000ffff032224 */ /* 0x000fca00000e0606 */
[----:B------:R-:W-:Y:S04]  /*26510*/  @P2 LDGSTS.E.BYPASS.LTC128B.128 [R21+0x1bc00], desc[UR50][R2.64], !P5 ;  /* 0x1bc0000002152fae */ /* 0x000fe8000e901d72 */
[----:B------:R-:W-:Y:S04]  /*26520*/  @P2 LDGSTS.E.BYPASS.LTC128B.128 [R21+0x1e400], desc[UR50][R2.64+0x40], !P6 ;  /* 0x1e40004002152fae */ /* 0x000fe8000f101d72 */
[----:B------:R1:W-:Y:S04]  /*26530*/  @P2 LDGSTS.E.BYPASS.LTC128B.128 [R21+0x20c00], desc[UR50][R2.64+0x80], !P1 ;  /* 0x20c0008002152fae */ /* 0x0003e8000c901d72 */
[----:B-1----:R1:W2:Y:S04]  /*26540*/  SHFL.IDX PT, R3, R7, RZ, 0x1c1f ;  /* 0x001c1fff07037589 */ /* 0x0022a800000e0000 */
[----:B------:R1:W3:Y:S02]  /*26550*/  SHFL.IDX PT, R2, R8, RZ, 0x1c1f ;  /* 0x001c1fff08027589 */ /* 0x0002e400000e0000 */
.L_x_902:
[----:B------:R-:W-:Y:S01]  /*26560*/  LOP3.LUT P0, RZ, R20, 0x80, RZ, 0xc0, !PT ;  /* 0x0000008014ff7812 */ /* 0x000fe2000780c0ff */
[----:B------:R-:W-:-:S12]  /*26570*/  BSSY B0, `(.L_x_700) ;  /* 0x0000011000007945 */ /* 0x000fd80003800000 */
[----:B------:R-:W-:Y:S05]  /*26580*/  @!P0 BRA `(.L_x_701) ;  /* 0x00000000003c8947 */ /* 0x000fea0003800000 */
[----:B------:R-:W4:Y:S01]  /*26590*/  S2R R5, SR_TID.X ;  /* 0x0000000000057919 */ /* 0x000f220000002100 */
[----:B------:R-:W-:Y:S01]  /*265a0*/  LOP3.LUT P3, RZ, R20, 0x10, RZ, 0xc0, !PT ;  /* 0x0000001014ff7812 */ /* 0x000fe2000786c0ff */
[----:B------:R-:W-:Y:S01]  /*265b0*/  IMAD.IADD R4, R22, 0x1, R4 ;  /* 0x0000000116047824 */ /* 0x000fe200078e0204 */
[C---:B------:R-:W-:Y:S02]  /*265c0*/  LOP3.LUT P2, RZ, R20.reuse, 0x8, RZ, 0xc0, !PT ;  /* 0x0000000814ff7812 */ /* 0x040fe4000784c0ff */
[----:B------:R-:W-:Y:S02]  /*265d0*/  LOP3.LUT P1, RZ, R20, 0x4, RZ, 0xc0, !PT ;  /* 0x0000000414ff7812 */ /* 0x000fe4000782c0ff */
[----:B----4-:R-:W-:-:S04]  /*265e0*/  SHF.L.U32 R5, R5, 0x4, RZ ;  /* 0x0000000405057819 */ /* 0x010fc800000006ff */
[----:B------:R-:W-:-:S04]  /*265f0*/  LOP3.LUT R5, R5, 0x30, RZ, 0xc0, !PT ;  /* 0x0000003005057812 */ /* 0x000fc800078ec0ff */
[----:B---3--:R-:W-:-:S05]  /*26600*/  IADD3 R2, P0, R5, R2, RZ ;  /* 0x0000000205027210 */ /* 0x008fca0007f1e0ff */
[----:B--2---:R-:W-:-:S05]  /*26610*/  IMAD.X R3, RZ, RZ, R3, P0 ;  /* 0x000000ffff037224 */ /* 0x004fca00000e0603 */
[----:B------:R-:W-:Y:S01]  /*26620*/  @!PT LDS RZ, [RZ] ;  /* 0x00000000fffff984 */ /* 0x000fe20000000800 */
[----:B------:R-:W-:Y:S01]  /*26630*/  @!PT LDS RZ, [RZ] ;  /* 0x00000000fffff984 */ /* 0x000fe20000000800 */
[----:B------:R-:W-:Y:S01]  /*26640*/  @!PT LDS RZ, [RZ] ;  /* 0x00000000fffff984 */ /* 0x000fe20000000800 */
[----:B------:R4:W-:Y:S04]  /*26650*/  LDGSTS.E.BYPASS.LTC128B.128 [R4+0x1c400], desc[UR50][R2.64], !P3 ;  /* 0x1c40000002047fae */ /* 0x0009e8000d901d72 */
[----:B------:R4:W-:Y:S04]  /*26660*/  LDGSTS.E.BYPASS.LTC128B.128 [R4+0x1ec00], desc[UR50][R2.64+0x40], !P2 ;  /* 0x1ec0004002047fae */ /* 0x0009e8000d101d72 */
[----:B------:R4:W-:Y:S02]  /*26670*/  LDGSTS.E.BYPASS.LTC128B.128 [R4+0x21400], desc[UR50][R2.64+0x80], !P1 ;  /* 0x2140008002047fae */ /* 0x0009e4000c901d72 */
.L_x_701:
[----:B------:R-:W-:Y:S05]  /*26680*/  BSYNC B0 ;  /* 0x0000000000007941 */ /* 0x000fea0003800000 */
.L_x_700:
[----:B------:R-:W-:Y:S01]  /*26690*/  NOP ;  /* 0x0000000000007918 */ /* 0x000fe20000000000 */
[----:B------:R-:W-:-:S13]  /*266a0*/  PLOP3.LUT P0, PT, PT, PT, PT, 0x80, 0x0 ;  /* 0x000000000000781c */ /* 0x000fda0003f0f070 */
.L_x_702:
[----:B------:R-:W-:Y:S02]  /*266b0*/  PLOP3.LUT P1, PT, P1, P0, PT, 0xa2, 0x0 ;  /* 0x000000000000781c */ /* 0x000fe40000f21472 */
[----:B------:R-:W-:-:S08]  /*266c0*/  @P0 R2UR P1, UR4, R0 ;  /* 0x00000000000402ca */ /* 0x000fd00000020000 */
[----:B------:R-:W-:-:S05]  /*266d0*/  @P0 PLOP3.LUT P0, PT, P1, PT, PT, 0x80, 0x0 ;  /* 0x000000000000081c */ /* 0x000fca0000f0f070 */
[----:B------:R-:W-:Y:S01]  /*266e0*/  @!P1 SYNCS.ARRIVE.TRANS64.RED.A0T1 RZ, [UR4+0x29830], RZ ;  /* 0x029830ffffff99a7 */ /* 0x000fe20008200404 */
[----:B------:R-:W-:Y:S07]  /*266f0*/  @!P1 ARRIVES.LDGSTSBAR.64.TRANSCNT [UR4+0x29830] ;  /* 0x02983000ff0099b0 */ /* 0x000fee0008000a84 */
[----:B------:R-:W-:Y:S05]  /*26700*/  @P0 BRA.U.ANY `(.L_x_702) ;  /* 0xfffffffd00e80947 */ /* 0x000fea000393ffff */
[----:B------:R-:W-:Y:S01]  /*26710*/  NOP ;  /* 0x0000000000007918 */ /* 0x000fe20000000000 */
[----:B---34-:R-:W-:-:S04]  /*26720*/  MOV R2, UR39 ;  /* 0x0000002700027c02 */ /* 0x018fc80008000f00 */
[----:B------:R-:W-:-:S13]  /*26730*/  ISETP.NE.AND P2, PT, R2, 0x3, PT ;  /* 0x000000030200780c */ /* 0x000fda0003f45270 */
[----:B------:R-:W-:Y:S05]  /*26740*/  @!P2 BRA `(.L_x_703) ;  /* 0x000000000004a947 */ /* 0x000fea0003800000 */
[----:B------:R-:W-:Y:S01]  /*26750*/  BPT.TRAP 0x1 ;  /* 0x000000040000795c */ /* 0x000fe20000300000 */
.L_x_703:
[----:B------:R3:W5:Y:S01]  /*26760*/  LDL.LU R2, [R1+0x40] ;  /* 0x0000400001027983 */ /* 0x0007620000300800 */
[----:B------:R3:W-:Y:S02]  /*26770*/  SYNCS.ARRIVE.TRANS64.A1T0 RZ, [R0+URZ+0x29830], RZ ;  /* 0x029830ff00ff79a7 */ /* 0x0007e4000810003f */
[----:B------:R-:W-:Y:S05]  /*26780*/  WARPSYNC.ALL ;  /* 0x0000000000007948 */ /* 0x000fea0003800000 */
[----:B------:R-:W-:Y:S01]  /*26790*/  ULDC.64 UR4, c[0x0][0xa00] ;  /* 0x0002800000047ab9 */ /* 0x000fe20000000a00 */
[----:B------:R-:W-:Y:S01]  /*267a0*/  BSSY B6, `(.L_x_704) ;  /* 0x000001f000067945 */ /* 0x000fe20003800000 */
[----:B------:R-:W-:Y:S01]  /*267b0*/  BAR.SYNC.DEFER_BLOCKING 0x8, 0x180 ;  /* 0x0206000000007b1d */ /* 0x000fe20000010000 */
[----:B------:R-:W-:Y:S02]  /*267c0*/  ISETP.NE.U32.AND P0, PT, RZ, UR4, PT ;  /* 0x00000004ff007c0c */ /* 0x000fe4000bf05070 */
[----:B0--3--:R-:W-:-:S02]  /*267d0*/  SHF.R.S32.HI R0, RZ, 0x1f, R29 ;  /* 0x0000001fff007819 */ /* 0x009fc4000001141d */
[----:B------:R-:W-:Y:S01]  /*267e0*/  ISETP.NE.AND.EX P0, PT, RZ, UR5, PT, P0 ;  /* 0x00000005ff007c0c */ /* 0x000fe2000bf05300 */
[----:B------:R-:W-:Y:S02]  /*267f0*/  ULDC.64 UR4, c[0x0][0x298] ;  /* 0x0000a60000047ab9 */ /* 0x000fe40000000a00 */
[----:B------:R-:W-:Y:S01]  /*26800*/  IMAD R0, R0, UR4, RZ ;  /* 0x0000000400007c24 */ /* 0x000fe2000f8e02ff */
[----:B------:R-:W-:Y:S01]  /*26810*/  SEL R24, R24, RZ, !P0 ;  /* 0x000000ff18187207 */ /* 0x000fe20004000000 */
[----:B------:R-:W-:-:S04]  /*26820*/  IMAD.WIDE.U32 R26, R29, UR4, RZ ;  /* 0x000000041d1a7c25 */ /* 0x000fc8000f8e00ff */
[----:B------:R-:W-:-:S04]  /*26830*/  IMAD R0, R29, UR5, R0 ;  /* 0x000000051d007c24 */ /* 0x000fc8000f8e0200 */
[----:B------:R-:W-:Y:S01]  /*26840*/  IMAD.IADD R29, R27, 0x1, R0 ;  /* 0x000000011b1d7824 */ /* 0x000fe200078e0200 */
[----:B-----5:R-:W-:Y:S01]  /*26850*/  SEL R30, R2, RZ, !P0 ;  /* 0x000000ff021e7207 */ /* 0x020fe20004000000 */
[----:B------:R-:W-:-:S05]  /*26860*/  VIADD R2, R22, 0x14400 ;  /* 0x0001440016027836 */ /* 0x000fca0000000000 */
[----:B------:R-:W-:-:S13]  /*26870*/  LOP3.LUT P0, RZ, R2, 0x1bf, RZ, 0xc0, !PT ;  /* 0x000001bf02ff7812 */ /* 0x000fda000780c0ff */
[----:B------:R-:W-:Y:S05]  /*26880*/  @!P0 BRA `(.L_x_705) ;  /* 0x0000000000408947 */ /* 0x000fea0003800000 */
[----:B------:R-:W-:Y:S01]  /*26890*/  MOV R2, 0x0 ;  /* 0x0000000000027802 */ /* 0x000fe20000000f00 */
[----:B------:R-:W-:Y:S01]  /*268a0*/  ULDC.64 UR4, c[0x4][0xc8] ;  /* 0x0100320000047ab9 */ /* 0x000fe20000000a00 */
[----:B------:R-:W-:Y:S01]  /*268b0*/  ULDC.64 UR6, c[0x4][0xd0] ;  /* 0x0100340000067ab9 */ /* 0x000fe20000000a00 */
[----:B------:R-:W-:Y:S01]  /*268c0*/  ULDC.64 UR8, c[0x4][0x28] ;  /* 0x01000a0000087ab9 */ /* 0x000fe20000000a00 */
[----:B------:R-:W-:Y:S01]  /*268d0*/  MOV R4, UR4 ;  /* 0x0000000400047c02 */ /* 0x000fe20008000f00 */
[----:B------:R-:W-:Y:S01]  /*268e0*/  IMAD.U32 R5, RZ, RZ, UR5 ;  /* 0x00000005ff057e24 */ /* 0x000fe2000f8e00ff */
[----:B--2---:R-:W0:Y:S01]  /*268f0*/  LDC.64 R2, c[0x4][R2] ;  /* 0x0100000002027b82 */ /* 0x004e220000000a00 */
[----:B------:R-:W-:Y:S01]  /*26900*/  IMAD.U32 R6, RZ, RZ, UR6 ;  /* 0x00000006ff067e24 */ /* 0x000fe2000f8e00ff */
[----:B-1----:R-:W-:Y:S01]  /*26910*/  MOV R7, UR7 ;  /* 0x0000000700077c02 */ /* 0x002fe20008000f00 */
[----:B------:R-:W-:Y:S01]  /*26920*/  IMAD.U32 R10, RZ, RZ, UR8 ;  /* 0x00000008ff0a7e24 */ /* 0x000fe2000f8e00ff */
[----:B------:R-:W-:Y:S01]  /*26930*/  MOV R8, 0x70 ;  /* 0x0000007000087802 */ /* 0x000fe20000000f00 */
[----:B------:R-:W-:-:S02]  /*26940*/  IMAD.U32 R11, RZ, RZ, UR9 ;  /* 0x00000009ff0b7e24 */ /* 0x000fc4000f8e00ff */
[----:B------:R-:W-:Y:S02]  /*26950*/  IMAD.MOV.U32 R12, RZ, RZ, 0x1 ;  /* 0x00000001ff0c7424 */ /* 0x000fe400078e00ff */
[----:B------:R-:W-:-:S07]  /*26960*/  IMAD.MOV.U32 R13, RZ, RZ, RZ ;  /* 0x000000ffff0d7224 */ /* 0x000fce00078e00ff */
[----:B------:R-:W-:-:S07]  /*26970*/  LEPC R20, `(.L_x_705) ;  /* 0x000000001014794e */ /* 0x000fce0000000000 */
[----:B0-----:R-:W-:Y:S05]  /*26980*/  CALL.ABS.NOINC R2 ;  /* 0x0000000002007343 */ /* 0x001fea0003c00000 */
.L_x_705:
[----:B------:R-:W-:Y:S05]  /*26990*/  BSYNC B6 ;  /* 0x0000000000067941 */ /* 0x000fea0003800000 */
.L_x_704:
[----:B------:R-:W-:Y:S01]  /*269a0*/  ULDC.64 UR4, c[0x0][0x2d8] ;  /* 0x0000b60000047ab9 */ /* 0x000fe20000000a00 */
[----:B------:R-:W-:Y:S01]  /*269b0*/  MOV R2, R26 ;  /* 0x0000001a00027202 */ /* 0x000fe20000000f00 */
[----:B--2---:R-:W-:Y:S01]  /*269c0*/  IMAD.MOV.U32 R3, RZ, RZ, R29 ;  /* 0x000000ffff037224 */ /* 0x004fe200078e001d */
[----:B------:R0:W5:Y:S01]  /*269d0*/  LDL R9, [R1+0x2c] ;  /* 0x00002c0001097983 */ /* 0x0001620000100800 */
[----:B------:R-:W-:Y:S01]  /*269e0*/  IMAD R0, R36, UR4, RZ ;  /* 0x0000000424007c24 */ /* 0x000fe2000f8e02ff */
[----:B-1----:R-:W1:Y:S01]  /*269f0*/  LDC R8, c[0x0][0x448] ;  /* 0x00011200ff087b82 */ /* 0x002e620000000800 */
[C---:B------:R-:W-:Y:S01]  /*26a00*/  IMAD.WIDE.U32 R2, R18.reuse, UR4, R2 ;  /* 0x0000000412027c25 */ /* 0x040fe2000f8e0002 */
[----:B------:R-:W2:Y:S03]  /*26a10*/  S2R R20, SR_TID.X ;  /* 0x0000000000147919 */ /* 0x000ea60000002100 */
[----:B------:R-:W-:Y:S01]  /*26a20*/  IMAD R0, R18, UR5, R0 ;  /* 0x0000000512007c24 */ /* 0x000fe2000f8e0200 */
[----:B------:R-:W-:-:S03]  /*26a30*/  ULDC.64 UR4, c[0x0][0x2e0] ;  /* 0x0000b80000047ab9 */ /* 0x000fc60000000a00 */
[----:B------:R-:W-:Y:S02]  /*26a40*/  IMAD.IADD R3, R3, 0x1, R0 ;  /* 0x0000000103037824 */ /* 0x000fe400078e0200 */
[----:B------:R-:W-:Y:S02]  /*26a50*/  IMAD R0, R30, UR4, RZ ;  /* 0x000000041e007c24 */ /* 0x000fe4000f8e02ff */
[----:B------:R-:W-:-:S04]  /*26a60*/  IMAD.WIDE.U32 R2, R24, UR4, R2 ;  /* 0x0000000418027c25 */ /* 0x000fc8000f8e0002 */
[----:B------:R-:W-:Y:S01]  /*26a70*/  IMAD R0, R24, UR5, R0 ;  /* 0x0000000518007c24 */ /* 0x000fe2000f8e0200 */
[----:B------:R-:W3:Y:S01]  /*26a80*/  S2R R31, SR_TID.X ;  /* 0x00000000001f7919 */ /* 0x000ee20000002100 */
[----:B------:R-:W-:-:S03]  /*26a90*/  ULDC.64 UR4, c[0x0][0x2d0] ;  /* 0x0000b40000047ab9 */ /* 0x000fc60000000a00 */
[----:B------:R-:W-:Y:S01]  /*26aa0*/  IADD3 R3, R3, R0, RZ ;  /* 0x0000000003037210 */ /* 0x000fe20007ffe0ff */
[----:B------:R-:W-:Y:S01]  /*26ab0*/  IMAD.SHL.U32 R0, R17, 0x80, RZ ;  /* 0x0000008011007824 */ /* 0x000fe200078e00ff */
[----:B-1----:R-:W-:Y:S01]  /*26ac0*/  ISETP.NE.AND P0, PT, R8, 0x1, PT ;  /* 0x000000010800780c */ /* 0x002fe20003f05270 */
[----:B------:R0:W5:Y:S01]  /*26ad0*/  LDL R17, [R1+0x44] ;  /* 0x0000440001117983 */ /* 0x0001620000100800 */
[C---:B--2---:R-:W-:Y:S01]  /*26ae0*/  LOP3.LUT R21, R20.reuse, 0x7f, RZ, 0xc0, !PT ;  /* 0x0000007f14157812 */ /* 0x044fe200078ec0ff */
[----:B------:R-:W-:-:S10]  /*26af0*/  IMAD.SHL.U32 R20, R20, 0x20, RZ ;  /* 0x0000002014147824 */ /* 0x000fd400078e00ff */
[----:B------:R-:W1:Y:S01]  /*26b00*/  @P0 LDC R5, c[0x0][0x44c] ;  /* 0x00011300ff050b82 */ /* 0x000e620000000800 */
[----:B------:R-:W-:-:S04]  /*26b10*/  SHF.R.U32.HI R21, RZ, 0x2, R21 ;  /* 0x00000002ff157819 */ /* 0x000fc80000011615 */
[----:B------:R-:W-:-:S03]  /*26b20*/  LOP3.LUT R20, R21, 0x60, R20, 0xf8, !PT ;  /* 0x0000006015147812 */ /* 0x000fc600078ef814 */
[----:B------:R-:W2:Y:S01]  /*26b30*/  @P0 LDC R4, c[0x0][0x450] ;  /* 0x00011400ff040b82 */ /* 0x000ea20000000800 */
[----:B------:R-:W-:-:S05]  /*26b40*/  LOP3.LUT R6, R20, R0, RZ, 0xfc, !PT ;  /* 0x0000000014067212 */ /* 0x000fca00078efcff */
[----:B-1----:R-:W-:Y:S01]  /*26b50*/  @P0 IMAD.HI.U32 R7, R6, R5, RZ ;  /* 0x0000000506070227 */ /* 0x002fe200078e00ff */
[----:B------:R-:W-:-:S04]  /*26b60*/  MOV R5, R6 ;  /* 0x0000000600057202 */ /* 0x000fc80000000f00 */
[----:B--2---:R-:W-:-:S05]  /*26b70*/  @P0 SHF.R.U32.HI R5, RZ, R4, R7 ;  /* 0x00000004ff050219 */ /* 0x004fca0000011607 */
[----:B------:R-:W-:-:S04]  /*26b80*/  IMAD.MOV R4, RZ, RZ, -R5 ;  /* 0x000000ffff047224 */ /* 0x000fc800078e0a05 */
[----:B------:R-:W-:Y:S01]  /*26b90*/  IMAD R4, R8, R4, R6 ;  /* 0x0000000408047224 */ /* 0x000fe200078e0206 */
[----:B------:R-:W-:Y:S01]  /*26ba0*/  SHF.R.S32.HI R6, RZ, 0x1f, R5 ;  /* 0x0000001fff067819 */ /* 0x000fe20000011405 */
[----:B------:R-:W-:-:S04]  /*26bb0*/  IMAD.WIDE.U32 R2, R5, UR4, R2 ;  /* 0x0000000405027c25 */ /* 0x000fc8000f8e0002 */
[----:B------:R-:W-:-:S04]  /*26bc0*/  IMAD R6, R6, UR4, RZ ;  /* 0x0000000406067c24 */ /* 0x000fc8000f8e02ff */
[----:B------:R-:W-:Y:S01]  /*26bd0*/  IMAD R6, R5, UR5, R6 ;  /* 0x0000000505067c24 */ /* 0x000fe2000f8e0206 */
[----:B------:R-:W-:Y:S01]  /*26be0*/  SHF.R.S32.HI R5, RZ, 0x1f, R4 ;  /* 0x0000001fff057819 */ /* 0x000fe20000011404 */
[----:B------:R-:W-:Y:S02]  /*26bf0*/  ULDC.64 UR4, c[0x0][0x2c8] ;  /* 0x0000b20000047ab9 */ /* 0x000fe40000000a00 */
[----:B------:R-:W-:Y:S02]  /*26c00*/  IMAD.IADD R3, R3, 0x1, R6 ;  /* 0x0000000103037824 */ /* 0x000fe400078e0206 */
[----:B------:R-:W-:Y:S02]  /*26c10*/  IMAD R5, R5, UR4, RZ ;  /* 0x0000000405057c24 */ /* 0x000fe4000f8e02ff */
[C---:B---3--:R-:W-:Y:S02]  /*26c20*/  IMAD.SHL.U32 R21, R31.reuse, 0x10, RZ ;  /* 0x000000101f157824 */ /* 0x048fe400078e00ff */
[----:B------:R-:W-:Y:S01]  /*26c30*/  IMAD.WIDE.U32 R2, R4, UR4, R2 ;  /* 0x0000000404027c25 */ /* 0x000fe2000f8e0002 */
[----:B------:R-:W-:-:S02]  /*26c40*/  SHF.L.U32 R20, R31, 0x4, RZ ;  /* 0x000000041f147819 */ /* 0x000fc400000006ff */
[----:B------:R-:W-:Y:S01]  /*26c50*/  LOP3.LUT R21, R21, 0x30, RZ, 0xc0, !PT ;  /* 0x0000003015157812 */ /* 0x000fe200078ec0ff */
[----:B------:R-:W-:Y:S01]  /*26c60*/  IMAD R4, R4, UR5, R5 ;  /* 0x0000000504047c24 */ /* 0x000fe2000f8e0205 */
[----:B------:R-:W-:Y:S02]  /*26c70*/  ULDC.64 UR4, c[0x0][0x280] ;  /* 0x0000a00000047ab9 */ /* 0x000fe40000000a00 */
[----:B------:R-:W-:Y:S01]  /*26c80*/  IADD3 R5, P0, R2, UR4, RZ ;  /* 0x0000000402057c10 */ /* 0x000fe2000ff1e0ff */
[----:B------:R-:W-:Y:S01]  /*26c90*/  ULDC UR4, c[0x0][0x2b8] ;  /* 0x0000ae0000047ab9 */ /* 0x000fe20000000800 */
[C---:B------:R-:W-:Y:S02]  /*26ca0*/  LOP3.LUT R10, R21.reuse, 0x40, RZ, 0xfc, !PT ;  /* 0x00000040150a7812 */ /* 0x040fe400078efcff */
[----:B------:R-:W-:Y:S02]  /*26cb0*/  LOP3.LUT R20, R20, 0x30, RZ, 0xc0, !PT ;  /* 0x0000003014147812 */ /* 0x000fe400078ec0ff */
[----:B------:R-:W-:-:S02]  /*26cc0*/  LOP3.LUT R21, R21, 0x80, RZ, 0xfc, !PT ;  /* 0x0000008015157812 */ /* 0x000fc400078efcff */
[----:B------:R-:W-:Y:S01]  /*26cd0*/  IADD3.X R4, R3, UR5, R4, P0, !PT ;  /* 0x0000000503047c10 */ /* 0x000fe200087fe404 */
[----:B------:R-:W-:Y:S01]  /*26ce0*/  UMOV UR5, 0xffffffff ;  /* 0xffffffff00057882 */ /* 0x000fe20000000000 */
[----:B------:R-:W-:Y:S02]  /*26cf0*/  LOP3.LUT R31, R31, 0x7f, RZ, 0xc0, !PT ;  /* 0x0000007f1f1f7812 */ /* 0x000fe400078ec0ff */
[----:B------:R-:W-:Y:S02]  /*26d00*/  ISETP.GE.AND P3, PT, R20, UR4, PT ;  /* 0x0000000414007c0c */ /* 0x000fe4000bf66270 */
[----:B------:R-:W-:Y:S02]  /*26d10*/  ISETP.GE.AND P2, PT, R10, UR4, PT ;  /* 0x000000040a007c0c */ /* 0x000fe4000bf46270 */
[----:B------:R-:W-:Y:S02]  /*26d20*/  ISETP.GE.AND P1, PT, R21, UR4, PT ;  /* 0x0000000415007c0c */ /* 0x000fe4000bf26270 */
[----:B------:R-:W-:Y:S01]  /*26d30*/  SHF.R.U32.HI R10, RZ, 0x2, R31 ;  /* 0x00000002ff0a7819 */ /* 0x000fe2000001161f */
[----:B0-----:R-:W-:Y:S10]  /*26d40*/  BRA.DIV UR5, `(.L_x_706) ;  /* 0x0000006a05647947 */ /* 0x001ff4000b800000 */
[----:B------:R-:W0:Y:S01]  /*26d50*/  SHFL.IDX PT, R3, R5, RZ, 0x1c1f ;  /* 0x001c1fff05037589 */ /* 0x000e2200000e0000 */
[----:B-----5:R-:W-:Y:S02]  /*26d60*/  IMAD R6, R17, R8, RZ ;  /* 0x0000000811067224 */ /* 0x020fe400078e02ff */
[----:B------:R-:W-:Y:S01]  /*26d70*/  IMAD.IADD R0, R10, 0x1, R0 ;  /* 0x000000010a007824 */ /* 0x000fe200078e0200 */
[----:B------:R-:W1:Y:S04]  /*26d80*/  SHFL.IDX PT, R2, R4, RZ, 0x1c1f ;  /* 0x001c1fff04027589 */ /* 0x000e6800000e0000 */
[----:B------:R-:W-:-:S13]  /*26d90*/  ISETP.GE.AND P0, PT, R0, R6, PT ;  /* 0x000000060000720c */ /* 0x000fda0003f06270 */
[----:B0-----:R-:W-:-:S04]  /*26da0*/  @!P0 IADD3 R3, P4, R20, R3, RZ ;  /* 0x0000000314038210 */ /* 0x001fc80007f9e0ff */
[----:B-1----:R-:W-:-:S04]  /*26db0*/  @!P0 IADD3.X R2, RZ, R2, RZ, P4, !PT ;  /* 0x00000002ff028210 */ /* 0x002fc800027fe4ff */
[----:B------:R-:W-:-:S04]  /*26dc0*/  @!P0 LOP3.LUT R3, R3, R2, RZ, 0x3c, !PT ;  /* 0x0000000203038212 */ /* 0x000fc800078e3cff */
[----:B------:R-:W-:-:S04]  /*26dd0*/  @!P0 LOP3.LUT R2, R3, R2, RZ, 0x3c, !PT ;  /* 0x0000000203028212 */ /* 0x000fc800078e3cff */
[----:B------:R-:W-:-:S05]  /*26de0*/  @!P0 LOP3.LUT R3, R3, R2, RZ, 0x3c, !PT ;  /* 0x0000000203038212 */ /* 0x000fca00078e3cff */
[----:B------:R-:W-:Y:S01]  /*26df0*/  @!PT LDS RZ, [RZ] ;  /* 0x00000000fffff984 */ /* 0x000fe20000000800 */
[----:B------:R-:W-:Y:S04]  /*26e00*/  @!P0 LDGSTS.E.BYPASS.LTC128B.128 [R9+0x14400], desc[UR50][R2.64], !P3 ;  /* 0x1440000002098fae */ /* 0x000fe8000d901d72 */
[----:B------:R-:W-:Y:S04]  /*26e10*/  @!P0 LDGSTS.E.BYPASS.LTC128B.128 [R9+0x16400], desc[UR50][R2.64+0x40], !P2 ;  /* 0x1640004002098fae */ /* 0x000fe8000d101d72 */
[----:B------:R0:W-:Y:S02]  /*26e20*/  @!P0 LDGSTS.E.BYPASS.LTC128B.128 [R9+0x18400], desc[UR50][R2.64+0x80], !P1 ;  /* 0x1840008002098fae */ /* 0x0001e4000c901d72 */
[----:B0-----:R-:W-:-:S02]  /*26e30*/  VIADD R2, R0, 0x20 ;  /* 0x0000002000027836 */ /* 0x001fc40000000000 */
[----:B------:R-:W0:Y:S03]  /*26e40*/  SHFL.IDX PT, R3, R5, 0x1, 0x1c1f ;  /* 0x003c1f0005037f89 */ /* 0x000e2600000e0000 */
[----:B------:R-:W-:Y:S02]  /*26e50*/  ISETP.GE.AND P0, PT, R2, R6, PT ;  /* 0x000000060200720c */ /* 0x000fe40003f06270 */
[----:B------:R-:W1:Y:S11]  /*26e60*/  SHFL.IDX PT, R2, R4, 0x1, 0x1c1f ;  /* 0x003c1f0004027f89 */ /* 0x000e7600000e0000 */
[----:B0-----:R-:W-:-:S05]  /*26e70*/  @!P0 IADD3 R3, P4, R20, R3, RZ ;  /* 0x0000000314038210 */ /* 0x001fca0007f9e0ff */
[----:B-1----:R-:W-:-:S05]  /*26e80*/  @!P0 IMAD.X R2, RZ, RZ, R2, P4 ;  /* 0x000000ffff028224 */ /* 0x002fca00020e0602 */
[----:B------:R-:W-:-:S04]  /*26e90*/  @!P0 LOP3.LUT R3, R3, R2, RZ, 0x3c, !PT ;  /* 0x0000000203038212 */ /* 0x000fc800078e3cff */
[----:B------:R-:W-:-:S04]  /*26ea0*/  @!P0 LOP3.LUT R2, R3, R2, RZ, 0x3c, !PT ;  /* 0x0000000203028212 */ /* 0x000fc800078e3cff */
[----:B------:R-:W-:-:S05]  /*26eb0*/  @!P0 LOP3.LUT R3, R3, R2, RZ, 0x3c, !PT ;  /* 0x0000000203038212 */ /* 0x000fca00078e3cff */
[----:B------:R-:W-:Y:S04]  /*26ec0*/  @!P0 LDGSTS.E.BYPASS.LTC128B.128 [R9+0x14c00], desc[UR50][R2.64], !P3 ;  /* 0x14c0000002098fae */ /* 0x000fe8000d901d72 */
[----:B------:R-:W-:Y:S04]  /*26ed0*/  @!P0 LDGSTS.E.BYPASS.LTC128B.128 [R9+0x16c00], desc[UR50][R2.64+0x40], !P2 ;  /* 0x16c0004002098fae */ /* 0x000fe8000d101d72 */
[----:B------:R0:W-:Y:S02]  /*26ee0*/  @!P0 LDGSTS.E.BYPASS.LTC128B.128 [R9+0x18c00], desc[UR50][R2.64+0x80], !P1 ;  /* 0x18c0008002098fae */ /* 0x0001e4000c901d72 */
[----:B0-----:R-:W-:-:S02]  /*26ef0*/  IADD3 R2, R0, 0x40, RZ ;  /* 0x0000004000027810 */ /* 0x001fc40007ffe0ff */
[----:B------:R-:W0:Y:S02]  /*26f00*/  SHFL.IDX PT, R3, R5, 0x2, 0x1c1f ;  /* 0x005c1f0005037f89 */ /* 0x000e2400000e0000 */
[----:B------:R-:W-:Y:S02]  /*26f10*/  ISETP.GE.AND P0, PT, R2, R6, PT ;  /* 0x000000060200720c */ /* 0x000fe40003f06270 */
[----:B------:R-:W1:Y:S04]  /*26f20*/  SHFL.IDX PT, R2, R4, 0x2, 0x1c1f ;  /* 0x005c1f0004027f89 */ /* 0x000e6800000e0000 */
[----:B------:R-:W2:Y:S07]  /*26f30*/  SHFL.IDX PT, R4, R4, 0x3, 0x1c1f ;  /* 0x007c1f0004047f89 */ /* 0x000eae00000e0000 */
[----:B0-----:R-:W-:-:S05]  /*26f40*/  @!P0 IADD3 R3, P4, R20, R3, RZ ;  /* 0x0000000314038210 */ /* 0x001fca0007f9e0ff */
[----:B-1----:R-:W-:-:S05]  /*26f50*/  @!P0 IMAD.X R2, RZ, RZ, R2, P4 ;  /* 0x000000ffff028224 */ /* 0x002fca00020e0602 */
[----:B------:R-:W-:-:S04]  /*26f60*/  @!P0 LOP3.LUT R3, R3, R2, RZ, 0x3c, !PT ;  /* 0x0000000203038212 */ /* 0x000fc800078e3cff */
[----:B------:R-:W-:-:S04]  /*26f70*/  @!P0 LOP3.LUT R2, R3, R2, RZ, 0x3c, !PT ;  /* 0x0000000203028212 */ /* 0x000fc800078e3cff */
[----:B------:R-:W-:-:S05]  /*26f80*/  @!P0 LOP3.LUT R3, R3, R2, RZ, 0x3c, !PT ;  /* 0x0000000203038212 */ /* 0x000fca00078e3cff */
[----:B------:R-:W-:Y:S04]  /*26f90*/  @!P0 LDGSTS.E.BYPASS.LTC128B.128 [R9+0x15400], desc[UR50][R2.64], !P3 ;  /* 0x1540000002098fae */ /* 0x000fe8000d901d72 */
[----:B------:R-:W-:Y:S04]  /*26fa0*/  @!P0 LDGSTS.E.BYPASS.LTC128B.128 [R9+0x17400], desc[UR50][R2.64+0x40], !P2 ;  /* 0x1740004002098fae */ /* 0x000fe8000d101d72 */
[----:B------:R0:W-:Y:S04]  /*26fb0*/  @!P0 LDGSTS.E.BYPASS.LTC128B.128 [R9+0x19400], desc[UR50][R2.64+0x80], !P1 ;  /* 0x1940008002098fae */ /* 0x0001e8000c901d72 */
[----:B0-2---:R0:W1:Y:S02]  /*26fc0*/  SHFL.IDX PT, R2, R5, 0x3, 0x1c1f ;  /* 0x007c1f0005027f89 */ /* 0x00506400000e0000 */
.L_x_911:
[----:B------:R-:W-:Y:S01]  /*26fd0*/  VIADD R0, R0, 0x60 ;  /* 0x0000006000007836 */ /* 0x000fe20000000000 */
[----:B------:R-:W-:Y:S04]  /*26fe0*/  BSSY B0, `(.L_x_707) ;  /* 0x000000b000007945 */ /* 0x000fe80003800000 */
[----:B------:R-:W-:-:S13]  /*26ff0*/  ISETP.GE.AND P0, PT, R0, R6, PT ;  /* 0x000000060000720c */ /* 0x000fda0003f06270 */
[----:B------:R-:W-:Y:S05]  /*27000*/  @P0 BRA `(.L_x_708) ;  /* 0x0000000000200947 */ /* 0x000fea0003800000 */
[----:B-1----:R-:W-:-:S04]  /*27010*/  IADD3 R2, P0, R20, R2, RZ ;  /* 0x0000000214027210 */ /* 0x002fc80007f1e0ff */
[----:B------:R-:W-:-:S05]  /*27020*/  IADD3.X R3, RZ, R4, RZ, P0, !PT ;  /* 0x00000004ff037210 */ /* 0x000fca00007fe4ff */
[----:B------:R-:W-:Y:S01]  /*27030*/  @!PT LDS RZ, [RZ] ;  /* 0x00000000fffff984 */ /* 0x000fe20000000800 */
[----:B------:R-:W-:Y:S01]  /*27040*/  @!PT LDS RZ, [RZ] ;  /* 0x00000000fffff984 */ /* 0x000fe20000000800 */
[----:B------:R-:W-:Y:S01]  /*27050*/  @!PT LDS RZ, [RZ] ;  /* 0x00000000fffff984 */ /* 0x000fe20000000800 */
[----:B------:R2:W-:Y:S04]  /*27060*/  LDGSTS.E.BYPASS.LTC128B.128 [R9+0x15c00], desc[UR50][R2.64], !P3 ;  /* 0x15c0000002097fae */ /* 0x0005e8000d901d72 */
[----:B------:R2:W-:Y:S04]  /*27070*/  LDGSTS.E.BYPASS.LTC128B.128 [R9+0x17c00], desc[UR50][R2.64+0x40], !P2 ;  /* 0x17c0004002097fae */ /* 0x0005e8000d101d72 */
[----:B------:R2:W-:Y:S02]  /*27080*/  LDGSTS.E.BYPASS.LTC128B.128 [R9+0x19c00], desc[UR50][R2.64+0x80], !P1 ;  /* 0x19c0008002097fae */ /* 0x0005e4000c901d72 */
.L_x_708:
[----:B------:R-:W-:Y:S05]  /*27090*/  BSYNC B0 ;  /* 0x0000000000007941 */ /* 0x000fea0003800000 */
.L_x_707:
[----:B------:R-:W-:Y:S01]  /*270a0*/  NOP ;  /* 0x0000000000007918 */ /* 0x000fe20000000000 */
[----:B------:R-:W-:-:S13]  /*270b0*/  PLOP3.LUT P0, PT, PT, PT, PT, 0x80, 0x0 ;  /* 0x000000000000781c */ /* 0x000fda0003f0f070 */
.L_x_709:
[----:B------:R-:W-:Y:S02]  /*270c0*/  PLOP3.LUT P1, PT, P1, P0, PT, 0xa2, 0x0 ;  /* 0x000000000000781c */ /* 0x000fe40000f21472 */
[----:B------:R-:W-:-:S08]  /*270d0*/  @P0 R2UR P1, UR4, R22 ;  /* 0x00000000160402ca */ /* 0x000fd00000020000 */
[----:B------:R-:W-:-:S05]  /*270e0*/  @P0 PLOP3.LUT P0, PT, P1, PT, PT, 0x80, 0x0 ;  /* 0x000000000000081c */ /* 0x000fca0000f0f070 */
[----:B------:R-:W-:Y:S01]  /*270f0*/  @!P1 SYNCS.ARRIVE.TRANS64.RED.A0T1 RZ, [UR4+0x29800], RZ ;  /* 0x029800ffffff99a7 */ /* 0x000fe20008200404 */
[----:B------:R-:W-:Y:S07]  /*27100*/  @!P1 ARRIVES.LDGSTSBAR.64.TRANSCNT [UR4+0x29800] ;  /* 0x02980000ff0099b0 */ /* 0x000fee0008000a84 */
[----:B------:R-:W-:Y:S05]  /*27110*/  @P0 BRA.U.ANY `(.L_x_709) ;  /* 0xfffffffd00e80947 */ /* 0x000fea000393ffff */
[----:B-12---:R-:W2:Y:S02]  /*27120*/  LDL.LU R2, [R1+0x48] ;  /* 0x0000480001027983 */ /* 0x006ea40000300800 */
        /* <DEDUP_REMOVED lines=10> */
[----:B-12---:R-:W-:Y:S05]  /*271d0*/  @!P0 BRA `(.L_x_711) ;  /* 0x00000068009c8947 */ /* 0x006fea0003800000 */
.L_x_912:
[----:B------:R-:W-:Y:S05]  /*271e0*/  BSYNC B0 ;  /* 0x0000000000007941 */ /* 0x000fea0003800000 */
.L_x_710:
[----:B------:R-:W-:-:S13]  /*271f0*/  ISETP.GE.AND P0, PT, R25, 0xa1, PT ;  /* 0x000000a11900780c */ /* 0x000fda0003f06270 */
[----:B------:R-:W-:Y:S05]  /*27200*/  @!P0 BRA `(.L_x_712) ;  /* 0x0000001400f08947 */ /* 0x000fea0003800000 */
[----:B------:R-:W-:Y:S01]  /*27210*/  IADD3 R32, R32, -0x2, RZ ;  /* 0xfffffffe20207810 */ /* 0x000fe20007ffe0ff */
[----:B------:R-:W-:Y:S02]  /*27220*/  IMAD.MOV.U32 R20, RZ, RZ, R23 ;  /* 0x000000ffff147224 */ /* 0x000fe400078e0017 */
[----:B------:R-:W-:-:S07]  /*27230*/  IMAD.MOV.U32 R21, RZ, RZ, R34 ;  /* 0x000000ffff157224 */ /* 0x000fce00078e0022 */
.L_x_732:
[----:B--2---:R-:W2:Y:S01]  /*27240*/  LDL R0, [R1+0xc] ;  /* 0x00000c0001007983 */ /* 0x004ea20000100800 */
[----:B------:R-:W3:Y:S03]  /*27250*/  LDC R4, c[0x0][0x430] ;  /* 0x00010c00ff047b82 */ /* 0x000ee60000000800 */
[----:B0-----:R-:W4:Y:S01]  /*27260*/  LDL R9, [R1+0x10] ;  /* 0x0000100001097983 */ /* 0x001f220000100800 */
[----:B------:R-:W1:Y:S01]  /*27270*/  S2R R2, SR_TID.X ;  /* 0x0000000000027919 */ /* 0x000e620000002100 */
[----:B---3--:R-:W-:Y:S01]  /*27280*/  ISETP.NE.AND P0, PT, R4, 0x1, PT ;  /* 0x000000010400780c */ /* 0x008fe20003f05270 */
[----:B------:R-:W3:-:S12]  /*27290*/  S2R R7, SR_TID.X ;  /* 0x0000000000077919 */ /* 0x000ed80000002100 */
[----:B------:R-:W2:Y:S01]  /*272a0*/  @P0 LDC R6, c[0x0][0x434] ;  /* 0x00010d00ff060b82 */ /* 0x000ea20000000800 */
[C---:B-1----:R-:W-:Y:S02]  /*272b0*/  LOP3.LUT R3, R2.reuse, 0x7f, RZ, 0xc0, !PT ;  /* 0x0000007f02037812 */ /* 0x042fe400078ec0ff */
[----:B0-----:R-:W-:Y:S02]  /*272c0*/  SHF.L.U32 R5, R2, 0x5, RZ ;  /* 0x0000000502057819 */ /* 0x001fe400000006ff */
[----:B------:R-:W-:-:S04]  /*272d0*/  SHF.R.U32.HI R3, RZ, 0x2, R3 ;  /* 0x00000002ff037819 */ /* 0x000fc80000011603 */
[----:B------:R-:W-:Y:S02]  /*272e0*/  LOP3.LUT R5, R3, 0x60, R5, 0xf8, !PT ;  /* 0x0000006003057812 */ /* 0x000fe400078ef805 */
[----:B------:R-:W0:Y:S01]  /*272f0*/  @P0 LDC R3, c[0x0][0x438] ;  /* 0x00010e00ff030b82 */ /* 0x000e220000000800 */
[----:B------:R-:W-:-:S04]  /*27300*/  LOP3.LUT R2, R2, 0x7f, RZ, 0xc0, !PT ;  /* 0x0000007f02027812 */ /* 0x000fc800078ec0ff */
[----:B------:R-:W-:Y:S02]  /*27310*/  SHF.R.U32.HI R8, RZ, 0x2, R2 ;  /* 0x00000002ff087819 */ /* 0x000fe40000011602 */
[----:B---3--:R-:W-:-:S04]  /*27320*/  SHF.L.U32 R7, R7, 0x5, RZ ;  /* 0x0000000507077819 */ /* 0x008fc800000006ff */
[----:B------:R-:W-:-:S04]  /*27330*/  LOP3.LUT R7, R8, 0x60, R7, 0xf8, !PT ;  /* 0x0000006008077812 */ /* 0x000fc800078ef807 */
[----:B------:R-:W-:Y:S01]  /*27340*/  LOP3.LUT R7, R7, 0x80, RZ, 0xfc, !PT ;  /* 0x0000008007077812 */ /* 0x000fe200078efcff */
[----:B------:R-:W-:Y:S05]  /*27350*/  YIELD ;  /* 0x0000000000007946 */ /* 0x000fea0003800000 */
[----:B------:R-:W-:Y:S01]  /*27360*/  ULDC.64 UR4, c[0x0][0x428] ;  /* 0x00010a0000047ab9 */ /* 0x000fe20000000a00 */
[----:B------:R-:W-:Y:S01]  /*27370*/  ULDC.64 UR6, c[0x0][0x418] ;  /* 0x0001060000067ab9 */ /* 0x000fe20000000a00 */
[----:B------:R-:W-:Y:S01]  /*27380*/  ISETP.GT.U32.AND P1, PT, R7, 0x9f, PT ;  /* 0x0000009f0700780c */ /* 0x000fe20003f24070 */
[----:B--2---:R-:W-:-:S04]  /*27390*/  IMAD R0, R32, 0xa0, R0 ;  /* 0x000000a020007824 */ /* 0x004fc800078e0200 */
[----:B------:R-:W-:-:S04]  /*273a0*/  IMAD.IADD R5, R5, 0x1, R0 ;  /* 0x0000000105057824 */ /* 0x000fc800078e0200 */
[----:B------:R-:W-:-:S04]  /*273b0*/  @P0 IMAD.HI.U32 R6, R5, R6, RZ ;  /* 0x0000000605060227 */ /* 0x000fc800078e00ff */
[----:B------:R-:W-:Y:S01]  /*273c0*/  IMAD.MOV.U32 R2, RZ, RZ, R5 ;  /* 0x000000ffff027224 */ /* 0x000fe200078e0005 */
[----:B0-----:R-:W-:Y:S02]  /*273d0*/  @P0 SHF.R.U32.HI R2, RZ, R3, R6 ;  /* 0x00000003ff020219 */ /* 0x001fe40000011606 */
[----:B------:R-:W0:Y:S08]  /*273e0*/  @P0 LDC R6, c[0x0][0x434] ;  /* 0x00010d00ff060b82 */ /* 0x000e300000000800 */
[----:B------:R-:W1:Y:S01]  /*273f0*/  @P0 LDC R3, c[0x0][0x438] ;  /* 0x00010e00ff030b82 */ /* 0x000e620000000800 */
[----:B------:R-:W-:-:S04]  /*27400*/  IMAD.IADD R0, R7, 0x1, R0 ;  /* 0x0000000107007824 */ /* 0x000fc800078e0200 */
[----:B------:R-:W-:Y:S02]  /*27410*/  IMAD.MOV.U32 R8, RZ, RZ, R0 ;  /* 0x000000ffff087224 */ /* 0x000fe400078e0000 */
[----:B0-----:R-:W-:-:S05]  /*27420*/  @P0 IMAD.HI.U32 R6, R0, R6, RZ ;  /* 0x0000000600060227 */ /* 0x001fca00078e00ff */
[----:B-1----:R-:W-:Y:S02]  /*27430*/  @P0 SHF.R.U32.HI R8, RZ, R3, R6 ;  /* 0x00000003ff080219 */ /* 0x002fe40000011606 */
[----:B------:R-:W-:-:S03]  /*27440*/  IADD3 R6, -R2, RZ, RZ ;  /* 0x000000ff02067210 */ /* 0x000fc60007ffe1ff */
[----:B------:R-:W-:Y:S02]  /*27450*/  IMAD.MOV R3, RZ, RZ, -R8 ;  /* 0x000000ffff037224 */ /* 0x000fe400078e0a08 */
[C---:B------:R-:W-:Y:S02]  /*27460*/  IMAD R5, R4.reuse, R6, R5 ;  /* 0x0000000604057224 */ /* 0x040fe400078e0205 */
[----:B------:R-:W-:Y:S01]  /*27470*/  IMAD R4, R4, R3, R0 ;  /* 0x0000000304047224 */ /* 0x000fe200078e0200 */
[----:B------:R-:W-:Y:S01]  /*27480*/  SHF.R.S32.HI R3, RZ, 0x1f, R2 ;  /* 0x0000001fff037819 */ /* 0x000fe20000011402 */
[----:B----4-:R-:W-:-:S04]  /*27490*/  IMAD R0, R9, UR4, RZ ;  /* 0x0000000409007c24 */ /* 0x010fc8000f8e02ff */
[C---:B------:R-:W-:Y:S02]  /*274a0*/  IMAD R0, R33.reuse, UR5, R0 ;  /* 0x0000000521007c24 */ /* 0x040fe4000f8e0200 */
[----:B------:R-:W-:-:S04]  /*274b0*/  IMAD.WIDE.U32 R2, R33, UR4, R2 ;  /* 0x0000000421027c25 */ /* 0x000fc8000f8e0002 */
[----:B------:R-:W-:Y:S01]  /*274c0*/  IMAD.IADD R3, R0, 0x1, R3 ;  /* 0x0000000100037824 */ /* 0x000fe200078e0203 */
[----:B------:R-:W-:-:S04]  /*274d0*/  LEA R6, P0, R2, UR6, 0x2 ;  /* 0x0000000602067c11 */ /* 0x000fc8000f8010ff */
[----:B------:R-:W-:-:S05]  /*274e0*/  LEA.HI.X R7, R2, UR7, R3, 0x2, P0 ;  /* 0x0000000702077c11 */ /* 0x000fca00080f1403 */
[----:B------:R-:W2:Y:S01]  /*274f0*/  LDG.E R6, desc[UR50][R6.64] ;  /* 0x0000003206067981 */ /* 0x000ea2000c1e1900 */
[----:B------:R-:W-:Y:S02]  /*27500*/  @!P1 SHF.R.S32.HI R3, RZ, 0x1f, R8 ;  /* 0x0000001fff039819 */ /* 0x000fe40000011408 */
[----:B------:R-:W-:-:S05]  /*27510*/  @!P1 MOV R2, R8 ;  /* 0x0000000800029202 */ /* 0x000fca0000000f00 */
[----:B------:R-:W-:-:S04]  /*27520*/  @!P1 IMAD.WIDE.U32 R2, R33, UR4, R2 ;  /* 0x0000000421029c25 */ /* 0x000fc8000f8e0002 */
[----:B------:R-:W-:Y:S01]  /*27530*/  @!P1 IMAD.IADD R0, R0, 0x1, R3 ;  /* 0x0000000100009824 */ /* 0x000fe200078e0203 */
[C---:B------:R-:W-:Y:S02]  /*27540*/  @!P1 LEA R10, P0, R2.reuse, UR6, 0x2 ;  /* 0x00000006020a9c11 */ /* 0x040fe4000f8010ff */
[----:B------:R-:W-:Y:S01]  /*27550*/  MOV R8, RZ ;  /* 0x000000ff00087202 */ /* 0x000fe20000000f00 */
[----:B------:R-:W-:Y:S01]  /*27560*/  IMAD.U32 R9, RZ, RZ, UR39 ;  /* 0x00000027ff097e24 */ /* 0x000fe2000f8e00ff */
[----:B------:R-:W-:Y:S01]  /*27570*/  @!P1 LEA.HI.X R11, R2, UR7, R0, 0x2, P0 ;  /* 0x00000007020b9c11 */ /* 0x000fe200080f1400 */
[----:B------:R-:W-:-:S04]  /*27580*/  VIADD R23, R20, 0x1 ;  /* 0x0000000114177836 */ /* 0x000fc80000000000 */
[----:B------:R0:W5:Y:S01]  /*27590*/  @!P1 LDG.E R8, desc[UR50][R10.64] ;  /* 0x000000320a089981 */ /* 0x000162000c1e1900 */
[----:B------:R-:W-:Y:S02]  /*275a0*/  ISETP.NE.AND P1, PT, R9, 0x3, PT ;  /* 0x000000030900780c */ /* 0x000fe40003f25270 */
[----:B------:R-:W-:Y:S01]  /*275b0*/  ISETP.NE.AND P0, PT, R23, 0x2, PT ;  /* 0x000000021700780c */ /* 0x000fe20003f05270 */
[----:B------:R-:W-:-:S03]  /*275c0*/  IMAD.MOV.U32 R0, RZ, RZ, R32 ;  /* 0x000000ffff007224 */ /* 0x000fc600078e0020 */
[----:B------:R-:W-:Y:S02]  /*275d0*/  SEL R34, RZ, 0x1, P0 ;  /* 0x00000001ff227807 */ /* 0x000fe40000000000 */
[----:B------:R-:W-:Y:S02]  /*275e0*/  SEL R23, R23, RZ, P0 ;  /* 0x000000ff17177207 */ /* 0x000fe40000000000 */
[----:B------:R-:W-:Y:S02]  /*275f0*/  IADD3 R32, R32, -0x1, RZ ;  /* 0xffffffff20207810 */ /* 0x000fe40007ffe0ff */
[----:B------:R-:W-:Y:S02]  /*27600*/  LOP3.LUT R34, R21, R34, RZ, 0x3c, !PT ;  /* 0x0000002215227212 */ /* 0x000fe400078e3cff */
[----:B------:R-:W-:Y:S02]  /*27610*/  ISETP.GT.AND P2, PT, R0, RZ, PT ;  /* 0x000000ff0000720c */ /* 0x000fe40003f44270 */
[----:B--2---:R-:W-:Y:S01]  /*27620*/  SHF.R.S32.HI R30, RZ, 0x1f, R6 ;  /* 0x0000001fff1e7819 */ /* 0x004fe20000011406 */
[----:B0-----:R-:W-:Y:S10]  /*27630*/  @!P1 BRA `(.L_x_713) ;  /* 0x0000000000049947 */ /* 0x001ff40003800000 */
[----:B------:R-:W-:Y:S01]  /*27640*/  BPT.TRAP 0x1 ;  /* 0x000000040000795c */ /* 0x000fe20000300000 */
.L_x_713:
[----:B------:R-:W-:Y:S01]  /*27650*/  IMAD R0, R23, 0x8, R22 ;  /* 0x0000000817007824 */ /* 0x000fe200078e0216 */
[----:B------:R-:W-:Y:S01]  /*27660*/  SHF.L.U32 R31, R34, 0x1f, RZ ;  /* 0x0000001f221f7819 */ /* 0x000fe200000006ff */
[----:B------:R-:W-:Y:S01]  /*27670*/  BSSY B0, `(.L_x_714) ;  /* 0x0000004000007945 */ /* 0x000fe20003800000 */
[----:B------:R-:W-:Y:S02]  /*27680*/  SHF.R.S32.HI R29, RZ, 0x1f, R5 ;  /* 0x0000001fff1d7819 */ /* 0x000fe40000011405 */
[----:B------:R-:W0:Y:S02]  /*27690*/  SYNCS.PHASECHK.TRANS64.TRYWAIT P0, [R0+URZ+0x29880], R31 ;  /* 0x0298801f000075a7 */ /* 0x000e24000800017f */
[----:B0-----:R-:W-:Y:S05]  /*276a0*/  @!P0 BRA `(.L_x_715) ;  /* 0x00000064007c8947 */ /* 0x001fea0003800000 */
.L_x_913:
[----:B------:R-:W-:Y:S05]  /*276b0*/  BSYNC B0 ;  /* 0x0000000000007941 */ /* 0x000fea0003800000 */
.L_x_714:
[----:B------:R-:W2:Y:S01]  /*276c0*/  LDL R2, [R1] ;  /* 0x0000000001027983 */ /* 0x000ea20000100800 */
[----:B------:R-:W-:Y:S01]  /*276d0*/  ULDC.64 UR4, c[0x0][0x328] ;  /* 0x0000ca0000047ab9 */ /* 0x000fe20000000a00 */
[----:B------:R-:W-:Y:S01]  /*276e0*/  ULDC.64 UR6, c[0x0][0x338] ;  /* 0x0000ce0000067ab9 */ /* 0x000fe20000000a00 */
[----:B------:R-:W-:Y:S01]  /*276f0*/  IMAD R7, R29, UR4, RZ ;  /* 0x000000041d077c24 */ /* 0x000fe2000f8e02ff */
[----:B------:R-:W1:Y:S01]  /*27700*/  S2R R11, SR_TID.X ;  /* 0x00000000000b7919 */ /* 0x000e620000002100 */
[----:B------:R-:W-:Y:S01]  /*27710*/  ULDC.64 UR8, c[0x0][0x330] ;  /* 0x0000cc0000087ab9 */ /* 0x000fe20000000a00 */
[----:B------:R-:W-:Y:S01]  /*27720*/  SHF.R.S32.HI R26, RZ, 0x1f, R4 ;  /* 0x0000001fff1a7819 */ /* 0x000fe20000011404 */
[----:B------:R-:W-:Y:S01]  /*27730*/  IMAD R7, R5, UR5, R7 ;  /* 0x0000000505077c24 */ /* 0x000fe2000f8e0207 */
[----:B------:R-:W-:Y:S01]  /*27740*/  ULDC.64 UR10, c[0x0][0x318] ;  /* 0x0000c600000a7ab9 */ /* 0x000fe20000000a00 */
[----:B------:R-:W-:Y:S01]  /*27750*/  IMAD R24, R36, UR8, RZ ;  /* 0x0000000824187c24 */ /* 0x000fe2000f8e02ff */
[----:B-----5:R-:W-:Y:S01]  /*27760*/  SHF.R.S32.HI R27, RZ, 0x1f, R8 ;  /* 0x0000001fff1b7819 */ /* 0x020fe20000011408 */
[----:B------:R-:W-:-:S02]  /*27770*/  IMAD R10, R26, UR4, RZ ;  /* 0x000000041a0a7c24 */ /* 0x000fc4000f8e02ff */
[----:B------:R-:W-:Y:S02]  /*27780*/  IMAD R24, R18, UR9, R24 ;  /* 0x0000000912187c24 */ /* 0x000fe4000f8e0218 */
[----:B------:R-:W-:Y:S01]  /*27790*/  IMAD R10, R4, UR5, R10 ;  /* 0x00000005040a7c24 */ /* 0x000fe2000f8e020a */
[----:B-1----:R-:W-:-:S04]  /*277a0*/  LOP3.LUT R11, R11, 0x7f, RZ, 0xc0, !PT ;  /* 0x0000007f0b0b7812 */ /* 0x002fc800078ec0ff */
[----:B------:R-:W-:-:S04]  /*277b0*/  SHF.R.U32.HI R11, RZ, 0x5, R11 ;  /* 0x00000005ff0b7819 */ /* 0x000fc8000001160b */
[----:B------:R-:W-:Y:S02]  /*277c0*/  SHF.L.U32 R11, R11, 0xa, RZ ;  /* 0x0000000a0b0b7819 */ /* 0x000fe400000006ff */
[C---:B--2---:R-:W-:Y:S02]  /*277d0*/  LOP3.LUT P3, RZ, R2.reuse, 0x2, RZ, 0xc0, !PT ;  /* 0x0000000202ff7812 */ /* 0x044fe4000786c0ff */
[----:B------:R-:W-:Y:S01]  /*277e0*/  LOP3.LUT P1, RZ, R2, 0x1, RZ, 0xc0, !PT ;  /* 0x0000000102ff7812 */ /* 0x000fe2000782c0ff */
[----:B------:R-:W-:-:S04]  /*277f0*/  IMAD.WIDE.U32 R2, R5, UR4, RZ ;  /* 0x0000000405027c25 */ /* 0x000fc8000f8e00ff */
[----:B------:R-:W-:Y:S02]  /*27800*/  IMAD.IADD R3, R3, 0x1, R7 ;  /* 0x0000000103037824 */ /* 0x000fe400078e0207 */
[----:B------:R-:W-:Y:S02]  /*27810*/  IMAD R7, R30, UR6, RZ ;  /* 0x000000061e077c24 */ /* 0x000fe4000f8e02ff */
[----:B------:R-:W-:-:S04]  /*27820*/  IMAD.WIDE.U32 R2, R6, UR6, R2 ;  /* 0x0000000606027c25 */ /* 0x000fc8000f8e0002 */
[----:B------:R-:W-:-:S05]  /*27830*/  IMAD R7, R6, UR7, R7 ;  /* 0x0000000706077c24 */ /* 0x000fca000f8e0207 */
[----:B------:R-:W-:-:S03]  /*27840*/  IADD3 R3, R3, R7, RZ ;  /* 0x0000000703037210 */ /* 0x000fc60007ffe0ff */
[----:B------:R-:W-:-:S03]  /*27850*/  IMAD.WIDE.U32 R2, R18, UR8, R2 ;  /* 0x0000000812027c25 */ /* 0x000fc6000f8e0002 */
[----:B------:R-:W-:-:S04]  /*27860*/  IADD3 R7, P0, R2, UR10, RZ ;  /* 0x0000000a02077c10 */ /* 0x000fc8000ff1e0ff */
[----:B------:R-:W-:Y:S01]  /*27870*/  IADD3.X R9, R24, UR11, R3, P0, !PT ;  /* 0x0000000b18097c10 */ /* 0x000fe200087fe403 */
[----:B------:R-:W-:Y:S01]  /*27880*/  IMAD.WIDE.U32 R2, R4, UR4, RZ ;  /* 0x0000000404027c25 */ /* 0x000fe2000f8e00ff */
[----:B------:R-:W-:-:S03]  /*27890*/  UMOV UR4, 0xffffffff ;  /* 0xffffffff00047882 */ /* 0x000fc60000000000 */
[----:B------:R-:W-:Y:S02]  /*278a0*/  IMAD.IADD R3, R3, 0x1, R10 ;  /* 0x0000000103037824 */ /* 0x000fe400078e020a */
[----:B------:R-:W-:Y:S02]  /*278b0*/  IMAD R10, R27, UR6, RZ ;  /* 0x000000061b0a7c24 */ /* 0x000fe4000f8e02ff */
        /* <DEDUP_REMOVED lines=8> */
[----:B------:R-:W2:Y:S01]  /*27940*/  LDL R12, [R1+0x4] ;  /* 0x00000400010c7983 */ /* 0x000ea20000100800 */
[----:B------:R-:W1:Y:S03]  /*27950*/  S2R R3, SR_TID.X ;  /* 0x0000000000037919 */ /* 0x000e660000002100 */
[----:B------:R-:W3:Y:S01]  /*27960*/  SHFL.IDX PT, R2, R7, RZ, 0x1c1f ;  /* 0x001c1fff07027589 */ /* 0x000ee200000e0000 */
[----:B------:R-:W-:Y:S01]  /*27970*/  IADD3 R10, R22, R10, R37 ;  /* 0x0000000a160a7210 */ /* 0x000fe20007ffe025 */
[----:B-1----:R-:W-:Y:S02]  /*27980*/  IMAD.SHL.U32 R11, R3, 0x10, RZ ;  /* 0x00000010030b7824 */ /* 0x002fe400078e00ff */
[----:B------:R-:W1:Y:S03]  /*27990*/  SHFL.IDX PT, R3, R9, RZ, 0x1c1f ;  /* 0x001c1fff09037589 */ /* 0x000e6600000e0000 */
[----:B------:R-:W-:-:S04]  /*279a0*/  LOP3.LUT R11, R11, 0x30, RZ, 0xc0, !PT ;  /* 0x000000300b0b7812 */ /* 0x000fc800078ec0ff */
[----:B---3--:R-:W-:-:S05]  /*279b0*/  IADD3 R2, P0, R11, R2, RZ ;  /* 0x000000020b027210 */ /* 0x008fca0007f1e0ff */
[----:B-1----:R-:W-:-:S05]  /*279c0*/  IMAD.X R3, RZ, RZ, R3, P0 ;  /* 0x000000ffff037224 */ /* 0x002fca00000e0603 */
[----:B------:R-:W-:Y:S01]  /*279d0*/  @!PT LDS RZ, [RZ] ;  /* 0x00000000fffff984 */ /* 0x000fe20000000800 */
[----:B------:R-:W-:Y:S04]  /*279e0*/  LDGSTS.E.BYPASS.LTC128B.128 [R10+0xa400], desc[UR50][R2.64], !P3 ;  /* 0x0a400000020a7fae */ /* 0x000fe8000d901d72 */
[----:B------:R-:W-:Y:S01]  /*279f0*/  SHFL.IDX PT, R24, R24, RZ, 0x1c1f ;  /* 0x001c1fff18187589 */ /* 0x000fe200000e0000 */
[----:B--2---:R-:W-:-:S05]  /*27a00*/  IADD3 R17, R12, R10, RZ ;  /* 0x0000000a0c117210 */ /* 0x004fca0007ffe0ff */
        /* <DEDUP_REMOVED lines=15> */
[----:B-1----:R-:W-:-:S04]  /*27b00*/  IADD3 R2, P0, R11, R2, RZ ;  /* 0x000000020b027210 */ /* 0x002fc80007f1e0ff */
[----:B------:R-:W-:-:S05]  /*27b10*/  IADD3.X R3, RZ, R9, RZ, P0, !PT ;  /* 0x00000009ff037210 */ /* 0x000fca00007fe4ff */
[----:B------:R-:W-:Y:S04]  /*27b20*/  LDGSTS.E.BYPASS.LTC128B.128 [R10+0xd400], desc[UR50][R2.64], !P3 ;  /* 0x0d400000020a7fae */ /* 0x000fe8000d901d72 */
[----:B------:R1:W-:Y:S04]  /*27b30*/  LDGSTS.E.BYPASS.LTC128B.128 [R17+0xd400], desc[UR50][R2.64+0x40], !P1 ;  /* 0x0d40004002117fae */ /* 0x0003e8000c901d72 */
[----:B-1----:R1:W2:Y:S02]  /*27b40*/  SHFL.IDX PT, R2, R25, RZ, 0x1c1f ;  /* 0x001c1fff19027589 */ /* 0x0022a400000e0000 */
.L_x_925:
[----:B------:R-:W3:Y:S02]  /*27b50*/  S2R R3, SR_TID.X ;  /* 0x0000000000037919 */ /* 0x000ee40000002100 */
[----:B---3--:R-:W-:-:S05]  /*27b60*/  IMAD.SHL.U32 R3, R3, 0x10, RZ ;  /* 0x0000001003037824 */ /* 0x008fca00078e00ff */
[----:B------:R-:W-:-:S04]  /*27b70*/  LOP3.LUT R3, R3, 0x30, RZ, 0xc0, !PT ;  /* 0x0000003003037812 */ /* 0x000fc800078ec0ff */
        /* <DEDUP_REMOVED lines=9> */
.L_x_717:
[----:B------:R-:W-:Y:S02]  /*27c10*/  PLOP3.LUT P1, PT, P1, P0, PT, 0xa2, 0x0 ;  /* 0x000000000000781c */ /* 0x000fe40000f21472 */
[----:B------:R-:W-:-:S08]  /*27c20*/  @P0 R2UR P1, UR4, R0 ;  /* 0x00000000000402ca */ /* 0x000fd00000020000 */
[----:B------:R-:W-:-:S05]  /*27c30*/  @P0 PLOP3.LUT P0, PT, P1, PT, PT, 0x80, 0x0 ;  /* 0x000000000000081c */ /* 0x000fca0000f0f070 */
[----:B------:R-:W-:Y:S01]  /*27c40*/  @!P1 SYNCS.ARRIVE.TRANS64.RED.A0T1 RZ, [UR4+0x29870], RZ ;  /* 0x029870ffffff99a7 */ /* 0x000fe20008200404 */
[----:B------:R-:W-:Y:S07]  /*27c50*/  @!P1 ARRIVES.LDGSTSBAR.64.TRANSCNT [UR4+0x29870] ;  /* 0x02987000ff0099b0 */ /* 0x000fee0008000a84 */
[----:B------:R-:W-:Y:S05]  /*27c60*/  @P0 BRA.U.ANY `(.L_x_717) ;  /* 0xfffffffd00e80947 */ /* 0x000fea000393ffff */
[----:B------:R-:W-:Y:S01]  /*27c70*/  NOP ;  /* 0x0000000000007918 */ /* 0x000fe20000000000 */
[----:B--2---:R-:W-:-:S04]  /*27c80*/  MOV R2, UR39 ;  /* 0x0000002700027c02 */ /* 0x004fc80008000f00 */
[----:B------:R-:W-:-:S13]  /*27c90*/  ISETP.NE.AND P3, PT, R2, 0x3, PT ;  /* 0x000000030200780c */ /* 0x000fda0003f65270 */
[----:B------:R-:W-:Y:S05]  /*27ca0*/  @!P3 BRA `(.L_x_718) ;  /* 0x000000000004b947 */ /* 0x000fea0003800000 */
[----:B------:R-:W-:Y:S01]  /*27cb0*/  BPT.TRAP 0x1 ;  /* 0x000000040000795c */ /* 0x000fe20000300000 */
.L_x_718:
[----:B------:R2:W-:Y:S01]  /*27cc0*/  SYNCS.ARRIVE.TRANS64.A1T0 RZ, [R0+URZ+0x29870], RZ ;  /* 0x029870ff00ff79a7 */ /* 0x0005e2000810003f */
[----:B------:R-:W-:Y:S05]  /*27cd0*/  @!P3 BRA `(.L_x_719) ;  /* 0x000000000004b947 */ /* 0x000fea0003800000 */
[----:B------:R-:W-:Y:S01]  /*27ce0*/  BPT.TRAP 0x1 ;  /* 0x000000040000795c */ /* 0x000fe20000300000 */
.L_x_719:
[----:B------:R-:W3:Y:S01]  /*27cf0*/  SYNCS.PHASECHK.TRANS64.TRYWAIT P0, [R0+URZ+0x29840], R31 ;  /* 0x0298401f000075a7 */ /* 0x000ee2000800017f */
[----:B------:R-:W-:Y:S04]  /*27d00*/  BSSY B0, `(.L_x_720) ;  /* 0x0000002000007945 */ /* 0x000fe80003800000 */
[----:B---3--:R-:W-:Y:S05]  /*27d10*/  @!P0 BRA `(.L_x_721) ;  /* 0x0000006400a88947 */ /* 0x008fea0003800000 */
.L_x_926:
[----:B------:R-:W-:Y:S05]  /*27d20*/  BSYNC B0 ;  /* 0x0000000000007941 */ /* 0x000fea0003800000 */
.L_x_720:
[----:B------:R-:W4:Y:S01]  /*27d30*/  LDL R2, [R1] ;  /* 0x0000000001027983 */ /* 0x000f220000100800 */
[----:B------:R-:W-:Y:S01]  /*27d40*/  ULDC.64 UR4, c[0x0][0x300] ;  /* 0x0000c00000047ab9 */ /* 0x000fe20000000a00 */
[----:B------:R-:W-:Y:S02]  /*27d50*/  ULDC.64 UR6, c[0x0][0x310] ;  /* 0x0000c40000067ab9 */ /* 0x000fe40000000a00 */
[----:B------:R-:W5:Y:S01]  /*27d60*/  LDL R10, [R1+0x18] ;  /* 0x00001800010a7983 */ /* 0x000f620000100800 */
[----:B------:R-:W-:-:S04]  /*27d70*/  IMAD R7, R29, UR4, RZ ;  /* 0x000000041d077c24 */ /* 0x000fc8000f8e02ff */
[C---:B------:R-:W-:Y:S02]  /*27d80*/  IMAD R7, R5.reuse, UR5, R7 ;  /* 0x0000000505077c24 */ /* 0x040fe4000f8e0207 */
[----:B------:R-:W-:Y:S01]  /*27d90*/  IMAD R30, R30, UR6, RZ ;  /* 0x000000061e1e7c24 */ /* 0x000fe2000f8e02ff */
[----:B------:R-:W0:Y:S01]  /*27da0*/  S2R R9, SR_TID.X ;  /* 0x0000000000097919 */ /* 0x000e220000002100 */
[C---:B----4-:R-:W-:Y:S02]  /*27db0*/  LOP3.LUT P4, RZ, R2.reuse, 0x10, RZ, 0xc0, !PT ;  /* 0x0000001002ff7812 */ /* 0x050fe4000788c0ff */
[C---:B------:R-:W-:Y:S02]  /*27dc0*/  LOP3.LUT P3, RZ, R2.reuse, 0x8, RZ, 0xc0, !PT ;  /* 0x0000000802ff7812 */ /* 0x040fe4000786c0ff */
[----:B------:R-:W-:Y:S01]  /*27dd0*/  LOP3.LUT P1, RZ, R2, 0x4, RZ, 0xc0, !PT ;  /* 0x0000000402ff7812 */ /* 0x000fe2000782c0ff */
[----:B------:R-:W-:-:S04]  /*27de0*/  IMAD.WIDE.U32 R2, R5, UR4, RZ ;  /* 0x0000000405027c25 */ /* 0x000fc8000f8e00ff */
[----:B------:R-:W-:Y:S02]  /*27df0*/  IMAD.IADD R3, R3, 0x1, R7 ;  /* 0x0000000103037824 */ /* 0x000fe400078e0207 */
        /* <DEDUP_REMOVED lines=21> */
[----:B-----5:R-:W-:Y:S01]  /*27f50*/  IMAD R7, R23, 0x7800, R10 ;  /* 0x0000780017077824 */ /* 0x020fe200078e020a */
[----:B------:R-:W-:Y:S01]  /*27f60*/  UMOV UR4, 0xffffffff ;  /* 0xffffffff00047882 */ /* 0x000fe20000000000 */
[----:B0-----:R-:W-:Y:S02]  /*27f70*/  SHF.L.U32 R10, R9, 0x4, RZ ;  /* 0x00000004090a7819 */ /* 0x001fe400000006ff */
[----:B------:R-:W-:Y:S02]  /*27f80*/  IADD3.X R8, R8, UR7, R3, P0, !PT ;  /* 0x0000000708087c10 */ /* 0x000fe400087fe403 */
[----:B------:R-:W-:Y:S01]  /*27f90*/  LOP3.LUT R10, R10, 0x30, RZ, 0xc0, !PT ;  /* 0x000000300a0a7812 */ /* 0x000fe200078ec0ff */
[----:B------:R-:W-:Y:S06]  /*27fa0*/  BRA.DIV UR4, `(.L_x_722) ;  /* 0x0000006604187947 */ /* 0x000fec000b800000 */
[----:B------:R-:W0:Y:S01]  /*27fb0*/  SHFL.IDX PT, R2, R4, RZ, 0x1c1f ;  /* 0x001c1fff04027589 */ /* 0x000e2200000e0000 */
[----:B------:R-:W-:-:S03]  /*27fc0*/  IMAD.IADD R7, R22, 0x1, R7 ;  /* 0x0000000116077824 */ /* 0x000fc600078e0207 */
[----:B------:R-:W4:Y:S04]  /*27fd0*/  SHFL.IDX PT, R3, R6, RZ, 0x1c1f ;  /* 0x001c1fff06037589 */ /* 0x000f2800000e0000 */
[----:B------:R-:W-:Y:S04]  /*27fe0*/  SHFL.IDX PT, R9, R6, 0x2, 0x1c1f ;  /* 0x005c1f0006097f89 */ /* 0x000fe800000e0000 */
[----:B------:R-:W-:Y:S01]  /*27ff0*/  SHFL.IDX PT, R8, R8, RZ, 0x1c1f ;  /* 0x001c1fff08087589 */ /* 0x000fe200000e0000 */
[----:B0-----:R-:W-:-:S05]  /*28000*/  IADD3 R2, P0, R10, R2, RZ ;  /* 0x000000020a027210 */ /* 0x001fca0007f1e0ff */
[----:B----4-:R-:W-:-:S05]  /*28010*/  IMAD.X R3, RZ, RZ, R3, P0 ;  /* 0x000000ffff037224 */ /* 0x010fca00000e0603 */
[----:B------:R-:W-:Y:S04]  /*28020*/  LDGSTS.E.BYPASS.LTC128B.128 [R7+0x1a400], desc[UR50][R2.64], !P4 ;  /* 0x1a40000002077fae */ /* 0x000fe8000e101d72 */
[----:B------:R-:W-:Y:S04]  /*28030*/  LDGSTS.E.BYPASS.LTC128B.128 [R7+0x1cc00], desc[UR50][R2.64+0x40], !P3 ;  /* 0x1cc0004002077fae */ /* 0x000fe8000d901d72 */
[----:B------:R0:W-:Y:S04]  /*28040*/  LDGSTS.E.BYPASS.LTC128B.128 [R7+0x1f400], desc[UR50][R2.64+0x80], !P1 ;  /* 0x1f40008002077fae */ /* 0x0001e8000c901d72 */
[----:B0-----:R-:W0:Y:S04]  /*28050*/  SHFL.IDX PT, R2, R4, 0x1, 0x1c1f ;  /* 0x003c1f0004027f89 */ /* 0x001e2800000e0000 */
[----:B------:R-:W4:Y:S01]  /*28060*/  SHFL.IDX PT, R3, R6, 0x1, 0x1c1f ;  /* 0x003c1f0006037f89 */ /* 0x000f2200000e0000 */
[----:B0-----:R-:W-:-:S04]  /*28070*/  IADD3 R2, P0, R10, R2, RZ ;  /* 0x000000020a027210 */ /* 0x001fc80007f1e0ff */
[----:B----4-:R-:W-:-:S05]  /*28080*/  IADD3.X R3, RZ, R3, RZ, P0, !PT ;  /* 0x00000003ff037210 */ /* 0x010fca00007fe4ff */
[----:B------:R-:W-:Y:S04]  /*28090*/  LDGSTS.E.BYPASS.LTC128B.128 [R7+0x1ac00], desc[UR50][R2.64], !P4 ;  /* 0x1ac0000002077fae */ /* 0x000fe8000e101d72 */
[----:B------:R-:W-:Y:S04]  /*280a0*/  LDGSTS.E.BYPASS.LTC128B.128 [R7+0x1d400], desc[UR50][R2.64+0x40], !P3 ;  /* 0x1d40004002077fae */ /* 0x000fe8000d901d72 */
[----:B------:R0:W-:Y:S04]  /*280b0*/  LDGSTS.E.BYPASS.LTC128B.128 [R7+0x1fc00], desc[UR50][R2.64+0x80], !P1 ;  /* 0x1fc0008002077fae */ /* 0x0001e8000c901d72 */
[----:B0-----:R-:W0:Y:S02]  /*280c0*/  SHFL.IDX PT, R2, R4, 0x2, 0x1c1f ;  /* 0x005c1f0004027f89 */ /* 0x001e2400000e0000 */
[----:B0-----:R-:W-:-:S05]  /*280d0*/  IADD3 R2, P0, R10, R2, RZ ;  /* 0x000000020a027210 */ /* 0x001fca0007f1e0ff */
[----:B------:R-:W-:Y:S02]  /*280e0*/  IMAD.X R3, RZ, RZ, R9, P0 ;  /* 0x000000ffff037224 */ /* 0x000fe400000e0609 */
[----:B------:R-:W-:Y:S04]  /*280f0*/  SHFL.IDX PT, R9, R6, 0x3, 0x1c1f ;  /* 0x007c1f0006097f89 */ /* 0x000fe800000e0000 */
[----:B------:R-:W-:Y:S04]  /*28100*/  LDGSTS.E.BYPASS.LTC128B.128 [R7+0x1b400], desc[UR50][R2.64], !P4 ;  /* 0x1b40000002077fae */ /* 0x000fe8000e101d72 */
[----:B------:R-:W-:Y:S04]  /*28110*/  LDGSTS.E.BYPASS.LTC128B.128 [R7+0x1dc00], desc[UR50][R2.64+0x40], !P3 ;  /* 0x1dc0004002077fae */ /* 0x000fe8000d901d72 */
[----:B------:R0:W-:Y:S04]  /*28120*/  LDGSTS.E.BYPASS.LTC128B.128 [R7+0x20400], desc[UR50][R2.64+0x80], !P1 ;  /* 0x2040008002077fae */ /* 0x0001e8000c901d72 */
[----:B0-----:R-:W0:Y:S02]  /*28130*/  SHFL.IDX PT, R2, R4, 0x3, 0x1c1f ;  /* 0x007c1f0004027f89 */ /* 0x001e2400000e0000 */
[----:B0-----:R-:W-:-:S05]  /*28140*/  IADD3 R2, P0, R10, R2, RZ ;  /* 0x000000020a027210 */ /* 0x001fca0007f1e0ff */
[----:B------:R-:W-:-:S05]  /*28150*/  IMAD.X R3, RZ, RZ, R9, P0 ;  /* 0x000000ffff037224 */ /* 0x000fca00000e0609 */
[----:B------:R-:W-:Y:S04]  /*28160*/  LDGSTS.E.BYPASS.LTC128B.128 [R7+0x1bc00], desc[UR50][R2.64], !P4 ;  /* 0x1bc0000002077fae */ /* 0x000fe8000e101d72 */
[----:B------:R-:W-:Y:S04]  /*28170*/  LDGSTS.E.BYPASS.LTC128B.128 [R7+0x1e400], desc[UR50][R2.64+0x40], !P3 ;  /* 0x1e40004002077fae */ /* 0x000fe8000d901d72 */
[----:B------:R0:W-:Y:S04]  /*28180*/  LDGSTS.E.BYPASS.LTC128B.128 [R7+0x20c00], desc[UR50][R2.64+0x80], !P1 ;  /* 0x20c0008002077fae */ /* 0x0001e8000c901d72 */
[----:B0-----:R0:W4:Y:S02]  /*28190*/  SHFL.IDX PT, R2, R5, RZ, 0x1c1f ;  /* 0x001c1fff05027589 */ /* 0x00112400000e0000 */
.L_x_938:
        /* <DEDUP_REMOVED lines=10> */
.L_x_723:
        /* <DEDUP_REMOVED lines=11> */
.L_x_724:
[----:B------:R2:W-:Y:S02]  /*282f0*/  SYNCS.ARRIVE.TRANS64.A1T0 RZ, [R0+URZ+0x29830], RZ ;  /* 0x029830ff00ff79a7 */ /* 0x0005e4000810003f */
[----:B--23--:R-:W-:-:S05]  /*28300*/  IMAD.U32 R0, RZ, RZ, UR37 ;  /* 0x00000025ff007e24 */ /* 0x00cfca000f8e00ff */
[----:B------:R-:W-:-:S13]  /*28310*/  ISETP.NE.AND P1, PT, R0, 0x3, PT ;  /* 0x000000030000780c */ /* 0x000fda0003f25270 */
[----:B------:R-:W-:Y:S05]  /*28320*/  @!P1 BRA `(.L_x_725) ;  /* 0x0000000000049947 */ /* 0x000fea0003800000 */
[----:B------:R-:W-:Y:S01]  /*28330*/  BPT.TRAP 0x1 ;  /* 0x000000040000795c */ /* 0x000fe20000300000 */
.L_x_725:
[----:B------:R-:W-:Y:S01]  /*28340*/  LOP3.LUT R0, R21, 0x1, RZ, 0x3c, !PT ;  /* 0x0000000115007812 */ /* 0x000fe200078e3cff */
[----:B------:R-:W-:Y:S01]  /*28350*/  BSSY B0, `(.L_x_726) ;  /* 0x0000005000007945 */ /* 0x000fe20003800000 */
[----:B------:R-:W-:Y:S02]  /*28360*/  LEA R3, R20, R22, 0x3 ;  /* 0x0000001614037211 */ /* 0x000fe400078e18ff */
[----:B------:R-:W-:-:S04]  /*28370*/  SHF.L.U32 R0, R0, 0x1f, RZ ;  /* 0x0000001f00007819 */ /* 0x000fc800000006ff */
[----:B------:R-:W2:Y:S02]  /*28380*/  SYNCS.PHASECHK.TRANS64.TRYWAIT P0, [R3+URZ+0x29870], R0 ;  /* 0x02987000030075a7 */ /* 0x000ea4000800017f */
[----:B--2---:R-:W-:Y:S05]  /*28390*/  @!P0 BRA `(.L_x_727) ;  /* 0x00000064009c8947 */ /* 0x004fea0003800000 */
.L_x_939:
[----:B------:R-:W-:Y:S05]  /*283a0*/  BSYNC B0 ;  /* 0x0000000000007941 */ /* 0x000fea0003800000 */
.L_x_726:
[----:B------:R-:W-:-:S05]  /*283b0*/  IMAD.U32 R2, RZ, RZ, UR39 ;  /* 0x00000027ff027e24 */ /* 0x000fca000f8e00ff */
[----:B------:R-:W-:-:S13]  /*283c0*/  ISETP.NE.AND P0, PT, R2, 0x3, PT ;  /* 0x000000030200780c */ /* 0x000fda0003f05270 */
[----:B------:R-:W-:Y:S05]  /*283d0*/  @!P0 BRA `(.L_x_728) ;  /* 0x0000000000048947 */ /* 0x000fea0003800000 */
[----:B------:R-:W-:Y:S01]  /*283e0*/  BPT.TRAP 0x1 ;  /* 0x000000040000795c */ /* 0x000fe20000300000 */
.L_x_728:
[----:B--2---:R-:W-:Y:S01]  /*283f0*/  SHF.L.U32 R0, R21, 0x1f, RZ ;  /* 0x0000001f15007819 */ /* 0x004fe200000006ff */
[----:B------:R-:W-:-:S03]  /*28400*/  IMAD R12, R20, 0x5000, RZ ;  /* 0x00005000140c7824 */ /* 0x000fc600078e02ff */
[----:B------:R-:W2:Y:S02]  /*28410*/  SYNCS.PHASECHK.TRANS64.TRYWAIT P0, [R3+URZ+0x29860], R0 ;  /* 0x02986000030075a7 */ /* 0x000ea4000800017f */
[----:B--2---:R-:W-:Y:S05]  /*28420*/  @!P0 BRA `(.L_x_729) ;  /* 0x00000064008c8947 */ /* 0x004fea0003800000 */
.L_x_940:
[----:B------:R-:W0:Y:S04]  /*28430*/  LDL R4, [R1+0x24] ;  /* 0x0000240001047983 */ /* 0x000e280000100800 */
[----:B------:R-:W3:Y:S04]  /*28440*/  LDL R2, [R1+0x28] ;  /* 0x0000280001027983 */ /* 0x000ee80000100800 */
[----:B------:R-:W4:Y:S01]  /*28450*/  LDL R13, [R1+0x20] ;  /* 0x00002000010d7983 */ /* 0x000f220000100800 */
[----:B------:R-:W-:Y:S05]  /*28460*/  WARPSYNC.ALL ;  /* 0x0000000000007948 */ /* 0x000fea0003800000 */
[----:B------:R-:W-:-:S05]  /*28470*/  IMAD.U32 R20, RZ, RZ, UR39 ;  /* 0x00000027ff147e24 */ /* 0x000fca000f8e00ff */
[----:B------:R-:W-:Y:S02]  /*28480*/  ISETP.NE.AND P0, PT, R20, 0x3, PT ;  /* 0x000000031400780c */ /* 0x000fe40003f05270 */
[----:B0-----:R-:W-:-:S05]  /*28490*/  LOP3.LUT R5, R12, R4, RZ, 0xfc, !PT ;  /* 0x000000040c057212 */ /* 0x001fca00078efcff */
[----:B--2---:R-:W-:Y:S01]  /*284a0*/  IMAD.IADD R0, R22, 0x1, R5 ;  /* 0x0000000116007824 */ /* 0x004fe200078e0205 */
[----:B----4-:R-:W-:-:S04]  /*284b0*/  LOP3.LUT R17, R12, R13, RZ, 0xfc, !PT ;  /* 0x0000000d0c117212 */ /* 0x010fc800078efcff */
[----:B------:R-:W0:Y:S01]  /*284c0*/  LDSM.16.MT88.4 R4, [R0+0xa400] ;  /* 0x00a400000004783b */ /* 0x000e220000004200 */
[----:B---3--:R-:W-:Y:S01]  /*284d0*/  IADD3 R2, R2, R0, RZ ;  /* 0x0000000002027210 */ /* 0x008fe20007ffe0ff */
        /* <DEDUP_REMOVED lines=20> */
[----:B-1----:R-:W-:Y:S02]  /*28620*/  PRMT R25, R8, 0x7531, R9 ;  /* 0x0000753108197816 */ /* 0x002fe40000000009 */
        /* <DEDUP_REMOVED lines=47> */
.L_x_730:
[----:B-1----:R1:W-:Y:S01]  /*28920*/  SYNCS.ARRIVE.TRANS64.A1T0 RZ, [R3+URZ+0x29850], RZ ;  /* 0x029850ff03ff79a7 */ /* 0x0023e2000810003f */
[----:B------:R-:W-:Y:S06]  /*28930*/  BAR.SYNC.DEFER_BLOCKING 0x2, 0x80 ;  /* 0x0082000000007b1d */ /* 0x000fec0000010000 */
[----:B------:R-:W-:Y:S05]  /*28940*/  @!P1 BRA `(.L_x_731) ;  /* 0x0000000000049947 */ /* 0x000fea0003800000 */
[----:B------:R-:W-:Y:S01]  /*28950*/  BPT.TRAP 0x1 ;  /* 0x000000040000795c */ /* 0x000fe20000300000 */
.L_x_731:
[----:B------:R-:W2:Y:S01]  /*28960*/  LDL R0, [R1+0x14] ;  /* 0x0000140001007983 */ /* 0x000ea20000100800 */
[----:B-1----:R-:W-:Y:S01]  /*28970*/  IADD3 R3, R3, 0x29880, RZ ;  /* 0x0002988003037810 */ /* 0x002fe20007ffe0ff */
[----:B------:R-:W-:Y:S02]  /*28980*/  IMAD.MOV.U32 R20, RZ, RZ, R23 ;  /* 0x000000ffff147224 */ /* 0x000fe400078e0017 */
[----:B------:R-:W-:Y:S01]  /*28990*/  IMAD.MOV.U32 R21, RZ, RZ, R34 ;  /* 0x000000ffff157224 */ /* 0x000fe200078e0022 */
[----:B--2---:R-:W-:-:S04]  /*289a0*/  PRMT R3, R0, 0x654, R3 ;  /* 0x0000065400037816 */ /* 0x004fc80000000003 */
[----:B------:R2:W-:Y:S01]  /*289b0*/  SYNCS.ARRIVE.TRANS64.RED.A1T0 RZ, [R3+URZ], RZ ;  /* 0x000000ff03ff79a7 */ /* 0x0005e2000810043f */
[----:B------:R-:W-:Y:S05]  /*289c0*/  @P2 BRA `(.L_x_732) ;  /* 0xffffffe8001c2947 */ /* 0x000fea000383ffff */
.L_x_712:
[----:B------:R-:W3:Y:S01]  /*289d0*/  S2R R0, SR_TID.X ;  /* 0x0000000000007919 */ /* 0x000ee20000002100 */
[----:B------:R-:W-:Y:S01]  /*289e0*/  BSSY B0, `(.L_x_733) ;  /* 0x0000012000007945 */ /* 0x000fe20003800000 */
[----:B---3--:R-:W-:Y:S02]  /*289f0*/  LOP3.LUT R2, R0, 0x7f, RZ, 0xc0, !PT ;  /* 0x0000007f00027812 */ /* 0x008fe400078ec0ff */
[----:B------:R-:W-:Y:S02]  /*28a00*/  MOV R0, UR37 ;  /* 0x0000002500007c02 */ /* 0x000fe40008000f00 */
[----:B------:R-:W-:Y:S02]  /*28a10*/  ISETP.NE.AND P1, PT, R2, RZ, PT ;  /* 0x000000ff0200720c */ /* 0x000fe40003f25270 */
[----:B------:R-:W-:-:S11]  /*28a20*/  ISETP.NE.AND P0, PT, R0, 0x3, PT ;  /* 0x000000030000780c */ /* 0x000fd60003f05270 */
[----:B------:R-:W-:Y:S05]  /*28a30*/  @P1 BRA `(.L_x_734) ;  /* 0x0000000000301947 */ /* 0x000fea0003800000 */
[----:B0-----:R-:W0:Y:S01]  /*28a40*/  S2R R5, SR_LANEID ;  /* 0x0000000000057919 */ /* 0x001e220000000000 */
[----:B------:R-:W-:Y:S01]  /*28a50*/  VOTEU.ANY UR4, UPT, PT ;  /* 0x0000000000047886 */ /* 0x000fe200038e0100 */
[----:B-12---:R-:W1:Y:S01]  /*28a60*/  LDC.64 R2, c[0x0][0xc60] ;  /* 0x00031800ff027b82 */ /* 0x006e620000000a00 */
        /* <DEDUP_REMOVED lines=8> */
[----:B0-----:R-:W-:-:S07]  /*28af0*/  IADD3 R16, R0, UR38, R7 ;  /* 0x0000002600107c10 */ /* 0x001fce000fffe007 */
.L_x_734:
[----:B------:R-:W-:Y:S05]  /*28b00*/  BSYNC B0 ;  /* 0x0000000000007941 */ /* 0x000fea0003800000 */
.L_x_733:
[----:B------:R-:W-:Y:S05]  /*28b10*/  @!P0 BRA `(.L_x_735) ;  /* 0x0000000000048947 */ /* 0x000fea0003800000 */
[----:B------:R-:W-:Y:S01]  /*28b20*/  BPT.TRAP 0x1 ;  /* 0x000000040000795c */ /* 0x000fe20000300000 */
.L_x_735:
[----:B------:R-:W-:Y:S01]  /*28b30*/  LOP3.LUT R0, R34, 0x1, RZ, 0x3c, !PT ;  /* 0x0000000122007812 */ /* 0x000fe200078e3cff */
[----:B0-----:R-:W-:Y:S01]  /*28b40*/  IMAD R17, R23, 0x8, R22 ;  /* 0x0000000817117824 */ /* 0x001fe200078e0216 */
[----:B------:R-:W-:Y:S02]  /*28b50*/  BSSY B0, `(.L_x_736) ;  /* 0x0000004000007945 */ /* 0x000fe40003800000 */
[----:B------:R-:W-:-:S04]  /*28b60*/  SHF.L.U32 R0, R0, 0x1f, RZ ;  /* 0x0000001f00007819 */ /* 0x000fc800000006ff */
[----:B------:R-:W0:Y:S02]  /*28b70*/  SYNCS.PHASECHK.TRANS64.TRYWAIT P1, [R17+URZ+0x29870], R0 ;  /* 0x02987000110075a7 */ /* 0x000e24000802017f */
[----:B0-----:R-:W-:Y:S05]  /*28b80*/  @!P1 BRA `(.L_x_737) ;  /* 0x0000005c00c89947 */ /* 0x001fea0003800000 */
.L_x_941:
[----:B------:R-:W-:Y:S05]  /*28b90*/  BSYNC B0 ;  /* 0x0000000000007941 */ /* 0x000fea0003800000 */
.L_x_736:
[----:B------:R-:W-:-:S05]  /*28ba0*/  IMAD.U32 R2, RZ, RZ, UR39 ;  /* 0x00000027ff027e24 */ /* 0x000fca000f8e00ff */
[----:B------:R-:W-:-:S13]  /*28bb0*/  ISETP.NE.AND P1, PT, R2, 0x3, PT ;  /* 0x000000030200780c */ /* 0x000fda0003f25270 */
[----:B------:R-:W-:Y:S05]  /*28bc0*/  @!P1 BRA `(.L_x_738) ;  /* 0x0000000000049947 */ /* 0x000fea0003800000 */
[----:B------:R-:W-:Y:S01]  /*28bd0*/  BPT.TRAP 0x1 ;  /* 0x000000040000795c */ /* 0x000fe20000300000 */
.L_x_738:
[----:B0-----:R-:W-:-:S04]  /*28be0*/  SHF.L.U32 R0, R34, 0x1f, RZ ;  /* 0x0000001f22007819 */ /* 0x001fc800000006ff */
[----:B------:R-:W0:Y:S02]  /*28bf0*/  SYNCS.PHASECHK.TRANS64.TRYWAIT P1, [R17+URZ+0x29860], R0 ;  /* 0x02986000110075a7 */ /* 0x000e24000802017f */
[----:B0-----:R-:W-:Y:S05]  /*28c00*/  @!P1 BRA `(.L_x_739) ;  /* 0x0000005c00bc9947 */ /* 0x001fea0003800000 */
.L_x_942:
[----:B------:R-:W1:Y:S04]  /*28c10*/  LDL R2, [R1+0x24] ;  /* 0x0000240001027983 */ /* 0x000e680000100800 */
[----:B------:R-:W3:Y:S04]  /*28c20*/  LDL R13, [R1+0x28] ;  /* 0x00002800010d7983 */ /* 0x000ee80000100800 */
[----:B------:R-:W4:Y:S01]  /*28c30*/  LDL R12, [R1+0x20] ;  /* 0x00002000010c7983 */ /* 0x000f220000100800 */
[----:B0-----:R-:W-:Y:S01]  /*28c40*/  IMAD R0, R23, 0x5000, RZ ;  /* 0x0000500017007824 */ /* 0x001fe200078e02ff */
[----:B------:R-:W-:Y:S05]  /*28c50*/  WARPSYNC.ALL ;  /* 0x0000000000007948 */ /* 0x000fea0003800000 */
[----:B------:R-:W-:-:S04]  /*28c60*/  MOV R18, UR39 ;  /* 0x0000002700127c02 */ /* 0x000fc80008000f00 */
[----:B------:R-:W-:Y:S02]  /*28c70*/  ISETP.NE.AND P1, PT, R18, 0x3, PT ;  /* 0x000000031200780c */ /* 0x000fe40003f25270 */
[----:B-12---:R-:W-:-:S04]  /*28c80*/  LOP3.LUT R3, R0, R2, RZ, 0xfc, !PT ;  /* 0x0000000200037212 */ /* 0x006fc800078efcff */
[----:B------:R-:W-:Y:S02]  /*28c90*/  IADD3 R2, R22, R3, RZ ;  /* 0x0000000316027210 */ /* 0x000fe40007ffe0ff */
[----:B----4-:R-:W-:-:S03]  /*28ca0*/  LOP3.LUT R0, R0, R12, RZ, 0xfc, !PT ;  /* 0x0000000c00007212 */ /* 0x010fc600078efcff */
[----:B------:R-:W0:Y:S01]  /*28cb0*/  LDSM.16.MT88.4 R4, [R2+0xa400] ;  /* 0x00a400000204783b */ /* 0x000e220000004200 */
[----:B---3--:R-:W-:Y:S02]  /*28cc0*/  IMAD.IADD R3, R13, 0x1, R2 ;  /* 0x000000010d037824 */ /* 0x008fe400078e0202 */
[----:B------:R-:W-:Y:S01]  /*28cd0*/  IMAD.IADD R0, R22, 0x1, R0 ;  /* 0x0000000116007824 */ /* 0x000fe200078e0200 */
[C-C-:B0-----:R-:W-:Y:S02]  /*28ce0*/  PRMT R8, R4.reuse, 0x6420, R5.reuse ;  /* 0x0000642004087816 */ /* 0x141fe40000000005 */
[----:B------:R-:W-:Y:S02]  /*28cf0*/  PRMT R9, R4, 0x7531, R5 ;  /* 0x0000753104097816 */ /* 0x000fe40000000005 */
[C-C-:B------:R-:W-:Y:S02]  /*28d00*/  PRMT R10, R6.reuse, 0x6420, R7.reuse ;  /* 0x00006420060a7816 */ /* 0x140fe40000000007 */
[----:B------:R-:W-:-:S02]  /*28d10*/  PRMT R11, R6, 0x7531, R7 ;  /* 0x00007531060b7816 */ /* 0x000fc40000000007 */
[----:B------:R-:W0:Y:S04]  /*28d20*/  LDSM.16.MT88.4 R4, [R3+0xa400] ;  /* 0x00a400000304783b */ /* 0x000e280000004200 */
[----:B------:R0:W-:Y:S02]  /*28d30*/  STSM.16.M88.4 [R0+0x400], R8 ;  /* 0x0004000800007844 */ /* 0x0001e40000000200 */
        /* <DEDUP_REMOVED lines=47> */
[----:B------:R1:W-:Y:S01]  /*29030*/  STSM.16.M88.4 [R0+0x4400], R12 ;  /* 0x0044000c00007844 */ /* 0x0003e20000000200 */
[C-C-:B0-----:R-:W-:Y:S02]  /*29040*/  PRMT R8, R4.reuse, 0x6420, R5.reuse ;  /* 0x0000642004087816 */ /* 0x141fe40000000005 */
[----:B------:R-:W-:Y:S02]  /*29050*/  PRMT R9, R4, 0x7531, R5 ;  /* 0x0000753104097816 */ /* 0x000fe40000000005 */
[----:B------:R-:W-:-:S02]  /*29060*/  PRMT R10, R6, 0x6420, R7 ;  /* 0x00006420060a7816 */ /* 0x000fc40000000007 */
[----:B------:R-:W-:-:S05]  /*29070*/  PRMT R11, R6, 0x7531, R7 ;  /* 0x00007531060b7816 */ /* 0x000fca0000000007 */
[----:B------:R1:W-:Y:S01]  /*29080*/  STSM.16.M88.4 [R0+0x4c00], R8 ;  /* 0x004c000800007844 */ /* 0x0003e20000000200 */
[----:B------:R-:W-:Y:S01]  /*29090*/  @!PT LDS RZ, [RZ] ;  /* 0x00000000fffff984 */ /* 0x000fe20000000800 */
[----:B------:R-:W-:Y:S01]  /*290a0*/  @!PT LDS RZ, [RZ] ;  /* 0x00000000fffff984 */ /* 0x000fe20000000800 */
[----:B------:R-:W-:Y:S01]  /*290b0*/  @!PT LDS RZ, [RZ] ;  /* 0x00000000fffff984 */ /* 0x000fe20000000800 */
[----:B------:R-:W-:Y:S01]  /*290c0*/  @!PT LDS RZ, [RZ] ;  /* 0x00000000fffff984 */ /* 0x000fe20000000800 */
[----:B------:R0:W-:Y:S06]  /*290d0*/  MEMBAR.ALL.CTA ;  /* 0x0000000000007992 */ /* 0x0001ec0000008000 */
[----:B0-----:R-:W0:Y:S01]  /*290e0*/  FENCE.VIEW.ASYNC.S ;  /* 0x00000000000073c6 */ /* 0x001e220000000000 */
[----:B------:R-:W-:Y:S05]  /*290f0*/  @!P1 BRA `(.L_x_740) ;  /* 0x0000000000049947 */ /* 0x000fea0003800000 */
[----:B------:R-:W-:Y:S01]  /*29100*/  BPT.TRAP 0x1 ;  /* 0x000000040000795c */ /* 0x000fe20000300000 */
.L_x_740:
[----:B0-----:R0:W-:Y:S01]  /*29110*/  SYNCS.ARRIVE.TRANS64.A1T0 RZ, [R17+URZ+0x29850], RZ ;  /* 0x029850ff11ff79a7 */ /* 0x0011e2000810003f */
[----:B------:R-:W-:Y:S06]  /*29120*/  BAR.SYNC.DEFER_BLOCKING 0x2, 0x80 ;  /* 0x0082000000007b1d */ /* 0x000fec0000010000 */
[----:B------:R-:W-:Y:S05]  /*29130*/  @!P0 BRA `(.L_x_741) ;  /* 0x0000000000048947 */ /* 0x000fea0003800000 */
[----:B------:R-:W-:Y:S01]  /*29140*/  BPT.TRAP 0x1 ;  /* 0x000000040000795c */ /* 0x000fe20000300000 */
.L_x_741:
[----:B-1----:R-:W2:Y:S01]  /*29150*/  LDL R0, [R1+0x14] ;  /* 0x0000140001007983 */ /* 0x002ea20000100800 */
[----:B0-----:R-:W-:Y:S02]  /*29160*/  VIADD R17, R17, 0x29880 ;  /* 0x0002988011117836 */ /* 0x001fe40000000000 */
[----:B------:R-:W-:-:S05]  /*29170*/  VIADD R23, R23, 0x1 ;  /* 0x0000000117177836 */ /* 0x000fca0000000000 */
[----:B------:R-:W-:-:S04]  /*29180*/  ISETP.NE.AND P0, PT, R23, 0x2, PT ;  /* 0x000000021700780c */ /* 0x000fc80003f05270 */
[----:B------:R-:W-:Y:S02]  /*29190*/  SEL R3, RZ, 0x1, P0 ;  /* 0x00000001ff037807 */ /* 0x000fe40000000000 */
[----:B------:R-:W-:Y:S02]  /*291a0*/  SEL R23, R23, RZ, P0 ;  /* 0x000000ff17177207 */ /* 0x000fe40000000000 */
[----:B------:R-:W-:Y:S02]  /*291b0*/  LOP3.LUT R34, R34, R3, RZ, 0x3c, !PT ;  /* 0x0000000322227212 */ /* 0x000fe400078e3cff */
[----:B--2---:R-:W-:-:S04]  /*291c0*/  PRMT R17, R0, 0x654, R17 ;  /* 0x0000065400117816 */ /* 0x004fc80000000011 */
[----:B------:R2:W-:Y:S03]  /*291d0*/  SYNCS.ARRIVE.TRANS64.RED.A1T0 RZ, [R17+URZ], RZ ;  /* 0x000000ff11ff79a7 */ /* 0x0005e6000810043f */
.L_x_680:
[----:B------:R-:W3:Y:S02]  /*291e0*/  LDL R0, [R1] ;  /* 0x0000000001007983 */ /* 0x000ee40000100800 */
[----:B---3--:R-:W-:-:S13]  /*291f0*/  LOP3.LUT P0, RZ, R0, 0x100, RZ, 0xc0, !PT ;  /* 0x0000010000ff7812 */ /* 0x008fda000780c0ff */
[----:B------:R-:W-:Y:S05]  /*29200*/  @!P0 BRA `(.L_x_742) ;  /* 0x0000000000288947 */ /* 0x000fea0003800000 */
[----:B------:R-:W-:Y:S05]  /*29210*/  WARPSYNC.ALL ;  /* 0x0000000000007948 */ /* 0x000fea0003800000 */
[----:B------:R-:W3:Y:S08]  /*29220*/  S2UR UR4, SR_CgaCtaId ;  /* 0x00000000000479c3 */ /* 0x000ef00000008800 */
[----:B------:R-:W-:Y:S01]  /*29230*/  BAR.SYNC.DEFER_BLOCKING 0x5, 0x180 ;  /* 0x0146000000007b1d */ /* 0x000fe20000010000 */
[----:B-1----:R-:W-:-:S02]  /*29240*/  MOV R22, 0x400 ;  /* 0x0000040000167802 */ /* 0x002fc40000000f00 */
[----:B---3--:R-:W-:-:S04]  /*29250*/  MOV R0, UR4 ;  /* 0x0000000400007c02 */ /* 0x008fc80008000f00 */
[----:B------:R-:W-:Y:S01]  /*29260*/  LEA R22, R0, R22, 0x18 ;  /* 0x0000001600167211 */ /* 0x000fe200078ec0ff */
[----:B------:R1:W-:Y:S04]  /*29270*/  STL [R1+0x14], R0 ;  /* 0x0000140001007387 */ /* 0x0003e80000100800 */
[----:B--2---:R1:W2:Y:S01]  /*29280*/  LDS.128 R16, [R22+0x298d0] ;  /* 0x0298d00016107984 */ /* 0x0042a20000000c00 */
[----:B------:R-:W-:Y:S06]  /*29290*/  BAR.ARV 0x4, 0x180 ;  /* 0x0106000000007b1d */ /* 0x000fec0000002000 */
[----:B------:R-:W-:Y:S05]  /*292a0*/  BRA `(.L_x_743) ;  /* 0x0000000800487947 */ /* 0x000fea0003800000 */
.L_x_742:
[----:B------:R-:W0:Y:S01]  /*292b0*/  S2R R0, SR_TID.X ;  /* 0x0000000000007919 */ /* 0x000e220000002100 */
[----:B------:R-:W-:Y:S01]  /*292c0*/  UMOV UR4, 0xffffffff ;  /* 0xffffffff00047882 */ /* 0x000fe20000000000 */
[----:B0-----:R-:W-:-:S04]  /*292d0*/  LOP3.LUT R8, R0, 0x1f, RZ, 0xc0, !PT ;  /* 0x0000001f00087812 */ /* 0x001fc800078ec0ff */
[----:B------:R-:W-:Y:S01]  /*292e0*/  ISETP.NE.AND P0, PT, R8, 0x1f, PT ;  /* 0x0000001f0800780c */ /* 0x000fe20003f05270 */
[----:B------:R-:W-:-:S12]  /*292f0*/  BRA.DIV UR4, `(.L_x_744) ;  /* 0x0000005a04147947 */ /* 0x000fd8000b800000 */
[----:B-1----:R-:W-:Y:S01]  /*29300*/  IMAD.IADD R5, R19, 0x1, R8 ;  /* 0x0000000113057824 */ /* 0x002fe200078e0208 */
[----:B------:R-:W-:-:S04]  /*29310*/  ULDC UR4, c[0x0][0xc3c] ;  /* 0x00030f0000047ab9 */ /* 0x000fc80000000800 */
[----:B------:R-:W-:-:S13]  /*29320*/  ISETP.GE.OR P1, PT, R5, UR4, !P0 ;  /* 0x0000000405007c0c */ /* 0x000fda000c726670 */
[----:B------:R-:W0:Y:S02]  /*29330*/  @!P1 LDC.64 R2, c[0x0][0xc80] ;  /* 0x00032000ff029b82 */ /* 0x000e240000000a00 */
[----:B0-----:R-:W-:-:S06]  /*29340*/  @!P1 IMAD.WIDE R2, R5, 0x4, R2 ;  /* 0x0000000405029825 */ /* 0x001fcc00078e0202 */
[----:B------:R0:W3:Y:S01]  /*29350*/  @!P1 LDG.E R3, desc[UR50][R2.64] ;  /* 0x0000003202039981 */ /* 0x0000e2000c1e1900 */
[C---:B------:R-:W-:Y:S02]  /*29360*/  ISETP.GE.U32.AND P2, PT, R8.reuse, 0x2, PT ;  /* 0x000000020800780c */ /* 0x040fe40003f46070 */
[C---:B------:R-:W-:Y:S01]  /*29370*/  ISETP.GE.U32.AND P3, PT, R8.reuse, 0x4, PT ;  /* 0x000000040800780c */ /* 0x040fe20003f66070 */
[----:B------:R-:W-:Y:S01]  /*29380*/  SHFL.IDX PT, R0, R16, RZ, 0x1f ;  /* 0x00001fff10007589 */ /* 0x000fe200000e0000 */
[C---:B------:R-:W-:Y:S02]  /*29390*/  ISETP.GE.U32.AND P4, PT, R8.reuse, 0x8, PT ;  /* 0x000000080800780c */ /* 0x040fe40003f86070 */
[----:B------:R-:W-:Y:S01]  /*293a0*/  ISETP.GE.U32.AND P5, PT, R8, 0x10, PT ;  /* 0x000000100800780c */ /* 0x000fe20003fa6070 */
[----:B------:R-:W-:Y:S01]  /*293b0*/  SHFL.IDX PT, R4, R16, 0x1, 0x1f ;  /* 0x00201f0010047f89 */ /* 0x000fe200000e0000 */
[----:B0-----:R-:W-:Y:S01]  /*293c0*/  IMAD.MOV.U32 R2, RZ, RZ, RZ ;  /* 0x000000ffff027224 */ /* 0x001fe200078e00ff */
[----:B---3--:R-:W-:-:S02]  /*293d0*/  @!P1 MOV R2, R3 ;  /* 0x0000000300029202 */ /* 0x008fc40000000f00 */
[----:B------:R-:W-:-:S03]  /*293e0*/  ISETP.NE.AND P1, PT, R8, RZ, PT ;  /* 0x000000ff0800720c */ /* 0x000fc60003f25270 */
        /* <DEDUP_REMOVED lines=15> */
[----:B------:R0:W1:Y:S02]  /*294e0*/  SHFL.IDX PT, R14, R3, 0x1f, 0x1f ;  /* 0x03e01f00030e7f89 */ /* 0x00006400000e0000 */
.L_x_952:
[----:B------:R-:W-:Y:S02]  /*294f0*/  ULDC UR4, c[0x0][0xc38] ;  /* 0x00030e0000047ab9 */ /* 0x000fe40000000800 */
[----:B------:R-:W-:-:S05]  /*29500*/  MOV R16, UR4 ;  /* 0x0000000400107c02 */ /* 0x000fca0008000f00 */
[----:B-1----:R-:W-:-:S04]  /*29510*/  IMAD R5, R14, R16, RZ ;  /* 0x000000100e057224 */ /* 0x002fc800078e02ff */
[----:B------:R-:W-:-:S05]  /*29520*/  IMAD.IADD R4, R4, 0x1, R5 ;  /* 0x0000000104047824 */ /* 0x000fca00078e0205 */
[----:B------:R-:W-:-:S13]  /*29530*/  ISETP.GT.AND P6, PT, R4, R0, PT ;  /* 0x000000000400720c */ /* 0x000fda0003fc4270 */
[----:B------:R-:W-:Y:S05]  /*29540*/  @P6 BRA `(.L_x_745) ;  /* 0x00000000009c6947 */ /* 0x000fea0003800000 */
.L_x_750:
[----:B------:R-:W1:Y:S01]  /*29550*/  LDC R6, c[0x0][0xc3c] ;  /* 0x00030f00ff067b82 */ /* 0x000e620000000800 */
[----:B------:R-:W-:-:S05]  /*29560*/  VIADD R19, R19, 0x1f ;  /* 0x0000001f13137836 */ /* 0x000fca0000000000 */
[----:B-1----:R-:W-:-:S13]  /*29570*/  ISETP.GE.AND P6, PT, R19, R6, PT ;  /* 0x000000061300720c */ /* 0x002fda0003fc6270 */
[----:B------:R-:W-:Y:S05]  /*29580*/  @P6 BRA `(.L_x_746) ;  /* 0x0000000400446947 */ /* 0x000fea0003800000 */
[----:B------:R-:W1:Y:S01]  /*29590*/  S2R R2, SR_TID.X ;  /* 0x0000000000027919 */ /* 0x000e620000002100 */
[----:B------:R-:W-:Y:S01]  /*295a0*/  BSSY B0, `(.L_x_747) ;  /* 0x0000009000007945 */ /* 0x000fe20003800000 */
[----:B-1----:R-:W-:-:S04]  /*295b0*/  LOP3.LUT R2, R2, 0x1f, RZ, 0xc0, !PT ;  /* 0x0000001f02027812 */ /* 0x002fc800078ec0ff */
[----:B------:R-:W-:Y:S01]  /*295c0*/  IADD3 R5, R19, R2, RZ ;  /* 0x0000000213057210 */ /* 0x000fe20007ffe0ff */
[----:B------:R-:W-:-:S03]  /*295d0*/  IMAD.MOV.U32 R2, RZ, RZ, RZ ;  /* 0x000000ffff027224 */ /* 0x000fc600078e00ff */
[----:B------:R-:W-:-:S13]  /*295e0*/  ISETP.GE.OR P6, PT, R5, R6, !P0 ;  /* 0x000000060500720c */ /* 0x000fda00047c6670 */
[----:B------:R-:W-:Y:S05]  /*295f0*/  @P6 BRA `(.L_x_748) ;  /* 0x00000000000c6947 */ /* 0x000fea0003800000 */
[----:B0-----:R-:W0:Y:S02]  /*29600*/  LDC.64 R2, c[0x0][0xc80] ;  /* 0x00032000ff027b82 */ /* 0x001e240000000a00 */
[----:B0-----:R-:W-:-:S06]  /*29610*/  IMAD.WIDE R2, R5, 0x4, R2 ;  /* 0x0000000405027825 */ /* 0x001fcc00078e0202 */
[----:B------:R1:W5:Y:S02]  /*29620*/  LDG.E R2, desc[UR50][R2.64] ;  /* 0x0000003202027981 */ /* 0x000364000c1e1900 */
.L_x_748:
[----:B------:R-:W-:Y:S05]  /*29630*/  BSYNC B0 ;  /* 0x0000000000007941 */ /* 0x000fea0003800000 */
.L_x_747:
[----:B------:R-:W-:-:S03]  /*29640*/  UMOV UR4, 0xffffffff ;  /* 0xffffffff00047882 */ /* 0x000fc60000000000 */
[----:B------:R-:W-:Y:S05]  /*29650*/  BRA.DIV UR4, `(.L_x_749) ;  /* 0x0000005a04607947 */ /* 0x000fea000b800000 */
[----:B-----5:R-:W3:Y:S02]  /*29660*/  SHFL.UP PT, R14, R2, 0x1, RZ ;  /* 0x04200000020e7989 */ /* 0x020ee400000e00ff */
[----:B---3--:R-:W-:-:S05]  /*29670*/  SEL R13, R14, RZ, P1 ;  /* 0x000000ff0e0d7207 */ /* 0x008fca0000800000 */
[----:B------:R-:W-:-:S05]  /*29680*/  IMAD.IADD R13, R2, 0x1, R13 ;  /* 0x00000001020d7824 */ /* 0x000fca00078e020d */
[----:B------:R-:W3:Y:S02]  /*29690*/  SHFL.UP PT, R14, R13, 0x2, RZ ;  /* 0x044000000d0e7989 */ /* 0x000ee400000e00ff */
[----:B---3--:R-:W-:-:S04]  /*296a0*/  SEL R14, R14, RZ, P2 ;  /* 0x000000ff0e0e7207 */ /* 0x008fc80001000000 */
[----:B01----:R-:W-:-:S05]  /*296b0*/  IADD3 R3, R13, R14, RZ ;  /* 0x0000000e0d037210 */ /* 0x003fca0007ffe0ff */
        /* <DEDUP_REMOVED lines=9> */
[----:B------:R0:W1:Y:S02]  /*29750*/  SHFL.IDX PT, R14, R3, 0x1f, 0x1f ;  /* 0x03e01f00030e7f89 */ /* 0x00006400000e0000 */
.L_x_960:
[----:B------:R-:W-:Y:S02]  /*29760*/  ULDC UR4, c[0x0][0xc38] ;  /* 0x00030e0000047ab9 */ /* 0x000fe40000000800 */
[----:B------:R-:W-:-:S04]  /*29770*/  IMAD.U32 R16, RZ, RZ, UR4 ;  /* 0x00000004ff107e24 */ /* 0x000fc8000f8e00ff */
[----:B-1----:R-:W-:-:S04]  /*29780*/  IMAD R5, R14, R16, RZ ;  /* 0x000000100e057224 */ /* 0x002fc800078e02ff */
[----:B------:R-:W-:-:S05]  /*29790*/  IMAD.IADD R4, R5, 0x1, R4 ;  /* 0x0000000105047824 */ /* 0x000fca00078e0204 */
[----:B------:R-:W-:-:S13]  /*297a0*/  ISETP.GT.AND P6, PT, R4, R0, PT ;  /* 0x000000000400720c */ /* 0x000fda0003fc4270 */
[----:B------:R-:W-:Y:S05]  /*297b0*/  @!P6 BRA `(.L_x_750) ;  /* 0xfffffffc0064e947 */ /* 0x000fea000383ffff */
.L_x_745:
[----:B------:R-:W-:Y:S01]  /*297c0*/  IADD3 R5, -R5, R4, RZ ;  /* 0x0000000405057210 */ /* 0x000fe20007ffe1ff */
[----:B------:R-:W-:-:S04]  /*297d0*/  UMOV UR4, 0xffffffff ;  /* 0xffffffff00047882 */ /* 0x000fc80000000000 */
[----:B------:R-:W-:-:S05]  /*297e0*/  IMAD R7, R3, R16, R5 ;  /* 0x0000001003077224 */ /* 0x000fca00078e0205 */
[----:B------:R-:W-:Y:S01]  /*297f0*/  ISETP.GT.AND P6, PT, R7, R0, PT ;  /* 0x000000000700720c */ /* 0x000fe20003fc4270 */
[----:B------:R-:W-:-:S12]  /*29800*/  BRA.DIV UR4, `(.L_x_751) ;  /* 0x0000005a04b07947 */ /* 0x000fd8000b800000 */
[----:B------:R-:W-:-:S04]  /*29810*/  VOTE.ANY R6, PT, !P6 ;  /* 0x0000000000067806 */ /* 0x000fc800070e0100 */
[----:B------:R-:W2:Y:S02]  /*29820*/  POPC R4, R6 ;  /* 0x0000000600047309 */ /* 0x000ea40000000000 */
[----:B--2---:R1:W2:Y:S02]  /*29830*/  SHFL.IDX PT, R17, R2, R4, 0x1f ;  /* 0x00001f0402117589 */ /* 0x0042a400000e0000 */
.L_x_964:
[----:B------:R-:W-:Y:S01]  /*29840*/  ISETP.NE.AND P0, PT, R6, RZ, PT ;  /* 0x000000ff0600720c */ /* 0x000fe20003f05270 */
[----:B------:R-:W-:-:S12]  /*29850*/  IMAD.MOV.U32 R14, RZ, RZ, RZ ;  /* 0x000000ffff0e7224 */ /* 0x000fd800078e00ff */
[----:B------:R-:W-:Y:S05]  /*29860*/  @!P0 BRA `(.L_x_752) ;  /* 0x0000000000108947 */ /* 0x000fea0003800000 */
[----:B------:R-:W-:Y:S01]  /*29870*/  UMOV UR4, 0xffffffff ;  /* 0xffffffff00047882 */ /* 0x000fe20000000000 */
[----:B------:R-:W-:Y:S02]  /*29880*/  VIADD R12, R4, 0xffffffff ;  /* 0xffffffff040c7836 */ /* 0x000fe40000000000 */
[----:B------:R-:W-:Y:S05]  /*29890*/  BRA.DIV UR4, `(.L_x_753) ;  /* 0x0000005a04d47947 */ /* 0x000fea000b800000 */
[----:B------:R3:W4:Y:S02]  /*298a0*/  SHFL.IDX PT, R14, R3, R12, 0x1f ;  /* 0x00001f0c030e7589 */ /* 0x00072400000e0000 */
.L_x_752:
[----:B--2---:R-:W-:Y:S01]  /*298b0*/  IABS R6, R17 ;  /* 0x0000001100067213 */ /* 0x004fe20000000000 */
[----:B----4-:R-:W-:Y:S02]  /*298c0*/  IMAD R16, R14, R16, R5 ;  /* 0x000000100e107224 */ /* 0x010fe400078e0205 */
[----:B-1----:R-:W-:Y:S01]  /*298d0*/  IMAD.MOV.U32 R2, RZ, RZ, RZ ;  /* 0x000000ffff027224 */ /* 0x002fe200078e00ff */
[----:B------:R-:W1:Y:S01]  /*298e0*/  I2F.RP R7, R6 ;  /* 0x0000000600077306 */ /* 0x000e620000209400 */
[----:B------:R-:W-:Y:S01]  /*298f0*/  IMAD.IADD R19, R4, 0x1, R19 ;  /* 0x0000000104137824 */ /* 0x000fe200078e0213 */
[----:B------:R-:W-:-:S06]  /*29900*/  IADD3 R0, R0, -R16, RZ ;  /* 0x8000001000007210 */ /* 0x000fcc0007ffe0ff */
[----:B-1----:R-:W0:Y:S02]  /*29910*/  MUFU.RCP R7, R7 ;  /* 0x0000000700077308 */ /* 0x002e240000001000 */
[----:B0--3--:R-:W-:-:S06]  /*29920*/  IADD3 R3, R7, 0xffffffe, RZ ;  /* 0x0ffffffe07037810 */ /* 0x009fcc0007ffe0ff */
[----:B------:R-:W0:Y:S02]  /*29930*/  F2I.FTZ.U32.TRUNC.NTZ R3, R3 ;  /* 0x0000000300037305 */ /* 0x000e24000021f000 */
[----:B0-----:R-:W-:-:S04]  /*29940*/  IMAD.MOV R5, RZ, RZ, -R3 ;  /* 0x000000ffff057224 */ /* 0x001fc800078e0a03 */
[----:B------:R-:W-:-:S04]  /*29950*/  IMAD R5, R5, R6, RZ ;  /* 0x0000000605057224 */ /* 0x000fc800078e02ff */
[----:B------:R-:W-:Y:S01]  /*29960*/  IMAD.HI.U32 R2, R3, R5, R2 ;  /* 0x0000000503027227 */ /* 0x000fe200078e0002 */
[----:B------:R-:W-:Y:S02]  /*29970*/  IABS R5, R17 ;  /* 0x0000001100057213 */ /* 0x000fe40000000000 */
[----:B------:R-:W-:-:S03]  /*29980*/  IABS R3, R0 ;  /* 0x0000000000037213 */ /* 0x000fc60000000000 */
[----:B------:R-:W-:Y:S02]  /*29990*/  IMAD.MOV R5, RZ, RZ, -R5 ;  /* 0x000000ffff057224 */ /* 0x000fe400078e0a05 */
        /* <DEDUP_REMOVED lines=16> */
.L_x_746:
[----:B------:R-:W-:Y:S01]  /*29aa0*/  UMOV UR4, URZ ;  /* 0x0000003f00047c82 */ /* 0x000fe20008000000 */
[----:B------:R-:W-:Y:S01]  /*29ab0*/  UMOV UR5, URZ ;  /* 0x0000003f00057c82 */ /* 0x000fe20008000000 */
[----:B------:R-:W-:Y:S01]  /*29ac0*/  ULDC UR6, c[0x0][0xc3c] ;  /* 0x00030f0000067ab9 */ /* 0x000fe20000000800 */
[----:B------:R-:W-:Y:S01]  /*29ad0*/  MOV R16, R0 ;  /* 0x0000000000107202 */ /* 0x000fe20000000f00 */
[----:B--2---:R-:W-:Y:S01]  /*29ae0*/  IMAD.U32 R17, RZ, RZ, UR4 ;  /* 0x00000004ff117e24 */ /* 0x004fe2000f8e00ff */
[----:B------:R-:W-:Y:S01]  /*29af0*/  MOV R19, UR6 ;  /* 0x0000000600137c02 */ /* 0x000fe20008000f00 */
[----:B------:R-:W-:-:S07]  /*29b00*/  IMAD.U32 R18, RZ, RZ, UR5 ;  /* 0x00000005ff127e24 */ /* 0x000fce000f8e00ff */
.L_x_754:
[----:B------:R3:W2:Y:S01]  /*29b10*/  LDL R2, [R1+0x14] ;  /* 0x0000140001027983 */ /* 0x0006a20000100800 */
[----:B------:R-:W1:Y:S01]  /*29b20*/  S2R R0, SR_TID.X ;  /* 0x0000000000007919 */ /* 0x000e620000002100 */
[----:B------:R-:W-:Y:S05]  /*29b30*/  WARPSYNC.ALL ;  /* 0x0000000000007948 */ /* 0x000fea0003800000 */
[----:B-1----:R-:W-:Y:S01]  /*29b40*/  LOP3.LUT R0, R0, 0x1f, RZ, 0xc0, !PT ;  /* 0x0000001f00007812 */ /* 0x002fe200078ec0ff */
[----:B------:R-:W-:Y:S03]  /*29b50*/  BAR.SYNC.DEFER_BLOCKING 0x4, 0x180 ;  /* 0x0106000000007b1d */ /* 0x000fe60000010000 */
[----:B------:R-:W-:-:S13]  /*29b60*/  ISETP.NE.AND P0, PT, R0, RZ, PT ;  /* 0x000000ff0000720c */ /* 0x000fda0003f05270 */
[----:B------:R-:W-:Y:S01]  /*29b70*/  @!P0 MOV R0, 0x400 ;  /* 0x0000040000008802 */ /* 0x000fe20000000f00 */
[----:B--2---:R-:W1:Y:S03]  /*29b80*/  @!P0 S2R R2, SR_CgaCtaId ;  /* 0x0000000000028919 */ /* 0x004e660000008800 */
[----:B-1----:R-:W-:Y:S01]  /*29b90*/  @!P0 LEA R22, R2, R0, 0x18 ;  /* 0x0000000002168211 */ /* 0x002fe200078ec0ff */
[----:B------:R3:W-:Y:S04]  /*29ba0*/  @!P0 STL [R1+0x14], R2 ;  /* 0x0000140201008387 */ /* 0x0007e80000100800 */
[----:B------:R3:W-:Y:S01]  /*29bb0*/  @!P0 STS.128 [R22+0x298d0], R16 ;  /* 0x0298d01016008388 */ /* 0x0007e20000000c00 */
[----:B------:R-:W-:Y:S06]  /*29bc0*/  BAR.ARV 0x5, 0x180 ;  /* 0x0146000000007b1d */ /* 0x000fec0000002000 */
.L_x_743:
[----:B------:R-:W-:Y:S02]  /*29bd0*/  ULDC UR4, c[0x0][0xc3c] ;  /* 0x00030f0000047ab9 */ /* 0x000fe40000000800 */
[----:B--2---:R-:W-:-:S13]  /*29be0*/  ISETP.GE.AND P0, PT, R19, UR4, PT ;  /* 0x0000000413007c0c */ /* 0x004fda000bf06270 */
[----:B------:R-:W-:Y:S05]  /*29bf0*/  @!P0 BRA `(.L_x_755) ;  /* 0xffffff9400d88947 */ /* 0x000fea000383ffff */
[----:B------:R-:W-:Y:S05]  /*29c00*/  BSYNC B7 ;  /* 0x0000000000077941 */ /* 0x000fea0003800000 */
.L_x_639:
[----:B-12---:R-:W2:Y:S01]  /*29c10*/  LDL.LU R0, [R1+0x48] ;  /* 0x0000480001007983 */ /* 0x006ea20000300800 */
[----:B------:R-:W-:Y:S01]  /*29c20*/  BSSY B0, `(.L_x_756) ;  /* 0x000000b000007945 */ /* 0x000fe20003800000 */
[----:B------:R-:W1:Y:S01]  /*29c30*/  S2R R5, SR_CgaCtaId ;  /* 0x0000000000057919 */ /* 0x000e620000008800 */
[----:B--2---:R-:W-:-:S05]  /*29c40*/  VIADD R0, R0, 0x1 ;  /* 0x0000000100007836 */ /* 0x004fca0000000000 */
[----:B0--3--:R-:W-:-:S04]  /*29c50*/  LEA.HI R2, R0, R0, RZ, 0x1 ;  /* 0x0000000000027211 */ /* 0x009fc800078f08ff */
[----:B------:R-:W-:Y:S02]  /*29c60*/  LOP3.LUT R3, R2, 0xfffffffe, RZ, 0xc0, !PT ;  /* 0xfffffffe02037812 */ /* 0x000fe400078ec0ff */
[----:B------:R-:W-:-:S03]  /*29c70*/  MOV R2, 0x400 ;  /* 0x0000040000027802 */ /* 0x000fc60000000f00 */
[----:B------:R-:W-:Y:S01]  /*29c80*/  IMAD.IADD R0, R0, 0x1, -R3 ;  /* 0x0000000100007824 */ /* 0x000fe200078e0a03 */
[----:B-1----:R-:W-:-:S04]  /*29c90*/  LEA R4, R5, R2, 0x18 ;  /* 0x0000000205047211 */ /* 0x002fc800078ec0ff */
[----:B------:R-:W-:-:S04]  /*29ca0*/  SHF.L.U32 R0, R0, 0x1f, RZ ;  /* 0x0000001f00007819 */ /* 0x000fc800000006ff */
[----:B------:R-:W0:Y:S02]  /*29cb0*/  SYNCS.PHASECHK.TRANS64.TRYWAIT P0, [R4+URZ+0x29820], R0 ;  /* 0x02982000040075a7 */ /* 0x000e24000800017f */
[----:B0-----:R-:W-:Y:S05]  /*29cc0*/  @!P0 BRA `(.L_x_757) ;  /* 0x0000005400ec8947 */ /* 0x001fea0003800000 */
.L_x_967:
[----:B------:R-:W-:Y:S05]  /*29cd0*/  BSYNC B0 ;  /* 0x0000000000007941 */ /* 0x000fea0003800000 */
.L_x_756:
[----:B------:R-:W-:-:S03]  /*29ce0*/  UMOV UR4, 0xffffffff ;  /* 0xffffffff00047882 */ /* 0x000fc60000000000 */
[----:B------:R-:W-:Y:S05]  /*29cf0*/  BRA.DIV UR4, `(.L_x_758) ;  /* 0x0000005604f47947 */ /* 0x000fea000b800000 */
[----:B0-----:R-:W0:Y:S02]  /*29d00*/  S2R R0, SR_TID.X ;  /* 0x0000000000007919 */ /* 0x001e240000002100 */
[----:B0-----:R-:W-:-:S04]  /*29d10*/  SHF.R.U32.HI R0, RZ, 0x5, R0 ;  /* 0x00000005ff007819 */ /* 0x001fc80000011600 */
[----:B------:R-:W-:-:S05]  /*29d20*/  LOP3.LUT R0, R0, 0x3, RZ, 0xc0, !PT ;  /* 0x0000000300007812 */ /* 0x000fca00078ec0ff */
[----:B------:R0:W1:Y:S02]  /*29d30*/  SHFL.IDX PT, R14, R0, RZ, 0x1f ;  /* 0x00001fff000e7589 */ /* 0x00006400000e0000 */
.L_x_970:
[----:B-1----:R-:W-:-:S13]  /*29d40*/  ISETP.NE.AND P0, PT, R14, RZ, PT ;  /* 0x000000ff0e00720c */ /* 0x002fda0003f05270 */
[----:B------:R-:W-:Y:S05]  /*29d50*/  @P0 BRA `(.L_x_431) ;  /* 0x0000000000a80947 */ /* 0x000fea0003800000 */
[----:B------:R-:W-:-:S03]  /*29d60*/  UMOV UR4, 0xffffffff ;  /* 0xffffffff00047882 */ /* 0x000fc60000000000 */
[----:B------:R-:W-:Y:S05]  /*29d70*/  BRA.DIV UR4, `(.L_x_759) ;  /* 0x0000005a04087947 */ /* 0x000fea000b800000 */
[----:B------:R-:W-:-:S13]  /*29d80*/  ELECT P6, URZ, PT ;  /* 0x00000000003f782f */ /* 0x000fda00038c0000 */
.L_x_973:
[----:B------:R-:W-:Y:S05]  /*29d90*/  @!P6 BRA `(.L_x_431) ;  /* 0x000000000098e947 */ /* 0x000fea0003800000 */
[----:B------:R-:W-:-:S06]  /*29da0*/  ULOP3.LUT UR4, UR36, 0x2, URZ, 0xfc, !UPT ;  /* 0x0000000224047892 */ /* 0x000fcc000f8efc3f */
[----:B0-----:R-:W-:-:S04]  /*29db0*/  MOV R0, UR4 ;  /* 0x0000000400007c02 */ /* 0x001fc80008000f00 */
[----:B------:R-:W-:-:S13]  /*29dc0*/  ISETP.NE.AND P0, PT, R0, 0x3, PT ;  /* 0x000000030000780c */ /* 0x000fda0003f05270 */
[----:B------:R-:W-:Y:S05]  /*29dd0*/  @!P0 BRA `(.L_x_760) ;  /* 0x0000000000048947 */ /* 0x000fea0003800000 */
[----:B------:R-:W-:Y:S01]  /*29de0*/  BPT.TRAP 0x1 ;  /* 0x000000040000795c */ /* 0x000fe20000300000 */
.L_x_760:
[C---:B------:R-:W-:Y:S01]  /*29df0*/  IMAD R5, R23.reuse, 0x8, R4 ;  /* 0x0000000817057824 */ /* 0x040fe200078e0204 */
[----:B------:R-:W-:Y:S01]  /*29e00*/  SHF.L.U32 R0, R34, 0x1f, RZ ;  /* 0x0000001f22007819 */ /* 0x000fe200000006ff */
[----:B------:R-:W-:-:S03]  /*29e10*/  VIADD R23, R23, 0x1 ;  /* 0x0000000117177836 */ /* 0x000fc60000000000 */
[----:B------:R-:W0:Y:S02]  /*29e20*/  SYNCS.PHASECHK.TRANS64.TRYWAIT P1, [R5+URZ+0x29840], R0 ;  /* 0x02984000050075a7 */ /* 0x000e24000802017f */
[----:B------:R-:W-:-:S04]  /*29e30*/  ISETP.NE.AND P2, PT, R23, 0x2, PT ;  /* 0x000000021700780c */ /* 0x000fc80003f45270 */
[----:B------:R-:W-:Y:S01]  /*29e40*/  SEL R3, RZ, 0x1, P2 ;  /* 0x00000001ff037807 */ /* 0x000fe20001000000 */
[----:B0-----:R-:W-:Y:S08]  /*29e50*/  @!P1 BRA `(.L_x_761) ;  /* 0x0000005400f09947 */ /* 0x001ff00003800000 */
.L_x_974:
[----:B------:R-:W-:Y:S02]  /*29e60*/  SEL R23, R23, RZ, P2 ;  /* 0x000000ff17177207 */ /* 0x000fe40001000000 */
[----:B------:R-:W-:Y:S01]  /*29e70*/  LOP3.LUT R2, R34, R3, RZ, 0x3c, !PT ;  /* 0x0000000322027212 */ /* 0x000fe200078e3cff */
[----:B------:R-:W-:Y:S06]  /*29e80*/  @!P0 BRA `(.L_x_762) ;  /* 0x0000000000048947 */ /* 0x000fec0003800000 */
[----:B------:R-:W-:Y:S01]  /*29e90*/  BPT.TRAP 0x1 ;  /* 0x000000040000795c */ /* 0x000fe20000300000 */
.L_x_762:
[----:B------:R-:W-:Y:S02]  /*29ea0*/  LEA R23, R23, R4, 0x3 ;  /* 0x0000000417177211 */ /* 0x000fe400078e18ff */
[----:B------:R-:W-:-:S04]  /*29eb0*/  SHF.L.U32 R2, R2, 0x1f, RZ ;  /* 0x0000001f02027819 */ /* 0x000fc800000006ff */
[----:B------:R-:W1:Y:S02]  /*29ec0*/  SYNCS.PHASECHK.TRANS64.TRYWAIT P1, [R23+URZ+0x29840], R2 ;  /* 0x02984002170075a7 */ /* 0x000e64000802017f */
[----:B-1----:R-:W-:Y:S05]  /*29ed0*/  @!P1 BRA `(.L_x_763) ;  /* 0x0000005400e49947 */ /* 0x002fea0003800000 */
.L_x_975:
[----:B------:R-:W-:Y:S05]  /*29ee0*/  @!P0 BRA `(.L_x_764) ;  /* 0x0000000000048947 */ /* 0x000fea0003800000 */
[----:B------:R-:W-:Y:S01]  /*29ef0*/  BPT.TRAP 0x1 ;  /* 0x000000040000795c */ /* 0x000fe20000300000 */
.L_x_764:
[----:B------:R-:W2:Y:S02]  /*29f00*/  SYNCS.PHASECHK.TRANS64.TRYWAIT P1, [R5+URZ+0x29860], R0 ;  /* 0x02986000050075a7 */ /* 0x000ea4000802017f */
[----:B--2---:R-:W-:Y:S05]  /*29f10*/  @!P1 BRA `(.L_x_765) ;  /* 0x0000005400e89947 */ /* 0x004fea0003800000 */
.L_x_976:
[----:B------:R-:W-:Y:S05]  /*29f20*/  @!P0 BRA `(.L_x_766) ;  /* 0x0000000000048947 */ /* 0x000fea0003800000 */
[----:B------:R-:W-:Y:S01]  /*29f30*/  BPT.TRAP 0x1 ;  /* 0x000000040000795c */ /* 0x000fe20000300000 */
.L_x_766:
[----:B------:R-:W3:Y:S02]  /*29f40*/  SYNCS.PHASECHK.TRANS64.TRYWAIT P1, [R23+URZ+0x29860], R2 ;  /* 0x02986002170075a7 */ /* 0x000ee4000802017f */
[----:B---3--:R-:W-:Y:S05]  /*29f50*/  @!P1 BRA `(.L_x_767) ;  /* 0x0000005400ec9947 */ /* 0x008fea0003800000 */
.L_x_977:
[----:B------:R-:W-:Y:S05]  /*29f60*/  @!P0 BRA `(.L_x_768) ;  /* 0x0000000000048947 */ /* 0x000fea0003800000 */
[----:B------:R-:W-:Y:S01]  /*29f70*/  BPT.TRAP 0x1 ;  /* 0x000000040000795c */ /* 0x000fe20000300000 */
.L_x_768:
[----:B------:R-:W4:Y:S02]  /*29f80*/  SYNCS.PHASECHK.TRANS64.TRYWAIT P1, [R5+URZ+0x29880], R0 ;  /* 0x02988000050075a7 */ /* 0x000f24000802017f */
[----:B----4-:R-:W-:Y:S05]  /*29f90*/  @!P1 BRA `(.L_x_769) ;  /* 0x0000005400f09947 */ /* 0x010fea0003800000 */
.L_x_978:
[----:B------:R-:W-:Y:S05]  /*29fa0*/  @!P0 BRA `(.L_x_770) ;  /* 0x0000000000048947 */ /* 0x000fea0003800000 */
[----:B------:R-:W-:Y:S01]  /*29fb0*/  BPT.TRAP 0x1 ;  /* 0x000000040000795c */ /* 0x000fe20000300000 */
.L_x_770:
[----:B------:R0:W0:Y:S02]  /*29fc0*/  SYNCS.PHASECHK.TRANS64.TRYWAIT P0, [R23+URZ+0x29880], R2 ;  /* 0x02988002170075a7 */ /* 0x000024000800017f */
[----:B0-----:R-:W-:Y:S05]  /*29fd0*/  @!P0 NANOSLEEP.SYNCS 0x989680 ;  /* 0x009896800000895d */ /* 0x001fea0003900000 */
[----:B------:R-:W0:Y:S02]  /*29fe0*/  @!P0 SYNCS.PHASECHK.TRANS64 P0, [R23+URZ+0x29880], R2 ;  /* 0x02988002170085a7 */ /* 0x000e24000800007f */
[----:B0-----:R-:W-:Y:S05]  /*29ff0*/  @!P0 BRA `(.L_x_770) ;  /* 0xfffffffc00f08947 */ /* 0x001fea000383ffff */
.L_x_431:
[----:B------:R-:W-:Y:S05]  /*2a000*/  BSYNC B8 ;  /* 0x0000000000087941 */ /* 0x000fea0003800000 */
.L_x_428:
[----:B------:R-:W-:Y:S05]  /*2a010*/  EXIT ;  /* 0x000000000000794d */ /* 0x000fea0003800000 */
.L_x_449:
[----:B-1----:R1:W2:Y:S02]  /*2a020*/  SYNCS.PHASECHK.TRANS64.TRYWAIT P5, [R91+URZ+0x29890], R92 ;  /* 0x0298905c5b0075a7 */ /* 0x0022a400080a017f */
[----:B--2---:R-:W-:Y:S05]  /*2a030*/  @!P5 NANOSLEEP.SYNCS 0x989680 ;  /* 0x009896800000d95d */ /* 0x004fea0003900000 */
[----:B------:R-:W2:Y:S02]  /*2a040*/  @!P5 SYNCS.PHASECHK.TRANS64 P5, [R91+URZ+0x29890], R92 ;  /* 0x0298905c5b00d5a7 */ /* 0x000ea400080a007f */
[----:B--2---:R-:W-:Y:S05]  /*2a050*/  @!P5 BRA `(.L_x_449) ;  /* 0xfffffffc00f0d947 */ /* 0x004fea000383ffff */
[----:B------:R-:W-:Y:S05]  /*2a060*/  BRA `(.L_x_771) ;  /* 0xfffffd94005c7947 */ /* 0x000fea000383ffff */
.L_x_450:
[----:B------:R-:W-:Y:S01]  /*2a070*/  BSSY B1, `(.L_x_772) ;  /* 0x0000008000017945 */ /* 0x000fe20003800000 */
[----:B0-----:R-:W-:Y:S01]  /*2a080*/  IMAD.MOV.U32 R13, RZ, RZ, R119 ;  /* 0x000000ffff0d7224 */ /* 0x001fe200078e0077 */
[----:B------:R-:W-:Y:S01]  /*2a090*/  MOV R11, 0x1e1f ;  /* 0x00001e1f000b7802 */ /* 0x000fe20000000f00 */
[----:B------:R-:W-:Y:S02]  /*2a0a0*/  IMAD.MOV.U32 R12, RZ, RZ, RZ ;  /* 0x000000ffff0c7224 */ /* 0x000fe400078e00ff */
[----:B------:R-:W-:-:S07]  /*2a0b0*/  IMAD.MOV.U32 R15, RZ, RZ, -0x1 ;  /* 0xffffffffff0f7424 */ /* 0x000fce00078e00ff */
[----:B-1----:R-:W-:Y:S05]  /*2a0c0*/  WARPSYNC.COLLECTIVE R15, `(.L_x_773) ;  /* 0x000000000f087348 */ /* 0x002fea0003c00000 */
[----:B------:R0:W2:Y:S02]  /*2a0d0*/  SHFL.IDX P6, R14, R13, R12, R11 ;  /* 0x0000000c0d0e7389 */ /* 0x0000a400000c000b */
[----:B012---:R-:W-:Y:S01]  /*2a0e0*/  ENDCOLLECTIVE ;  /* 0x000000000000791b */ /* 0x007fe20003800000 */
.L_x_773:
[----:B------:R-:W-:Y:S05]  /*2a0f0*/  BSYNC B1 ;  /* 0x0000000000017941 */ /* 0x000fea0003800000 */
.L_x_772:
[----:B------:R-:W-:Y:S01]  /*2a100*/  MOV R13, R120 ;  /* 0x00000078000d7202 */ /* 0x000fe20000000f00 */
[----:B------:R-:W-:Y:S01]  /*2a110*/  IMAD.MOV.U32 R12, RZ, RZ, RZ ;  /* 0x000000ffff0c7224 */ /* 0x000fe200078e00ff */
[----:B------:R-:W-:Y:S01]  /*2a120*/  MOV R15, 0xffffffff ;  /* 0xffffffff000f7802 */ /* 0x000fe20000000f00 */
[----:B------:R-:W-:Y:S02]  /*2a130*/  IMAD.MOV.U32 R11, RZ, RZ, 0x1e1f ;  /* 0x00001e1fff0b7424 */ /* 0x000fe400078e00ff */
[----:B------:R-:W-:-:S07]  /*2a140*/  IMAD.MOV.U32 R150, RZ, RZ, R14 ;  /* 0x000000ffff967224 */ /* 0x000fce00078e000e */
[----:B------:R-:W-:Y:S05]  /*2a150*/  WARPSYNC.COLLECTIVE R15, `(.L_x_774) ;  /* 0x000000000f087348 */ /* 0x000fea0003c00000 */
[----:B------:R0:W1:Y:S02]  /*2a160*/  SHFL.IDX P6, R14, R13, R12, R11 ;  /* 0x0000000c0d0e7389 */ /* 0x00006400000c000b */
[----:B01----:R-:W-:Y:S01]  /*2a170*/  ENDCOLLECTIVE ;  /* 0x000000000000791b */ /* 0x003fe20003800000 */
.L_x_774:
[----:B------:R-:W-:Y:S01]  /*2a180*/  IMAD.MOV.U32 R11, RZ, RZ, R14 ;  /* 0x000000ffff0b7224 */ /* 0x000fe200078e000e */
[----:B------:R-:W-:Y:S06]  /*2a190*/  BRA `(.L_x_775) ;  /* 0xfffffd9400247947 */ /* 0x000fec000383ffff */
.L_x_475:
[----:B------:R-:W-:Y:S01]  /*2a1a0*/  BSSY B1, `(.L_x_776) ;  /* 0x0000008000017945 */ /* 0x000fe20003800000 */
[----:B0-----:R-:W-:Y:S01]  /*2a1b0*/  IMAD.MOV.U32 R13, RZ, RZ, R119 ;  /* 0x000000ffff0d7224 */ /* 0x001fe200078e0077 */
[----:B------:R-:W-:Y:S01]  /*2a1c0*/  MOV R12, 0x1 ;  /* 0x00000001000c7802 */ /* 0x000fe20000000f00 */
[----:B----4-:R-:W-:Y:S02]  /*2a1d0*/  IMAD.MOV.U32 R11, RZ, RZ, 0x1e1f ;  /* 0x00001e1fff0b7424 */ /* 0x010fe400078e00ff */
[----:B------:R-:W-:-:S07]  /*2a1e0*/  IMAD.MOV.U32 R15, RZ, RZ, -0x1 ;  /* 0xffffffffff0f7424 */ /* 0x000fce00078e00ff */
[----:B-123--:R-:W-:Y:S05]  /*2a1f0*/  WARPSYNC.COLLECTIVE R15, `(.L_x_777) ;  /* 0x000000000f087348 */ /* 0x00efea0003c00000 */
[----:B------:R0:W4:Y:S02]  /*2a200*/  SHFL.IDX P6, R14, R13, R12, R11 ;  /* 0x0000000c0d0e7389 */ /* 0x00012400000c000b */
[----:B01234-:R-:W-:Y:S01]  /*2a210*/  ENDCOLLECTIVE ;  /* 0x000000000000791b */ /* 0x01ffe20003800000 */
.L_x_777:
[----:B------:R-:W-:Y:S05]  /*2a220*/  BSYNC B1 ;  /* 0x0000000000017941 */ /* 0x000fea0003800000 */
.L_x_776:
[----:B------:R-:W-:Y:S01]  /*2a230*/  IMAD.MOV.U32 R13, RZ, RZ, R120 ;  /* 0x000000ffff0d7224 */ /* 0x000fe200078e0078 */
[----:B------:R-:W-:Y:S01]  /*2a240*/  MOV R11, 0x1e1f ;  /* 0x00001e1f000b7802 */ /* 0x000fe20000000f00 */
[----:B------:R-:W-:Y:S01]  /*2a250*/  IMAD.MOV.U32 R12, RZ, RZ, 0x1 ;  /* 0x00000001ff0c7424 */ /* 0x000fe200078e00ff */
[----:B------:R-:W-:Y:S01]  /*2a260*/  MOV R119, R14 ;  /* 0x0000000e00777202 */ /* 0x000fe20000000f00 */
[----:B------:R-:W-:-:S07]  /*2a270*/  IMAD.MOV.U32 R15, RZ, RZ, -0x1 ;  /* 0xffffffffff0f7424 */ /* 0x000fce00078e00ff */
[----:B------:R-:W-:Y:S05]  /*2a280*/  WARPSYNC.COLLECTIVE R15, `(.L_x_778) ;  /* 0x000000000f087348 */ /* 0x000fea0003c00000 */
[----:B------:R0:W1:Y:S02]  /*2a290*/  SHFL.IDX P6, R14, R13, R12, R11 ;  /* 0x0000000c0d0e7389 */ /* 0x00006400000c000b */
[----:B01----:R-:W-:Y:S01]  /*2a2a0*/  ENDCOLLECTIVE ;  /* 0x000000000000791b */ /* 0x003fe20003800000 */
.L_x_778:
[----:B------:R-:W-:Y:S01]  /*2a2b0*/  IMAD.MOV.U32 R65, RZ, RZ, R14 ;  /* 0x000000ffff417224 */ /* 0x000fe200078e000e */
[----:B------:R-:W-:Y:S06]  /*2a2c0*/  BRA `(.L_x_779) ;  /* 0xfffffdbc00f07947 */ /* 0x000fec000383ffff */
.L_x_505:
[----:B--2---:R2:W3:Y:S02]  /*2a2d0*/  SYNCS.PHASECHK.TRANS64.TRYWAIT P5, [R91+URZ+0x29890], R92 ;  /* 0x0298905c5b0075a7 */ /* 0x0044e400080a017f */
[----:B---3--:R-:W-:Y:S05]  /*2a2e0*/  @!P5 NANOSLEEP.SYNCS 0x989680 ;  /* 0x009896800000d95d */ /* 0x008fea0003900000 */
[----:B------:R-:W3:Y:S02]  /*2a2f0*/  @!P5 SYNCS.PHASECHK.TRANS64 P5, [R91+URZ+0x29890], R92 ;  /* 0x0298905c5b00d5a7 */ /* 0x000ee400080a007f */
[----:B---3--:R-:W-:Y:S05]  /*2a300*/  @!P5 BRA `(.L_x_505) ;  /* 0xfffffffc00f0d947 */ /* 0x008fea000383ffff */
[----:B------:R-:W-:Y:S05]  /*2a310*/  BRA `(.L_x_780) ;  /* 0xfffffdf000b07947 */ /* 0x000fea000383ffff */
.L_x_506:
[----:B------:R-:W-:Y:S01]  /*2a320*/  BSSY B1, `(.L_x_781) ;  /* 0x0000008000017945 */ /* 0x000fe20003800000 */
[----:B0-----:R-:W-:Y:S01]  /*2a330*/  MOV R13, R119 ;  /* 0x00000077000d7202 */ /* 0x001fe20000000f00 */
[----:B------:R-:W-:Y:S01]  /*2a340*/  IMAD.MOV.U32 R12, RZ, RZ, RZ ;  /* 0x000000ffff0c7224 */ /* 0x000fe200078e00ff */
[----:B------:R-:W-:Y:S01]  /*2a350*/  MOV R15, 0xffffffff ;  /* 0xffffffff000f7802 */ /* 0x000fe20000000f00 */
[----:B------:R-:W-:-:S07]  /*2a360*/  IMAD.MOV.U32 R11, RZ, RZ, 0x1e1f ;  /* 0x00001e1fff0b7424 */ /* 0x000fce00078e00ff */
[----:B--2---:R-:W-:Y:S05]  /*2a370*/  WARPSYNC.COLLECTIVE R15, `(.L_x_782) ;  /* 0x000000000f087348 */ /* 0x004fea0003c00000 */
[----:B------:R0:W1:Y:S02]  /*2a380*/  SHFL.IDX P6, R14, R13, R12, R11 ;  /* 0x0000000c0d0e7389 */ /* 0x00006400000c000b */
[----:B012---:R-:W-:Y:S01]  /*2a390*/  ENDCOLLECTIVE ;  /* 0x000000000000791b */ /* 0x007fe20003800000 */
.L_x_782:
[----:B------:R-:W-:Y:S05]  /*2a3a0*/  BSYNC B1 ;  /* 0x0000000000017941 */ /* 0x000fea0003800000 */
.L_x_781:
[----:B------:R-:W-:Y:S01]  /*2a3b0*/  IMAD.MOV.U32 R13, RZ, RZ, R120 ;  /* 0x000000ffff0d7224 */ /* 0x000fe200078e0078 */
[----:B------:R-:W-:Y:S01]  /*2a3c0*/  MOV R12, RZ ;  /* 0x000000ff000c7202 */ /* 0x000fe20000000f00 */
[----:B------:R-:W-:Y:S02]  /*2a3d0*/  IMAD.MOV.U32 R11, RZ, RZ, 0x1e1f ;  /* 0x00001e1fff0b7424 */ /* 0x000fe400078e00ff */
[----:B------:R-:W-:Y:S02]  /*2a3e0*/  IMAD.MOV.U32 R15, RZ, RZ, -0x1 ;  /* 0xffffffffff0f7424 */ /* 0x000fe400078e00ff */
[----:B------:R-:W-:-:S07]  /*2a3f0*/  IMAD.MOV.U32 R155, RZ, RZ, R14 ;  /* 0x000000ffff9b7224 */ /* 0x000fce00078e000e */
[----:B------:R-:W-:Y:S05]  /*2a400*/  WARPSYNC.COLLECTIVE R15, `(.L_x_783) ;  /* 0x000000000f087348 */ /* 0x000fea0003c00000 */
[----:B------:R0:W1:Y:S02]  /*2a410*/  SHFL.IDX P6, R14, R13, R12, R11 ;  /* 0x0000000c0d0e7389 */ /* 0x00006400000c000b */
[----:B01----:R-:W-:Y:S01]  /*2a420*/  ENDCOLLECTIVE ;  /* 0x000000000000791b */ /* 0x003fe20003800000 */
.L_x_783:
[----:B------:R-:W-:Y:S01]  /*2a430*/  MOV R11, R14 ;  /* 0x0000000e000b7202 */ /* 0x000fe20000000f00 */
[----:B------:R-:W-:Y:S06]  /*2a440*/  BRA `(.L_x_784) ;  /* 0xfffffdf0007c7947 */ /* 0x000fec000383ffff */
.L_x_519:
[----:B------:R-:W-:Y:S01]  /*2a450*/  BSSY B1, `(.L_x_785) ;  /* 0x0000008000017945 */ /* 0x000fe20003800000 */
[----:B0-----:R-:W-:Y:S01]  /*2a460*/  IMAD.MOV.U32 R13, RZ, RZ, R119 ;  /* 0x000000ffff0d7224 */ /* 0x001fe200078e0077 */
[----:B----4-:R-:W-:Y:S01]  /*2a470*/  MOV R11, 0x1e1f ;  /* 0x00001e1f000b7802 */ /* 0x010fe20000000f00 */
[----:B------:R-:W-:Y:S02]  /*2a480*/  IMAD.MOV.U32 R12, RZ, RZ, 0x1 ;  /* 0x00000001ff0c7424 */ /* 0x000fe400078e00ff */
[----:B------:R-:W-:-:S07]  /*2a490*/  IMAD.MOV.U32 R15, RZ, RZ, -0x1 ;  /* 0xffffffffff0f7424 */ /* 0x000fce00078e00ff */
[----:B-123--:R-:W-:Y:S05]  /*2a4a0*/  WARPSYNC.COLLECTIVE R15, `(.L_x_786) ;  /* 0x000000000f087348 */ /* 0x00efea0003c00000 */
[----:B------:R0:W4:Y:S02]  /*2a4b0*/  SHFL.IDX P6, R14, R13, R12, R11 ;  /* 0x0000000c0d0e7389 */ /* 0x00012400000c000b */
[----:B01234-:R-:W-:Y:S01]  /*2a4c0*/  ENDCOLLECTIVE ;  /* 0x000000000000791b */ /* 0x01ffe20003800000 */
.L_x_786:
[----:B------:R-:W-:Y:S05]  /*2a4d0*/  BSYNC B1 ;  /* 0x0000000000017941 */ /* 0x000fea0003800000 */
.L_x_785:
[----:B------:R-:W-:Y:S01]  /*2a4e0*/  MOV R13, R120 ;  /* 0x00000078000d7202 */ /* 0x000fe20000000f00 */
[----:B------:R-:W-:Y:S01]  /*2a4f0*/  IMAD.MOV.U32 R12, RZ, RZ, 0x1 ;  /* 0x00000001ff0c7424 */ /* 0x000fe200078e00ff */
[----:B------:R-:W-:Y:S01]  /*2a500*/  MOV R15, 0xffffffff ;  /* 0xffffffff000f7802 */ /* 0x000fe20000000f00 */
[----:B------:R-:W-:Y:S02]  /*2a510*/  IMAD.MOV.U32 R11, RZ, RZ, 0x1e1f ;  /* 0x00001e1fff0b7424 */ /* 0x000fe400078e00ff */
[----:B------:R-:W-:-:S07]  /*2a520*/  IMAD.MOV.U32 R44, RZ, RZ, R14 ;  /* 0x000000ffff2c7224 */ /* 0x000fce00078e000e */
[----:B------:R-:W-:Y:S05]  /*2a530*/  WARPSYNC.COLLECTIVE R15, `(.L_x_787) ;  /* 0x000000000f087348 */ /* 0x000fea0003c00000 */
[----:B------:R0:W1:Y:S02]  /*2a540*/  SHFL.IDX P6, R14, R13, R12, R11 ;  /* 0x0000000c0d0e7389 */ /* 0x00006400000c000b */
[----:B01----:R-:W-:Y:S01]  /*2a550*/  ENDCOLLECTIVE ;  /* 0x000000000000791b */ /* 0x003fe20003800000 */
.L_x_787:
[----:B------:R-:W-:Y:S01]  /*2a560*/  IMAD.MOV.U32 R120, RZ, RZ, R14 ;  /* 0x000000ffff787224 */ /* 0x000fe200078e000e */
[----:B------:R-:W-:Y:S06]  /*2a570*/  BRA `(.L_x_788) ;  /* 0xfffffe1c00ac7947 */ /* 0x000fec000383ffff */
.L_x_532:
[----:B-1----:R1:W2:Y:S02]  /*2a580*/  SYNCS.PHASECHK.TRANS64.TRYWAIT P2, [R91+URZ+0x29890], R92 ;  /* 0x0298905c5b0075a7 */ /* 0x0022a4000804017f */
[----:B--2---:R-:W-:Y:S05]  /*2a590*/  @!P2 NANOSLEEP.SYNCS 0x989680 ;  /* 0x009896800000a95d */ /* 0x004fea0003900000 */
[----:B------:R-:W2:Y:S02]  /*2a5a0*/  @!P2 SYNCS.PHASECHK.TRANS64 P2, [R91+URZ+0x29890], R92 ;  /* 0x0298905c5b00a5a7 */ /* 0x000ea4000804007f */
[----:B--2---:R-:W-:Y:S05]  /*2a5b0*/  @!P2 BRA `(.L_x_532) ;  /* 0xfffffffc00f0a947 */ /* 0x004fea000383ffff */
[----:B------:R-:W-:Y:S05]  /*2a5c0*/  BRA `(.L_x_789) ;  /* 0xfffffe4c00387947 */ /* 0x000fea000383ffff */
.L_x_533:
[----:B------:R-:W-:Y:S01]  /*2a5d0*/  BSSY B1, `(.L_x_790) ;  /* 0x0000008000017945 */ /* 0x000fe20003800000 */
[----:B------:R-:W-:Y:S01]  /*2a5e0*/  IMAD.MOV.U32 R13, RZ, RZ, R47 ;  /* 0x000000ffff0d7224 */ /* 0x000fe200078e002f */
[----:B------:R-:W-:Y:S01]  /*2a5f0*/  MOV R12, RZ ;  /* 0x000000ff000c7202 */ /* 0x000fe20000000f00 */
[----:B------:R-:W-:Y:S02]  /*2a600*/  IMAD.MOV.U32 R11, RZ, RZ, 0x1e1f ;  /* 0x00001e1fff0b7424 */ /* 0x000fe400078e00ff */
[----:B------:R-:W-:-:S07]  /*2a610*/  IMAD.MOV.U32 R15, RZ, RZ, -0x1 ;  /* 0xffffffffff0f7424 */ /* 0x000fce00078e00ff */
[----:B-1----:R-:W-:Y:S05]  /*2a620*/  WARPSYNC.COLLECTIVE R15, `(.L_x_791) ;  /* 0x000000000f087348 */ /* 0x002fea0003c00000 */
[----:B------:R0:W2:Y:S02]  /*2a630*/  SHFL.IDX P6, R14, R13, R12, R11 ;  /* 0x0000000c0d0e7389 */ /* 0x0000a400000c000b */
[----:B012---:R-:W-:Y:S01]  /*2a640*/  ENDCOLLECTIVE ;  /* 0x000000000000791b */ /* 0x007fe20003800000 */
.L_x_791:
[----:B------:R-:W-:Y:S05]  /*2a650*/  BSYNC B1 ;  /* 0x0000000000017941 */ /* 0x000fea0003800000 */
.L_x_790:
[----:B------:R-:W-:Y:S01]  /*2a660*/  IMAD.MOV.U32 R13, RZ, RZ, R46 ;  /* 0x000000ffff0d7224 */ /* 0x000fe200078e002e */
[----:B------:R-:W-:Y:S01]  /*2a670*/  MOV R11, 0x1e1f ;  /* 0x00001e1f000b7802 */ /* 0x000fe20000000f00 */
[----:B------:R-:W-:Y:S01]  /*2a680*/  IMAD.MOV.U32 R12, RZ, RZ, RZ ;  /* 0x000000ffff0c7224 */ /* 0x000fe200078e00ff */
[----:B------:R-:W-:Y:S01]  /*2a690*/  MOV R44, R14 ;  /* 0x0000000e002c7202 */ /* 0x000fe20000000f00 */
[----:B------:R-:W-:-:S07]  /*2a6a0*/  IMAD.MOV.U32 R15, RZ, RZ, -0x1 ;  /* 0xffffffffff0f7424 */ /* 0x000fce00078e00ff */
[----:B------:R-:W-:Y:S05]  /*2a6b0*/  WARPSYNC.COLLECTIVE R15, `(.L_x_792) ;  /* 0x000000000f087348 */ /* 0x000fea0003c00000 */
[----:B------:R0:W1:Y:S02]  /*2a6c0*/  SHFL.IDX P6, R14, R13, R12, R11 ;  /* 0x0000000c0d0e7389 */ /* 0x00006400000c000b */
[----:B01----:R-:W-:Y:S01]  /*2a6d0*/  ENDCOLLECTIVE ;  /* 0x000000000000791b */ /* 0x003fe20003800000 */
.L_x_792:
[----:B------:R-:W-:Y:S01]  /*2a6e0*/  IMAD.MOV.U32 R45, RZ, RZ, R14 ;  /* 0x000000ffff2d7224 */ /* 0x000fe200078e000e */
[----:B------:R-:W-:Y:S06]  /*2a6f0*/  BRA `(.L_x_793) ;  /* 0xfffffe4c00587947 */ /* 0x000fec000383ffff */
.L_x_536:
[----:B------:R-:W-:Y:S01]  /*2a700*/  BSSY B1, `(.L_x_794) ;  /* 0x0000008000017945 */ /* 0x000fe20003800000 */
[----:B----4-:R-:W-:Y:S01]  /*2a710*/  MOV R13, R47 ;  /* 0x0000002f000d7202 */ /* 0x010fe20000000f00 */
[----:B------:R-:W-:Y:S01]  /*2a720*/  IMAD.MOV.U32 R12, RZ, RZ, 0x1 ;  /* 0x00000001ff0c7424 */ /* 0x000fe200078e00ff */
[----:B------:R-:W-:Y:S01]  /*2a730*/  MOV R15, 0xffffffff ;  /* 0xffffffff000f7802 */ /* 0x000fe20000000f00 */
[----:B------:R-:W-:-:S07]  /*2a740*/  IMAD.MOV.U32 R11, RZ, RZ, 0x1e1f ;  /* 0x00001e1fff0b7424 */ /* 0x000fce00078e00ff */
[----:B0123--:R-:W-:Y:S05]  /*2a750*/  WARPSYNC.COLLECTIVE R15, `(.L_x_795) ;  /* 0x000000000f087348 */ /* 0x00ffea0003c00000 */
[----:B------:R4:W0:Y:S02]  /*2a760*/  SHFL.IDX P6, R14, R13, R12, R11 ;  /* 0x0000000c0d0e7389 */ /* 0x00082400000c000b */
[----:B01234-:R-:W-:Y:S01]  /*2a770*/  ENDCOLLECTIVE ;  /* 0x000000000000791b */ /* 0x01ffe20003800000 */
.L_x_795:
[----:B------:R-:W-:Y:S05]  /*2a780*/  BSYNC B1 ;  /* 0x0000000000017941 */ /* 0x000fea0003800000 */
.L_x_794:
[----:B------:R-:W-:Y:S01]  /*2a790*/  IMAD.MOV.U32 R13, RZ, RZ, R46 ;  /* 0x000000ffff0d7224 */ /* 0x000fe200078e002e */
[----:B------:R-:W-:Y:S01]  /*2a7a0*/  MOV R12, 0x1 ;  /* 0x00000001000c7802 */ /* 0x000fe20000000f00 */
[----:B------:R-:W-:Y:S02]  /*2a7b0*/  IMAD.MOV.U32 R11, RZ, RZ, 0x1e1f ;  /* 0x00001e1fff0b7424 */ /* 0x000fe400078e00ff */
[----:B------:R-:W-:Y:S02]  /*2a7c0*/  IMAD.MOV.U32 R15, RZ, RZ, -0x1 ;  /* 0xffffffffff0f7424 */ /* 0x000fe400078e00ff */
[----:B------:R-:W-:-:S07]  /*2a7d0*/  IMAD.MOV.U32 R44, RZ, RZ, R14 ;  /* 0x000000ffff2c7224 */ /* 0x000fce00078e000e */
[----:B------:R-:W-:Y:S05]  /*2a7e0*/  WARPSYNC.COLLECTIVE R15, `(.L_x_796) ;  /* 0x000000000f087348 */ /* 0x000fea0003c00000 */
[----:B------:R0:W1:Y:S02]  /*2a7f0*/  SHFL.IDX P6, R14, R13, R12, R11 ;  /* 0x0000000c0d0e7389 */ /* 0x00006400000c000b */
[----:B01----:R-:W-:Y:S01]  /*2a800*/  ENDCOLLECTIVE ;  /* 0x000000000000791b */ /* 0x003fe20003800000 */
.L_x_796:
[----:B------:R-:W-:Y:S01]  /*2a810*/  MOV R45, R14 ;  /* 0x0000000e002d7202 */ /* 0x000fe20000000f00 */
[----:B------:R-:W-:Y:S06]  /*2a820*/  BRA `(.L_x_797) ;  /* 0xfffffe4c00ac7947 */ /* 0x000fec000383ffff */
.L_x_540:
[----:B------:R0:W0:Y:S02]  /*2a830*/  SYNCS.PHASECHK.TRANS64.TRYWAIT P1, [R91+URZ+0x298b0], R92 ;  /* 0x0298b05c5b0075a7 */ /* 0x000024000802017f */
[----:B0-----:R-:W-:Y:S05]  /*2a840*/  @!P1 NANOSLEEP.SYNCS 0x989680 ;  /* 0x009896800000995d */ /* 0x001fea0003900000 */
[----:B------:R-:W0:Y:S02]  /*2a850*/  @!P1 SYNCS.PHASECHK.TRANS64 P1, [R91+URZ+0x298b0], R92 ;  /* 0x0298b05c5b0095a7 */ /* 0x000e24000802007f */
[----:B0-----:R-:W-:Y:S05]  /*2a860*/  @!P1 BRA `(.L_x_540) ;  /* 0xfffffffc00f09947 */ /* 0x001fea000383ffff */
[----:B------:R-:W-:Y:S05]  /*2a870*/  BRA `(.L_x_798) ;  /* 0xfffffe5000787947 */ /* 0x000fea000383ffff */
.L_x_548:
[----:B------:R-:W0:Y:S01]  /*2a880*/  S2R R0, SR_TID.X ;  /* 0x0000000000007919 */ /* 0x000e220000002100 */
[----:B------:R-:W-:Y:S01]  /*2a890*/  BSSY B0, `(.L_x_799) ;  /* 0x000000c000007945 */ /* 0x000fe20003800000 */
[----:B------:R-:W-:Y:S01]  /*2a8a0*/  MOV R12, RZ ;  /* 0x000000ff000c7202 */ /* 0x000fe20000000f00 */
[----:B------:R-:W-:Y:S02]  /*2a8b0*/  IMAD.MOV.U32 R11, RZ, RZ, 0x1f ;  /* 0x0000001fff0b7424 */ /* 0x000fe400078e00ff */
[----:B------:R-:W-:Y:S02]  /*2a8c0*/  IMAD.MOV.U32 R15, RZ, RZ, -0x1 ;  /* 0xffffffffff0f7424 */ /* 0x000fe400078e00ff */
[----:B0-----:R-:W-:-:S05]  /*2a8d0*/  VIADD R2, R0, 0xffffff80 ;  /* 0xffffff8000027836 */ /* 0x001fca0000000000 */
[----:B------:R-:W-:-:S04]  /*2a8e0*/  SHF.R.S32.HI R0, RZ, 0x1f, R2 ;  /* 0x0000001fff007819 */ /* 0x000fc80000011402 */
[----:B------:R-:W-:-:S04]  /*2a8f0*/  LEA.HI R0, R0, R2, RZ, 0x7 ;  /* 0x0000000200007211 */ /* 0x000fc800078f38ff */
[----:B------:R-:W-:-:S05]  /*2a900*/  SHF.R.S32.HI R0, RZ, 0x7, R0 ;  /* 0x00000007ff007819 */ /* 0x000fca0000011400 */
[----:B------:R-:W-:-:S07]  /*2a910*/  IMAD.MOV.U32 R13, RZ, RZ, R0 ;  /* 0x000000ffff0d7224 */ /* 0x000fce00078e0000 */
[----:B-----5:R-:W-:Y:S05]  /*2a920*/  WARPSYNC.COLLECTIVE R15, `(.L_x_800) ;  /* 0x000000000f087348 */ /* 0x020fea0003c00000 */
[----:B------:R0:W1:Y:S02]  /*2a930*/  SHFL.IDX P6, R14, R13, R12, R11 ;  /* 0x0000000c0d0e7389 */ /* 0x00006400000c000b */
[----:B01---5:R-:W-:Y:S01]  /*2a940*/  ENDCOLLECTIVE ;  /* 0x000000000000791b */ /* 0x023fe20003800000 */
.L_x_800:
[----:B------:R-:W-:Y:S05]  /*2a950*/  BSYNC B0 ;  /* 0x0000000000007941 */ /* 0x000fea0003800000 */
.L_x_799:
[----:B------:R-:W-:Y:S01]  /*2a960*/  MOV R168, R14 ;  /* 0x0000000e00a87202 */ /* 0x000fe20000000f00 */
[----:B------:R-:W-:Y:S06]  /*2a970*/  BRA `(.L_x_801) ;  /* 0xfffffe5800a07947 */ /* 0x000fec000383ffff */
.L_x_558:
[----:B------:R-:W-:Y:S01]  /*2a980*/  BSSY B1, `(.L_x_802) ;  /* 0x0000008000017945 */ /* 0x000fe20003800000 */
[----:B------:R-:W-:Y:S01]  /*2a990*/  IMAD.MOV.U32 R13, RZ, RZ, R26 ;  /* 0x000000ffff0d7224 */ /* 0x000fe200078e001a */
[----:B------:R-:W-:Y:S01]  /*2a9a0*/  MOV R11, 0x1e1f ;  /* 0x00001e1f000b7802 */ /* 0x000fe20000000f00 */
[----:B------:R-:W-:Y:S02]  /*2a9b0*/  IMAD.MOV.U32 R12, RZ, RZ, RZ ;  /* 0x000000ffff0c7224 */ /* 0x000fe400078e00ff */
[----:B------:R-:W-:-:S07]  /*2a9c0*/  IMAD.MOV.U32 R15, RZ, RZ, -0x1 ;  /* 0xffffffffff0f7424 */ /* 0x000fce00078e00ff */
[----:B------:R-:W-:Y:S05]  /*2a9d0*/  WARPSYNC.COLLECTIVE R15, `(.L_x_803) ;  /* 0x000000000f087348 */ /* 0x000fea0003c00000 */
[----:B------:R0:W1:Y:S02]  /*2a9e0*/  SHFL.IDX P6, R14, R13, R12, R11 ;  /* 0x0000000c0d0e7389 */ /* 0x00006400000c000b */
[----:B01----:R-:W-:Y:S01]  /*2a9f0*/  ENDCOLLECTIVE ;  /* 0x000000000000791b */ /* 0x003fe20003800000 */
.L_x_803:
[----:B------:R-:W-:Y:S05]  /*2aa00*/  BSYNC B1 ;  /* 0x0000000000017941 */ /* 0x000fea0003800000 */
.L_x_802:
        /* <DEDUP_REMOVED lines=8> */
.L_x_804:
[----:B------:R-:W-:Y:S02]  /*2aa90*/  IMAD.MOV.U32 R13, RZ, RZ, R37 ;  /* 0x000000ffff0d7224 */ /* 0x000fe400078e0025 */
[----:B------:R-:W-:-:S07]  /*2aaa0*/  IMAD.MOV.U32 R3, RZ, RZ, R14 ;  /* 0x000000ffff037224 */ /* 0x000fce00078e000e */
[----:B------:R-:W-:Y:S05]  /*2aab0*/  WARPSYNC.COLLECTIVE R15, `(.L_x_805) ;  /* 0x000000000f087348 */ /* 0x000fea0003c00000 */
[----:B------:R0:W1:Y:S02]  /*2aac0*/  SHFL.IDX P6, R14, R13, R12, R11 ;  /* 0x0000000c0d0e7389 */ /* 0x00006400000c000b */
[----:B01----:R-:W-:Y:S01]  /*2aad0*/  ENDCOLLECTIVE ;  /* 0x000000000000791b */ /* 0x003fe20003800000 */
.L_x_805:
[----:B------:R-:W-:Y:S01]  /*2aae0*/  IMAD.MOV.U32 R13, RZ, RZ, R136 ;  /* 0x000000ffff0d7224 */ /* 0x000fe200078e0088 */
[----:B------:R-:W-:-:S07]  /*2aaf0*/  MOV R4, R14 ;  /* 0x0000000e00047202 */ /* 0x000fce0000000f00 */
[----:B------:R-:W-:Y:S05]  /*2ab00*/  WARPSYNC.COLLECTIVE R15, `(.L_x_806) ;  /* 0x000000000f087348 */ /* 0x000fea0003c00000 */
[----:B------:R0:W1:Y:S02]  /*2ab10*/  SHFL.IDX P6, R14, R13, R12, R11 ;  /* 0x0000000c0d0e7389 */ /* 0x00006400000c000b */
[----:B01----:R-:W-:Y:S01]  /*2ab20*/  ENDCOLLECTIVE ;  /* 0x000000000000791b */ /* 0x003fe20003800000 */
.L_x_806:
[----:B------:R-:W-:Y:S05]  /*2ab30*/  BRA `(.L_x_807) ;  /* 0xfffffe6000287947 */ /* 0x000fea000383ffff */
.L_x_562:
[----:B0-----:R0:W1:Y:S02]  /*2ab40*/  SYNCS.PHASECHK.TRANS64.TRYWAIT P0, [R18+URZ+0x29800], R5 ;  /* 0x02980005120075a7 */ /* 0x001064000800017f */
[----:B-1----:R-:W-:Y:S05]  /*2ab50*/  @!P0 NANOSLEEP.SYNCS 0x989680 ;  /* 0x009896800000895d */ /* 0x002fea0003900000 */
[----:B------:R-:W1:Y:S02]  /*2ab60*/  @!P0 SYNCS.PHASECHK.TRANS64 P0, [R18+URZ+0x29800], R5 ;  /* 0x02980005120085a7 */ /* 0x000e64000800007f */
[----:B-1----:R-:W-:Y:S05]  /*2ab70*/  @!P0 BRA `(.L_x_562) ;  /* 0xfffffffc00f08947 */ /* 0x002fea000383ffff */
[----:B------:R-:W-:Y:S05]  /*2ab80*/  BRA `(.L_x_808) ;  /* 0xfffffe64007c7947 */ /* 0x000fea000383ffff */
.L_x_574:
[----:B------:R-:W-:Y:S01]  /*2ab90*/  BSSY B1, `(.L_x_809) ;  /* 0x0000008000017945 */ /* 0x000fe20003800000 */
[----:B------:R-:W-:Y:S01]  /*2aba0*/  IMAD.MOV.U32 R13, RZ, RZ, R26 ;  /* 0x000000ffff0d7224 */ /* 0x000fe200078e001a */
[----:B------:R-:W-:Y:S01]  /*2abb0*/  MOV R12, RZ ;  /* 0x000000ff000c7202 */ /* 0x000fe20000000f00 */
[----:B------:R-:W-:Y:S02]  /*2abc0*/  IMAD.MOV.U32 R11, RZ, RZ, 0x1e1f ;  /* 0x00001e1fff0b7424 */ /* 0x000fe400078e00ff */
[----:B------:R-:W-:-:S07]  /*2abd0*/  IMAD.MOV.U32 R15, RZ, RZ, -0x1 ;  /* 0xffffffffff0f7424 */ /* 0x000fce00078e00ff */
[----:B------:R-:W-:Y:S05]  /*2abe0*/  WARPSYNC.COLLECTIVE R15, `(.L_x_810) ;  /* 0x000000000f087348 */ /* 0x000fea0003c00000 */
[----:B------:R0:W1:Y:S02]  /*2abf0*/  SHFL.IDX P6, R14, R13, R12, R11 ;  /* 0x0000000c0d0e7389 */ /* 0x00006400000c000b */
[----:B01----:R-:W-:Y:S01]  /*2ac00*/  ENDCOLLECTIVE ;  /* 0x000000000000791b */ /* 0x003fe20003800000 */
.L_x_810:
[----:B------:R-:W-:Y:S05]  /*2ac10*/  BSYNC B1 ;  /* 0x0000000000017941 */ /* 0x000fea0003800000 */
.L_x_809:
        /* <DEDUP_REMOVED lines=8> */
.L_x_811:
[----:B------:R-:W-:Y:S01]  /*2aca0*/  MOV R13, R37 ;  /* 0x00000025000d7202 */ /* 0x000fe20000000f00 */
[----:B------:R-:W-:-:S07]  /*2acb0*/  IMAD.MOV.U32 R21, RZ, RZ, R14 ;  /* 0x000000ffff157224 */ /* 0x000fce00078e000e */
[----:B------:R-:W-:Y:S05]  /*2acc0*/  WARPSYNC.COLLECTIVE R15, `(.L_x_812) ;  /* 0x000000000f087348 */ /* 0x000fea0003c00000 */
[----:B------:R0:W1:Y:S02]  /*2acd0*/  SHFL.IDX P6, R14, R13, R12, R11 ;  /* 0x0000000c0d0e7389 */ /* 0x00006400000c000b */
[----:B01----:R-:W-:Y:S01]  /*2ace0*/  ENDCOLLECTIVE ;  /* 0x000000000000791b */ /* 0x003fe20003800000 */
.L_x_812:
[----:B------:R-:W-:Y:S02]  /*2acf0*/  IMAD.MOV.U32 R13, RZ, RZ, R136 ;  /* 0x000000ffff0d7224 */ /* 0x000fe400078e0088 */
[----:B------:R-:W-:-:S07]  /*2ad00*/  IMAD.MOV.U32 R37, RZ, RZ, R14 ;  /* 0x000000ffff257224 */ /* 0x000fce00078e000e */
[----:B------:R-:W-:Y:S05]  /*2ad10*/  WARPSYNC.COLLECTIVE R15, `(.L_x_813) ;  /* 0x000000000f087348 */ /* 0x000fea0003c00000 */
[----:B------:R0:W1:Y:S02]  /*2ad20*/  SHFL.IDX P6, R14, R13, R12, R11 ;  /* 0x0000000c0d0e7389 */ /* 0x00006400000c000b */
[----:B01----:R-:W-:Y:S01]  /*2ad30*/  ENDCOLLECTIVE ;  /* 0x000000000000791b */ /* 0x003fe20003800000 */
.L_x_813:
[----:B------:R-:W-:Y:S01]  /*2ad40*/  MOV R39, R14 ;  /* 0x0000000e00277202 */ /* 0x000fe20000000f00 */
[----:B------:R-:W-:Y:S06]  /*2ad50*/  BRA `(.L_x_814) ;  /* 0xfffffe9000cc7947 */ /* 0x000fec000383ffff */
.L_x_578:
[----:B0-----:R0:W1:Y:S02]  /*2ad60*/  SYNCS.PHASECHK.TRANS64.TRYWAIT P0, [R18+URZ+0x29800], R21 ;  /* 0x02980015120075a7 */ /* 0x001064000800017f */
[----:B-1----:R-:W-:Y:S05]  /*2ad70*/  @!P0 NANOSLEEP.SYNCS 0x989680 ;  /* 0x009896800000895d */ /* 0x002fea0003900000 */
[----:B------:R-:W1:Y:S02]  /*2ad80*/  @!P0 SYNCS.PHASECHK.TRANS64 P0, [R18+URZ+0x29800], R21 ;  /* 0x02980015120085a7 */ /* 0x000e64000800007f */
[----:B-1----:R-:W-:Y:S05]  /*2ad90*/  @!P0 BRA `(.L_x_578) ;  /* 0xfffffffc00f08947 */ /* 0x002fea000383ffff */
[----:B------:R-:W-:Y:S05]  /*2ada0*/  BRA `(.L_x_815) ;  /* 0xfffffe9400cc7947 */ /* 0x000fea000383ffff */
.L_x_586:
[----:B-1----:R1:W3:Y:S02]  /*2adb0*/  SYNCS.PHASECHK.TRANS64.TRYWAIT P1, [R0+URZ+0x29830], R3 ;  /* 0x02983003000075a7 */ /* 0x0022e4000802017f */
[----:B---3--:R-:W-:Y:S05]  /*2adc0*/  @!P1 NANOSLEEP.SYNCS 0x989680 ;  /* 0x009896800000995d */ /* 0x008fea0003900000 */
[----:B------:R-:W3:Y:S02]  /*2add0*/  @!P1 SYNCS.PHASECHK.TRANS64 P1, [R0+URZ+0x29830], R3 ;  /* 0x02983003000095a7 */ /* 0x000ee4000802007f */
[----:B---3--:R-:W-:Y:S05]  /*2ade0*/  @!P1 BRA `(.L_x_586) ;  /* 0xfffffffc00f09947 */ /* 0x008fea000383ffff */
[----:B------:R-:W-:Y:S05]  /*2adf0*/  BRA `(.L_x_585) ;  /* 0xfffffec800007947 */ /* 0x000fea000383ffff */
.L_x_593:
[----:B-1----:R1:W2:Y:S02]  /*2ae00*/  SYNCS.PHASECHK.TRANS64.TRYWAIT P2, [R11+URZ+0x29830], R10 ;  /* 0x0298300a0b0075a7 */ /* 0x0022a4000804017f */
[----:B--2---:R-:W-:Y:S05]  /*2ae10*/  @!P2 NANOSLEEP.SYNCS 0x989680 ;  /* 0x009896800000a95d */ /* 0x004fea0003900000 */
[----:B------:R-:W2:Y:S02]  /*2ae20*/  @!P2 SYNCS.PHASECHK.TRANS64 P2, [R11+URZ+0x29830], R10 ;  /* 0x0298300a0b00a5a7 */ /* 0x000ea4000804007f */
[----:B--2---:R-:W-:Y:S05]  /*2ae30*/  @!P2 BRA `(.L_x_593) ;  /* 0xfffffffc00f0a947 */ /* 0x004fea000383ffff */
[----:B------:R-:W-:Y:S05]  /*2ae40*/  BRA `(.L_x_592) ;  /* 0xffffff0800787947 */ /* 0x000fea000383ffff */
.L_x_597:
[----:B-1----:R1:W2:Y:S02]  /*2ae50*/  SYNCS.PHASECHK.TRANS64.TRYWAIT P1, [R10+URZ+0x29850], R7 ;  /* 0x029850070a0075a7 */ /* 0x0022a4000802017f */
[----:B--2---:R-:W-:Y:S05]  /*2ae60*/  @!P1 NANOSLEEP.SYNCS 0x989680 ;  /* 0x009896800000995d */ /* 0x004fea0003900000 */
[----:B------:R-:W2:Y:S02]  /*2ae70*/  @!P1 SYNCS.PHASECHK.TRANS64 P1, [R10+URZ+0x29850], R7 ;  /* 0x029850070a0095a7 */ /* 0x000ea4000802007f */
[----:B--2---:R-:W-:Y:S05]  /*2ae80*/  @!P1 BRA `(.L_x_597) ;  /* 0xfffffffc00f09947 */ /* 0x004fea000383ffff */
[----:B------:R-:W-:Y:S05]  /*2ae90*/  BRA `(.L_x_594) ;  /* 0xffffff1800b47947 */ /* 0x000fea000383ffff */
.L_x_604:
[----:B-1----:R1:W2:Y:S02]  /*2aea0*/  SYNCS.PHASECHK.TRANS64.TRYWAIT P1, [R11+URZ+0x29850], R2 ;  /* 0x029850020b0075a7 */ /* 0x0022a4000802017f */
[----:B--2---:R-:W-:Y:S05]  /*2aeb0*/  @!P1 NANOSLEEP.SYNCS 0x989680 ;  /* 0x009896800000995d */ /* 0x004fea0003900000 */
[----:B------:R-:W2:Y:S02]  /*2aec0*/  @!P1 SYNCS.PHASECHK.TRANS64 P1, [R11+URZ+0x29850], R2 ;  /* 0x029850020b0095a7 */ /* 0x000ea4000802007f */
[----:B--2---:R-:W-:Y:S05]  /*2aed0*/  @!P1 BRA `(.L_x_604) ;  /* 0xfffffffc00f09947 */ /* 0x004fea000383ffff */
[----:B------:R-:W-:Y:S05]  /*2aee0*/  BRA `(.L_x_603) ;  /* 0xffffff4400507947 */ /* 0x000fea000383ffff */
.L_x_608:
[----:B------:R-:W-:Y:S01]  /*2aef0*/  IMAD.MOV.U32 R12, RZ, RZ, R0 ;  /* 0x000000ffff0c7224 */ /* 0x000fe200078e0000 */
[----:B------:R-:W-:Y:S01]  /*2af00*/  MOV R15, 0xffffffff ;  /* 0xffffffff000f7802 */ /* 0x000fe20000000f00 */
[----:B------:R-:W-:Y:S01]  /*2af10*/  IMAD.MOV.U32 R11, RZ, RZ, 0x1c1f ;  /* 0x00001c1fff0b7424 */ /* 0x000fe200078e00ff */
[----:B------:R-:W-:Y:S02]  /*2af20*/  SEL R5, R96, R97, P0 ;  /* 0x0000006160057207 */ /* 0x000fe40000000000 */
[----:B------:R-:W-:-:S07]  /*2af30*/  SEL R7, R97, R96, P0 ;  /* 0x0000006061077207 */ /* 0x000fce0000000000 */
[----:B-1---5:R-:W-:Y:S05]  /*2af40*/  WARPSYNC.COLLECTIVE R15, `(.L_x_816) ;  /* 0x000000000f087348 */ /* 0x022fea0003c00000 */
[----:B------:R0:W2:Y:S02]  /*2af50*/  SHFL.IDX P6, R14, R13, R12, R11 ;  /* 0x0000000c0d0e7389 */ /* 0x0000a400000c000b */
[----:B012--5:R-:W-:Y:S01]  /*2af60*/  ENDCOLLECTIVE ;  /* 0x000000000000791b */ /* 0x027fe20003800000 */
.L_x_816:
[----:B------:R-:W-:Y:S02]  /*2af70*/  SEL R9, R92, R93, P0 ;  /* 0x0000005d5c097207 */ /* 0x000fe40000000000 */
[----:B------:R-:W-:Y:S02]  /*2af80*/  SEL R21, R93, R92, P0 ;  /* 0x0000005c5d157207 */ /* 0x000fe40000000000 */
[----:B------:R-:W-:Y:S02]  /*2af90*/  SEL R25, R52, R43, P0 ;  /* 0x0000002b34197207 */ /* 0x000fe40000000000 */
[----:B------:R-:W-:Y:S02]  /*2afa0*/  SEL R27, R43, R52, P0 ;  /* 0x000000342b1b7207 */ /* 0x000fe40000000000 */
[----:B------:R-:W-:Y:S02]  /*2afb0*/  SEL R29, R41, R40, P0 ;  /* 0x00000028291d7207 */ /* 0x000fe40000000000 */
[----:B------:R-:W-:-:S02]  /*2afc0*/  SEL R31, R40, R41, P0 ;  /* 0x00000029281f7207 */ /* 0x000fc40000000000 */
[----:B------:R-:W-:Y:S01]  /*2afd0*/  SEL R51, R53, R30, P0 ;  /* 0x0000001e35337207 */ /* 0x000fe20000000000 */
[----:B------:R-:W-:Y:S01]  /*2afe0*/  IMAD.MOV.U32 R13, RZ, RZ, R3 ;  /* 0x000000ffff0d7224 */ /* 0x000fe200078e0003 */
[----:B------:R-:W-:Y:S02]  /*2aff0*/  MOV R12, R2 ;  /* 0x00000002000c7202 */ /* 0x000fe40000000f00 */
[----:B------:R-:W-:Y:S02]  /*2b000*/  SEL R53, R30, R53, P0 ;  /* 0x000000351e357207 */ /* 0x000fe40000000000 */
[----:B------:R-:W-:Y:S02]  /*2b010*/  SEL R33, R35, R32, P0 ;  /* 0x0000002023217207 */ /* 0x000fe40000000000 */
[----:B------:R-:W-:Y:S02]  /*2b020*/  SEL R35, R32, R35, P0 ;  /* 0x0000002320237207 */ /* 0x000fe40000000000 */
[----:B------:R-:W-:Y:S01]  /*2b030*/  SEL R67, R34, R69, P0 ;  /* 0x0000004522437207 */ /* 0x000fe20000000000 */
[----:B------:R-:W-:Y:S01]  /*2b040*/  IMAD.MOV.U32 R6, RZ, RZ, R14 ;  /* 0x000000ffff067224 */ /* 0x000fe200078e000e */
[----:B------:R-:W-:-:S07]  /*2b050*/  SEL R69, R69, R34, P0 ;  /* 0x0000002245457207 */ /* 0x000fce0000000000 */
[----:B------:R-:W-:Y:S05]  /*2b060*/  WARPSYNC.COLLECTIVE R15, `(.L_x_817) ;  /* 0x000000000f087348 */ /* 0x000fea0003c00000 */
[----:B------:R0:W1:Y:S02]  /*2b070*/  SHFL.IDX P6, R14, R13, R12, R11 ;  /* 0x0000000c0d0e7389 */ /* 0x00006400000c000b */
[----:B01----:R-:W-:Y:S01]  /*2b080*/  ENDCOLLECTIVE ;  /* 0x000000000000791b */ /* 0x003fe20003800000 */
.L_x_817:
        /* <DEDUP_REMOVED lines=18> */
.L_x_818:
[----:B------:R-:W-:Y:S02]  /*2b1b0*/  SEL R77, R48, R77, P0 ;  /* 0x0000004d304d7207 */ /* 0x000fe40000000000 */
[----:B------:R-:W-:Y:S02]  /*2b1c0*/  SEL R57, R56, R57, P0 ;  /* 0x0000003938397207 */ /* 0x000fe40000000000 */
[----:B------:R-:W-:Y:S02]  /*2b1d0*/  SEL R59, R50, R61, P0 ;  /* 0x0000003d323b7207 */ /* 0x000fe40000000000 */
[----:B------:R-:W-:Y:S02]  /*2b1e0*/  SEL R61, R61, R50, P0 ;  /* 0x000000323d3d7207 */ /* 0x000fe40000000000 */
[----:B------:R-:W-:Y:S02]  /*2b1f0*/  SEL R4, R6, R3, P0 ;  /* 0x0000000306047207 */ /* 0x000fe40000000000 */
[----:B------:R-:W-:Y:S01]  /*2b200*/  SEL R6, R3, R6, P0 ;  /* 0x0000000603067207 */ /* 0x000fe20000000000 */
[----:B------:R-:W-:Y:S01]  /*2b210*/  IMAD.MOV.U32 R13, RZ, RZ, R7 ;  /* 0x000000ffff0d7224 */ /* 0x000fe200078e0007 */
[----:B------:R-:W-:Y:S01]  /*2b220*/  MOV R12, R2 ;  /* 0x00000002000c7202 */ /* 0x000fe20000000f00 */
[----:B------:R-:W-:-:S07]  /*2b230*/  IMAD.MOV.U32 R10, RZ, RZ, R14 ;  /* 0x000000ffff0a7224 */ /* 0x000fce00078e000e */
[----:B------:R-:W-:Y:S05]  /*2b240*/  WARPSYNC.COLLECTIVE R15, `(.L_x_819) ;  /* 0x000000000f087348 */ /* 0x000fea0003c00000 */
[----:B------:R0:W1:Y:S02]  /*2b250*/  SHFL.IDX P6, R14, R13, R12, R11 ;  /* 0x0000000c0d0e7389 */ /* 0x00006400000c000b */
[----:B01----:R-:W-:Y:S01]  /*2b260*/  ENDCOLLECTIVE ;  /* 0x000000000000791b */ /* 0x003fe20003800000 */
.L_x_819:
[----:B------:R-:W-:Y:S01]  /*2b270*/  IMAD.MOV.U32 R13, RZ, RZ, R9 ;  /* 0x000000ffff0d7224 */ /* 0x000fe200078e0009 */
[----:B------:R-:W-:Y:S01]  /*2b280*/  MOV R12, R0 ;  /* 0x00000000000c7202 */ /* 0x000fe20000000f00 */
[----:B------:R-:W-:-:S07]  /*2b290*/  IMAD.MOV.U32 R7, RZ, RZ, R14 ;  /* 0x000000ffff077224 */ /* 0x000fce00078e000e */
[----:B------:R-:W-:Y:S05]  /*2b2a0*/  WARPSYNC.COLLECTIVE R15, `(.L_x_820) ;  /* 0x000000000f087348 */ /* 0x000fea0003c00000 */
[----:B------:R0:W1:Y:S02]  /*2b2b0*/  SHFL.IDX P6, R14, R13, R12, R11 ;  /* 0x0000000c0d0e7389 */ /* 0x00006400000c000b */
[----:B01----:R-:W-:Y:S01]  /*2b2c0*/  ENDCOLLECTIVE ;  /* 0x000000000000791b */ /* 0x003fe20003800000 */
.L_x_820:
        /* <DEDUP_REMOVED lines=8> */
.L_x_821:
[----:B------:R-:W-:Y:S01]  /*2b350*/  IMAD.MOV.U32 R13, RZ, RZ, R25 ;  /* 0x000000ffff0d7224 */ /* 0x000fe200078e0019 */
[----:B------:R-:W-:Y:S01]  /*2b360*/  MOV R12, R0 ;  /* 0x00000000000c7202 */ /* 0x000fe20000000f00 */
[----:B------:R-:W-:-:S07]  /*2b370*/  IMAD.MOV.U32 R20, RZ, RZ, R14 ;  /* 0x000000ffff147224 */ /* 0x000fce00078e000e */
[----:B------:R-:W-:Y:S05]  /*2b380*/  WARPSYNC.COLLECTIVE R15, `(.L_x_822) ;  /* 0x000000000f087348 */ /* 0x000fea0003c00000 */
[----:B------:R0:W1:Y:S02]  /*2b390*/  SHFL.IDX P6, R14, R13, R12, R11 ;  /* 0x0000000c0d0e7389 */ /* 0x00006400000c000b */
[----:B01----:R-:W-:Y:S01]  /*2b3a0*/  ENDCOLLECTIVE ;  /* 0x000000000000791b */ /* 0x003fe20003800000 */
.L_x_822:
[----:B------:R-:W-:Y:S01]  /*2b3b0*/  IMAD.MOV.U32 R13, RZ, RZ, R27 ;  /* 0x000000ffff0d7224 */ /* 0x000fe200078e001b */
[----:B------:R-:W-:Y:S01]  /*2b3c0*/  MOV R12, R2 ;  /* 0x00000002000c7202 */ /* 0x000fe20000000f00 */
[----:B------:R-:W-:-:S07]  /*2b3d0*/  IMAD.MOV.U32 R26, RZ, RZ, R14 ;  /* 0x000000ffff1a7224 */ /* 0x000fce00078e000e */
[----:B------:R-:W-:Y:S05]  /*2b3e0*/  WARPSYNC.COLLECTIVE R15, `(.L_x_823) ;  /* 0x000000000f087348 */ /* 0x000fea0003c00000 */
[----:B------:R0:W1:Y:S02]  /*2b3f0*/  SHFL.IDX P6, R14, R13, R12, R11 ;  /* 0x0000000c0d0e7389 */ /* 0x00006400000c000b */
[----:B01----:R-:W-:Y:S01]  /*2b400*/  ENDCOLLECTIVE ;  /* 0x000000000000791b */ /* 0x003fe20003800000 */
.L_x_823:
[----:B------:R-:W-:Y:S01]  /*2b410*/  IMAD.MOV.U32 R13, RZ, RZ, R29 ;  /* 0x000000ffff0d7224 */ /* 0x000fe200078e001d */
[----:B------:R-:W-:Y:S01]  /*2b420*/  MOV R12, R0 ;  /* 0x00000000000c7202 */ /* 0x000fe20000000f00 */
[----:B------:R-:W-:-:S07]  /*2b430*/  IMAD.MOV.U32 R27, RZ, RZ, R14 ;  /* 0x000000ffff1b7224 */ /* 0x000fce00078e000e */
[----:B------:R-:W-:Y:S05]  /*2b440*/  WARPSYNC.COLLECTIVE R15, `(.L_x_824) ;  /* 0x000000000f087348 */ /* 0x000fea0003c00000 */
[----:B------:R0:W1:Y:S02]  /*2b450*/  SHFL.IDX P6, R14, R13, R12, R11 ;  /* 0x0000000c0d0e7389 */ /* 0x00006400000c000b */
[----:B01----:R-:W-:Y:S01]  /*2b460*/  ENDCOLLECTIVE ;  /* 0x000000000000791b */ /* 0x003fe20003800000 */
.L_x_824:
        /* <DEDUP_REMOVED lines=8> */
.L_x_825:
[----:B------:R-:W-:Y:S01]  /*2b4f0*/  IMAD.MOV.U32 R13, RZ, RZ, R33 ;  /* 0x000000ffff0d7224 */ /* 0x000fe200078e0021 */
[----:B------:R-:W-:Y:S01]  /*2b500*/  MOV R12, R0 ;  /* 0x00000000000c7202 */ /* 0x000fe20000000f00 */
[----:B------:R-:W-:-:S07]  /*2b510*/  IMAD.MOV.U32 R31, RZ, RZ, R14 ;  /* 0x000000ffff1f7224 */ /* 0x000fce00078e000e */
[----:B------:R-:W-:Y:S05]  /*2b520*/  WARPSYNC.COLLECTIVE R15, `(.L_x_826) ;  /* 0x000000000f087348 */ /* 0x000fea0003c00000 */
[----:B------:R0:W1:Y:S02]  /*2b530*/  SHFL.IDX P6, R14, R13, R12, R11 ;  /* 0x0000000c0d0e7389 */ /* 0x00006400000c000b */
[----:B01----:R-:W-:Y:S01]  /*2b540*/  ENDCOLLECTIVE ;  /* 0x000000000000791b */ /* 0x003fe20003800000 */
.L_x_826:
        /* <DEDUP_REMOVED lines=8> */
.L_x_827:
[----:B------:R-:W-:Y:S01]  /*2b5d0*/  IMAD.MOV.U32 R13, RZ, RZ, R37 ;  /* 0x000000ffff0d7224 */ /* 0x000fe200078e0025 */
[----:B------:R-:W-:Y:S01]  /*2b5e0*/  MOV R12, R0 ;  /* 0x00000000000c7202 */ /* 0x000fe20000000f00 */
[----:B------:R-:W-:-:S07]  /*2b5f0*/  IMAD.MOV.U32 R35, RZ, RZ, R14 ;  /* 0x000000ffff237224 */ /* 0x000fce00078e000e */
[----:B------:R-:W-:Y:S05]  /*2b600*/  WARPSYNC.COLLECTIVE R15, `(.L_x_828) ;  /* 0x000000000f087348 */ /* 0x000fea0003c00000 */
[----:B------:R0:W1:Y:S02]  /*2b610*/  SHFL.IDX P6, R14, R13, R12, R11 ;  /* 0x0000000c0d0e7389 */ /* 0x00006400000c000b */
[----:B01----:R-:W-:Y:S01]  /*2b620*/  ENDCOLLECTIVE ;  /* 0x000000000000791b */ /* 0x003fe20003800000 */
.L_x_828:
        /* <DEDUP_REMOVED lines=8> */
.L_x_829:
[----:B------:R-:W-:Y:S01]  /*2b6b0*/  IMAD.MOV.U32 R13, RZ, RZ, R41 ;  /* 0x000000ffff0d7224 */ /* 0x000fe200078e0029 */
[----:B------:R-:W-:Y:S01]  /*2b6c0*/  MOV R12, R0 ;  /* 0x00000000000c7202 */ /* 0x000fe20000000f00 */
[----:B------:R-:W-:-:S07]  /*2b6d0*/  IMAD.MOV.U32 R39, RZ, RZ, R14 ;  /* 0x000000ffff277224 */ /* 0x000fce00078e000e */
[----:B------:R-:W-:Y:S05]  /*2b6e0*/  WARPSYNC.COLLECTIVE R15, `(.L_x_830) ;  /* 0x000000000f087348 */ /* 0x000fea0003c00000 */
[----:B------:R0:W1:Y:S02]  /*2b6f0*/  SHFL.IDX P6, R14, R13, R12, R11 ;  /* 0x0000000c0d0e7389 */ /* 0x00006400000c000b */
[----:B01----:R-:W-:Y:S01]  /*2b700*/  ENDCOLLECTIVE ;  /* 0x000000000000791b */ /* 0x003fe20003800000 */
.L_x_830:
        /* <DEDUP_REMOVED lines=8> */
.L_x_831:
[----:B------:R-:W-:Y:S01]  /*2b790*/  IMAD.MOV.U32 R13, RZ, RZ, R47 ;  /* 0x000000ffff0d7224 */ /* 0x000fe200078e002f */
[----:B------:R-:W-:Y:S01]  /*2b7a0*/  MOV R12, R0 ;  /* 0x00000000000c7202 */ /* 0x000fe20000000f00 */
[----:B------:R-:W-:-:S07]  /*2b7b0*/  IMAD.MOV.U32 R43, RZ, RZ, R14 ;  /* 0x000000ffff2b7224 */ /* 0x000fce00078e000e */
[----:B------:R-:W-:Y:S05]  /*2b7c0*/  WARPSYNC.COLLECTIVE R15, `(.L_x_832) ;  /* 0x000000000f087348 */ /* 0x000fea0003c00000 */
[----:B------:R0:W1:Y:S02]  /*2b7d0*/  SHFL.IDX P6, R14, R13, R12, R11 ;  /* 0x0000000c0d0e7389 */ /* 0x00006400000c000b */
[----:B01----:R-:W-:Y:S01]  /*2b7e0*/  ENDCOLLECTIVE ;  /* 0x000000000000791b */ /* 0x003fe20003800000 */
.L_x_832:
        /* <DEDUP_REMOVED lines=8> */
.L_x_833:
[----:B------:R-:W-:Y:S01]  /*2b870*/  IMAD.MOV.U32 R13, RZ, RZ, R51 ;  /* 0x000000ffff0d7224 */ /* 0x000fe200078e0033 */
[----:B------:R-:W-:Y:S01]  /*2b880*/  MOV R12, R0 ;  /* 0x00000000000c7202 */ /* 0x000fe20000000f00 */
[----:B------:R-:W-:-:S07]  /*2b890*/  IMAD.MOV.U32 R46, RZ, RZ, R14 ;  /* 0x000000ffff2e7224 */ /* 0x000fce00078e000e */
[----:B------:R-:W-:Y:S05]  /*2b8a0*/  WARPSYNC.COLLECTIVE R15, `(.L_x_834) ;  /* 0x000000000f087348 */ /* 0x000fea0003c00000 */
[----:B------:R0:W1:Y:S02]  /*2b8b0*/  SHFL.IDX P6, R14, R13, R12, R11 ;  /* 0x0000000c0d0e7389 */ /* 0x00006400000c000b */
[----:B01----:R-:W-:Y:S01]  /*2b8c0*/  ENDCOLLECTIVE ;  /* 0x000000000000791b */ /* 0x003fe20003800000 */
.L_x_834:
        /* <DEDUP_REMOVED lines=8> */
.L_x_835:
[----:B------:R-:W-:Y:S01]  /*2b950*/  IMAD.MOV.U32 R13, RZ, RZ, R55 ;  /* 0x000000ffff0d7224 */ /* 0x000fe200078e0037 */
[----:B------:R-:W-:Y:S01]  /*2b960*/  MOV R12, R0 ;  /* 0x00000000000c7202 */ /* 0x000fe20000000f00 */
[----:B------:R-:W-:-:S07]  /*2b970*/  IMAD.MOV.U32 R48, RZ, RZ, R14 ;  /* 0x000000ffff307224 */ /* 0x000fce00078e000e */
[----:B------:R-:W-:Y:S05]  /*2b980*/  WARPSYNC.COLLECTIVE R15, `(.L_x_836) ;  /* 0x000000000f087348 */ /* 0x000fea0003c00000 */
[----:B------:R0:W1:Y:S02]  /*2b990*/  SHFL.IDX P6, R14, R13, R12, R11 ;  /* 0x0000000c0d0e7389 */ /* 0x00006400000c000b */
[----:B01----:R-:W-:Y:S01]  /*2b9a0*/  ENDCOLLECTIVE ;  /* 0x000000000000791b */ /* 0x003fe20003800000 */
.L_x_836:
[----:B------:R-:W-:Y:S01]  /*2b9b0*/  IMAD.MOV.U32 R13, RZ, RZ, R57 ;  /* 0x000000ffff0d7224 */ /* 0x000fe200078e0039 */
[----:B------:R-:W-:Y:S01]  /*2b9c0*/  MOV R12, R2 ;  /* 0x00000002000c7202 */ /* 0x000fe20000000f00 */
[----:B------:R-:W-:-:S07]  /*2b9d0*/  IMAD.MOV.U32 R55, RZ, RZ, R14 ;  /* 0x000000ffff377224 */ /* 0x000fce00078e000e */
[----:B------:R-:W-:Y:S05]  /*2b9e0*/  WARPSYNC.COLLECTIVE R15, `(.L_x_837) ;  /* 0x000000000f087348 */ /* 0x000fea0003c00000 */
[----:B------:R0:W1:Y:S02]  /*2b9f0*/  SHFL.IDX P6, R14, R13, R12, R11 ;  /* 0x0000000c0d0e7389 */ /* 0x00006400000c000b */
[----:B01----:R-:W-:Y:S01]  /*2ba00*/  ENDCOLLECTIVE ;  /* 0x000000000000791b */ /* 0x003fe20003800000 */
.L_x_837:
[----:B------:R-:W-:Y:S01]  /*2ba10*/  IMAD.MOV.U32 R13, RZ, RZ, R59 ;  /* 0x000000ffff0d7224 */ /* 0x000fe200078e003b */
[----:B------:R-:W-:Y:S01]  /*2ba20*/  MOV R12, R0 ;  /* 0x00000000000c7202 */ /* 0x000fe20000000f00 */
[----:B------:R-:W-:-:S07]  /*2ba30*/  IMAD.MOV.U32 R50, RZ, RZ, R14 ;  /* 0x000000ffff327224 */ /* 0x000fce00078e000e */
[----:B------:R-:W-:Y:S05]  /*2ba40*/  WARPSYNC.COLLECTIVE R15, `(.L_x_838) ;  /* 0x000000000f087348 */ /* 0x000fea0003c00000 */
[----:B------:R0:W1:Y:S02]  /*2ba50*/  SHFL.IDX P6, R14, R13, R12, R11 ;  /* 0x0000000c0d0e7389 */ /* 0x00006400000c000b */
[----:B01----:R-:W-:Y:S01]  /*2ba60*/  ENDCOLLECTIVE ;  /* 0x000000000000791b */ /* 0x003fe20003800000 */
.L_x_838:
[----:B------:R-:W-:Y:S01]  /*2ba70*/  IMAD.MOV.U32 R13, RZ, RZ, R61 ;  /* 0x000000ffff0d7224 */ /* 0x000fe200078e003d */
[----:B------:R-:W-:Y:S01]  /*2ba80*/  MOV R12, R2 ;  /* 0x00000002000c7202 */ /* 0x000fe20000000f00 */
[----:B------:R-:W-:-:S07]  /*2ba90*/  IMAD.MOV.U32 R59, RZ, RZ, R14 ;  /* 0x000000ffff3b7224 */ /* 0x000fce00078e000e */
[----:B------:R-:W-:Y:S05]  /*2baa0*/  WARPSYNC.COLLECTIVE R15, `(.L_x_839) ;  /* 0x000000000f087348 */ /* 0x000fea0003c00000 */
[----:B------:R0:W1:Y:S02]  /*2bab0*/  SHFL.IDX P6, R14, R13, R12, R11 ;  /* 0x0000000c0d0e7389 */ /* 0x00006400000c000b */
[----:B01----:R-:W-:Y:S01]  /*2bac0*/  ENDCOLLECTIVE ;  /* 0x000000000000791b */ /* 0x003fe20003800000 */
.L_x_839:
[----:B------:R-:W-:Y:S01]  /*2bad0*/  IMAD.MOV.U32 R13, RZ, RZ, R63 ;  /* 0x000000ffff0d7224 */ /* 0x000fe200078e003f */
[----:B------:R-:W-:Y:S01]  /*2bae0*/  MOV R12, R0 ;  /* 0x00000000000c7202 */ /* 0x000fe20000000f00 */
[----:B------:R-:W-:-:S07]  /*2baf0*/  IMAD.MOV.U32 R52, RZ, RZ, R14 ;  /* 0x000000ffff347224 */ /* 0x000fce00078e000e */
[----:B------:R-:W-:Y:S05]  /*2bb00*/  WARPSYNC.COLLECTIVE R15, `(.L_x_840) ;  /* 0x000000000f087348 */ /* 0x000fea0003c00000 */
[----:B------:R0:W1:Y:S02]  /*2bb10*/  SHFL.IDX P6, R14, R13, R12, R11 ;  /* 0x0000000c0d0e7389 */ /* 0x00006400000c000b */
[----:B01----:R-:W-:Y:S01]  /*2bb20*/  ENDCOLLECTIVE ;  /* 0x000000000000791b */ /* 0x003fe20003800000 */
.L_x_840:
        /* <DEDUP_REMOVED lines=8> */
.L_x_841:
[----:B------:R-:W-:Y:S01]  /*2bbb0*/  IMAD.MOV.U32 R13, RZ, RZ, R67 ;  /* 0x000000ffff0d7224 */ /* 0x000fe200078e0043 */
[----:B------:R-:W-:Y:S01]  /*2bbc0*/  MOV R12, R0 ;  /* 0x00000000000c7202 */ /* 0x000fe20000000f00 */
[----:B------:R-:W-:-:S07]  /*2bbd0*/  IMAD.MOV.U32 R54, RZ, RZ, R14 ;  /* 0x000000ffff367224 */ /* 0x000fce00078e000e */
[----:B------:R-:W-:Y:S05]  /*2bbe0*/  WARPSYNC.COLLECTIVE R15, `(.L_x_842) ;  /* 0x000000000f087348 */ /* 0x000fea0003c00000 */
[----:B------:R0:W1:Y:S02]  /*2bbf0*/  SHFL.IDX P6, R14, R13, R12, R11 ;  /* 0x0000000c0d0e7389 */ /* 0x00006400000c000b */
[----:B01----:R-:W-:Y:S01]  /*2bc00*/  ENDCOLLECTIVE ;  /* 0x000000000000791b */ /* 0x003fe20003800000 */
.L_x_842:
        /* <DEDUP_REMOVED lines=8> */
.L_x_843:
[----:B------:R-:W-:Y:S01]  /*2bc90*/  IMAD.MOV.U32 R13, RZ, RZ, R71 ;  /* 0x000000ffff0d7224 */ /* 0x000fe200078e0047 */
[----:B------:R-:W-:Y:S01]  /*2bca0*/  MOV R12, R0 ;  /* 0x00000000000c7202 */ /* 0x000fe20000000f00 */
[----:B------:R-:W-:-:S07]  /*2bcb0*/  IMAD.MOV.U32 R56, RZ, RZ, R14 ;  /* 0x000000ffff387224 */ /* 0x000fce00078e000e */
[----:B------:R-:W-:Y:S05]  /*2bcc0*/  WARPSYNC.COLLECTIVE R15, `(.L_x_844) ;  /* 0x000000000f087348 */ /* 0x000fea0003c00000 */
[----:B------:R0:W1:Y:S02]  /*2bcd0*/  SHFL.IDX P6, R14, R13, R12, R11 ;  /* 0x0000000c0d0e7389 */ /* 0x00006400000c000b */
[----:B01----:R-:W-:Y:S01]  /*2bce0*/  ENDCOLLECTIVE ;  /* 0x000000000000791b */ /* 0x003fe20003800000 */
.L_x_844:
        /* <DEDUP_REMOVED lines=8> */
.L_x_845:
[----:B------:R-:W-:Y:S01]  /*2bd70*/  IMAD.MOV.U32 R13, RZ, RZ, R75 ;  /* 0x000000ffff0d7224 */ /* 0x000fe200078e004b */
[----:B------:R-:W-:Y:S01]  /*2bd80*/  MOV R12, R0 ;  /* 0x00000000000c7202 */ /* 0x000fe20000000f00 */
[----:B------:R-:W-:-:S07]  /*2bd90*/  IMAD.MOV.U32 R58, RZ, RZ, R14 ;  /* 0x000000ffff3a7224 */ /* 0x000fce00078e000e */
[----:B------:R-:W-:Y:S05]  /*2bda0*/  WARPSYNC.COLLECTIVE R15, `(.L_x_846) ;  /* 0x000000000f087348 */ /* 0x000fea0003c00000 */
[----:B------:R0:W1:Y:S02]  /*2bdb0*/  SHFL.IDX P6, R14, R13, R12, R11 ;  /* 0x0000000c0d0e7389 */ /* 0x00006400000c000b */
[----:B01----:R-:W-:Y:S01]  /*2bdc0*/  ENDCOLLECTIVE ;  /* 0x000000000000791b */ /* 0x003fe20003800000 */
.L_x_846:
[----:B------:R-:W-:Y:S02]  /*2bdd0*/  SEL R37, R71, R58, P0 ;  /* 0x0000003a47257207 */ /* 0x000fe40000000000 */
[----:B------:R-:W-:Y:S01]  /*2bde0*/  SEL R39, R58, R71, P0 ;  /* 0x000000473a277207 */ /* 0x000fe20000000000 */
[----:B------:R-:W-:Y:S01]  /*2bdf0*/  IMAD.MOV.U32 R13, RZ, RZ, R77 ;  /* 0x000000ffff0d7224 */ /* 0x000fe200078e004d */
[----:B------:R-:W-:Y:S01]  /*2be00*/  MOV R12, R2 ;  /* 0x00000002000c7202 */ /* 0x000fe20000000f00 */
[----:B------:R-:W-:Y:S02]  /*2be10*/  IMAD.MOV.U32 R2, RZ, RZ, RZ ;  /* 0x000000ffff027224 */ /* 0x000fe400078e00ff */
[----:B------:R-:W-:-:S07]  /*2be20*/  IMAD.MOV.U32 R75, RZ, RZ, R14 ;  /* 0x000000ffff4b7224 */ /* 0x000fce00078e000e */
[----:B------:R-:W-:Y:S05]  /*2be30*/  WARPSYNC.COLLECTIVE R15, `(.L_x_847) ;  /* 0x000000000f087348 */ /* 0x000fea0003c00000 */
[----:B------:R0:W1:Y:S02]  /*2be40*/  SHFL.IDX P6, R14, R13, R12, R11 ;  /* 0x0000000c0d0e7389 */ /* 0x00006400000c000b */
[----:B01----:R-:W-:Y:S01]  /*2be50*/  ENDCOLLECTIVE ;  /* 0x000000000000791b */ /* 0x003fe20003800000 */
.L_x_847:
[----:B------:R-:W-:Y:S02]  /*2be60*/  SEL R12, R9, R20, P0 ;  /* 0x00000014090c7207 */ /* 0x000fe40000000000 */
[----:B------:R-:W-:Y:S02]  /*2be70*/  SEL R11, R48, R51, P0 ;  /* 0x00000033300b7207 */ /* 0x000fe40000000000 */
[----:B------:R-:W-:Y:S02]  /*2be80*/  SEL R13, R55, R50, P0 ;  /* 0x00000032370d7207 */ /* 0x000fe40000000000 */
[----:B------:R-:W-:Y:S01]  /*2be90*/  SEL R15, R50, R55, P0 ;  /* 0x00000037320f7207 */ /* 0x000fe20000000000 */
[----:B------:R-:W-:Y:S01]  /*2bea0*/  IMAD.MOV.U32 R60, RZ, RZ, R14 ;  /* 0x000000ffff3c7224 */ /* 0x000fe200078e000e */
[----:B------:R-:W-:Y:S02]  /*2beb0*/  SEL R14, R20, R9, P0 ;  /* 0x00000009140e7207 */ /* 0x000fe40000000000 */
[----:B------:R-:W-:Y:S01]  /*2bec0*/  SEL R9, R51, R48, P0 ;  /* 0x0000003033097207 */ /* 0x000fe20000000000 */
[----:B------:R-:W-:Y:S06]  /*2bed0*/  BRA `(.L_x_848) ;  /* 0xffffff4c00007947 */ /* 0x000fec000383ffff */
.L_x_620:
[----:B------:R-:W-:Y:S01]  /*2bee0*/  MOV R13, R3 ;  /* 0x00000003000d7202 */ /* 0x000fe20000000f00 */
[----:B------:R-:W-:Y:S01]  /*2bef0*/  IMAD.MOV.U32 R12, RZ, RZ, RZ ;  /* 0x000000ffff0c7224 */ /* 0x000fe200078e00ff */
[----:B------:R-:W-:Y:S01]  /*2bf00*/  MOV R15, 0xffffffff ;  /* 0xffffffff000f7802 */ /* 0x000fe20000000f00 */
[----:B------:R-:W-:-:S07]  /*2bf10*/  IMAD.MOV.U32 R11, RZ, RZ, 0x181f ;  /* 0x0000181fff0b7424 */ /* 0x000fce00078e00ff */
[----:B01----:R-:W-:Y:S05]  /*2bf20*/  WARPSYNC.COLLECTIVE R15, `(.L_x_849) ;  /* 0x000000000f087348 */ /* 0x003fea0003c00000 */
[----:B------:R2:W3:Y:S02]  /*2bf30*/  SHFL.IDX P6, R14, R13, R12, R11 ;  /* 0x0000000c0d0e7389 */ /* 0x0004e400000c000b */
[----:B0123--:R-:W-:Y:S01]  /*2bf40*/  ENDCOLLECTIVE ;  /* 0x000000000000791b */ /* 0x00ffe20003800000 */
.L_x_849:
[----:B------:R-:W-:Y:S02]  /*2bf50*/  IMAD.MOV.U32 R13, RZ, RZ, R2 ;  /* 0x000000ffff0d7224 */ /* 0x000fe400078e0002 */
[----:B------:R-:W-:-:S07]  /*2bf60*/  IMAD.MOV.U32 R0, RZ, RZ, R14 ;  /* 0x000000ffff007224 */ /* 0x000fce00078e000e */
[----:B------:R-:W-:Y:S05]  /*2bf70*/  WARPSYNC.COLLECTIVE R15, `(.L_x_850) ;  /* 0x000000000f087348 */ /* 0x000fea0003c00000 */
[----:B------:R0:W1:Y:S02]  /*2bf80*/  SHFL.IDX P6, R14, R13, R12, R11 ;  /* 0x0000000c0d0e7389 */ /* 0x00006400000c000b */
[----:B01----:R-:W-:Y:S01]  /*2bf90*/  ENDCOLLECTIVE ;  /* 0x000000000000791b */ /* 0x003fe20003800000 */
.L_x_850:
[----:B------:R-:W-:Y:S05]  /*2bfa0*/  BRA `(.L_x_851) ;  /* 0xffffff6000647947 */ /* 0x000fea000383ffff */
.L_x_623:
[----:B------:R-:W-:Y:S01]  /*2bfb0*/  BSSY B1, `(.L_x_852) ;  /* 0x0000008000017945 */ /* 0x000fe20003800000 */
[----:B------:R-:W-:Y:S01]  /*2bfc0*/  MOV R13, R3 ;  /* 0x00000003000d7202 */ /* 0x000fe20000000f00 */
[----:B------:R-:W-:Y:S01]  /*2bfd0*/  IMAD.MOV.U32 R12, RZ, RZ, 0x1 ;  /* 0x00000001ff0c7424 */ /* 0x000fe200078e00ff */
[----:B---3--:R-:W-:Y:S01]  /*2bfe0*/  MOV R15, 0xffffffff ;  /* 0xffffffff000f7802 */ /* 0x008fe20000000f00 */
[----:B------:R-:W-:-:S07]  /*2bff0*/  IMAD.MOV.U32 R11, RZ, RZ, 0x181f ;  /* 0x0000181fff0b7424 */ /* 0x000fce00078e00ff */
[----:B012-4-:R-:W-:Y:S05]  /*2c000*/  WARPSYNC.COLLECTIVE R15, `(.L_x_853) ;  /* 0x000000000f087348 */ /* 0x017fea0003c00000 */
[----:B----4-:R3:W4:Y:S02]  /*2c010*/  SHFL.IDX P6, R14, R13, R12, R11 ;  /* 0x0000000c0d0e7389 */ /* 0x01072400000c000b */
[----:B01234-:R-:W-:Y:S01]  /*2c020*/  ENDCOLLECTIVE ;  /* 0x000000000000791b */ /* 0x01ffe20003800000 */
.L_x_853:
[----:B------:R-:W-:Y:S05]  /*2c030*/  BSYNC B1 ;  /* 0x0000000000017941 */ /* 0x000fea0003800000 */
.L_x_852:
        /* <DEDUP_REMOVED lines=8> */
.L_x_854:
[----:B------:R-:W-:Y:S05]  /*2c0c0*/  BRA `(.L_x_855) ;  /* 0xffffff6000707947 */ /* 0x000fea000383ffff */
.L_x_626:
[----:B------:R-:W-:Y:S01]  /*2c0d0*/  BSSY B1, `(.L_x_856) ;  /* 0x0000008000017945 */ /* 0x000fe20003800000 */
[----:B------:R-:W-:Y:S01]  /*2c0e0*/  MOV R13, R3 ;  /* 0x00000003000d7202 */ /* 0x000fe20000000f00 */
[----:B------:R-:W-:Y:S01]  /*2c0f0*/  IMAD.MOV.U32 R12, RZ, RZ, 0x2 ;  /* 0x00000002ff0c7424 */ /* 0x000fe200078e00ff */
[----:B0-----:R-:W-:Y:S01]  /*2c100*/  MOV R15, 0xffffffff ;  /* 0xffffffff000f7802 */ /* 0x001fe20000000f00 */
[----:B------:R-:W-:-:S07]  /*2c110*/  IMAD.MOV.U32 R11, RZ, RZ, 0x181f ;  /* 0x0000181fff0b7424 */ /* 0x000fce00078e00ff */
[----:B-1234-:R-:W-:Y:S05]  /*2c120*/  WARPSYNC.COLLECTIVE R15, `(.L_x_857) ;  /* 0x000000000f087348 */ /* 0x01efea0003c00000 */
[----:B----4-:R0:W4:Y:S02]  /*2c130*/  SHFL.IDX P6, R14, R13, R12, R11 ;  /* 0x0000000c0d0e7389 */ /* 0x01012400000c000b */
[----:B01234-:R-:W-:Y:S01]  /*2c140*/  ENDCOLLECTIVE ;  /* 0x000000000000791b */ /* 0x01ffe20003800000 */
.L_x_857:
[----:B------:R-:W-:Y:S05]  /*2c150*/  BSYNC B1 ;  /* 0x0000000000017941 */ /* 0x000fea0003800000 */
.L_x_856:
        /* <DEDUP_REMOVED lines=8> */
.L_x_858:
[----:B------:R-:W-:Y:S05]  /*2c1e0*/  BRA `(.L_x_859) ;  /* 0xffffff6000787947 */ /* 0x000fea000383ffff */
.L_x_629:
[----:B------:R-:W-:Y:S01]  /*2c1f0*/  BSSY B1, `(.L_x_860) ;  /* 0x0000008000017945 */ /* 0x000fe20003800000 */
[----:B------:R-:W-:Y:S01]  /*2c200*/  MOV R13, R3 ;  /* 0x00000003000d7202 */ /* 0x000fe20000000f00 */
[----:B------:R-:W-:Y:S01]  /*2c210*/  IMAD.MOV.U32 R12, RZ, RZ, 0x3 ;  /* 0x00000003ff0c7424 */ /* 0x000fe200078e00ff */
[----:B0-----:R-:W-:Y:S01]  /*2c220*/  MOV R15, 0xffffffff ;  /* 0xffffffff000f7802 */ /* 0x001fe20000000f00 */
[----:B------:R-:W-:-:S07]  /*2c230*/  IMAD.MOV.U32 R11, RZ, RZ, 0x181f ;  /* 0x0000181fff0b7424 */ /* 0x000fce00078e00ff */
[----:B-1234-:R-:W-:Y:S05]  /*2c240*/  WARPSYNC.COLLECTIVE R15, `(.L_x_861) ;  /* 0x000000000f087348 */ /* 0x01efea0003c00000 */
[----:B------:R0:W0:Y:S02]  /*2c250*/  SHFL.IDX P6, R14, R13, R12, R11 ;  /* 0x0000000c0d0e7389 */ /* 0x00002400000c000b */
[----:B01234-:R-:W-:Y:S01]  /*2c260*/  ENDCOLLECTIVE ;  /* 0x000000000000791b */ /* 0x01ffe20003800000 */
.L_x_861:
[----:B------:R-:W-:Y:S05]  /*2c270*/  BSYNC B1 ;  /* 0x0000000000017941 */ /* 0x000fea0003800000 */
.L_x_860:
        /* <DEDUP_REMOVED lines=8> */
.L_x_862:
[----:B------:R-:W-:Y:S05]  /*2c300*/  BRA `(.L_x_863) ;  /* 0xffffff6000807947 */ /* 0x000fea000383ffff */
.L_x_645:
[----:B0-----:R-:W0:Y:S01]  /*2c310*/  S2R R8, SR_TID.X ;  /* 0x0000000000087919 */ /* 0x001e220000002100 */
[----:B------:R-:W-:Y:S01]  /*2c320*/  BSSY B1, `(.L_x_864) ;  /* 0x000000a000017945 */ /* 0x000fe20003800000 */
[----:B------:R-:W-:Y:S01]  /*2c330*/  IMAD.MOV.U32 R12, RZ, RZ, RZ ;  /* 0x000000ffff0c7224 */ /* 0x000fe200078e00ff */
[----:B------:R-:W-:Y:S01]  /*2c340*/  MOV R15, 0xffffffff ;  /* 0xffffffff000f7802 */ /* 0x000fe20000000f00 */
[----:B------:R-:W-:Y:S01]  /*2c350*/  IMAD.MOV.U32 R11, RZ, RZ, 0x1f ;  /* 0x0000001fff0b7424 */ /* 0x000fe200078e00ff */
[----:B0-----:R-:W-:-:S04]  /*2c360*/  SHF.R.U32.HI R8, RZ, 0x5, R8 ;  /* 0x00000005ff087819 */ /* 0x001fc80000011608 */
[----:B------:R-:W-:-:S04]  /*2c370*/  LOP3.LUT R8, R8, 0x3, RZ, 0xc0, !PT ;  /* 0x0000000308087812 */ /* 0x000fc800078ec0ff */
[----:B------:R-:W-:-:S07]  /*2c380*/  MOV R13, R8 ;  /* 0x00000008000d7202 */ /* 0x000fce0000000f00 */
[----:B------:R-:W-:Y:S05]  /*2c390*/  WARPSYNC.COLLECTIVE R15, `(.L_x_865) ;  /* 0x000000000f087348 */ /* 0x000fea0003c00000 */
[----:B------:R0:W1:Y:S02]  /*2c3a0*/  SHFL.IDX P6, R14, R13, R12, R11 ;  /* 0x0000000c0d0e7389 */ /* 0x00006400000c000b */
[----:B01----:R-:W-:Y:S01]  /*2c3b0*/  ENDCOLLECTIVE ;  /* 0x000000000000791b */ /* 0x003fe20003800000 */
.L_x_865:
[----:B------:R-:W-:Y:S05]  /*2c3c0*/  BSYNC B1 ;  /* 0x0000000000017941 */ /* 0x000fea0003800000 */
.L_x_864:
[----:B------:R-:W-:Y:S05]  /*2c3d0*/  BRA `(.L_x_866) ;  /* 0xffffff7400847947 */ /* 0x000fea000383ffff */
.L_x_647:
[----:B------:R-:W-:Y:S01]  /*2c3e0*/  BSSY B1, `(.L_x_867) ;  /* 0x0000006000017945 */ /* 0x000fe20003800000 */
[----:B------:R-:W-:-:S07]  /*2c3f0*/  IMAD.MOV.U32 R15, RZ, RZ, -0x1 ;  /* 0xffffffffff0f7424 */ /* 0x000fce00078e00ff */
[----:B01----:R-:W-:Y:S05]  /*2c400*/  WARPSYNC.COLLECTIVE R15, `(.L_x_868) ;  /* 0x000000000f0c7348 */ /* 0x003fea0003c00000 */
[----:B------:R-:W-:Y:S02]  /*2c410*/  ELECT P6, UR62, PT ;  /* 0x00000000003e782f */ /* 0x000fe400038c0000 */
[----:B------:R-:W-:Y:S01]  /*2c420*/  MOV R14, UR62 ;  /* 0x0000003e000e7c02 */ /* 0x000fe20008000f00 */
[----:B01----:R-:W-:Y:S10]  /*2c430*/  ENDCOLLECTIVE ;  /* 0x000000000000791b */ /* 0x003ff40003800000 */
.L_x_868:
[----:B------:R-:W-:Y:S05]  /*2c440*/  BSYNC B1 ;  /* 0x0000000000017941 */ /* 0x000fea0003800000 */
.L_x_867:
[----:B------:R-:W-:Y:S05]  /*2c450*/  BRA `(.L_x_646) ;  /* 0xffffff74007c7947 */ /* 0x000fea000383ffff */
.L_x_649:
[----:B-1----:R1:W2:Y:S02]  /*2c460*/  SYNCS.PHASECHK.TRANS64.TRYWAIT P0, [R22+URZ+0x29820], R5 ;  /* 0x02982005160075a7 */ /* 0x0022a4000800017f */
[----:B--2---:R-:W-:Y:S05]  /*2c470*/  @!P0 NANOSLEEP.SYNCS 0x989680 ;  /* 0x009896800000895d */ /* 0x004fea0003900000 */
[----:B------:R-:W2:Y:S02]  /*2c480*/  @!P0 SYNCS.PHASECHK.TRANS64 P0, [R22+URZ+0x29820], R5 ;  /* 0x02982005160085a7 */ /* 0x000ea4000800007f */
[----:B--2---:R-:W-:Y:S05]  /*2c490*/  @!P0 BRA `(.L_x_649) ;  /* 0xfffffffc00f08947 */ /* 0x004fea000383ffff */
[----:B------:R-:W-:Y:S05]  /*2c4a0*/  BRA `(.L_x_869) ;  /* 0xffffff74008c7947 */ /* 0x000fea000383ffff */
.L_x_653:
[----:B0-----:R0:W2:Y:S02]  /*2c4b0*/  SYNCS.PHASECHK.TRANS64.TRYWAIT P0, [R9+URZ+0x298a0], R8 ;  /* 0x0298a008090075a7 */ /* 0x0010a4000800017f */
[----:B--2---:R-:W-:Y:S05]  /*2c4c0*/  @!P0 NANOSLEEP.SYNCS 0x989680 ;  /* 0x009896800000895d */ /* 0x004fea0003900000 */
[----:B------:R-:W2:Y:S02]  /*2c4d0*/  @!P0 SYNCS.PHASECHK.TRANS64 P0, [R9+URZ+0x298a0], R8 ;  /* 0x0298a008090085a7 */ /* 0x000ea4000800007f */
[----:B--2---:R-:W-:Y:S05]  /*2c4e0*/  @!P0 BRA `(.L_x_653) ;  /* 0xfffffffc00f08947 */ /* 0x004fea000383ffff */
[----:B------:R-:W-:Y:S05]  /*2c4f0*/  BRA `(.L_x_870) ;  /* 0xffffff7400a47947 */ /* 0x000fea000383ffff */
.L_x_660:
[----:B-1----:R1:W2:Y:S02]  /*2c500*/  SYNCS.PHASECHK.TRANS64.TRYWAIT P0, [R9+URZ+0x298c0], R8 ;  /* 0x0298c008090075a7 */ /* 0x0022a4000800017f */
[----:B--2---:R-:W-:Y:S05]  /*2c510*/  @!P0 NANOSLEEP.SYNCS 0x989680 ;  /* 0x009896800000895d */ /* 0x004fea0003900000 */
[----:B------:R-:W2:Y:S02]  /*2c520*/  @!P0 SYNCS.PHASECHK.TRANS64 P0, [R9+URZ+0x298c0], R8 ;  /* 0x0298c008090085a7 */ /* 0x000ea4000800007f */
[----:B--2---:R-:W-:Y:S05]  /*2c530*/  @!P0 BRA `(.L_x_660) ;  /* 0xfffffffc00f08947 */ /* 0x004fea000383ffff */
[----:B------:R-:W-:Y:S05]  /*2c540*/  BRA `(.L_x_871) ;  /* 0xffffff7800987947 */ /* 0x000fea000383ffff */
.L_x_667:
[----:B0-----:R0:W2:Y:S02]  /*2c550*/  SYNCS.PHASECHK.TRANS64.TRYWAIT P1, [R8+URZ+0x298a0], R7 ;  /* 0x0298a007080075a7 */ /* 0x0010a4000802017f */
[----:B--2---:R-:W-:Y:S05]  /*2c560*/  @!P1 NANOSLEEP.SYNCS 0x989680 ;  /* 0x009896800000995d */ /* 0x004fea0003900000 */
[----:B------:R-:W2:Y:S02]  /*2c570*/  @!P1 SYNCS.PHASECHK.TRANS64 P1, [R8+URZ+0x298a0], R7 ;  /* 0x0298a007080095a7 */ /* 0x000ea4000802007f */
[----:B--2---:R-:W-:Y:S05]  /*2c580*/  @!P1 BRA `(.L_x_667) ;  /* 0xfffffffc00f09947 */ /* 0x004fea000383ffff */
[----:B------:R-:W-:Y:S05]  /*2c590*/  BRA `(.L_x_872) ;  /* 0xffffff7c00587947 */ /* 0x000fea000383ffff */
.L_x_674:
[----:B-1----:R1:W2:Y:S02]  /*2c5a0*/  SYNCS.PHASECHK.TRANS64.TRYWAIT P1, [R8+URZ+0x298c0], R7 ;  /* 0x0298c007080075a7 */ /* 0x0022a4000802017f */
[----:B--2---:R-:W-:Y:S05]  /*2c5b0*/  @!P1 NANOSLEEP.SYNCS 0x989680 ;  /* 0x009896800000995d */ /* 0x004fea0003900000 */
[----:B------:R-:W2:Y:S02]  /*2c5c0*/  @!P1 SYNCS.PHASECHK.TRANS64 P1, [R8+URZ+0x298c0], R7 ;  /* 0x0298c007080095a7 */ /* 0x000ea4000802007f */
[----:B--2---:R-:W-:Y:S05]  /*2c5d0*/  @!P1 BRA `(.L_x_674) ;  /* 0xfffffffc00f09947 */ /* 0x004fea000383ffff */
[----:B------:R-:W-:Y:S05]  /*2c5e0*/  BRA `(.L_x_873) ;  /* 0xffffff8000487947 */ /* 0x000fea000383ffff */
.L_x_689:
[----:B------:R-:W-:Y:S01]  /*2c5f0*/  SHF.R.U32.HI R8, RZ, 0x5, R21 ;  /* 0x00000005ff087819 */ /* 0x000fe20000011615 */
[----:B------:R-:W-:Y:S01]  /*2c600*/  BSSY B0, `(.L_x_874) ;  /* 0x0000009000007945 */ /* 0x000fe20003800000 */
[----:B--2---:R-:W-:Y:S01]  /*2c610*/  MOV R12, RZ ;  /* 0x000000ff000c7202 */ /* 0x004fe20000000f00 */
[----:B------:R-:W-:Y:S01]  /*2c620*/  IMAD.MOV.U32 R11, RZ, RZ, 0x1f ;  /* 0x0000001fff0b7424 */ /* 0x000fe200078e00ff */
[----:B------:R-:W-:Y:S01]  /*2c630*/  LOP3.LUT R8, R8, 0x3, RZ, 0xc0, !PT ;  /* 0x0000000308087812 */ /* 0x000fe200078ec0ff */
[----:B------:R-:W-:-:S04]  /*2c640*/  IMAD.MOV.U32 R15, RZ, RZ, -0x1 ;  /* 0xffffffffff0f7424 */ /* 0x000fc800078e00ff */
[----:B------:R-:W-:-:S07]  /*2c650*/  IMAD.MOV.U32 R13, RZ, RZ, R8 ;  /* 0x000000ffff0d7224 */ /* 0x000fce00078e0008 */
[----:B-----5:R-:W-:Y:S05]  /*2c660*/  WARPSYNC.COLLECTIVE R15, `(.L_x_875) ;  /* 0x000000000f087348 */ /* 0x020fea0003c00000 */
[----:B------:R0:W1:Y:S02]  /*2c670*/  SHFL.IDX P6, R14, R13, R12, R11 ;  /* 0x0000000c0d0e7389 */ /* 0x00006400000c000b */
[----:B01---5:R-:W-:Y:S01]  /*2c680*/  ENDCOLLECTIVE ;  /* 0x000000000000791b */ /* 0x023fe20003800000 */
.L_x_875:
[----:B------:R-:W-:Y:S05]  /*2c690*/  BSYNC B0 ;  /* 0x0000000000007941 */ /* 0x000fea0003800000 */
.L_x_874:
[----:B------:R-:W-:Y:S05]  /*2c6a0*/  BRA `(.L_x_876) ;  /* 0xffffff9000007947 */ /* 0x000fea000383ffff */
.L_x_692:
[----:B0-----:R-:W2:Y:S02]  /*2c6b0*/  LDL R2, [R1+0x3c] ;  /* 0x00003c0001027983 */ /* 0x001ea40000100800 */
[----:B--2---:R0:W1:Y:S02]  /*2c6c0*/  SYNCS.PHASECHK.TRANS64.TRYWAIT P0, [R0+URZ+0x29880], R2 ;  /* 0x02988002000075a7 */ /* 0x004064000800017f */
[----:B-1----:R-:W-:Y:S05]  /*2c6d0*/  @!P0 NANOSLEEP.SYNCS 0x989680 ;  /* 0x009896800000895d */ /* 0x002fea0003900000 */
[----:B------:R-:W1:Y:S02]  /*2c6e0*/  @!P0 SYNCS.PHASECHK.TRANS64 P0, [R0+URZ+0x29880], R2 ;  /* 0x02988002000085a7 */ /* 0x000e64000800007f */
[----:B-1----:R-:W-:Y:S05]  /*2c6f0*/  @!P0 BRA `(.L_x_692) ;  /* 0xfffffffc00ec8947 */ /* 0x002fea000383ffff */
[----:B------:R-:W-:Y:S05]  /*2c700*/  BRA `(.L_x_877) ;  /* 0xffffff90002c7947 */ /* 0x000fea000383ffff */
.L_x_693:
[----:B------:R-:W-:Y:S01]  /*2c710*/  BSSY B0, `(.L_x_878) ;  /* 0x0000008000007945 */ /* 0x000fe20003800000 */
[----:B------:R-:W-:Y:S01]  /*2c720*/  MOV R13, R3 ;  /* 0x00000003000d7202 */ /* 0x000fe20000000f00 */
[----:B------:R-:W-:Y:S01]  /*2c730*/  IMAD.MOV.U32 R12, RZ, RZ, RZ ;  /* 0x000000ffff0c7224 */ /* 0x000fe200078e00ff */
[----:B------:R-:W-:Y:S01]  /*2c740*/  MOV R15, 0xffffffff ;  /* 0xffffffff000f7802 */ /* 0x000fe20000000f00 */
[----:B------:R-:W-:-:S07]  /*2c750*/  IMAD.MOV.U32 R11, RZ, RZ, 0x1c1f ;  /* 0x00001c1fff0b7424 */ /* 0x000fce00078e00ff */
[----:B------:R-:W-:Y:S05]  /*2c760*/  WARPSYNC.COLLECTIVE R15, `(.L_x_879) ;  /* 0x000000000f087348 */ /* 0x000fea0003c00000 */
[----:B------:R0:W1:Y:S02]  /*2c770*/  SHFL.IDX P6, R14, R13, R12, R11 ;  /* 0x0000000c0d0e7389 */ /* 0x00006400000c000b */
[----:B01----:R-:W-:Y:S01]  /*2c780*/  ENDCOLLECTIVE ;  /* 0x000000000000791b */ /* 0x003fe20003800000 */
.L_x_879:
[----:B------:R-:W-:Y:S05]  /*2c790*/  BSYNC B0 ;  /* 0x0000000000007941 */ /* 0x000fea0003800000 */
.L_x_878:
[----:B------:R-:W-:Y:S01]  /*2c7a0*/  IMAD.MOV.U32 R13, RZ, RZ, R2 ;  /* 0x000000ffff0d7224 */ /* 0x000fe200078e0002 */
[----:B------:R-:W-:Y:S01]  /*2c7b0*/  MOV R12, RZ ;  /* 0x000000ff000c7202 */ /* 0x000fe20000000f00 */
[----:B------:R-:W-:Y:S01]  /*2c7c0*/  IMAD.MOV.U32 R11, RZ, RZ, 0x1c1f ;  /* 0x00001c1fff0b7424 */ /* 0x000fe200078e00ff */
[----:B------:R-:W-:Y:S01]  /*2c7d0*/  LOP3.LUT P2, RZ, R20, 0x2, RZ, 0xc0, !PT ;  /* 0x0000000214ff7812 */ /* 0x000fe2000784c0ff */
[----:B------:R-:W-:Y:S01]  /*2c7e0*/  IMAD.MOV.U32 R15, RZ, RZ, -0x1 ;  /* 0xffffffffff0f7424 */ /* 0x000fe200078e00ff */
[----:B------:R-:W0:Y:S01]  /*2c7f0*/  S2R R20, SR_TID.X ;  /* 0x0000000000147919 */ /* 0x000e220000002100 */
[----:B------:R-:W-:-:S10]  /*2c800*/  IMAD.MOV.U32 R4, RZ, RZ, R14 ;  /* 0x000000ffff047224 */ /* 0x000fd400078e000e */
[----:B0-----:R-:W-:Y:S05]  /*2c810*/  WARPSYNC.COLLECTIVE R15, `(.L_x_880) ;  /* 0x000000000f087348 */ /* 0x001fea0003c00000 */
[----:B------:R1:W2:Y:S02]  /*2c820*/  SHFL.IDX P6, R14, R13, R12, R11 ;  /* 0x0000000c0d0e7389 */ /* 0x0002a400000c000b */
[----:B012---:R-:W-:Y:S01]  /*2c830*/  ENDCOLLECTIVE ;  /* 0x000000000000791b */ /* 0x007fe20003800000 */
.L_x_880:
[----:B------:R-:W2:Y:S01]  /*2c840*/  LDL R15, [R1+0x4] ;  /* 0x00000400010f7983 */ /* 0x000ea20000100800 */
[----:B------:R-:W-:Y:S01]  /*2c850*/  IMAD.MOV.U32 R12, RZ, RZ, R14 ;  /* 0x000000ffff0c7224 */ /* 0x000fe200078e000e */
[----:B------:R-:W-:-:S04]  /*2c860*/  SHF.L.U32 R20, R20, 0x4, RZ ;  /* 0x0000000414147819 */ /* 0x000fc800000006ff */
[----:B------:R-:W-:-:S04]  /*2c870*/  LOP3.LUT R20, R20, 0x30, RZ, 0xc0, !PT ;  /* 0x0000003014147812 */ /* 0x000fc800078ec0ff */
[----:B------:R-:W-:-:S05]  /*2c880*/  IADD3 R20, P0, R20, R12, RZ ;  /* 0x0000000c14147210 */ /* 0x000fca0007f1e0ff */
[----:B------:R-:W-:Y:S01]  /*2c890*/  IMAD.X R21, RZ, RZ, R4, P0 ;  /* 0x000000ffff157224 */ /* 0x000fe200000e0604 */
[----:B------:R-:W-:Y:S02]  /*2c8a0*/  ISETP.LT.OR P0, PT, R8, 0x1, P2 ;  /* 0x000000010800780c */ /* 0x000fe40001701670 */
[----:B------:R-:W-:Y:S01]  /*2c8b0*/  IADD3 R4, R22, R5, R37 ;  /* 0x0000000516047210 */ /* 0x000fe20007ffe025 */
[----:B------:R-:W-:Y:S02]  /*2c8c0*/  IMAD.MOV.U32 R13, RZ, RZ, R3 ;  /* 0x000000ffff0d7224 */ /* 0x000fe400078e0003 */
[----:B------:R-:W-:-:S08]  /*2c8d0*/  IMAD.MOV.U32 R12, RZ, RZ, 0x1 ;  /* 0x00000001ff0c7424 */ /* 0x000fd000078e00ff */
[----:B------:R-:W-:Y:S01]  /*2c8e0*/  @!PT LDS RZ, [RZ] ;  /* 0x00000000fffff984 */ /* 0x000fe20000000800 */
[----:B------:R-:W-:Y:S01]  /*2c8f0*/  @!PT LDS RZ, [RZ] ;  /* 0x00000000fffff984 */ /* 0x000fe20000000800 */
[----:B------:R-:W-:Y:S01]  /*2c900*/  @!PT LDS RZ, [RZ] ;  /* 0x00000000fffff984 */ /* 0x000fe20000000800 */
[----:B------:R0:W-:Y:S01]  /*2c910*/  LDGSTS.E.BYPASS.LTC128B.128 [R4+0xa400], desc[UR50][R20.64], !P0 ;  /* 0x0a40000014047fae */ /* 0x0001e2000c101d72 */
[----:B------:R-:W-:Y:S02]  /*2c920*/  ISETP.LT.OR P0, PT, R8, 0x1, P1 ;  /* 0x000000010800780c */ /* 0x000fe40000f01670 */
[----:B--2---:R-:W-:Y:S02]  /*2c930*/  IADD3 R5, R15, R4, RZ ;  /* 0x000000040f057210 */ /* 0x004fe40007ffe0ff */
[----:B------:R-:W-:-:S09]  /*2c940*/  MOV R15, 0xffffffff ;  /* 0xffffffff000f7802 */ /* 0x000fd20000000f00 */
[----:B------:R0:W-:Y:S02]  /*2c950*/  LDGSTS.E.BYPASS.LTC128B.128 [R5+0xa400], desc[UR50][R20.64+0x40], !P0 ;  /* 0x0a40004014057fae */ /* 0x0001e4000c101d72 */
[----:B0-----:R-:W-:Y:S05]  /*2c960*/  WARPSYNC.COLLECTIVE R15, `(.L_x_881) ;  /* 0x000000000f087348 */ /* 0x001fea0003c00000 */
[----:B------:R1:W2:Y:S02]  /*2c970*/  SHFL.IDX P6, R14, R13, R12, R11 ;  /* 0x0000000c0d0e7389 */ /* 0x0002a400000c000b */
[----:B012---:R-:W-:Y:S01]  /*2c980*/  ENDCOLLECTIVE ;  /* 0x000000000000791b */ /* 0x007fe20003800000 */
.L_x_881:
[----:B------:R-:W0:Y:S01]  /*2c990*/  S2R R20, SR_TID.X ;  /* 0x0000000000147919 */ /* 0x000e220000002100 */
[----:B------:R-:W-:Y:S02]  /*2c9a0*/  IMAD.MOV.U32 R13, RZ, RZ, R2 ;  /* 0x000000ffff0d7224 */ /* 0x000fe400078e0002 */
[----:B------:R-:W-:-:S07]  /*2c9b0*/  IMAD.MOV.U32 R21, RZ, RZ, R14 ;  /* 0x000000ffff157224 */ /* 0x000fce00078e000e */
[----:B0-----:R-:W-:Y:S05]  /*2c9c0*/  WARPSYNC.COLLECTIVE R15, `(.L_x_882) ;  /* 0x000000000f087348 */ /* 0x001fea0003c00000 */
[----:B------:R1:W2:Y:S02]  /*2c9d0*/  SHFL.IDX P6, R14, R13, R12, R11 ;  /* 0x0000000c0d0e7389 */ /* 0x0002a400000c000b */
[----:B012---:R-:W-:Y:S01]  /*2c9e0*/  ENDCOLLECTIVE ;  /* 0x000000000000791b */ /* 0x007fe20003800000 */
.L_x_882:
[----:B------:R-:W-:-:S04]  /*2c9f0*/  SHF.L.U32 R20, R20, 0x4, RZ ;  /* 0x0000000414147819 */ /* 0x000fc800000006ff */
[----:B------:R-:W-:Y:S01]  /*2ca00*/  LOP3.LUT R20, R20, 0x30, RZ, 0xc0, !PT ;  /* 0x0000003014147812 */ /* 0x000fe200078ec0ff */
[----:B------:R-:W-:-:S05]  /*2ca10*/  IMAD.MOV.U32 R12, RZ, RZ, R14 ;  /* 0x000000ffff0c7224 */ /* 0x000fca00078e000e */
[----:B------:R-:W-:-:S05]  /*2ca20*/  IADD3 R20, P0, R20, R12, RZ ;  /* 0x0000000c14147210 */ /* 0x000fca0007f1e0ff */
[----:B------:R-:W-:Y:S01]  /*2ca30*/  IMAD.X R21, RZ, RZ, R21, P0 ;  /* 0x000000ffff157224 */ /* 0x000fe200000e0615 */
[----:B------:R-:W-:Y:S01]  /*2ca40*/  ISETP.LT.OR P0, PT, R8, 0x21, P2 ;  /* 0x000000210800780c */ /* 0x000fe20001701670 */
[----:B------:R-:W-:Y:S01]  /*2ca50*/  IMAD.MOV.U32 R12, RZ, RZ, 0x2 ;  /* 0x00000002ff0c7424 */ /* 0x000fe200078e00ff */
[----:B------:R-:W-:-:S11]  /*2ca60*/  MOV R13, R3 ;  /* 0x00000003000d7202 */ /* 0x000fd60000000f00 */
[----:B------:R-:W-:Y:S05]  /*2ca70*/  WARPSYNC.COLLECTIVE R15, `(.L_x_883) ;  /* 0x000000000f087348 */ /* 0x000fea0003c00000 */
[----:B------:R0:W1:Y:S02]  /*2ca80*/  SHFL.IDX P6, R14, R13, R12, R11 ;  /* 0x0000000c0d0e7389 */ /* 0x00006400000c000b */
[----:B01----:R-:W-:Y:S01]  /*2ca90*/  ENDCOLLECTIVE ;  /* 0x000000000000791b */ /* 0x003fe20003800000 */
.L_x_883:
[----:B------:R-:W-:Y:S01]  /*2caa0*/  @!PT LDS RZ, [RZ] ;  /* 0x00000000fffff984 */ /* 0x000fe20000000800 */
[----:B------:R-:W-:Y:S01]  /*2cab0*/  @!PT LDS RZ, [RZ] ;  /* 0x00000000fffff984 */ /* 0x000fe20000000800 */
[----:B------:R-:W-:Y:S01]  /*2cac0*/  @!PT LDS RZ, [RZ] ;  /* 0x00000000fffff984 */ /* 0x000fe20000000800 */
[----:B------:R-:W-:Y:S01]  /*2cad0*/  LDGSTS.E.BYPASS.LTC128B.128 [R4+0xb400], desc[UR50][R20.64], !P0 ;  /* 0x0b40000014047fae */ /* 0x000fe2000c101d72 */
[----:B------:R-:W-:-:S13]  /*2cae0*/  ISETP.LT.OR P0, PT, R8, 0x21, P1 ;  /* 0x000000210800780c */ /* 0x000fda0000f01670 */
[----:B------:R0:W-:Y:S01]  /*2caf0*/  LDGSTS.E.BYPASS.LTC128B.128 [R5+0xb400], desc[UR50][R20.64+0x40], !P0 ;  /* 0x0b40004014057fae */ /* 0x0001e2000c101d72 */
[----:B------:R-:W-:Y:S01]  /*2cb00*/  MOV R13, R2 ;  /* 0x00000002000d7202 */ /* 0x000fe20000000f00 */
[----:B0-----:R-:W0:Y:S01]  /*2cb10*/  S2R R20, SR_TID.X ;  /* 0x0000000000147919 */ /* 0x001e220000002100 */
[----:B------:R-:W-:-:S07]  /*2cb20*/  IMAD.MOV.U32 R21, RZ, RZ, R14 ;  /* 0x000000ffff157224 */ /* 0x000fce00078e000e */
[----:B0-----:R-:W-:Y:S05]  /*2cb30*/  WARPSYNC.COLLECTIVE R15, `(.L_x_884) ;  /* 0x000000000f087348 */ /* 0x001fea0003c00000 */
[----:B------:R1:W2:Y:S02]  /*2cb40*/  SHFL.IDX P6, R14, R13, R12, R11 ;  /* 0x0000000c0d0e7389 */ /* 0x0002a400000c000b */
[----:B012---:R-:W-:Y:S01]  /*2cb50*/  ENDCOLLECTIVE ;  /* 0x000000000000791b */ /* 0x007fe20003800000 */
.L_x_884:
[----:B------:R-:W-:Y:S02]  /*2cb60*/  IMAD.MOV.U32 R12, RZ, RZ, R14 ;  /* 0x000000ffff0c7224 */ /* 0x000fe400078e000e */
[----:B------:R-:W-:-:S05]  /*2cb70*/  IMAD.SHL.U32 R20, R20, 0x10, RZ ;  /* 0x0000001014147824 */ /* 0x000fca00078e00ff */
[----:B------:R-:W-:-:S04]  /*2cb80*/  LOP3.LUT R20, R20, 0x30, RZ, 0xc0, !PT ;  /* 0x0000003014147812 */ /* 0x000fc800078ec0ff */
[----:B------:R-:W-:-:S04]  /*2cb90*/  IADD3 R20, P0, R20, R12, RZ ;  /* 0x0000000c14147210 */ /* 0x000fc80007f1e0ff */
[----:B------:R-:W-:Y:S02]  /*2cba0*/  IADD3.X R21, RZ, R21, RZ, P0, !PT ;  /* 0x00000015ff157210 */ /* 0x000fe400007fe4ff */
[----:B------:R-:W-:-:S13]  /*2cbb0*/  ISETP.LT.OR P0, PT, R8, 0x41, P2 ;  /* 0x000000410800780c */ /* 0x000fda0001701670 */
[----:B------:R-:W-:Y:S01]  /*2cbc0*/  @!PT LDS RZ, [RZ] ;  /* 0x00000000fffff984 */ /* 0x000fe20000000800 */
[----:B------:R-:W-:Y:S01]  /*2cbd0*/  @!PT LDS RZ, [RZ] ;  /* 0x00000000fffff984 */ /* 0x000fe20000000800 */
[----:B------:R-:W-:Y:S01]  /*2cbe0*/  @!PT LDS RZ, [RZ] ;  /* 0x00000000fffff984 */ /* 0x000fe20000000800 */
[----:B------:R0:W-:Y:S01]  /*2cbf0*/  LDGSTS.E.BYPASS.LTC128B.128 [R4+0xc400], desc[UR50][R20.64], !P0 ;  /* 0x0c40000014047fae */ /* 0x0001e2000c101d72 */
[----:B------:R-:W-:-:S13]  /*2cc00*/  ISETP.LT.OR P0, PT, R8, 0x41, P1 ;  /* 0x000000410800780c */ /* 0x000fda0000f01670 */
[----:B------:R0:W-:Y:S04]  /*2cc10*/  LDGSTS.E.BYPASS.LTC128B.128 [R5+0xc400], desc[UR50][R20.64+0x40], !P0 ;  /* 0x0c40004014057fae */ /* 0x0001e8000c101d72 */
[----:B------:R0:W5:Y:S01]  /*2cc20*/  LDL.LU R21, [R1] ;  /* 0x0000000001157983 */ /* 0x0001620000300800 */
[----:B------:R-:W-:Y:S02]  /*2cc30*/  IMAD.MOV.U32 R13, RZ, RZ, R3 ;  /* 0x000000ffff0d7224 */ /* 0x000fe400078e0003 */
[----:B------:R-:W-:-:S07]  /*2cc40*/  IMAD.MOV.U32 R12, RZ, RZ, 0x3 ;  /* 0x00000003ff0c7424 */ /* 0x000fce00078e00ff */
[----:B0----5:R-:W-:Y:S05]  /*2cc50*/  WARPSYNC.COLLECTIVE R15, `(.L_x_885) ;  /* 0x000000000f087348 */ /* 0x021fea0003c00000 */
[----:B------:R1:W2:Y:S02]  /*2cc60*/  SHFL.IDX P6, R14, R13, R12, R11 ;  /* 0x0000000c0d0e7389 */ /* 0x0002a400000c000b */
[----:B012--5:R-:W-:Y:S01]  /*2cc70*/  ENDCOLLECTIVE ;  /* 0x000000000000791b */ /* 0x027fe20003800000 */
.L_x_885:
[----:B------:R-:W0:Y:S01]  /*2cc80*/  S2R R20, SR_TID.X ;  /* 0x0000000000147919 */ /* 0x000e220000002100 */
[----:B------:R-:W-:Y:S01]  /*2cc90*/  IMAD.MOV.U32 R13, RZ, RZ, R2 ;  /* 0x000000ffff0d7224 */ /* 0x000fe200078e0002 */
[----:B------:R-:W-:-:S07]  /*2cca0*/  MOV R3, R14 ;  /* 0x0000000e00037202 */ /* 0x000fce0000000f00 */
[----:B0-----:R-:W-:Y:S05]  /*2ccb0*/  WARPSYNC.COLLECTIVE R15, `(.L_x_886) ;  /* 0x000000000f087348 */ /* 0x001fea0003c00000 */
[----:B------:R1:W2:Y:S02]  /*2ccc0*/  SHFL.IDX P6, R14, R13, R12, R11 ;  /* 0x0000000c0d0e7389 */ /* 0x0002a400000c000b */
[----:B012---:R-:W-:Y:S01]  /*2ccd0*/  ENDCOLLECTIVE ;  /* 0x000000000000791b */ /* 0x007fe20003800000 */
.L_x_886:
[----:B------:R-:W-:-:S05]  /*2cce0*/  IMAD.SHL.U32 R20, R20, 0x10, RZ ;  /* 0x0000001014147824 */ /* 0x000fca00078e00ff */
[----:B------:R-:W-:Y:S02]  /*2ccf0*/  LOP3.LUT R20, R20, 0x30, RZ, 0xc0, !PT ;  /* 0x0000003014147812 */ /* 0x000fe400078ec0ff */
[----:B------:R-:W-:-:S04]  /*2cd00*/  MOV R2, R14 ;  /* 0x0000000e00027202 */ /* 0x000fc80000000f00 */
[----:B------:R-:W-:-:S05]  /*2cd10*/  IADD3 R2, P0, R20, R2, RZ ;  /* 0x0000000214027210 */ /* 0x000fca0007f1e0ff */
[----:B------:R-:W-:Y:S01]  /*2cd20*/  IMAD.X R3, RZ, RZ, R3, P0 ;  /* 0x000000ffff037224 */ /* 0x000fe200000e0603 */
[----:B------:R-:W-:Y:S01]  /*2cd30*/  ISETP.LT.OR P0, PT, R8, 0x61, P2 ;  /* 0x000000610800780c */ /* 0x000fe20001701670 */
[----:B------:R-:W-:Y:S01]  /*2cd40*/  IMAD.MOV.U32 R13, RZ, RZ, R26 ;  /* 0x000000ffff0d7224 */ /* 0x000fe200078e001a */
[----:B------:R-:W-:-:S11]  /*2cd50*/  MOV R12, RZ ;  /* 0x000000ff000c7202 */ /* 0x000fd60000000f00 */
[----:B------:R-:W-:Y:S05]  /*2cd60*/  WARPSYNC.COLLECTIVE R15, `(.L_x_887) ;  /* 0x000000000f087348 */ /* 0x000fea0003c00000 */
[----:B------:R0:W1:Y:S02]  /*2cd70*/  SHFL.IDX P6, R14, R13, R12, R11 ;  /* 0x0000000c0d0e7389 */ /* 0x00006400000c000b */
[----:B01----:R-:W-:Y:S01]  /*2cd80*/  ENDCOLLECTIVE ;  /* 0x000000000000791b */ /* 0x003fe20003800000 */
.L_x_887:
[----:B------:R-:W-:Y:S01]  /*2cd90*/  @!PT LDS RZ, [RZ] ;  /* 0x00000000fffff984 */ /* 0x000fe20000000800 */
[----:B------:R-:W-:Y:S01]  /*2cda0*/  @!PT LDS RZ, [RZ] ;  /* 0x00000000fffff984 */ /* 0x000fe20000000800 */
[----:B------:R-:W-:Y:S01]  /*2cdb0*/  @!PT LDS RZ, [RZ] ;  /* 0x00000000fffff984 */ /* 0x000fe20000000800 */
[----:B------:R-:W-:Y:S01]  /*2cdc0*/  LDGSTS.E.BYPASS.LTC128B.128 [R4+0xd400], desc[UR50][R2.64], !P0 ;  /* 0x0d40000002047fae */ /* 0x000fe2000c101d72 */
[----:B------:R-:W-:-:S13]  /*2cdd0*/  ISETP.LT.OR P0, PT, R8, 0x61, P1 ;  /* 0x000000610800780c */ /* 0x000fda0000f01670 */
[----:B------:R0:W-:Y:S01]  /*2cde0*/  LDGSTS.E.BYPASS.LTC128B.128 [R5+0xd400], desc[UR50][R2.64+0x40], !P0 ;  /* 0x0d40004002057fae */ /* 0x0001e2000c101d72 */
[----:B------:R-:W-:Y:S01]  /*2cdf0*/  ISETP.GE.AND P0, PT, R8, 0x81, PT ;  /* 0x000000810800780c */ /* 0x000fe20003f06270 */
[----:B------:R-:W-:Y:S02]  /*2ce00*/  IMAD.MOV.U32 R13, RZ, RZ, R27 ;  /* 0x000000ffff0d7224 */ /* 0x000fe400078e001b */
[----:B0-----:R-:W-:-:S10]  /*2ce10*/  IMAD.MOV.U32 R3, RZ, RZ, R14 ;  /* 0x000000ffff037224 */ /* 0x001fd400078e000e */
[----:B------:R-:W-:Y:S05]  /*2ce20*/  WARPSYNC.COLLECTIVE R15, `(.L_x_888) ;  /* 0x000000000f087348 */ /* 0x000fea0003c00000 */
[----:B------:R0:W1:Y:S02]  /*2ce30*/  SHFL.IDX P6, R14, R13, R12, R11 ;  /* 0x0000000c0d0e7389 */ /* 0x00006400000c000b */
[----:B01----:R-:W-:Y:S01]  /*2ce40*/  ENDCOLLECTIVE ;  /* 0x000000000000791b */ /* 0x003fe20003800000 */
.L_x_888:
[C---:B------:R-:W-:Y:S02]  /*2ce50*/  ISETP.GE.AND P4, PT, R8.reuse, 0x21, PT ;  /* 0x000000210800780c */ /* 0x040fe40003f86270 */
[C---:B------:R-:W-:Y:S02]  /*2ce60*/  ISETP.GE.AND P3, PT, R8.reuse, 0x41, PT ;  /* 0x000000410800780c */ /* 0x040fe40003f66270 */
[----:B------:R-:W-:Y:S02]  /*2ce70*/  ISETP.GE.AND P2, PT, R8, 0x61, PT ;  /* 0x000000610800780c */ /* 0x000fe40003f46270 */
[----:B------:R-:W-:Y:S02]  /*2ce80*/  MOV R2, R14 ;  /* 0x0000000e00027202 */ /* 0x000fe40000000f00 */
[----:B------:R-:W-:-:S04]  /*2ce90*/  LOP3.LUT R21, R21, 0xffffff7f, RZ, 0xc0, !PT ;  /* 0xffffff7f15157812 */ /* 0x000fc800078ec0ff */
[----:B------:R-:W-:-:S05]  /*2cea0*/  @P0 LOP3.LUT R21, R21, 0x80, RZ, 0xfc, !PT ;  /* 0x0000008015150812 */ /* 0x000fca00078efcff */
[----:B------:R3:W-:Y:S01]  /*2ceb0*/  STL [R1], R21 ;  /* 0x0000001501007387 */ /* 0x0007e20000100800 */
[----:B------:R-:W-:Y:S05]  /*2cec0*/  BRA `(.L_x_889) ;  /* 0xffffff8c00bc7947 */ /* 0x000fea000383ffff */
.L_x_698:
[----:B-1----:R-:W2:Y:S02]  /*2ced0*/  LDL R2, [R1+0x3c] ;  /* 0x00003c0001027983 */ /* 0x002ea40000100800 */
[----:B--2---:R1:W2:Y:S02]  /*2cee0*/  SYNCS.PHASECHK.TRANS64.TRYWAIT P0, [R0+URZ+0x29840], R2 ;  /* 0x02984002000075a7 */ /* 0x0042a4000800017f */
[----:B--2---:R-:W-:Y:S05]  /*2cef0*/  @!P0 NANOSLEEP.SYNCS 0x989680 ;  /* 0x009896800000895d */ /* 0x004fea0003900000 */
[----:B------:R-:W2:Y:S02]  /*2cf00*/  @!P0 SYNCS.PHASECHK.TRANS64 P0, [R0+URZ+0x29840], R2 ;  /* 0x02984002000085a7 */ /* 0x000ea4000800007f */
[----:B--2---:R-:W-:Y:S05]  /*2cf10*/  @!P0 BRA `(.L_x_698) ;  /* 0xfffffffc00ec8947 */ /* 0x004fea000383ffff */
[----:B------:R-:W-:Y:S05]  /*2cf20*/  BRA `(.L_x_890) ;  /* 0xffffff90002c7947 */ /* 0x000fea000383ffff */
.L_x_699:
[----:B------:R-:W-:Y:S01]  /*2cf30*/  BSSY B0, `(.L_x_891) ;  /* 0x0000008000007945 */ /* 0x000fe20003800000 */
[----:B------:R-:W-:Y:S01]  /*2cf40*/  IMAD.MOV.U32 R13, RZ, RZ, R6 ;  /* 0x000000ffff0d7224 */ /* 0x000fe200078e0006 */
[----:B------:R-:W-:Y:S01]  /*2cf50*/  MOV R11, 0x1c1f ;  /* 0x00001c1f000b7802 */ /* 0x000fe20000000f00 */
[----:B------:R-:W-:Y:S02]  /*2cf60*/  IMAD.MOV.U32 R12, RZ, RZ, RZ ;  /* 0x000000ffff0c7224 */ /* 0x000fe400078e00ff */
[----:B------:R-:W-:-:S07]  /*2cf70*/  IMAD.MOV.U32 R15, RZ, RZ, -0x1 ;  /* 0xffffffffff0f7424 */ /* 0x000fce00078e00ff */
[----:B0----5:R-:W-:Y:S05]  /*2cf80*/  WARPSYNC.COLLECTIVE R15, `(.L_x_892) ;  /* 0x000000000f087348 */ /* 0x021fea0003c00000 */
[----:B------:R1:W2:Y:S02]  /*2cf90*/  SHFL.IDX P6, R14, R13, R12, R11 ;  /* 0x0000000c0d0e7389 */ /* 0x0002a400000c000b */
[----:B012--5:R-:W-:Y:S01]  /*2cfa0*/  ENDCOLLECTIVE ;  /* 0x000000000000791b */ /* 0x027fe20003800000 */
.L_x_892:
[----:B------:R-:W-:Y:S05]  /*2cfb0*/  BSYNC B0 ;  /* 0x0000000000007941 */ /* 0x000fea0003800000 */
.L_x_891:
[----:B------:R-:W0:Y:S01]  /*2cfc0*/  S2R R9, SR_TID.X ;  /* 0x0000000000097919 */ /* 0x000e220000002100 */
[----:B------:R-:W-:Y:S01]  /*2cfd0*/  MOV R13, R5 ;  /* 0x00000005000d7202 */ /* 0x000fe20000000f00 */
[----:B------:R-:W-:Y:S01]  /*2cfe0*/  IMAD.MOV.U32 R12, RZ, RZ, RZ ;  /* 0x000000ffff0c7224 */ /* 0x000fe200078e00ff */
[----:B------:R-:W-:Y:S01]  /*2cff0*/  MOV R15, 0xffffffff ;  /* 0xffffffff000f7802 */ /* 0x000fe20000000f00 */
[----:B------:R-:W-:Y:S01]  /*2d000*/  IMAD.MOV.U32 R11, RZ, RZ, 0x1c1f ;  /* 0x00001c1fff0b7424 */ /* 0x000fe200078e00ff */
[----:B------:R-:W-:Y:S01]  /*2d010*/  LOP3.LUT P1, RZ, R20, 0x4, RZ, 0xc0, !PT ;  /* 0x0000000414ff7812 */ /* 0x000fe2000782c0ff */
[----:B------:R-:W-:Y:S02]  /*2d020*/  IMAD.MOV.U32 R2, RZ, RZ, R14 ;  /* 0x000000ffff027224 */ /* 0x000fe400078e000e */
[----:B------:R-:W-:-:S10]  /*2d030*/  @P4 IMAD.IADD R21, R22, 0x1, R4 ;  /* 0x0000000116154824 */ /* 0x000fd400078e0204 */
[----:B0-----:R-:W-:Y:S05]  /*2d040*/  WARPSYNC.COLLECTIVE R15, `(.L_x_893) ;  /* 0x000000000f087348 */ /* 0x001fea0003c00000 */
[----:B------:R1:W2:Y:S02]  /*2d050*/  SHFL.IDX P6, R14, R13, R12, R11 ;  /* 0x0000000c0d0e7389 */ /* 0x0002a400000c000b */
[----:B012---:R-:W-:Y:S01]  /*2d060*/  ENDCOLLECTIVE ;  /* 0x000000000000791b */ /* 0x007fe20003800000 */
.L_x_893:
[----:B------:R-:W-:Y:S01]  /*2d070*/  IMAD.MOV.U32 R13, RZ, RZ, R6 ;  /* 0x000000ffff0d7224 */ /* 0x000fe200078e0006 */
[----:B------:R-:W-:Y:S01]  /*2d080*/  MOV R12, 0x1 ;  /* 0x00000001000c7802 */ /* 0x000fe20000000f00 */
[----:B------:R-:W-:Y:S01]  /*2d090*/  IMAD.SHL.U32 R26, R9, 0x10, RZ ;  /* 0x00000010091a7824 */ /* 0x000fe200078e00ff */
[----:B------:R-:W-:Y:S01]  /*2d0a0*/  LOP3.LUT P6, RZ, R20, 0x8, RZ, 0xc0, !PT ;  /* 0x0000000814ff7812 */ /* 0x000fe200078cc0ff */
[----:B------:R-:W-:Y:S02]  /*2d0b0*/  IMAD.MOV.U32 R3, RZ, RZ, R14 ;  /* 0x000000ffff037224 */ /* 0x000fe400078e000e */
[----:B------:R-:W-:Y:S01]  /*2d0c0*/  @P5 IMAD.IADD R9, R22, 0x1, R4 ;  /* 0x0000000116095824 */ /* 0x000fe200078e0204 */
[----:B------:R-:W-:-:S04]  /*2d0d0*/  LOP3.LUT R26, R26, 0x30, RZ, 0xc0, !PT ;  /* 0x000000301a1a7812 */ /* 0x000fc800078ec0ff */
[----:B------:R-:W-:-:S04]  /*2d0e0*/  @P5 IADD3 R3, P0, R26, R3, RZ ;  /* 0x000000031a035210 */ /* 0x000fc80007f1e0ff */
[----:B------:R-:W-:Y:S02]  /*2d0f0*/  @P5 IADD3.X R2, RZ, R2, RZ, P0, !PT ;  /* 0x00000002ff025210 */ /* 0x000fe400007fe4ff */
[----:B------:R-:W-:Y:S02]  /*2d100*/  LOP3.LUT P0, RZ, R20, 0x10, RZ, 0xc0, !PT ;  /* 0x0000001014ff7812 */ /* 0x000fe4000780c0ff */
        /* <DEDUP_REMOVED lines=11> */
.L_x_894:
[----:B------:R-:W-:Y:S01]  /*2d1c0*/  @!PT LDS RZ, [RZ] ;  /* 0x00000000fffff984 */ /* 0x000fe20000000800 */
[----:B------:R-:W-:Y:S01]  /*2d1d0*/  @!PT LDS RZ, [RZ] ;  /* 0x00000000fffff984 */ /* 0x000fe20000000800 */
[----:B------:R-:W-:Y:S01]  /*2d1e0*/  @!PT LDS RZ, [RZ] ;  /* 0x00000000fffff984 */ /* 0x000fe20000000800 */
[----:B------:R0:W-:Y:S01]  /*2d1f0*/  @P5 LDGSTS.E.BYPASS.LTC128B.128 [R9+0x1f400], desc[UR50][R2.64+0x80], !P1 ;  /* 0x1f40008002095fae */ /* 0x0001e2000c901d72 */
[----:B------:R-:W-:Y:S01]  /*2d200*/  LOP3.LUT P5, RZ, R20, 0x8, RZ, 0xc0, !PT ;  /* 0x0000000814ff7812 */ /* 0x000fe200078ac0ff */
[----:B------:R-:W-:Y:S01]  /*2d210*/  IMAD.MOV.U32 R13, RZ, RZ, R5 ;  /* 0x000000ffff0d7224 */ /* 0x000fe200078e0005 */
[----:B0-----:R-:W-:Y:S01]  /*2d220*/  @P3 IADD3 R9, R22, R4, RZ ;  /* 0x0000000416093210 */ /* 0x001fe20007ffe0ff */
[----:B------:R-:W-:-:S10]  /*2d230*/  IMAD.MOV.U32 R2, RZ, RZ, R14 ;  /* 0x000000ffff027224 */ /* 0x000fd400078e000e */
[----:B------:R-:W-:Y:S05]  /*2d240*/  WARPSYNC.COLLECTIVE R15, `(.L_x_895) ;  /* 0x000000000f087348 */ /* 0x000fea0003c00000 */
[----:B------:R0:W1:Y:S02]  /*2d250*/  SHFL.IDX P6, R14, R13, R12, R11 ;  /* 0x0000000c0d0e7389 */ /* 0x00006400000c000b */
[----:B01----:R-:W-:Y:S01]  /*2d260*/  ENDCOLLECTIVE ;  /* 0x000000000000791b */ /* 0x003fe20003800000 */
.L_x_895:
[----:B------:R-:W-:Y:S01]  /*2d270*/  MOV R13, R6 ;  /* 0x00000006000d7202 */ /* 0x000fe20000000f00 */
[----:B------:R-:W-:Y:S01]  /*2d280*/  IMAD.MOV.U32 R12, RZ, RZ, 0x2 ;  /* 0x00000002ff0c7424 */ /* 0x000fe200078e00ff */
[----:B------:R-:W-:Y:S02]  /*2d290*/  MOV R3, R14 ;  /* 0x0000000e00037202 */ /* 0x000fe40000000f00 */
[----:B------:R-:W-:Y:S02]  /*2d2a0*/  LOP3.LUT P6, RZ, R20, 0x10, RZ, 0xc0, !PT ;  /* 0x0000001014ff7812 */ /* 0x000fe400078cc0ff */
        /* <DEDUP_REMOVED lines=12> */
.L_x_896:
[----:B------:R-:W-:Y:S01]  /*2d370*/  @!PT LDS RZ, [RZ] ;  /* 0x00000000fffff984 */ /* 0x000fe20000000800 */
[----:B------:R-:W-:Y:S01]  /*2d380*/  @!PT LDS RZ, [RZ] ;  /* 0x00000000fffff984 */ /* 0x000fe20000000800 */
[----:B------:R-:W-:Y:S01]  /*2d390*/  @!PT LDS RZ, [RZ] ;  /* 0x00000000fffff984 */ /* 0x000fe20000000800 */
[----:B------:R-:W-:Y:S04]  /*2d3a0*/  @P4 LDGSTS.E.BYPASS.LTC128B.128 [R21+0x1d400], desc[UR50][R2.64+0x40], !P5 ;  /* 0x1d40004002154fae */ /* 0x000fe8000e901d72 */
[----:B------:R0:W-:Y:S01]  /*2d3b0*/  @P4 LDGSTS.E.BYPASS.LTC128B.128 [R21+0x1fc00], desc[UR50][R2.64+0x80], !P1 ;  /* 0x1fc0008002154fae */ /* 0x0001e2000c901d72 */
[----:B------:R-:W-:Y:S02]  /*2d3c0*/  LOP3.LUT P4, RZ, R20, 0x10, RZ, 0xc0, !PT ;  /* 0x0000001014ff7812 */ /* 0x000fe4000788c0ff */
[----:B------:R-:W-:Y:S01]  /*2d3d0*/  MOV R13, R5 ;  /* 0x00000005000d7202 */ /* 0x000fe20000000f00 */
[----:B0-----:R-:W-:Y:S02]  /*2d3e0*/  @P2 IMAD.IADD R21, R22, 0x1, R4 ;  /* 0x0000000116152824 */ /* 0x001fe400078e0204 */
[----:B------:R-:W-:-:S08]  /*2d3f0*/  IMAD.MOV.U32 R2, RZ, RZ, R14 ;  /* 0x000000ffff027224 */ /* 0x000fd000078e000e */
[----:B------:R-:W-:Y:S05]  /*2d400*/  WARPSYNC.COLLECTIVE R15, `(.L_x_897) ;  /* 0x000000000f087348 */ /* 0x000fea0003c00000 */
[----:B------:R0:W1:Y:S02]  /*2d410*/  SHFL.IDX P6, R14, R13, R12, R11 ;  /* 0x0000000c0d0e7389 */ /* 0x00006400000c000b */
[----:B01----:R-:W-:Y:S01]  /*2d420*/  ENDCOLLECTIVE ;  /* 0x000000000000791b */ /* 0x003fe20003800000 */
.L_x_897:
[----:B------:R-:W-:Y:S02]  /*2d430*/  IMAD.MOV.U32 R13, RZ, RZ, R6 ;  /* 0x000000ffff0d7224 */ /* 0x000fe400078e0006 */
[----:B------:R-:W-:Y:S02]  /*2d440*/  IMAD.MOV.U32 R12, RZ, RZ, 0x3 ;  /* 0x00000003ff0c7424 */ /* 0x000fe400078e00ff */
[----:B------:R-:W-:-:S07]  /*2d450*/  IMAD.MOV.U32 R3, RZ, RZ, R14 ;  /* 0x000000ffff037224 */ /* 0x000fce00078e000e */
[----:B------:R-:W-:Y:S05]  /*2d460*/  WARPSYNC.COLLECTIVE R15, `(.L_x_898) ;  /* 0x000000000f087348 */ /* 0x000fea0003c00000 */
[----:B------:R0:W1:Y:S02]  /*2d470*/  SHFL.IDX P6, R14, R13, R12, R11 ;  /* 0x0000000c0d0e7389 */ /* 0x00006400000c000b */
[----:B01----:R-:W-:Y:S01]  /*2d480*/  ENDCOLLECTIVE ;  /* 0x000000000000791b */ /* 0x003fe20003800000 */
.L_x_898:
[----:B------:R-:W-:-:S05]  /*2d490*/  @P3 IADD3 R3, P0, R26, R3, RZ ;  /* 0x000000031a033210 */ /* 0x000fca0007f1e0ff */
[----:B------:R-:W-:-:S05]  /*2d4a0*/  @P3 IMAD.X R2, RZ, RZ, R2, P0 ;  /* 0x000000ffff023224 */ /* 0x000fca00000e0602 */
[----:B------:R-:W-:Y:S01]  /*2d4b0*/  @P3 LOP3.LUT R3, R3, R2, RZ, 0x3c, !PT ;  /* 0x0000000203033212 */ /* 0x000fe200078e3cff */
[----:B------:R-:W-:-:S03]  /*2d4c0*/  IMAD.MOV.U32 R13, RZ, RZ, R5 ;  /* 0x000000ffff0d7224 */ /* 0x000fc600078e0005 */
[----:B------:R-:W-:-:S04]  /*2d4d0*/  @P3 LOP3.LUT R2, R3, R2, RZ, 0x3c, !PT ;  /* 0x0000000203023212 */ /* 0x000fc800078e3cff */
[----:B------:R-:W-:Y:S02]  /*2d4e0*/  @P3 LOP3.LUT R3, R3, R2, RZ, 0x3c, !PT ;  /* 0x0000000203033212 */ /* 0x000fe400078e3cff */
[----:B------:R-:W-:-:S07]  /*2d4f0*/  MOV R6, R14 ;  /* 0x0000000e00067202 */ /* 0x000fce0000000f00 */
[----:B------:R-:W-:Y:S05]  /*2d500*/  WARPSYNC.COLLECTIVE R15, `(.L_x_899) ;  /* 0x000000000f087348 */ /* 0x000fea0003c00000 */
[----:B------:R0:W1:Y:S02]  /*2d510*/  SHFL.IDX P6, R14, R13, R12, R11 ;  /* 0x0000000c0d0e7389 */ /* 0x00006400000c000b */
[----:B01----:R-:W-:Y:S01]  /*2d520*/  ENDCOLLECTIVE ;  /* 0x000000000000791b */ /* 0x003fe20003800000 */
.L_x_899:
        /* <DEDUP_REMOVED lines=12> */
.L_x_900:
[----:B------:R-:W-:-:S04]  /*2d5f0*/  @P2 IADD3 R2, P0, R26, R2, RZ ;  /* 0x000000021a022210 */ /* 0x000fc80007f1e0ff */
[----:B------:R-:W-:-:S05]  /*2d600*/  @P2 IADD3.X R3, RZ, R6, RZ, P0, !PT ;  /* 0x00000006ff032210 */ /* 0x000fca00007fe4ff */
[----:B------:R-:W-:Y:S01]  /*2d610*/  @!PT LDS RZ, [RZ] ;  /* 0x00000000fffff984 */ /* 0x000fe20000000800 */
[----:B------:R-:W-:Y:S01]  /*2d620*/  @!PT LDS RZ, [RZ] ;  /* 0x00000000fffff984 */ /* 0x000fe20000000800 */
[----:B------:R-:W-:Y:S01]  /*2d630*/  @!PT LDS RZ, [RZ] ;  /* 0x00000000fffff984 */ /* 0x000fe20000000800 */
[----:B------:R-:W-:Y:S01]  /*2d640*/  @P2 LDGSTS.E.BYPASS.LTC128B.128 [R21+0x1bc00], desc[UR50][R2.64], !P4 ;  /* 0x1bc0000002152fae */ /* 0x000fe2000e101d72 */
[----:B------:R-:W-:-:S03]  /*2d650*/  IMAD.MOV.U32 R13, RZ, RZ, R8 ;  /* 0x000000ffff0d7224 */ /* 0x000fc600078e0008 */
[----:B------:R-:W-:Y:S04]  /*2d660*/  @P2 LDGSTS.E.BYPASS.LTC128B.128 [R21+0x1e400], desc[UR50][R2.64+0x40], !P5 ;  /* 0x1e40004002152fae */ /* 0x000fe8000e901d72 */
[----:B------:R0:W-:Y:S02]  /*2d670*/  @P2 LDGSTS.E.BYPASS.LTC128B.128 [R21+0x20c00], desc[UR50][R2.64+0x80], !P1 ;  /* 0x20c0008002152fae */ /* 0x0001e4000c901d72 */
[----:B0-----:R-:W-:-:S07]  /*2d680*/  IMAD.MOV.U32 R3, RZ, RZ, R14 ;  /* 0x000000ffff037224 */ /* 0x001fce00078e000e */
[----:B------:R-:W-:Y:S05]  /*2d690*/  WARPSYNC.COLLECTIVE R15, `(.L_x_901) ;  /* 0x000000000f087348 */ /* 0x000fea0003c00000 */
[----:B------:R0:W1:Y:S02]  /*2d6a0*/  SHFL.IDX P6, R14, R13, R12, R11 ;  /* 0x0000000c0d0e7389 */ /* 0x00006400000c000b */
[----:B01----:R-:W-:Y:S01]  /*2d6b0*/  ENDCOLLECTIVE ;  /* 0x000000000000791b */ /* 0x003fe20003800000 */
.L_x_901:
[----:B------:R-:W-:Y:S01]  /*2d6c0*/  MOV R2, R14 ;  /* 0x0000000e00027202 */ /* 0x000fe20000000f00 */
[----:B------:R-:W-:Y:S06]  /*2d6d0*/  BRA `(.L_x_902) ;  /* 0xffffff8c00a07947 */ /* 0x000fec000383ffff */
.L_x_706:
[----:B------:R-:W-:Y:S01]  /*2d6e0*/  IMAD.MOV.U32 R13, RZ, RZ, R4 ;  /* 0x000000ffff0d7224 */ /* 0x000fe200078e0004 */
[----:B------:R-:W-:Y:S01]  /*2d6f0*/  MOV R11, 0x1c1f ;  /* 0x00001c1f000b7802 */ /* 0x000fe20000000f00 */
[----:B------:R-:W-:Y:S02]  /*2d700*/  IMAD.MOV.U32 R12, RZ, RZ, RZ ;  /* 0x000000ffff0c7224 */ /* 0x000fe400078e00ff */
[----:B------:R-:W-:Y:S02]  /*2d710*/  IMAD.MOV.U32 R15, RZ, RZ, -0x1 ;  /* 0xffffffffff0f7424 */ /* 0x000fe400078e00ff */
[----:B-----5:R-:W-:Y:S02]  /*2d720*/  IMAD R6, R17, R8, RZ ;  /* 0x0000000811067224 */ /* 0x020fe400078e02ff */
[----:B------:R-:W-:-:S07]  /*2d730*/  IMAD.IADD R0, R10, 0x1, R0 ;  /* 0x000000010a007824 */ /* 0x000fce00078e0200 */
[----:B------:R-:W-:Y:S05]  /*2d740*/  WARPSYNC.COLLECTIVE R15, `(.L_x_903) ;  /* 0x000000000f087348 */ /* 0x000fea0003c00000 */
[----:B------:R0:W1:Y:S02]  /*2d750*/  SHFL.IDX P6, R14, R13, R12, R11 ;  /* 0x0000000c0d0e7389 */ /* 0x00006400000c000b */
[----:B01----:R-:W-:Y:S01]  /*2d760*/  ENDCOLLECTIVE ;  /* 0x000000000000791b */ /* 0x003fe20003800000 */
.L_x_903:
[C---:B------:R-:W-:Y:S01]  /*2d770*/  VIADD R7, R0.reuse, 0x20 ;  /* 0x0000002000077836 */ /* 0x040fe20000000000 */
[----:B------:R-:W-:Y:S02]  /*2d780*/  ISETP.GE.AND P0, PT, R0, R6, PT ;  /* 0x000000060000720c */ /* 0x000fe40003f06270 */
[----:B------:R-:W-:Y:S01]  /*2d790*/  MOV R13, R5 ;  /* 0x00000005000d7202 */ /* 0x000fe20000000f00 */
[----:B------:R-:W-:-:S10]  /*2d7a0*/  IMAD.MOV.U32 R2, RZ, RZ, R14 ;  /* 0x000000ffff027224 */ /* 0x000fd400078e000e */
[----:B------:R-:W-:Y:S05]  /*2d7b0*/  WARPSYNC.COLLECTIVE R15, `(.L_x_904) ;  /* 0x000000000f087348 */ /* 0x000fea0003c00000 */
[----:B------:R0:W1:Y:S02]  /*2d7c0*/  SHFL.IDX P6, R14, R13, R12, R11 ;  /* 0x0000000c0d0e7389 */ /* 0x00006400000c000b */
[----:B01----:R-:W-:Y:S01]  /*2d7d0*/  ENDCOLLECTIVE ;  /* 0x000000000000791b */ /* 0x003fe20003800000 */
.L_x_904:
[----:B------:R-:W-:Y:S01]  /*2d7e0*/  IMAD.MOV.U32 R13, RZ, RZ, R4 ;  /* 0x000000ffff0d7224 */ /* 0x000fe200078e0004 */
[----:B------:R-:W-:Y:S01]  /*2d7f0*/  MOV R12, 0x1 ;  /* 0x00000001000c7802 */ /* 0x000fe20000000f00 */
[----:B------:R-:W-:-:S07]  /*2d800*/  IMAD.MOV.U32 R3, RZ, RZ, R14 ;  /* 0x000000ffff037224 */ /* 0x000fce00078e000e */
[----:B------:R-:W-:Y:S05]  /*2d810*/  WARPSYNC.COLLECTIVE R15, `(.L_x_905) ;  /* 0x000000000f087348 */ /* 0x000fea0003c00000 */
[----:B------:R0:W1:Y:S02]  /*2d820*/  SHFL.IDX P6, R14, R13, R12, R11 ;  /* 0x0000000c0d0e7389 */ /* 0x00006400000c000b */
[----:B01----:R-:W-:Y:S01]  /*2d830*/  ENDCOLLECTIVE ;  /* 0x000000000000791b */ /* 0x003fe20003800000 */
.L_x_905:
[----:B------:R-:W-:-:S04]  /*2d840*/  @!P0 IADD3 R3, P4, R20, R3, RZ ;  /* 0x0000000314038210 */ /* 0x000fc80007f9e0ff */
[----:B------:R-:W-:-:S04]  /*2d850*/  @!P0 IADD3.X R2, RZ, R2, RZ, P4, !PT ;  /* 0x00000002ff028210 */ /* 0x000fc800027fe4ff */
[----:B------:R-:W-:Y:S01]  /*2d860*/  @!P0 LOP3.LUT R3, R3, R2, RZ, 0x3c, !PT ;  /* 0x0000000203038212 */ /* 0x000fe200078e3cff */
[----:B------:R-:W-:-:S03]  /*2d870*/  IMAD.MOV.U32 R13, RZ, RZ, R5 ;  /* 0x000000ffff0d7224 */ /* 0x000fc600078e0005 */
[----:B------:R-:W-:-:S04]  /*2d880*/  @!P0 LOP3.LUT R2, R3, R2, RZ, 0x3c, !PT ;  /* 0x0000000203028212 */ /* 0x000fc800078e3cff */
[----:B------:R-:W-:-:S05]  /*2d890*/  @!P0 LOP3.LUT R3, R3, R2, RZ, 0x3c, !PT ;  /* 0x0000000203038212 */ /* 0x000fca00078e3cff */
[----:B------:R-:W-:Y:S01]  /*2d8a0*/  @!PT LDS RZ, [RZ] ;  /* 0x00000000fffff984 */ /* 0x000fe20000000800 */
[----:B------:R-:W-:Y:S01]  /*2d8b0*/  @!PT LDS RZ, [RZ] ;  /* 0x00000000fffff984 */ /* 0x000fe20000000800 */
[----:B------:R-:W-:Y:S01]  /*2d8c0*/  @!PT LDS RZ, [RZ] ;  /* 0x00000000fffff984 */ /* 0x000fe20000000800 */
[----:B------:R-:W-:Y:S04]  /*2d8d0*/  @!P0 LDGSTS.E.BYPASS.LTC128B.128 [R9+0x14400], desc[UR50][R2.64], !P3 ;  /* 0x1440000002098fae */ /* 0x000fe8000d901d72 */
[----:B------:R-:W-:Y:S04]  /*2d8e0*/  @!P0 LDGSTS.E.BYPASS.LTC128B.128 [R9+0x16400], desc[UR50][R2.64+0x40], !P2 ;  /* 0x1640004002098fae */ /* 0x000fe8000d101d72 */
[----:B------:R0:W-:Y:S01]  /*2d8f0*/  @!P0 LDGSTS.E.BYPASS.LTC128B.128 [R9+0x18400], desc[UR50][R2.64+0x80], !P1 ;  /* 0x1840008002098fae */ /* 0x0001e2000c901d72 */
[----:B------:R-:W-:Y:S01]  /*2d900*/  ISETP.GE.AND P0, PT, R7, R6, PT ;  /* 0x000000060700720c */ /* 0x000fe20003f06270 */
[----:B0-----:R-:W-:-:S12]  /*2d910*/  IMAD.MOV.U32 R2, RZ, RZ, R14 ;  /* 0x000000ffff027224 */ /* 0x001fd800078e000e */
[----:B------:R-:W-:Y:S05]  /*2d920*/  WARPSYNC.COLLECTIVE R15, `(.L_x_906) ;  /* 0x000000000f087348 */ /* 0x000fea0003c00000 */
[----:B------:R0:W1:Y:S02]  /*2d930*/  SHFL.IDX P6, R14, R13, R12, R11 ;  /* 0x0000000c0d0e7389 */ /* 0x00006400000c000b */
[----:B01----:R-:W-:Y:S01]  /*2d940*/  ENDCOLLECTIVE ;  /* 0x000000000000791b */ /* 0x003fe20003800000 */
.L_x_906:
[----:B------:R-:W-:Y:S01]  /*2d950*/  MOV R13, R4 ;  /* 0x00000004000d7202 */ /* 0x000fe20000000f00 */
[----:B------:R-:W-:Y:S01]  /*2d960*/  IMAD.MOV.U32 R12, RZ, RZ, 0x2 ;  /* 0x00000002ff0c7424 */ /* 0x000fe200078e00ff */
[----:B------:R-:W-:-:S07]  /*2d970*/  MOV R3, R14 ;  /* 0x0000000e00037202 */ /* 0x000fce0000000f00 */
[----:B------:R-:W-:Y:S05]  /*2d980*/  WARPSYNC.COLLECTIVE R15, `(.L_x_907) ;  /* 0x000000000f087348 */ /* 0x000fea0003c00000 */
[----:B------:R0:W1:Y:S02]  /*2d990*/  SHFL.IDX P6, R14, R13, R12, R11 ;  /* 0x0000000c0d0e7389 */ /* 0x00006400000c000b */
[----:B01----:R-:W-:Y:S01]  /*2d9a0*/  ENDCOLLECTIVE ;  /* 0x000000000000791b */ /* 0x003fe20003800000 */
.L_x_907:
[----:B------:R-:W-:-:S05]  /*2d9b0*/  @!P0 IADD3 R3, P4, R20, R3, RZ ;  /* 0x0000000314038210 */ /* 0x000fca0007f9e0ff */
[----:B------:R-:W-:-:S05]  /*2d9c0*/  @!P0 IMAD.X R2, RZ, RZ, R2, P4 ;  /* 0x000000ffff028224 */ /* 0x000fca00020e0602 */
[-C--:B------:R-:W-:Y:S02]  /*2d9d0*/  @!P0 LOP3.LUT R3, R3, R2.reuse, RZ, 0x3c, !PT ;  /* 0x0000000203038212 */ /* 0x080fe400078e3cff */
[----:B------:R-:W-:Y:S02]  /*2d9e0*/  MOV R13, R5 ;  /* 0x00000005000d7202 */ /* 0x000fe40000000f00 */
[----:B------:R-:W-:-:S04]  /*2d9f0*/  @!P0 LOP3.LUT R2, R3, R2, RZ, 0x3c, !PT ;  /* 0x0000000203028212 */ /* 0x000fc800078e3cff */
[----:B------:R-:W-:-:S05]  /*2da00*/  @!P0 LOP3.LUT R3, R3, R2, RZ, 0x3c, !PT ;  /* 0x0000000203038212 */ /* 0x000fca00078e3cff */
[----:B------:R-:W-:Y:S01]  /*2da10*/  @!PT LDS RZ, [RZ] ;  /* 0x00000000fffff984 */ /* 0x000fe20000000800 */
[----:B------:R-:W-:Y:S01]  /*2da20*/  @!PT LDS RZ, [RZ] ;  /* 0x00000000fffff984 */ /* 0x000fe20000000800 */
[----:B------:R-:W-:Y:S01]  /*2da30*/  @!PT LDS RZ, [RZ] ;  /* 0x00000000fffff984 */ /* 0x000fe20000000800 */
[----:B------:R-:W-:Y:S04]  /*2da40*/  @!P0 LDGSTS.E.BYPASS.LTC128B.128 [R9+0x14c00], desc[UR50][R2.64], !P3 ;  /* 0x14c0000002098fae */ /* 0x000fe8000d901d72 */
[----:B------:R-:W-:Y:S04]  /*2da50*/  @!P0 LDGSTS.E.BYPASS.LTC128B.128 [R9+0x16c00], desc[UR50][R2.64+0x40], !P2 ;  /* 0x16c0004002098fae */ /* 0x000fe8000d101d72 */
[----:B------:R0:W-:Y:S02]  /*2da60*/  @!P0 LDGSTS.E.BYPASS.LTC128B.128 [R9+0x18c00], desc[UR50][R2.64+0x80], !P1 ;  /* 0x18c0008002098fae */ /* 0x0001e4000c901d72 */
[----:B0-----:R-:W-:-:S05]  /*2da70*/  VIADD R2, R0, 0x40 ;  /* 0x0000004000027836 */ /* 0x001fca0000000000 */
[----:B------:R-:W-:Y:S01]  /*2da80*/  ISETP.GE.AND P0, PT, R2, R6, PT ;  /* 0x000000060200720c */ /* 0x000fe20003f06270 */
[----:B------:R-:W-:-:S12]  /*2da90*/  IMAD.MOV.U32 R2, RZ, RZ, R14 ;  /* 0x000000ffff027224 */ /* 0x000fd800078e000e */
[----:B------:R-:W-:Y:S05]  /*2daa0*/  WARPSYNC.COLLECTIVE R15, `(.L_x_908) ;  /* 0x000000000f087348 */ /* 0x000fea0003c00000 */
[----:B------:R0:W1:Y:S02]  /*2dab0*/  SHFL.IDX P6, R14, R13, R12, R11 ;  /* 0x0000000c0d0e7389 */ /* 0x00006400000c000b */
[----:B01----:R-:W-:Y:S01]  /*2dac0*/  ENDCOLLECTIVE ;  /* 0x000000000000791b */ /* 0x003fe20003800000 */
.L_x_908:
[----:B------:R-:W-:Y:S01]  /*2dad0*/  MOV R13, R4 ;  /* 0x00000004000d7202 */ /* 0x000fe20000000f00 */
[----:B------:R-:W-:Y:S02]  /*2dae0*/  IMAD.MOV.U32 R12, RZ, RZ, 0x3 ;  /* 0x00000003ff0c7424 */ /* 0x000fe400078e00ff */
[----:B------:R-:W-:-:S07]  /*2daf0*/  IMAD.MOV.U32 R3, RZ, RZ, R14 ;  /* 0x000000ffff037224 */ /* 0x000fce00078e000e */
[----:B------:R-:W-:Y:S05]  /*2db00*/  WARPSYNC.COLLECTIVE R15, `(.L_x_909) ;  /* 0x000000000f087348 */ /* 0x000fea0003c00000 */
[----:B------:R0:W1:Y:S02]  /*2db10*/  SHFL.IDX P6, R14, R13, R12, R11 ;  /* 0x0000000c0d0e7389 */ /* 0x00006400000c000b */
[----:B01----:R-:W-:Y:S01]  /*2db20*/  ENDCOLLECTIVE ;  /* 0x000000000000791b */ /* 0x003fe20003800000 */
.L_x_909:
[----:B------:R-:W-:-:S05]  /*2db30*/  @!P0 IADD3 R3, P4, R20, R3, RZ ;  /* 0x0000000314038210 */ /* 0x000fca0007f9e0ff */
[----:B------:R-:W-:-:S05]  /*2db40*/  @!P0 IMAD.X R2, RZ, RZ, R2, P4 ;  /* 0x000000ffff028224 */ /* 0x000fca00020e0602 */
[-C--:B------:R-:W-:Y:S02]  /*2db50*/  @!P0 LOP3.LUT R3, R3, R2.reuse, RZ, 0x3c, !PT ;  /* 0x0000000203038212 */ /* 0x080fe400078e3cff */
[----:B------:R-:W-:Y:S02]  /*2db60*/  MOV R13, R5 ;  /* 0x00000005000d7202 */ /* 0x000fe40000000f00 */
[----:B------:R-:W-:-:S04]  /*2db70*/  @!P0 LOP3.LUT R2, R3, R2, RZ, 0x3c, !PT ;  /* 0x0000000203028212 */ /* 0x000fc800078e3cff */
[----:B------:R-:W-:Y:S01]  /*2db80*/  @!P0 LOP3.LUT R3, R3, R2, RZ, 0x3c, !PT ;  /* 0x0000000203038212 */ /* 0x000fe200078e3cff */
[----:B------:R-:W-:-:S07]  /*2db90*/  IMAD.MOV.U32 R4, RZ, RZ, R14 ;  /* 0x000000ffff047224 */ /* 0x000fce00078e000e */
[----:B------:R-:W-:Y:S05]  /*2dba0*/  WARPSYNC.COLLECTIVE R15, `(.L_x_910) ;  /* 0x000000000f087348 */ /* 0x000fea0003c00000 */
[----:B------:R0:W1:Y:S02]  /*2dbb0*/  SHFL.IDX P6, R14, R13, R12, R11 ;  /* 0x0000000c0d0e7389 */ /* 0x00006400000c000b */
[----:B01----:R-:W-:Y:S01]  /*2dbc0*/  ENDCOLLECTIVE ;  /* 0x000000000000791b */ /* 0x003fe20003800000 */
.L_x_910:
[----:B------:R-:W-:Y:S01]  /*2dbd0*/  @!PT LDS RZ, [RZ] ;  /* 0x00000000fffff984 */ /* 0x000fe20000000800 */
[----:B------:R-:W-:Y:S01]  /*2dbe0*/  @!PT LDS RZ, [RZ] ;  /* 0x00000000fffff984 */ /* 0x000fe20000000800 */
[----:B------:R-:W-:Y:S01]  /*2dbf0*/  @!PT LDS RZ, [RZ] ;  /* 0x00000000fffff984 */ /* 0x000fe20000000800 */
[----:B------:R-:W-:Y:S04]  /*2dc00*/  @!P0 LDGSTS.E.BYPASS.LTC128B.128 [R9+0x15400], desc[UR50][R2.64], !P3 ;  /* 0x1540000002098fae */ /* 0x000fe8000d901d72 */
[----:B------:R-:W-:Y:S04]  /*2dc10*/  @!P0 LDGSTS.E.BYPASS.LTC128B.128 [R9+0x17400], desc[UR50][R2.64+0x40], !P2 ;  /* 0x1740004002098fae */ /* 0x000fe8000d101d72 */
[----:B------:R0:W-:Y:S02]  /*2dc20*/  @!P0 LDGSTS.E.BYPASS.LTC128B.128 [R9+0x19400], desc[UR50][R2.64+0x80], !P1 ;  /* 0x1940008002098fae */ /* 0x0001e4000c901d72 */
[----:B0-----:R-:W-:Y:S01]  /*2dc30*/  IMAD.MOV.U32 R2, RZ, RZ, R14 ;  /* 0x000000ffff027224 */ /* 0x001fe200078e000e */
[----:B------:R-:W-:Y:S06]  /*2dc40*/  BRA `(.L_x_911) ;  /* 0xffffff9000e07947 */ /* 0x000fec000383ffff */
.L_x_711:
[----:B-1----:R1:W2:Y:S02]  /*2dc50*/  SYNCS.PHASECHK.TRANS64.TRYWAIT P0, [R22+URZ+0x29820], R3 ;  /* 0x02982003160075a7 */ /* 0x0022a4000800017f */
[----:B--2---:R-:W-:Y:S05]  /*2dc60*/  @!P0 NANOSLEEP.SYNCS 0x989680 ;  /* 0x009896800000895d */ /* 0x004fea0003900000 */
[----:B------:R-:W2:Y:S02]  /*2dc70*/  @!P0 SYNCS.PHASECHK.TRANS64 P0, [R22+URZ+0x29820], R3 ;  /* 0x02982003160085a7 */ /* 0x000ea4000800007f */
[----:B--2---:R-:W-:Y:S05]  /*2dc80*/  @!P0 BRA `(.L_x_711) ;  /* 0xfffffffc00f08947 */ /* 0x004fea000383ffff */
[----:B------:R-:W-:Y:S05]  /*2dc90*/  BRA `(.L_x_912) ;  /* 0xffffff9400507947 */ /* 0x000fea000383ffff */
.L_x_715:
[----:B0-----:R0:W1:Y:S02]  /*2dca0*/  SYNCS.PHASECHK.TRANS64.TRYWAIT P0, [R0+URZ+0x29880], R31 ;  /* 0x0298801f000075a7 */ /* 0x001064000800017f */
[----:B-1----:R-:W-:Y:S05]  /*2dcb0*/  @!P0 NANOSLEEP.SYNCS 0x989680 ;  /* 0x009896800000895d */ /* 0x002fea0003900000 */
[----:B------:R-:W1:Y:S02]  /*2dcc0*/  @!P0 SYNCS.PHASECHK.TRANS64 P0, [R0+URZ+0x29880], R31 ;  /* 0x0298801f000085a7 */ /* 0x000e64000800007f */
[----:B-1----:R-:W-:Y:S05]  /*2dcd0*/  @!P0 BRA `(.L_x_715) ;  /* 0xfffffffc00f08947 */ /* 0x002fea000383ffff */
[----:B------:R-:W-:Y:S05]  /*2dce0*/  BRA `(.L_x_913) ;  /* 0xffffff9800707947 */ /* 0x000fea000383ffff */
.L_x_716:
        /* <DEDUP_REMOVED lines=8> */
.L_x_915:
[----:B------:R-:W-:Y:S05]  /*2dd70*/  BSYNC B0 ;  /* 0x0000000000007941 */ /* 0x000fea0003800000 */
.L_x_914:
[----:B------:R0:W5:Y:S01]  /*2dd80*/  LDL R17, [R1+0x4] ;  /* 0x0000040001117983 */ /* 0x0001620000100800 */
[----:B------:R-:W-:Y:S01]  /*2dd90*/  IMAD.MOV.U32 R13, RZ, RZ, R7 ;  /* 0x000000ffff0d7224 */ /* 0x000fe200078e0007 */
[----:B------:R-:W-:Y:S01]  /*2dda0*/  MOV R11, 0x1c1f ;  /* 0x00001c1f000b7802 */ /* 0x000fe20000000f00 */
[----:B------:R-:W-:Y:S01]  /*2ddb0*/  IMAD.MOV.U32 R12, RZ, RZ, RZ ;  /* 0x000000ffff0c7224 */ /* 0x000fe200078e00ff */
[----:B------:R-:W1:Y:S01]  /*2ddc0*/  S2R R2, SR_TID.X ;  /* 0x0000000000027919 */ /* 0x000e620000002100 */
[----:B------:R-:W-:Y:S01]  /*2ddd0*/  IMAD.MOV.U32 R15, RZ, RZ, -0x1 ;  /* 0xffffffffff0f7424 */ /* 0x000fe200078e00ff */
[----:B------:R-:W-:Y:S02]  /*2dde0*/  MOV R3, R14 ;  /* 0x0000000e00037202 */ /* 0x000fe40000000f00 */
[----:B0-----:R-:W-:-:S07]  /*2ddf0*/  IADD3 R10, R22, R10, R37 ;  /* 0x0000000a160a7210 */ /* 0x001fce0007ffe025 */
[----:B-1---5:R-:W-:Y:S05]  /*2de00*/  WARPSYNC.COLLECTIVE R15, `(.L_x_916) ;  /* 0x000000000f087348 */ /* 0x022fea0003c00000 */
[----:B------:R0:W2:Y:S02]  /*2de10*/  SHFL.IDX P6, R14, R13, R12, R11 ;  /* 0x0000000c0d0e7389 */ /* 0x0000a400000c000b */
[----:B012--5:R-:W-:Y:S01]  /*2de20*/  ENDCOLLECTIVE ;  /* 0x000000000000791b */ /* 0x027fe20003800000 */
.L_x_916:
[----:B------:R-:W-:Y:S01]  /*2de30*/  MOV R13, R9 ;  /* 0x00000009000d7202 */ /* 0x000fe20000000f00 */
[----:B------:R-:W-:Y:S02]  /*2de40*/  IMAD.MOV.U32 R12, RZ, RZ, 0x1 ;  /* 0x00000001ff0c7424 */ /* 0x000fe400078e00ff */
[----:B------:R-:W-:Y:S01]  /*2de50*/  IMAD.SHL.U32 R15, R2, 0x10, RZ ;  /* 0x00000010020f7824 */ /* 0x000fe200078e00ff */
[----:B------:R-:W-:-:S04]  /*2de60*/  MOV R2, R14 ;  /* 0x0000000e00027202 */ /* 0x000fc80000000f00 */
[----:B------:R-:W-:-:S04]  /*2de70*/  LOP3.LUT R15, R15, 0x30, RZ, 0xc0, !PT ;  /* 0x000000300f0f7812 */ /* 0x000fc800078ec0ff */
[----:B------:R-:W-:Y:S01]  /*2de80*/  IADD3 R2, P0, R15, R2, RZ ;  /* 0x000000020f027210 */ /* 0x000fe20007f1e0ff */
[----:B------:R-:W-:-:S04]  /*2de90*/  IMAD.MOV.U32 R15, RZ, RZ, -0x1 ;  /* 0xffffffffff0f7424 */ /* 0x000fc800078e00ff */
[----:B------:R-:W-:-:S08]  /*2dea0*/  IMAD.X R3, RZ, RZ, R3, P0 ;  /* 0x000000ffff037224 */ /* 0x000fd000000e0603 */
[----:B------:R-:W-:Y:S05]  /*2deb0*/  WARPSYNC.COLLECTIVE R15, `(.L_x_917) ;  /* 0x000000000f087348 */ /* 0x000fea0003c00000 */
[----:B------:R0:W1:Y:S02]  /*2dec0*/  SHFL.IDX P6, R14, R13, R12, R11 ;  /* 0x0000000c0d0e7389 */ /* 0x00006400000c000b */
[----:B01----:R-:W-:Y:S01]  /*2ded0*/  ENDCOLLECTIVE ;  /* 0x000000000000791b */ /* 0x003fe20003800000 */
.L_x_917:
[----:B------:R-:W-:Y:S01]  /*2dee0*/  @!PT LDS RZ, [RZ] ;  /* 0x00000000fffff984 */ /* 0x000fe20000000800 */
[----:B------:R-:W-:Y:S01]  /*2def0*/  @!PT LDS RZ, [RZ] ;  /* 0x00000000fffff984 */ /* 0x000fe20000000800 */
[----:B------:R-:W-:Y:S01]  /*2df00*/  @!PT LDS RZ, [RZ] ;  /* 0x00000000fffff984 */ /* 0x000fe20000000800 */
[----:B------:R-:W-:Y:S01]  /*2df10*/  LDGSTS.E.BYPASS.LTC128B.128 [R10+0xa400], desc[UR50][R2.64], !P3 ;  /* 0x0a400000020a7fae */ /* 0x000fe2000d901d72 */
[----:B------:R-:W-:Y:S02]  /*2df20*/  IMAD.MOV.U32 R13, RZ, RZ, R7 ;  /* 0x000000ffff0d7224 */ /* 0x000fe400078e0007 */
[----:B------:R-:W-:-:S05]  /*2df30*/  IMAD.IADD R17, R17, 0x1, R10 ;  /* 0x0000000111117824 */ /* 0x000fca00078e020a */
[----:B------:R0:W-:Y:S02]  /*2df40*/  LDGSTS.E.BYPASS.LTC128B.128 [R17+0xa400], desc[UR50][R2.64+0x40], !P1 ;  /* 0x0a40004002117fae */ /* 0x0001e4000c901d72 */
[----:B0-----:R-:W0:Y:S01]  /*2df50*/  S2R R2, SR_TID.X ;  /* 0x0000000000027919 */ /* 0x001e220000002100 */
[----:B------:R-:W-:-:S07]  /*2df60*/  MOV R3, R14 ;  /* 0x0000000e00037202 */ /* 0x000fce0000000f00 */
[----:B0-----:R-:W-:Y:S05]  /*2df70*/  WARPSYNC.COLLECTIVE R15, `(.L_x_918) ;  /* 0x000000000f087348 */ /* 0x001fea0003c00000 */
[----:B------:R1:W2:Y:S02]  /*2df80*/  SHFL.IDX P6, R14, R13, R12, R11 ;  /* 0x0000000c0d0e7389 */ /* 0x0002a400000c000b */
[----:B012---:R-:W-:Y:S01]  /*2df90*/  ENDCOLLECTIVE ;  /* 0x000000000000791b */ /* 0x007fe20003800000 */
.L_x_918:
[----:B------:R-:W-:Y:S01]  /*2dfa0*/  IMAD.MOV.U32 R13, RZ, RZ, R9 ;  /* 0x000000ffff0d7224 */ /* 0x000fe200078e0009 */
[----:B------:R-:W-:Y:S01]  /*2dfb0*/  MOV R12, 0x2 ;  /* 0x00000002000c7802 */ /* 0x000fe20000000f00 */
        /* <DEDUP_REMOVED lines=9> */
.L_x_919:
[----:B------:R-:W-:Y:S01]  /*2e050*/  @!PT LDS RZ, [RZ] ;  /* 0x00000000fffff984 */ /* 0x000fe20000000800 */
[----:B------:R-:W-:Y:S01]  /*2e060*/  @!PT LDS RZ, [RZ] ;  /* 0x00000000fffff984 */ /* 0x000fe20000000800 */
[----:B------:R-:W-:Y:S01]  /*2e070*/  @!PT LDS RZ, [RZ] ;  /* 0x00000000fffff984 */ /* 0x000fe20000000800 */
[----:B------:R-:W-:Y:S04]  /*2e080*/  LDGSTS.E.BYPASS.LTC128B.128 [R10+0xb400], desc[UR50][R2.64], !P3 ;  /* 0x0b400000020a7fae */ /* 0x000fe8000d901d72 */
[----:B------:R0:W-:Y:S01]  /*2e090*/  LDGSTS.E.BYPASS.LTC128B.128 [R17+0xb400], desc[UR50][R2.64+0x40], !P1 ;  /* 0x0b40004002117fae */ /* 0x0001e2000c901d72 */
[----:B------:R-:W-:Y:S01]  /*2e0a0*/  MOV R13, R7 ;  /* 0x00000007000d7202 */ /* 0x000fe20000000f00 */
[----:B0-----:R-:W0:Y:S01]  /*2e0b0*/  S2R R2, SR_TID.X ;  /* 0x0000000000027919 */ /* 0x001e220000002100 */
[----:B------:R-:W-:-:S07]  /*2e0c0*/  IMAD.MOV.U32 R3, RZ, RZ, R14 ;  /* 0x000000ffff037224 */ /* 0x000fce00078e000e */
[----:B0-----:R-:W-:Y:S05]  /*2e0d0*/  WARPSYNC.COLLECTIVE R15, `(.L_x_920) ;  /* 0x000000000f087348 */ /* 0x001fea0003c00000 */
[----:B------:R1:W2:Y:S02]  /*2e0e0*/  SHFL.IDX P6, R14, R13, R12, R11 ;  /* 0x0000000c0d0e7389 */ /* 0x0002a400000c000b */
[----:B012---:R-:W-:Y:S01]  /*2e0f0*/  ENDCOLLECTIVE ;  /* 0x000000000000791b */ /* 0x007fe20003800000 */
.L_x_920:
[----:B------:R-:W-:Y:S02]  /*2e100*/  IMAD.MOV.U32 R13, RZ, RZ, R9 ;  /* 0x000000ffff0d7224 */ /* 0x000fe400078e0009 */
[----:B------:R-:W-:Y:S02]  /*2e110*/  IMAD.MOV.U32 R12, RZ, RZ, 0x3 ;  /* 0x00000003ff0c7424 */ /* 0x000fe400078e00ff */
[----:B------:R-:W-:Y:S02]  /*2e120*/  IMAD.SHL.U32 R15, R2, 0x10, RZ ;  /* 0x00000010020f7824 */ /* 0x000fe400078e00ff */
[----:B------:R-:W-:-:S03]  /*2e130*/  IMAD.MOV.U32 R2, RZ, RZ, R14 ;  /* 0x000000ffff027224 */ /* 0x000fc600078e000e */
[----:B------:R-:W-:-:S04]  /*2e140*/  LOP3.LUT R15, R15, 0x30, RZ, 0xc0, !PT ;  /* 0x000000300f0f7812 */ /* 0x000fc800078ec0ff */
[----:B------:R-:W-:Y:S02]  /*2e150*/  IADD3 R2, P0, R15, R2, RZ ;  /* 0x000000020f027210 */ /* 0x000fe40007f1e0ff */
[----:B------:R-:W-:Y:S02]  /*2e160*/  MOV R15, 0xffffffff ;  /* 0xffffffff000f7802 */ /* 0x000fe40000000f00 */
[----:B------:R-:W-:-:S09]  /*2e170*/  IADD3.X R3, RZ, R3, RZ, P0, !PT ;  /* 0x00000003ff037210 */ /* 0x000fd200007fe4ff */
[----:B------:R-:W-:Y:S05]  /*2e180*/  WARPSYNC.COLLECTIVE R15, `(.L_x_921) ;  /* 0x000000000f087348 */ /* 0x000fea0003c00000 */
[----:B------:R0:W1:Y:S02]  /*2e190*/  SHFL.IDX P6, R14, R13, R12, R11 ;  /* 0x0000000c0d0e7389 */ /* 0x00006400000c000b */
[----:B01----:R-:W-:Y:S01]  /*2e1a0*/  ENDCOLLECTIVE ;  /* 0x000000000000791b */ /* 0x003fe20003800000 */
.L_x_921:
[----:B------:R-:W-:Y:S01]  /*2e1b0*/  @!PT LDS RZ, [RZ] ;  /* 0x00000000fffff984 */ /* 0x000fe20000000800 */
[----:B------:R-:W-:Y:S01]  /*2e1c0*/  @!PT LDS RZ, [RZ] ;  /* 0x00000000fffff984 */ /* 0x000fe20000000800 */
[----:B------:R-:W-:Y:S01]  /*2e1d0*/  @!PT LDS RZ, [RZ] ;  /* 0x00000000fffff984 */ /* 0x000fe20000000800 */
[----:B------:R-:W-:Y:S04]  /*2e1e0*/  LDGSTS.E.BYPASS.LTC128B.128 [R10+0xc400], desc[UR50][R2.64], !P3 ;  /* 0x0c400000020a7fae */ /* 0x000fe8000d901d72 */
[----:B------:R0:W-:Y:S01]  /*2e1f0*/  LDGSTS.E.BYPASS.LTC128B.128 [R17+0xc400], desc[UR50][R2.64+0x40], !P1 ;  /* 0x0c40004002117fae */ /* 0x0001e2000c901d72 */
[----:B------:R-:W-:Y:S01]  /*2e200*/  IMAD.MOV.U32 R13, RZ, RZ, R7 ;  /* 0x000000ffff0d7224 */ /* 0x000fe200078e0007 */
[----:B0-----:R-:W0:Y:S01]  /*2e210*/  S2R R3, SR_TID.X ;  /* 0x0000000000037919 */ /* 0x001e220000002100 */
[----:B------:R-:W-:-:S07]  /*2e220*/  IMAD.MOV.U32 R9, RZ, RZ, R14 ;  /* 0x000000ffff097224 */ /* 0x000fce00078e000e */
[----:B0-----:R-:W-:Y:S05]  /*2e230*/  WARPSYNC.COLLECTIVE R15, `(.L_x_922) ;  /* 0x000000000f087348 */ /* 0x001fea0003c00000 */
[----:B------:R1:W2:Y:S02]  /*2e240*/  SHFL.IDX P6, R14, R13, R12, R11 ;  /* 0x0000000c0d0e7389 */ /* 0x0002a400000c000b */
[----:B012---:R-:W-:Y:S01]  /*2e250*/  ENDCOLLECTIVE ;  /* 0x000000000000791b */ /* 0x007fe20003800000 */
.L_x_922:
[----:B------:R-:W-:Y:S01]  /*2e260*/  MOV R13, R24 ;  /* 0x00000018000d7202 */ /* 0x000fe20000000f00 */
[----:B------:R-:W-:Y:S02]  /*2e270*/  IMAD.MOV.U32 R12, RZ, RZ, RZ ;  /* 0x000000ffff0c7224 */ /* 0x000fe400078e00ff */
[----:B------:R-:W-:-:S07]  /*2e280*/  IMAD.MOV.U32 R2, RZ, RZ, R14 ;  /* 0x000000ffff027224 */ /* 0x000fce00078e000e */
[----:B------:R-:W-:Y:S05]  /*2e290*/  WARPSYNC.COLLECTIVE R15, `(.L_x_923) ;  /* 0x000000000f087348 */ /* 0x000fea0003c00000 */
[----:B------:R0:W1:Y:S02]  /*2e2a0*/  SHFL.IDX P6, R14, R13, R12, R11 ;  /* 0x0000000c0d0e7389 */ /* 0x00006400000c000b */
[----:B01----:R-:W-:Y:S01]  /*2e2b0*/  ENDCOLLECTIVE ;  /* 0x000000000000791b */ /* 0x003fe20003800000 */
.L_x_923:
[----:B------:R-:W-:-:S04]  /*2e2c0*/  SHF.L.U32 R3, R3, 0x4, RZ ;  /* 0x0000000403037819 */ /* 0x000fc800000006ff */
[----:B------:R-:W-:-:S04]  /*2e2d0*/  LOP3.LUT R3, R3, 0x30, RZ, 0xc0, !PT ;  /* 0x0000003003037812 */ /* 0x000fc800078ec0ff */
[----:B------:R-:W-:Y:S02]  /*2e2e0*/  IADD3 R2, P0, R3, R2, RZ ;  /* 0x0000000203027210 */ /* 0x000fe40007f1e0ff */
[----:B------:R-:W-:-:S03]  /*2e2f0*/  MOV R13, R25 ;  /* 0x00000019000d7202 */ /* 0x000fc60000000f00 */
[----:B------:R-:W-:-:S05]  /*2e300*/  IMAD.X R3, RZ, RZ, R9, P0 ;  /* 0x000000ffff037224 */ /* 0x000fca00000e0609 */
[----:B------:R-:W-:Y:S01]  /*2e310*/  @!PT LDS RZ, [RZ] ;  /* 0x00000000fffff984 */ /* 0x000fe20000000800 */
[----:B------:R-:W-:Y:S01]  /*2e320*/  @!PT LDS RZ, [RZ] ;  /* 0x00000000fffff984 */ /* 0x000fe20000000800 */
[----:B------:R-:W-:Y:S01]  /*2e330*/  @!PT LDS RZ, [RZ] ;  /* 0x00000000fffff984 */ /* 0x000fe20000000800 */
[----:B------:R0:W-:Y:S01]  /*2e340*/  LDGSTS.E.BYPASS.LTC128B.128 [R10+0xd400], desc[UR50][R2.64], !P3 ;  /* 0x0d400000020a7fae */ /* 0x0001e2000d901d72 */
[----:B------:R-:W-:-:S03]  /*2e350*/  IMAD.MOV.U32 R24, RZ, RZ, R14 ;  /* 0x000000ffff187224 */ /* 0x000fc600078e000e */
[----:B------:R0:W-:Y:S04]  /*2e360*/  LDGSTS.E.BYPASS.LTC128B.128 [R17+0xd400], desc[UR50][R2.64+0x40], !P1 ;  /* 0x0d40004002117fae */ /* 0x0001e8000c901d72 */
[----:B0-----:R-:W-:Y:S05]  /*2e370*/  WARPSYNC.COLLECTIVE R15, `(.L_x_924) ;  /* 0x000000000f087348 */ /* 0x001fea0003c00000 */
[----:B------:R1:W2:Y:S02]  /*2e380*/  SHFL.IDX P6, R14, R13, R12, R11 ;  /* 0x0000000c0d0e7389 */ /* 0x0002a400000c000b */
[----:B012---:R-:W-:Y:S01]  /*2e390*/  ENDCOLLECTIVE ;  /* 0x000000000000791b */ /* 0x007fe20003800000 */
.L_x_924:
[----:B------:R-:W-:Y:S01]  /*2e3a0*/  IMAD.MOV.U32 R2, RZ, RZ, R14 ;  /* 0x000000ffff027224 */ /* 0x000fe200078e000e */
[----:B------:R-:W-:Y:S06]  /*2e3b0*/  BRA `(.L_x_925) ;  /* 0xffffff9400e47947 */ /* 0x000fec000383ffff */
.L_x_721:
[----:B---3--:R3:W4:Y:S02]  /*2e3c0*/  SYNCS.PHASECHK.TRANS64.TRYWAIT P0, [R0+URZ+0x29840], R31 ;  /* 0x0298401f000075a7 */ /* 0x008724000800017f */
[----:B----4-:R-:W-:Y:S05]  /*2e3d0*/  @!P0 NANOSLEEP.SYNCS 0x989680 ;  /* 0x009896800000895d */ /* 0x010fea0003900000 */
[----:B------:R-:W4:Y:S02]  /*2e3e0*/  @!P0 SYNCS.PHASECHK.TRANS64 P0, [R0+URZ+0x29840], R31 ;  /* 0x0298401f000085a7 */ /* 0x000f24000800007f */
[----:B----4-:R-:W-:Y:S05]  /*2e3f0*/  @!P0 BRA `(.L_x_721) ;  /* 0xfffffffc00f08947 */ /* 0x010fea000383ffff */
[----:B------:R-:W-:Y:S05]  /*2e400*/  BRA `(.L_x_926) ;  /* 0xffffff9800447947 */ /* 0x000fea000383ffff */
.L_x_722:
[----:B------:R-:W-:Y:S01]  /*2e410*/  BSSY B0, `(.L_x_927) ;  /* 0x0000008000007945 */ /* 0x000fe20003800000 */
[----:B------:R-:W-:Y:S01]  /*2e420*/  IMAD.MOV.U32 R13, RZ, RZ, R6 ;  /* 0x000000ffff0d7224 */ /* 0x000fe200078e0006 */
[----:B------:R-:W-:Y:S01]  /*2e430*/  MOV R12, RZ ;  /* 0x000000ff000c7202 */ /* 0x000fe20000000f00 */
[----:B------:R-:W-:Y:S02]  /*2e440*/  IMAD.MOV.U32 R11, RZ, RZ, 0x1c1f ;  /* 0x00001c1fff0b7424 */ /* 0x000fe400078e00ff */
[----:B------:R-:W-:-:S07]  /*2e450*/  IMAD.MOV.U32 R15, RZ, RZ, -0x1 ;  /* 0xffffffffff0f7424 */ /* 0x000fce00078e00ff */
[----:B-123--:R-:W-:Y:S05]  /*2e460*/  WARPSYNC.COLLECTIVE R15, `(.L_x_928) ;  /* 0x000000000f087348 */ /* 0x00efea0003c00000 */
[----:B------:R0:W4:Y:S02]  /*2e470*/  SHFL.IDX P6, R14, R13, R12, R11 ;  /* 0x0000000c0d0e7389 */ /* 0x00012400000c000b */
[----:B01234-:R-:W-:Y:S01]  /*2e480*/  ENDCOLLECTIVE ;  /* 0x000000000000791b */ /* 0x01ffe20003800000 */
.L_x_928:
[----:B------:R-:W-:Y:S05]  /*2e490*/  BSYNC B0 ;  /* 0x0000000000007941 */ /* 0x000fea0003800000 */
.L_x_927:
[----:B------:R-:W-:Y:S01]  /*2e4a0*/  IMAD.MOV.U32 R13, RZ, RZ, R4 ;  /* 0x000000ffff0d7224 */ /* 0x000fe200078e0004 */
[----:B------:R-:W-:Y:S01]  /*2e4b0*/  MOV R11, 0x1c1f ;  /* 0x00001c1f000b7802 */ /* 0x000fe20000000f00 */
[----:B------:R-:W-:Y:S01]  /*2e4c0*/  IMAD.MOV.U32 R12, RZ, RZ, RZ ;  /* 0x000000ffff0c7224 */ /* 0x000fe200078e00ff */
[----:B------:R-:W-:Y:S01]  /*2e4d0*/  MOV R3, R14 ;  /* 0x0000000e00037202 */ /* 0x000fe20000000f00 */
[----:B------:R-:W-:Y:S02]  /*2e4e0*/  IMAD.MOV.U32 R15, RZ, RZ, -0x1 ;  /* 0xffffffffff0f7424 */ /* 0x000fe400078e00ff */
[----:B------:R-:W-:-:S07]  /*2e4f0*/  IMAD.IADD R7, R22, 0x1, R7 ;  /* 0x0000000116077824 */ /* 0x000fce00078e0207 */
[----:B------:R-:W-:Y:S05]  /*2e500*/  WARPSYNC.COLLECTIVE R15, `(.L_x_929) ;  /* 0x000000000f087348 */ /* 0x000fea0003c00000 */
[----:B------:R0:W1:Y:S02]  /*2e510*/  SHFL.IDX P6, R14, R13, R12, R11 ;  /* 0x0000000c0d0e7389 */ /* 0x00006400000c000b */
[----:B01----:R-:W-:Y:S01]  /*2e520*/  ENDCOLLECTIVE ;  /* 0x000000000000791b */ /* 0x003fe20003800000 */
.L_x_929:
[----:B------:R-:W-:Y:S01]  /*2e530*/  IMAD.MOV.U32 R13, RZ, RZ, R6 ;  /* 0x000000ffff0d7224 */ /* 0x000fe200078e0006 */
[----:B------:R-:W-:Y:S01]  /*2e540*/  MOV R12, 0x1 ;  /* 0x00000001000c7802 */ /* 0x000fe20000000f00 */
[----:B------:R-:W-:-:S07]  /*2e550*/  IMAD.MOV.U32 R2, RZ, RZ, R14 ;  /* 0x000000ffff027224 */ /* 0x000fce00078e000e */
[----:B------:R-:W-:Y:S05]  /*2e560*/  WARPSYNC.COLLECTIVE R15, `(.L_x_930) ;  /* 0x000000000f087348 */ /* 0x000fea0003c00000 */
[----:B------:R0:W1:Y:S02]  /*2e570*/  SHFL.IDX P6, R14, R13, R12, R11 ;  /* 0x0000000c0d0e7389 */ /* 0x00006400000c000b */
[----:B01----:R-:W-:Y:S01]  /*2e580*/  ENDCOLLECTIVE ;  /* 0x000000000000791b */ /* 0x003fe20003800000 */
.L_x_930:
[----:B------:R-:W-:-:S04]  /*2e590*/  IADD3 R2, P0, R10, R2, RZ ;  /* 0x000000020a027210 */ /* 0x000fc80007f1e0ff */
[----:B------:R-:W-:-:S05]  /*2e5a0*/  IADD3.X R3, RZ, R3, RZ, P0, !PT ;  /* 0x00000003ff037210 */ /* 0x000fca00007fe4ff */
        /* <DEDUP_REMOVED lines=11> */
.L_x_931:
[----:B------:R-:W-:Y:S01]  /*2e660*/  IMAD.MOV.U32 R13, RZ, RZ, R6 ;  /* 0x000000ffff0d7224 */ /* 0x000fe200078e0006 */
[----:B------:R-:W-:Y:S02]  /*2e670*/  MOV R12, 0x2 ;  /* 0x00000002000c7802 */ /* 0x000fe40000000f00 */
[----:B------:R-:W-:-:S07]  /*2e680*/  MOV R2, R14 ;  /* 0x0000000e00027202 */ /* 0x000fce0000000f00 */
[----:B------:R-:W-:Y:S05]  /*2e690*/  WARPSYNC.COLLECTIVE R15, `(.L_x_932) ;  /* 0x000000000f087348 */ /* 0x000fea0003c00000 */
[----:B------:R0:W1:Y:S02]  /*2e6a0*/  SHFL.IDX P6, R14, R13, R12, R11 ;  /* 0x0000000c0d0e7389 */ /* 0x00006400000c000b */
[----:B01----:R-:W-:Y:S01]  /*2e6b0*/  ENDCOLLECTIVE ;  /* 0x000000000000791b */ /* 0x003fe20003800000 */
.L_x_932:
        /* <DEDUP_REMOVED lines=13> */
.L_x_933:
[----:B------:R-:W-:Y:S01]  /*2e790*/  IMAD.MOV.U32 R13, RZ, RZ, R6 ;  /* 0x000000ffff0d7224 */ /* 0x000fe200078e0006 */
[----:B------:R-:W-:Y:S02]  /*2e7a0*/  MOV R12, 0x3 ;  /* 0x00000003000c7802 */ /* 0x000fe40000000f00 */
[----:B------:R-:W-:-:S07]  /*2e7b0*/  MOV R2, R14 ;  /* 0x0000000e00027202 */ /* 0x000fce0000000f00 */
[----:B------:R-:W-:Y:S05]  /*2e7c0*/  WARPSYNC.COLLECTIVE R15, `(.L_x_934) ;  /* 0x000000000f087348 */ /* 0x000fea0003c00000 */
[----:B------:R0:W1:Y:S02]  /*2e7d0*/  SHFL.IDX P6, R14, R13, R12, R11 ;  /* 0x0000000c0d0e7389 */ /* 0x00006400000c000b */
[----:B01----:R-:W-:Y:S01]  /*2e7e0*/  ENDCOLLECTIVE ;  /* 0x000000000000791b */ /* 0x003fe20003800000 */
.L_x_934:
        /* <DEDUP_REMOVED lines=13> */
.L_x_935:
[----:B------:R-:W-:Y:S01]  /*2e8c0*/  IMAD.MOV.U32 R13, RZ, RZ, R8 ;  /* 0x000000ffff0d7224 */ /* 0x000fe200078e0008 */
[----:B------:R-:W-:Y:S02]  /*2e8d0*/  MOV R12, RZ ;  /* 0x000000ff000c7202 */ /* 0x000fe40000000f00 */
[----:B------:R-:W-:-:S07]  /*2e8e0*/  MOV R2, R14 ;  /* 0x0000000e00027202 */ /* 0x000fce0000000f00 */
[----:B------:R-:W-:Y:S05]  /*2e8f0*/  WARPSYNC.COLLECTIVE R15, `(.L_x_936) ;  /* 0x000000000f087348 */ /* 0x000fea0003c00000 */
[----:B------:R0:W1:Y:S02]  /*2e900*/  SHFL.IDX P6, R14, R13, R12, R11 ;  /* 0x0000000c0d0e7389 */ /* 0x00006400000c000b */
[----:B01----:R-:W-:Y:S01]  /*2e910*/  ENDCOLLECTIVE ;  /* 0x000000000000791b */ /* 0x003fe20003800000 */
.L_x_936:
        /* <DEDUP_REMOVED lines=13> */
.L_x_937:
[----:B------:R-:W-:Y:S01]  /*2e9f0*/  MOV R2, R14 ;  /* 0x0000000e00027202 */ /* 0x000fe20000000f00 */
[----:B------:R-:W-:Y:S06]  /*2ea00*/  BRA `(.L_x_938) ;  /* 0xffffff9400e47947 */ /* 0x000fec000383ffff */
.L_x_727:
[----:B--2---:R2:W3:Y:S02]  /*2ea10*/  SYNCS.PHASECHK.TRANS64.TRYWAIT P0, [R3+URZ+0x29870], R0 ;  /* 0x02987000030075a7 */ /* 0x0044e4000800017f */
[----:B---3--:R-:W-:Y:S05]  /*2ea20*/  @!P0 NANOSLEEP.SYNCS 0x989680 ;  /* 0x009896800000895d */ /* 0x008fea0003900000 */
[----:B------:R-:W3:Y:S02]  /*2ea30*/  @!P0 SYNCS.PHASECHK.TRANS64 P0, [R3+URZ+0x29870], R0 ;  /* 0x02987000030085a7 */ /* 0x000ee4000800007f */
[----:B---3--:R-:W-:Y:S05]  /*2ea40*/  @!P0 BRA `(.L_x_727) ;  /* 0xfffffffc00f08947 */ /* 0x008fea000383ffff */
[----:B------:R-:W-:Y:S05]  /*2ea50*/  BRA `(.L_x_939) ;  /* 0xffffff9800507947 */ /* 0x000fea000383ffff */
.L_x_729:
[----:B--2---:R2:W3:Y:S02]  /*2ea60*/  SYNCS.PHASECHK.TRANS64.TRYWAIT P0, [R3+URZ+0x29860], R0 ;  /* 0x02986000030075a7 */ /* 0x0044e4000800017f */
[----:B---3--:R-:W-:Y:S05]  /*2ea70*/  @!P0 NANOSLEEP.SYNCS 0x989680 ;  /* 0x009896800000895d */ /* 0x008fea0003900000 */
[----:B------:R-:W3:Y:S02]  /*2ea80*/  @!P0 SYNCS.PHASECHK.TRANS64 P0, [R3+URZ+0x29860], R0 ;  /* 0x02986000030085a7 */ /* 0x000ee4000800007f */
[----:B---3--:R-:W-:Y:S05]  /*2ea90*/  @!P0 BRA `(.L_x_729) ;  /* 0xfffffffc00f08947 */ /* 0x008fea000383ffff */
[----:B------:R-:W-:Y:S05]  /*2eaa0*/  BRA `(.L_x_940) ;  /* 0xffffff9800607947 */ /* 0x000fea000383ffff */
.L_x_737:
[----:B0-----:R0:W3:Y:S02]  /*2eab0*/  SYNCS.PHASECHK.TRANS64.TRYWAIT P1, [R17+URZ+0x29870], R0 ;  /* 0x02987000110075a7 */ /* 0x0010e4000802017f */
[----:B---3--:R-:W-:Y:S05]  /*2eac0*/  @!P1 NANOSLEEP.SYNCS 0x989680 ;  /* 0x009896800000995d */ /* 0x008fea0003900000 */
[----:B------:R-:W3:Y:S02]  /*2ead0*/  @!P1 SYNCS.PHASECHK.TRANS64 P1, [R17+URZ+0x29870], R0 ;  /* 0x02987000110095a7 */ /* 0x000ee4000802007f */
[----:B---3--:R-:W-:Y:S05]  /*2eae0*/  @!P1 BRA `(.L_x_737) ;  /* 0xfffffffc00f09947 */ /* 0x008fea000383ffff */
[----:B------:R-:W-:Y:S05]  /*2eaf0*/  BRA `(.L_x_941) ;  /* 0xffffffa000247947 */ /* 0x000fea000383ffff */
.L_x_739:
[----:B0-----:R0:W3:Y:S02]  /*2eb00*/  SYNCS.PHASECHK.TRANS64.TRYWAIT P1, [R17+URZ+0x29860], R0 ;  /* 0x02986000110075a7 */ /* 0x0010e4000802017f */
[----:B---3--:R-:W-:Y:S05]  /*2eb10*/  @!P1 NANOSLEEP.SYNCS 0x989680 ;  /* 0x009896800000995d */ /* 0x008fea0003900000 */
[----:B------:R-:W3:Y:S02]  /*2eb20*/  @!P1 SYNCS.PHASECHK.TRANS64 P1, [R17+URZ+0x29860], R0 ;  /* 0x02986000110095a7 */ /* 0x000ee4000802007f */
[----:B---3--:R-:W-:Y:S05]  /*2eb30*/  @!P1 BRA `(.L_x_739) ;  /* 0xfffffffc00f09947 */ /* 0x008fea000383ffff */
[----:B------:R-:W-:Y:S05]  /*2eb40*/  BRA `(.L_x_942) ;  /* 0xffffffa000307947 */ /* 0x000fea000383ffff */
.L_x_744:
[----:B------:R-:W-:Y:S01]  /*2eb50*/  BSSY B0, `(.L_x_943) ;  /* 0x0000008000007945 */ /* 0x000fe20003800000 */
[----:B------:R-:W-:Y:S01]  /*2eb60*/  IMAD.MOV.U32 R13, RZ, RZ, R16 ;  /* 0x000000ffff0d7224 */ /* 0x000fe200078e0010 */
[----:B------:R-:W-:Y:S01]  /*2eb70*/  MOV R11, 0x1f ;  /* 0x0000001f000b7802 */ /* 0x000fe20000000f00 */
[----:B------:R-:W-:Y:S02]  /*2eb80*/  IMAD.MOV.U32 R12, RZ, RZ, RZ ;  /* 0x000000ffff0c7224 */ /* 0x000fe400078e00ff */
[----:B------:R-:W-:-:S07]  /*2eb90*/  IMAD.MOV.U32 R15, RZ, RZ, -0x1 ;  /* 0xffffffffff0f7424 */ /* 0x000fce00078e00ff */
[----:B-12---:R-:W-:Y:S05]  /*2eba0*/  WARPSYNC.COLLECTIVE R15, `(.L_x_944) ;  /* 0x000000000f087348 */ /* 0x006fea0003c00000 */
[----:B------:R0:W3:Y:S02]  /*2ebb0*/  SHFL.IDX P6, R14, R13, R12, R11 ;  /* 0x0000000c0d0e7389 */ /* 0x0000e400000c000b */
[----:B0123--:R-:W-:Y:S01]  /*2ebc0*/  ENDCOLLECTIVE ;  /* 0x000000000000791b */ /* 0x00ffe20003800000 */
.L_x_944:
[----:B------:R-:W-:Y:S05]  /*2ebd0*/  BSYNC B0 ;  /* 0x0000000000007941 */ /* 0x000fea0003800000 */
.L_x_943:
[----:B------:R-:W-:Y:S01]  /*2ebe0*/  MOV R13, R16 ;  /* 0x00000010000d7202 */ /* 0x000fe20000000f00 */
[----:B------:R-:W-:Y:S01]  /*2ebf0*/  IMAD.MOV.U32 R12, RZ, RZ, 0x1 ;  /* 0x00000001ff0c7424 */ /* 0x000fe200078e00ff */
[----:B------:R-:W-:Y:S01]  /*2ec00*/  MOV R15, 0xffffffff ;  /* 0xffffffff000f7802 */ /* 0x000fe20000000f00 */
[----:B------:R-:W-:Y:S02]  /*2ec10*/  IMAD.MOV.U32 R11, RZ, RZ, 0x1f ;  /* 0x0000001fff0b7424 */ /* 0x000fe400078e00ff */
[----:B------:R-:W-:Y:S02]  /*2ec20*/  IMAD.IADD R5, R19, 0x1, R8 ;  /* 0x0000000113057824 */ /* 0x000fe400078e0208 */
[----:B------:R-:W-:-:S07]  /*2ec30*/  IMAD.MOV.U32 R0, RZ, RZ, R14 ;  /* 0x000000ffff007224 */ /* 0x000fce00078e000e */
[----:B------:R-:W-:Y:S05]  /*2ec40*/  WARPSYNC.COLLECTIVE R15, `(.L_x_945) ;  /* 0x000000000f087348 */ /* 0x000fea0003c00000 */
[----:B------:R0:W1:Y:S02]  /*2ec50*/  SHFL.IDX P6, R14, R13, R12, R11 ;  /* 0x0000000c0d0e7389 */ /* 0x00006400000c000b */
[----:B01----:R-:W-:Y:S01]  /*2ec60*/  ENDCOLLECTIVE ;  /* 0x000000000000791b */ /* 0x003fe20003800000 */
.L_x_945:
[----:B------:R-:W-:Y:S02]  /*2ec70*/  ULDC UR4, c[0x0][0xc3c] ;  /* 0x00030f0000047ab9 */ /* 0x000fe40000000800 */
[----:B------:R-:W-:-:S13]  /*2ec80*/  ISETP.GE.OR P1, PT, R5, UR4, !P0 ;  /* 0x0000000405007c0c */ /* 0x000fda000c726670 */
[----:B------:R-:W0:Y:S01]  /*2ec90*/  @!P1 LDC.64 R2, c[0x0][0xc80] ;  /* 0x00032000ff029b82 */ /* 0x000e220000000a00 */
[----:B------:R-:W-:Y:S01]  /*2eca0*/  MOV R11, RZ ;  /* 0x000000ff000b7202 */ /* 0x000fe20000000f00 */
[----:B------:R-:W-:Y:S02]  /*2ecb0*/  IMAD.MOV.U32 R4, RZ, RZ, R14 ;  /* 0x000000ffff047224 */ /* 0x000fe400078e000e */
[----:B0-----:R-:W-:-:S06]  /*2ecc0*/  @!P1 IMAD.WIDE R2, R5, 0x4, R2 ;  /* 0x0000000405029825 */ /* 0x001fcc00078e0202 */
[----:B------:R0:W2:Y:S01]  /*2ecd0*/  @!P1 LDG.E R3, desc[UR50][R2.64] ;  /* 0x0000003202039981 */ /* 0x0000a2000c1e1900 */
[C---:B------:R-:W-:Y:S02]  /*2ece0*/  ISETP.GE.U32.AND P2, PT, R8.reuse, 0x2, PT ;  /* 0x000000020800780c */ /* 0x040fe40003f46070 */
[C---:B------:R-:W-:Y:S02]  /*2ecf0*/  ISETP.GE.U32.AND P3, PT, R8.reuse, 0x4, PT ;  /* 0x000000040800780c */ /* 0x040fe40003f66070 */
[C---:B------:R-:W-:Y:S02]  /*2ed00*/  ISETP.GE.U32.AND P4, PT, R8.reuse, 0x8, PT ;  /* 0x000000080800780c */ /* 0x040fe40003f86070 */
[C---:B------:R-:W-:Y:S02]  /*2ed10*/  ISETP.GE.U32.AND P5, PT, R8.reuse, 0x10, PT ;  /* 0x000000100800780c */ /* 0x040fe40003fa6070 */
[----:B0-----:R-:W-:Y:S01]  /*2ed20*/  MOV R2, RZ ;  /* 0x000000ff00027202 */ /* 0x001fe20000000f00 */
[----:B--2---:R-:W-:Y:S01]  /*2ed30*/  @!P1 IMAD.MOV.U32 R2, RZ, RZ, R3 ;  /* 0x000000ffff029224 */ /* 0x004fe200078e0003 */
[----:B------:R-:W-:-:S03]  /*2ed40*/  ISETP.NE.AND P1, PT, R8, RZ, PT ;  /* 0x000000ff0800720c */ /* 0x000fc60003f25270 */
[----:B------:R-:W-:-:S10]  /*2ed50*/  IMAD.MOV.U32 R13, RZ, RZ, R2 ;  /* 0x000000ffff0d7224 */ /* 0x000fd400078e0002 */
[----:B------:R-:W-:Y:S05]  /*2ed60*/  WARPSYNC.COLLECTIVE R15, `(.L_x_946) ;  /* 0x000000000f087348 */ /* 0x000fea0003c00000 */
[----:B------:R0:W1:Y:S02]  /*2ed70*/  SHFL.UP P6, R14, R13, R12, R11 ;  /* 0x0400000c0d0e7389 */ /* 0x00006400000c000b */
[----:B01----:R-:W-:Y:S01]  /*2ed80*/  ENDCOLLECTIVE ;  /* 0x000000000000791b */ /* 0x003fe20003800000 */
.L_x_946:
[----:B------:R-:W-:Y:S02]  /*2ed90*/  MOV R12, 0x2 ;  /* 0x00000002000c7802 */ /* 0x000fe40000000f00 */
[----:B------:R-:W-:-:S05]  /*2eda0*/  SEL R5, R14, RZ, P1 ;  /* 0x000000ff0e057207 */ /* 0x000fca0000800000 */
[----:B------:R-:W-:-:S04]  /*2edb0*/  IMAD.IADD R5, R2, 0x1, R5 ;  /* 0x0000000102057824 */ /* 0x000fc800078e0205 */
[----:B------:R-:W-:-:S07]  /*2edc0*/  IMAD.MOV.U32 R13, RZ, RZ, R5 ;  /* 0x000000ffff0d7224 */ /* 0x000fce00078e0005 */
[----:B------:R-:W-:Y:S05]  /*2edd0*/  WARPSYNC.COLLECTIVE R15, `(.L_x_947) ;  /* 0x000000000f087348 */ /* 0x000fea0003c00000 */
[----:B------:R0:W1:Y:S02]  /*2ede0*/  SHFL.UP P6, R14, R13, R12, R11 ;  /* 0x0400000c0d0e7389 */ /* 0x00006400000c000b */
[----:B01----:R-:W-:Y:S01]  /*2edf0*/  ENDCOLLECTIVE ;  /* 0x000000000000791b */ /* 0x003fe20003800000 */
.L_x_947:
[----:B------:R-:W-:Y:S02]  /*2ee00*/  MOV R12, 0x4 ;  /* 0x00000004000c7802 */ /* 0x000fe40000000f00 */
[----:B------:R-:W-:-:S05]  /*2ee10*/  SEL R6, R14, RZ, P2 ;  /* 0x000000ff0e067207 */ /* 0x000fca0001000000 */
[----:B------:R-:W-:-:S04]  /*2ee20*/  IMAD.IADD R6, R5, 0x1, R6 ;  /* 0x0000000105067824 */ /* 0x000fc800078e0206 */
[----:B------:R-:W-:-:S07]  /*2ee30*/  IMAD.MOV.U32 R13, RZ, RZ, R6 ;  /* 0x000000ffff0d7224 */ /* 0x000fce00078e0006 */
[----:B------:R-:W-:Y:S05]  /*2ee40*/  WARPSYNC.COLLECTIVE R15, `(.L_x_948) ;  /* 0x000000000f087348 */ /* 0x000fea0003c00000 */
[----:B------:R0:W1:Y:S02]  /*2ee50*/  SHFL.UP P6, R14, R13, R12, R11 ;  /* 0x0400000c0d0e7389 */ /* 0x00006400000c000b */
[----:B01----:R-:W-:Y:S01]  /*2ee60*/  ENDCOLLECTIVE ;  /* 0x000000000000791b */ /* 0x003fe20003800000 */
.L_x_948:
[----:B------:R-:W-:Y:S02]  /*2ee70*/  MOV R12, 0x8 ;  /* 0x00000008000c7802 */ /* 0x000fe40000000f00 */
[----:B------:R-:W-:-:S05]  /*2ee80*/  SEL R7, R14, RZ, P3 ;  /* 0x000000ff0e077207 */ /* 0x000fca0001800000 */
[----:B------:R-:W-:-:S04]  /*2ee90*/  IMAD.IADD R7, R6, 0x1, R7 ;  /* 0x0000000106077824 */ /* 0x000fc800078e0207 */
[----:B------:R-:W-:-:S07]  /*2eea0*/  IMAD.MOV.U32 R13, RZ, RZ, R7 ;  /* 0x000000ffff0d7224 */ /* 0x000fce00078e0007 */
[----:B------:R-:W-:Y:S05]  /*2eeb0*/  WARPSYNC.COLLECTIVE R15, `(.L_x_949) ;  /* 0x000000000f087348 */ /* 0x000fea0003c00000 */
[----:B------:R0:W1:Y:S02]  /*2eec0*/  SHFL.UP P6, R14, R13, R12, R11 ;  /* 0x0400000c0d0e7389 */ /* 0x00006400000c000b */
[----:B01----:R-:W-:Y:S01]  /*2eed0*/  ENDCOLLECTIVE ;  /* 0x000000000000791b */ /* 0x003fe20003800000 */
.L_x_949:
[----:B------:R-:W-:Y:S02]  /*2eee0*/  MOV R12, 0x10 ;  /* 0x00000010000c7802 */ /* 0x000fe40000000f00 */
[----:B------:R-:W-:-:S05]  /*2eef0*/  SEL R14, R14, RZ, P4 ;  /* 0x000000ff0e0e7207 */ /* 0x000fca0002000000 */
[----:B------:R-:W-:-:S04]  /*2ef00*/  IMAD.IADD R5, R7, 0x1, R14 ;  /* 0x0000000107057824 */ /* 0x000fc800078e020e */
[----:B------:R-:W-:-:S07]  /*2ef10*/  IMAD.MOV.U32 R13, RZ, RZ, R5 ;  /* 0x000000ffff0d7224 */ /* 0x000fce00078e0005 */
[----:B------:R-:W-:Y:S05]  /*2ef20*/  WARPSYNC.COLLECTIVE R15, `(.L_x_950) ;  /* 0x000000000f087348 */ /* 0x000fea0003c00000 */
[----:B------:R0:W1:Y:S02]  /*2ef30*/  SHFL.UP P6, R14, R13, R12, R11 ;  /* 0x0400000c0d0e7389 */ /* 0x00006400000c000b */
[----:B01----:R-:W-:Y:S01]  /*2ef40*/  ENDCOLLECTIVE ;  /* 0x000000000000791b */ /* 0x003fe20003800000 */
.L_x_950:
[----:B------:R-:W-:Y:S01]  /*2ef50*/  MOV R12, 0x1f ;  /* 0x0000001f000c7802 */ /* 0x000fe20000000f00 */
[----:B------:R-:W-:Y:S01]  /*2ef60*/  IMAD.MOV.U32 R11, RZ, RZ, 0x1f ;  /* 0x0000001fff0b7424 */ /* 0x000fe200078e00ff */
[----:B------:R-:W-:-:S05]  /*2ef70*/  SEL R14, R14, RZ, P5 ;  /* 0x000000ff0e0e7207 */ /* 0x000fca0002800000 */
[----:B------:R-:W-:-:S04]  /*2ef80*/  IMAD.IADD R3, R5, 0x1, R14 ;  /* 0x0000000105037824 */ /* 0x000fc800078e020e */
[----:B------:R-:W-:-:S07]  /*2ef90*/  IMAD.MOV.U32 R13, RZ, RZ, R3 ;  /* 0x000000ffff0d7224 */ /* 0x000fce00078e0003 */
[----:B------:R-:W-:Y:S05]  /*2efa0*/  WARPSYNC.COLLECTIVE R15, `(.L_x_951) ;  /* 0x000000000f087348 */ /* 0x000fea0003c00000 */
[----:B------:R0:W1:Y:S02]  /*2efb0*/  SHFL.IDX P6, R14, R13, R12, R11 ;  /* 0x0000000c0d0e7389 */ /* 0x00006400000c000b */
[----:B01----:R-:W-:Y:S01]  /*2efc0*/  ENDCOLLECTIVE ;  /* 0x000000000000791b */ /* 0x003fe20003800000 */
.L_x_951:
[----:B------:R-:W-:Y:S05]  /*2efd0*/  BRA `(.L_x_952) ;  /* 0xffffffa400447947 */ /* 0x000fea000383ffff */
.L_x_749:
[----:B------:R-:W-:Y:S01]  /*2efe0*/  BSSY B0, `(.L_x_953) ;  /* 0x0000008000007945 */ /* 0x000fe20003800000 */
[----:B-----5:R-:W-:Y:S01]  /*2eff0*/  IMAD.MOV.U32 R13, RZ, RZ, R2 ;  /* 0x000000ffff0d7224 */ /* 0x020fe200078e0002 */
[----:B------:R-:W-:Y:S01]  /*2f000*/  MOV R12, 0x1 ;  /* 0x00000001000c7802 */ /* 0x000fe20000000f00 */
[----:B------:R-:W-:Y:S02]  /*2f010*/  IMAD.MOV.U32 R11, RZ, RZ, RZ ;  /* 0x000000ffff0b7224 */ /* 0x000fe400078e00ff */
[----:B------:R-:W-:-:S07]  /*2f020*/  IMAD.MOV.U32 R15, RZ, RZ, -0x1 ;  /* 0xffffffffff0f7424 */ /* 0x000fce00078e00ff */
[----:B012---:R-:W-:Y:S05]  /*2f030*/  WARPSYNC.COLLECTIVE R15, `(.L_x_954) ;  /* 0x000000000f087348 */ /* 0x007fea0003c00000 */
[----:B------:R3:W4:Y:S02]  /*2f040*/  SHFL.UP P6, R14, R13, R12, R11 ;  /* 0x0400000c0d0e7389 */ /* 0x00072400000c000b */
[----:B01234-:R-:W-:Y:S01]  /*2f050*/  ENDCOLLECTIVE ;  /* 0x000000000000791b */ /* 0x01ffe20003800000 */
.L_x_954:
[----:B------:R-:W-:Y:S05]  /*2f060*/  BSYNC B0 ;  /* 0x0000000000007941 */ /* 0x000fea0003800000 */
.L_x_953:
[----:B------:R-:W-:Y:S01]  /*2f070*/  SEL R13, R14, RZ, P1 ;  /* 0x000000ff0e0d7207 */ /* 0x000fe20000800000 */
[----:B------:R-:W-:Y:S01]  /*2f080*/  IMAD.MOV.U32 R12, RZ, RZ, 0x2 ;  /* 0x00000002ff0c7424 */ /* 0x000fe200078e00ff */
[----:B------:R-:W-:Y:S01]  /*2f090*/  MOV R15, 0xffffffff ;  /* 0xffffffff000f7802 */ /* 0x000fe20000000f00 */
[----:B------:R-:W-:Y:S01]  /*2f0a0*/  IMAD.MOV.U32 R11, RZ, RZ, RZ ;  /* 0x000000ffff0b7224 */ /* 0x000fe200078e00ff */
[----:B------:R-:W-:-:S07]  /*2f0b0*/  IADD3 R13, R2, R13, RZ ;  /* 0x0000000d020d7210 */ /* 0x000fce0007ffe0ff */
[----:B------:R-:W-:Y:S05]  /*2f0c0*/  WARPSYNC.COLLECTIVE R15, `(.L_x_955) ;  /* 0x000000000f087348 */ /* 0x000fea0003c00000 */
[----:B------:R0:W1:Y:S02]  /*2f0d0*/  SHFL.UP P6, R14, R13, R12, R11 ;  /* 0x0400000c0d0e7389 */ /* 0x00006400000c000b */
[----:B01----:R-:W-:Y:S01]  /*2f0e0*/  ENDCOLLECTIVE ;  /* 0x000000000000791b */ /* 0x003fe20003800000 */
.L_x_955:
[----:B------:R-:W-:Y:S02]  /*2f0f0*/  MOV R12, 0x4 ;  /* 0x00000004000c7802 */ /* 0x000fe40000000f00 */
[----:B------:R-:W-:-:S05]  /*2f100*/  SEL R14, R14, RZ, P2 ;  /* 0x000000ff0e0e7207 */ /* 0x000fca0001000000 */
[----:B------:R-:W-:-:S04]  /*2f110*/  IMAD.IADD R3, R13, 0x1, R14 ;  /* 0x000000010d037824 */ /* 0x000fc800078e020e */
[----:B------:R-:W-:-:S07]  /*2f120*/  IMAD.MOV.U32 R13, RZ, RZ, R3 ;  /* 0x000000ffff0d7224 */ /* 0x000fce00078e0003 */
[----:B------:R-:W-:Y:S05]  /*2f130*/  WARPSYNC.COLLECTIVE R15, `(.L_x_956) ;  /* 0x000000000f087348 */ /* 0x000fea0003c00000 */
[----:B------:R0:W1:Y:S02]  /*2f140*/  SHFL.UP P6, R14, R13, R12, R11 ;  /* 0x0400000c0d0e7389 */ /* 0x00006400000c000b */
[----:B01----:R-:W-:Y:S01]  /*2f150*/  ENDCOLLECTIVE ;  /* 0x000000000000791b */ /* 0x003fe20003800000 */
.L_x_956:
[----:B------:R-:W-:Y:S02]  /*2f160*/  MOV R12, 0x8 ;  /* 0x00000008000c7802 */ /* 0x000fe40000000f00 */
[----:B------:R-:W-:-:S05]  /*2f170*/  SEL R14, R14, RZ, P3 ;  /* 0x000000ff0e0e7207 */ /* 0x000fca0001800000 */
[----:B------:R-:W-:-:S04]  /*2f180*/  IMAD.IADD R5, R3, 0x1, R14 ;  /* 0x0000000103057824 */ /* 0x000fc800078e020e */
[----:B------:R-:W-:-:S07]  /*2f190*/  IMAD.MOV.U32 R13, RZ, RZ, R5 ;  /* 0x000000ffff0d7224 */ /* 0x000fce00078e0005 */
[----:B------:R-:W-:Y:S05]  /*2f1a0*/  WARPSYNC.COLLECTIVE R15, `(.L_x_957) ;  /* 0x000000000f087348 */ /* 0x000fea0003c00000 */
[----:B------:R0:W1:Y:S02]  /*2f1b0*/  SHFL.UP P6, R14, R13, R12, R11 ;  /* 0x0400000c0d0e7389 */ /* 0x00006400000c000b */
[----:B01----:R-:W-:Y:S01]  /*2f1c0*/  ENDCOLLECTIVE ;  /* 0x000000000000791b */ /* 0x003fe20003800000 */
.L_x_957:
[----:B------:R-:W-:Y:S02]  /*2f1d0*/  MOV R12, 0x10 ;  /* 0x00000010000c7802 */ /* 0x000fe40000000f00 */
[----:B------:R-:W-:-:S05]  /*2f1e0*/  SEL R6, R14, RZ, P4 ;  /* 0x000000ff0e067207 */ /* 0x000fca0002000000 */
[----:B------:R-:W-:-:S04]  /*2f1f0*/  IMAD.IADD R6, R5, 0x1, R6 ;  /* 0x0000000105067824 */ /* 0x000fc800078e0206 */
[----:B------:R-:W-:-:S07]  /*2f200*/  IMAD.MOV.U32 R13, RZ, RZ, R6 ;  /* 0x000000ffff0d7224 */ /* 0x000fce00078e0006 */
[----:B------:R-:W-:Y:S05]  /*2f210*/  WARPSYNC.COLLECTIVE R15, `(.L_x_958) ;  /* 0x000000000f087348 */ /* 0x000fea0003c00000 */
[----:B------:R0:W1:Y:S02]  /*2f220*/  SHFL.UP P6, R14, R13, R12, R11 ;  /* 0x0400000c0d0e7389 */ /* 0x00006400000c000b */
[----:B01----:R-:W-:Y:S01]  /*2f230*/  ENDCOLLECTIVE ;  /* 0x000000000000791b */ /* 0x003fe20003800000 */
.L_x_958:
        /* <DEDUP_REMOVED lines=8> */
.L_x_959:
[----:B------:R-:W-:Y:S05]  /*2f2c0*/  BRA `(.L_x_960) ;  /* 0xffffffa400247947 */ /* 0x000fea000383ffff */
.L_x_751:
[----:B------:R-:W-:Y:S01]  /*2f2d0*/  BSSY B0, `(.L_x_961) ;  /* 0x0000006000007945 */ /* 0x000fe20003800000 */
[----:B------:R-:W-:Y:S01]  /*2f2e0*/  PLOP3.LUT P6, PT, P6, PT, PT, 0x8, 0x0 ;  /* 0x000000000000781c */ /* 0x000fe200037ce170 */
[----:B------:R-:W-:-:S12]  /*2f2f0*/  IMAD.MOV.U32 R15, RZ, RZ, -0x1 ;  /* 0xffffffffff0f7424 */ /* 0x000fd800078e00ff */
[----:B0-2---:R-:W-:Y:S05]  /*2f300*/  WARPSYNC.COLLECTIVE R15, `(.L_x_962) ;  /* 0x000000000f087348 */ /* 0x005fea0003c00000 */
[----:B------:R-:W-:Y:S01]  /*2f310*/  VOTE.ANY R14, PT, P6 ;  /* 0x00000000000e7806 */ /* 0x000fe200030e0100 */
[----:B0-2---:R-:W-:Y:S06]  /*2f320*/  ENDCOLLECTIVE ;  /* 0x000000000000791b */ /* 0x005fec0003800000 */
.L_x_962:
[----:B------:R-:W-:Y:S05]  /*2f330*/  BSYNC B0 ;  /* 0x0000000000007941 */ /* 0x000fea0003800000 */
.L_x_961:
[----:B------:R-:W-:Y:S01]  /*2f340*/  MOV R6, R14 ;  /* 0x0000000e00067202 */ /* 0x000fe20000000f00 */
[----:B------:R-:W-:Y:S01]  /*2f350*/  IMAD.MOV.U32 R13, RZ, RZ, R2 ;  /* 0x000000ffff0d7224 */ /* 0x000fe200078e0002 */
[----:B------:R-:W-:Y:S01]  /*2f360*/  MOV R11, 0x1f ;  /* 0x0000001f000b7802 */ /* 0x000fe20000000f00 */
[----:B------:R-:W-:Y:S01]  /*2f370*/  IMAD.MOV.U32 R15, RZ, RZ, -0x1 ;  /* 0xffffffffff0f7424 */ /* 0x000fe200078e00ff */
[----:B------:R-:W0:Y:S02]  /*2f380*/  POPC R4, R6 ;  /* 0x0000000600047309 */ /* 0x000e240000000000 */
[----:B0-----:R-:W-:-:S07]  /*2f390*/  IMAD.MOV.U32 R12, RZ, RZ, R4 ;  /* 0x000000ffff0c7224 */ /* 0x001fce00078e0004 */
[----:B------:R-:W-:Y:S05]  /*2f3a0*/  WARPSYNC.COLLECTIVE R15, `(.L_x_963) ;  /* 0x000000000f087348 */ /* 0x000fea0003c00000 */
[----:B------:R0:W1:Y:S02]  /*2f3b0*/  SHFL.IDX P6, R14, R13, R12, R11 ;  /* 0x0000000c0d0e7389 */ /* 0x00006400000c000b */
[----:B01----:R-:W-:Y:S01]  /*2f3c0*/  ENDCOLLECTIVE ;  /* 0x000000000000791b */ /* 0x003fe20003800000 */
.L_x_963:
[----:B------:R-:W-:Y:S01]  /*2f3d0*/  IMAD.MOV.U32 R17, RZ, RZ, R14 ;  /* 0x000000ffff117224 */ /* 0x000fe200078e000e */
[----:B------:R-:W-:Y:S06]  /*2f3e0*/  BRA `(.L_x_964) ;  /* 0xffffffa400147947 */ /* 0x000fec000383ffff */
.L_x_753:
[----:B------:R-:W-:Y:S01]  /*2f3f0*/  BSSY B0, `(.L_x_965) ;  /* 0x0000007000007945 */ /* 0x000fe20003800000 */
[----:B------:R-:W-:Y:S01]  /*2f400*/  MOV R13, R3 ;  /* 0x00000003000d7202 */ /* 0x000fe20000000f00 */
[----:B------:R-:W-:Y:S02]  /*2f410*/  IMAD.MOV.U32 R11, RZ, RZ, 0x1f ;  /* 0x0000001fff0b7424 */ /* 0x000fe400078e00ff */
[----:B------:R-:W-:-:S07]  /*2f420*/  IMAD.MOV.U32 R15, RZ, RZ, -0x1 ;  /* 0xffffffffff0f7424 */ /* 0x000fce00078e00ff */
[----:B012---:R-:W-:Y:S05]  /*2f430*/  WARPSYNC.COLLECTIVE R15, `(.L_x_966) ;  /* 0x000000000f087348 */ /* 0x007fea0003c00000 */
[----:B------:R3:W4:Y:S02]  /*2f440*/  SHFL.IDX P6, R14, R13, R12, R11 ;  /* 0x0000000c0d0e7389 */ /* 0x00072400000c000b */
[----:B01234-:R-:W-:Y:S01]  /*2f450*/  ENDCOLLECTIVE ;  /* 0x000000000000791b */ /* 0x01ffe20003800000 */
.L_x_966:
[----:B------:R-:W-:Y:S05]  /*2f460*/  BSYNC B0 ;  /* 0x0000000000007941 */ /* 0x000fea0003800000 */
.L_x_965:
[----:B------:R-:W-:Y:S05]  /*2f470*/  BRA `(.L_x_752) ;  /* 0xffffffa4000c7947 */ /* 0x000fea000383ffff */
.L_x_757:
[----:B0-----:R0:W1:Y:S02]  /*2f480*/  SYNCS.PHASECHK.TRANS64.TRYWAIT P0, [R4+URZ+0x29820], R0 ;  /* 0x02982000040075a7 */ /* 0x001064000800017f */
[----:B-1----:R-:W-:Y:S05]  /*2f490*/  @!P0 NANOSLEEP.SYNCS 0x989680 ;  /* 0x009896800000895d */ /* 0x002fea0003900000 */
[----:B------:R-:W1:Y:S02]  /*2f4a0*/  @!P0 SYNCS.PHASECHK.TRANS64 P0, [R4+URZ+0x29820], R0 ;  /* 0x02982000040085a7 */ /* 0x000e64000800007f */
[----:B-1----:R-:W-:Y:S05]  /*2f4b0*/  @!P0 BRA `(.L_x_757) ;  /* 0xfffffffc00f08947 */ /* 0x002fea000383ffff */
[----:B------:R-:W-:Y:S05]  /*2f4c0*/  BRA `(.L_x_967) ;  /* 0xffffffa800007947 */ /* 0x000fea000383ffff */
.L_x_758:
[----:B------:R-:W1:Y:S01]  /*2f4d0*/  S2R R2, SR_TID.X ;  /* 0x0000000000027919 */ /* 0x000e620000002100 */
[----:B------:R-:W-:Y:S01]  /*2f4e0*/  BSSY B0, `(.L_x_968) ;  /* 0x000000a000007945 */ /* 0x000fe20003800000 */
[----:B------:R-:W-:Y:S01]  /*2f4f0*/  IMAD.MOV.U32 R12, RZ, RZ, RZ ;  /* 0x000000ffff0c7224 */ /* 0x000fe200078e00ff */
[----:B------:R-:W-:Y:S01]  /*2f500*/  MOV R15, 0xffffffff ;  /* 0xffffffff000f7802 */ /* 0x000fe20000000f00 */
[----:B------:R-:W-:Y:S01]  /*2f510*/  IMAD.MOV.U32 R11, RZ, RZ, 0x1f ;  /* 0x0000001fff0b7424 */ /* 0x000fe200078e00ff */
[----:B-1----:R-:W-:-:S04]  /*2f520*/  SHF.R.U32.HI R2, RZ, 0x5, R2 ;  /* 0x00000005ff027819 */ /* 0x002fc80000011602 */
[----:B------:R-:W-:-:S04]  /*2f530*/  LOP3.LUT R2, R2, 0x3, RZ, 0xc0, !PT ;  /* 0x0000000302027812 */ /* 0x000fc800078ec0ff */
[----:B------:R-:W-:-:S07]  /*2f540*/  MOV R13, R2 ;  /* 0x00000002000d7202 */ /* 0x000fce0000000f00 */
[----:B0-----:R-:W-:Y:S05]  /*2f550*/  WARPSYNC.COLLECTIVE R15, `(.L_x_969) ;  /* 0x000000000f087348 */ /* 0x001fea0003c00000 */
[----:B------:R1:W2:Y:S02]  /*2f560*/  SHFL.IDX P6, R14, R13, R12, R11 ;  /* 0x0000000c0d0e7389 */ /* 0x0002a400000c000b */
[----:B012---:R-:W-:Y:S01]  /*2f570*/  ENDCOLLECTIVE ;  /* 0x000000000000791b */ /* 0x007fe20003800000 */
.L_x_969:
[----:B------:R-:W-:Y:S05]  /*2f580*/  BSYNC B0 ;  /* 0x0000000000007941 */ /* 0x000fea0003800000 */
.L_x_968:
[----:B------:R-:W-:Y:S05]  /*2f590*/  BRA `(.L_x_970) ;  /* 0xffffffa400e87947 */ /* 0x000fea000383ffff */
.L_x_759:
[----:B------:R-:W-:Y:S01]  /*2f5a0*/  BSSY B0, `(.L_x_971) ;  /* 0x0000006000007945 */ /* 0x000fe20003800000 */
[----:B------:R-:W-:-:S07]  /*2f5b0*/  IMAD.MOV.U32 R15, RZ, RZ, -0x1 ;  /* 0xffffffffff0f7424 */ /* 0x000fce00078e00ff */
[----:B0-----:R-:W-:Y:S05]  /*2f5c0*/  WARPSYNC.COLLECTIVE R15, `(.L_x_972) ;  /* 0x000000000f0c7348 */ /* 0x001fea0003c00000 */
[----:B------:R-:W-:Y:S02]  /*2f5d0*/  ELECT P6, UR62, PT ;  /* 0x00000000003e782f */ /* 0x000fe400038c0000 */
[----:B------:R-:W-:Y:S01]  /*2f5e0*/  MOV R14, UR62 ;  /* 0x0000003e000e7c02 */ /* 0x000fe20008000f00 */
[----:B0-----:R-:W-:Y:S10]  /*2f5f0*/  ENDCOLLECTIVE ;  /* 0x000000000000791b */ /* 0x001ff40003800000 */
.L_x_972:
[----:B------:R-:W-:Y:S05]  /*2f600*/  BSYNC B0 ;  /* 0x0000000000007941 */ /* 0x000fea0003800000 */
.L_x_971:
[----:B------:R-:W-:Y:S05]  /*2f610*/  BRA `(.L_x_973) ;  /* 0xffffffa400dc7947 */ /* 0x000fea000383ffff */
.L_x_761:
[----:B0-----:R0:W1:Y:S02]  /*2f620*/  SYNCS.PHASECHK.TRANS64.TRYWAIT P1, [R5+URZ+0x29840], R0 ;  /* 0x02984000050075a7 */ /* 0x001064000802017f */
[----:B-1----:R-:W-:Y:S05]  /*2f630*/  @!P1 NANOSLEEP.SYNCS 0x989680 ;  /* 0x009896800000995d */ /* 0x002fea0003900000 */
[----:B------:R-:W1:Y:S02]  /*2f640*/  @!P1 SYNCS.PHASECHK.TRANS64 P1, [R5+URZ+0x29840], R0 ;  /* 0x02984000050095a7 */ /* 0x000e64000802007f */
[----:B-1----:R-:W-:Y:S05]  /*2f650*/  @!P1 BRA `(.L_x_761) ;  /* 0xfffffffc00f09947 */ /* 0x002fea000383ffff */
[----:B------:R-:W-:Y:S05]  /*2f660*/  BRA `(.L_x_974) ;  /* 0xffffffa400fc7947 */ /* 0x000fea000383ffff */
.L_x_763:
[----:B-1----:R1:W2:Y:S02]  /*2f670*/  SYNCS.PHASECHK.TRANS64.TRYWAIT P1, [R23+URZ+0x29840], R2 ;  /* 0x02984002170075a7 */ /* 0x0022a4000802017f */
[----:B--2---:R-:W-:Y:S05]  /*2f680*/  @!P1 NANOSLEEP.SYNCS 0x989680 ;  /* 0x009896800000995d */ /* 0x004fea0003900000 */
[----:B------:R-:W2:Y:S02]  /*2f690*/  @!P1 SYNCS.PHASECHK.TRANS64 P1, [R23+URZ+0x29840], R2 ;  /* 0x02984002170095a7 */ /* 0x000ea4000802007f */
[----:B--2---:R-:W-:Y:S05]  /*2f6a0*/  @!P1 BRA `(.L_x_763) ;  /* 0xfffffffc00f09947 */ /* 0x004fea000383ffff */
[----:B------:R-:W-:Y:S05]  /*2f6b0*/  BRA `(.L_x_975) ;  /* 0xffffffa800087947 */ /* 0x000fea000383ffff */
.L_x_765:
[----:B--2---:R2:W3:Y:S02]  /*2f6c0*/  SYNCS.PHASECHK.TRANS64.TRYWAIT P1, [R5+URZ+0x29860], R0 ;  /* 0x02986000050075a7 */ /* 0x0044e4000802017f */
[----:B---3--:R-:W-:Y:S05]  /*2f6d0*/  @!P1 NANOSLEEP.SYNCS 0x989680 ;  /* 0x009896800000995d */ /* 0x008fea0003900000 */
[----:B------:R-:W3:Y:S02]  /*2f6e0*/  @!P1 SYNCS.PHASECHK.TRANS64 P1, [R5+URZ+0x29860], R0 ;  /* 0x02986000050095a7 */ /* 0x000ee4000802007f */
[----:B---3--:R-:W-:Y:S05]  /*2f6f0*/  @!P1 BRA `(.L_x_765) ;  /* 0xfffffffc00f09947 */ /* 0x008fea000383ffff */
[----:B------:R-:W-:Y:S05]  /*2f700*/  BRA `(.L_x_976) ;  /* 0xffffffa800047947 */ /* 0x000fea000383ffff */
.L_x_767:
[----:B---3--:R3:W4:Y:S02]  /*2f710*/  SYNCS.PHASECHK.TRANS64.TRYWAIT P1, [R23+URZ+0x29860], R2 ;  /* 0x02986002170075a7 */ /* 0x008724000802017f */
[----:B----4-:R-:W-:Y:S05]  /*2f720*/  @!P1 NANOSLEEP.SYNCS 0x989680 ;  /* 0x009896800000995d */ /* 0x010fea0003900000 */
[----:B------:R-:W4:Y:S02]  /*2f730*/  @!P1 SYNCS.PHASECHK.TRANS64 P1, [R23+URZ+0x29860], R2 ;  /* 0x02986002170095a7 */ /* 0x000f24000802007f */
[----:B----4-:R-:W-:Y:S05]  /*2f740*/  @!P1 BRA `(.L_x_767) ;  /* 0xfffffffc00f09947 */ /* 0x010fea000383ffff */
[----:B------:R-:W-:Y:S05]  /*2f750*/  BRA `(.L_x_977) ;  /* 0xffffffa800007947 */ /* 0x000fea000383ffff */
.L_x_769:
[----:B----4-:R4:W0:Y:S02]  /*2f760*/  SYNCS.PHASECHK.TRANS64.TRYWAIT P1, [R5+URZ+0x29880], R0 ;  /* 0x02988000050075a7 */ /* 0x010824000802017f */
[----:B0-----:R-:W-:Y:S05]  /*2f770*/  @!P1 NANOSLEEP.SYNCS 0x989680 ;  /* 0x009896800000995d */ /* 0x001fea0003900000 */
[----:B------:R-:W0:Y:S02]  /*2f780*/  @!P1 SYNCS.PHASECHK.TRANS64 P1, [R5+URZ+0x29880], R0 ;  /* 0x02988000050095a7 */ /* 0x000e24000802007f */
[----:B0-----:R-:W-:Y:S05]  /*2f790*/  @!P1 BRA `(.L_x_769) ;  /* 0xfffffffc00f09947 */ /* 0x001fea000383ffff */
[----:B------:R-:W-:Y:S05]  /*2f7a0*/  BRA `(.L_x_978) ;  /* 0xffffffa400fc7947 */ /* 0x000fea000383ffff */
.L_x_979:
        /* <DEDUP_REMOVED lines=13> */
.L_x_3192:


//--------------------- .text._ZN7cutlass13device_kernelIN5flash11enable_sm90INS1_16FlashAttnFwdSm90INS1_25CollectiveMainloopFwdSm90ILi2EN4cute5tupleIJNS5_1CILi1EEES8_S8_EEENS6_IJNS7_ILi128EEESA_NS7_ILi192EEEEEELi128ENS_12float_e4m3_tEfNS_4arch4Sm90ELb0ELb1ELb1ELb0ELb1ELb0ELb0ELb1ELb1ELb1ELb0ELb0EEENS1_21CollectiveEpilogueFwdINS6_IJSA_SA_SA_EEES9_NS_10bfloat16_tESF_Li256ELb0ELb1ELb0ELb1EEENS1_30DynamicPersistentTileSchedulerILi256ELi128ELb0ELb1ELb1EEEEEEEEEvNT_6ParamsE --------------------------
	.section	.text._ZN7cutlass13device_kernelIN5flash11enable_sm90INS1_16FlashAttnFwdSm90INS1_25CollectiveMainloopFwdSm90ILi2EN4cute5tupleIJNS5_1CILi1EEES8_S8_EEENS6_IJNS7_ILi128EEESA_NS7_ILi192EEEEEELi128ENS_12float_e4m3_tEfNS_4arch4Sm90ELb0ELb1ELb1ELb0ELb1ELb0ELb0ELb1ELb1ELb1ELb0ELb0EEENS1_21CollectiveEpilogueFwdINS6_IJSA_SA_SA_EEES9_NS_10bfloat16_tESF_Li256ELb0ELb1ELb0ELb1EEENS1_30DynamicPersistentTileSchedulerILi256ELi128ELb0ELb1ELb1EEEEEEEEEvNT_6ParamsE,"ax",@progbits
	.align	128
.text._ZN7cutlass13device_kernelIN5flash11enable_sm90INS1_16FlashAttnFwdSm90INS1_25CollectiveMainloopFwdSm90ILi2EN4cute5tupleIJNS5_1CILi1EEES8_S8_EEENS6_IJNS7_ILi128EEESA_NS7_ILi192EEEEEELi128ENS_12float_e4m3_tEfNS_4arch4Sm90ELb0ELb1ELb1ELb0ELb1ELb0ELb0ELb1ELb1ELb1ELb0ELb0EEENS1_21CollectiveEpilogueFwdINS6_IJSA_SA_SA_EEES9_NS_10bfloat16_tESF_Li256ELb0ELb1ELb0ELb1EEENS1_30DynamicPersistentTileSchedulerILi256ELi128ELb0ELb1ELb1EEEEEEEEEvNT_6ParamsE:
        .type           _ZN7cutlass13device_kernelIN5flash11enable_sm90INS1_16FlashAttnFwdSm90INS1_25CollectiveMainloopFwdSm90ILi2EN4cute5tupleIJNS5_1CILi1EEES8_S8_EEENS6_IJNS7_ILi128EEESA_NS7_ILi192EEEEEELi128ENS_12float_e4m3_tEfNS_4arch4Sm90ELb0ELb1ELb1ELb0ELb1ELb0ELb0ELb1ELb1ELb1ELb0ELb0EEENS1_21CollectiveEpilogueFwdINS6_IJSA_SA_SA_EEES9_NS_10bfloat16_tESF_Li256ELb0ELb1ELb0ELb1EEENS1_30DynamicPersistentTileSchedulerILi256ELi128ELb0ELb1ELb1EEEEEEEEEvNT_6ParamsE,@function
        .size           _ZN7cutlass13device_kernelIN5flash11enable_sm90INS1_16FlashAttnFwdSm90INS1_25CollectiveMainloopFwdSm90ILi2EN4cute5tupleIJNS5_1CILi1EEES8_S8_EEENS6_IJNS7_ILi128EEESA_NS7_ILi192EEEEEELi128ENS_12float_e4m3_tEfNS_4arch4Sm90ELb0ELb1ELb1ELb0ELb1ELb0ELb0ELb1ELb1ELb1ELb0ELb0EEENS1_21CollectiveEpilogueFwdINS6_IJSA_SA_SA_EEES9_NS_10bfloat16_tESF_Li256ELb0ELb1ELb0ELb1EEENS1_30DynamicPersistentTileSchedulerILi256ELi128ELb0ELb1ELb1EEEEEEEEEvNT_6ParamsE,(.L_x_3193 - _ZN7cutlass13device_kernelIN5flash11enable_sm90INS1_16FlashAttnFwdSm90INS1_25CollectiveMainloopFwdSm90ILi2EN4cute5tupleIJNS5_1CILi1EEES8_S8_EEENS6_IJNS7_ILi128EEESA_NS7_ILi192EEEEEELi128ENS_12float_e4m3_tEfNS_4arch4Sm90ELb0ELb1ELb1ELb0ELb1ELb0ELb0ELb1ELb1ELb1ELb0ELb0EEENS1_21CollectiveEpilogueFwdINS6_IJSA_SA_SA_EEES9_NS_10bfloat16_tESF_Li256ELb0ELb1ELb0ELb1EEENS1_30DynamicPersistentTileSchedulerILi256ELi128ELb0ELb1ELb1EEEEEEEEEvNT_6ParamsE)
        .other          _ZN7cutlass13device_kernelIN5flash11enable_sm90INS1_16FlashAttnFwdSm90INS1_25CollectiveMainloopFwdSm90ILi2EN4cute5tupleIJNS5_1CILi1EEES8_S8_EEENS6_IJNS7_ILi128EEESA_NS7_ILi192EEEEEELi128ENS_12float_e4m3_tEfNS_4arch4Sm90ELb0ELb1ELb1ELb0ELb1ELb0ELb0ELb1ELb1ELb1ELb0ELb0EEENS1_21CollectiveEpilogueFwdINS6_IJSA_SA_SA_EEES9_NS_10bfloat16_tESF_Li256ELb0ELb1ELb0ELb1EEENS1_30DynamicPersistentTileSchedulerILi256ELi128ELb0ELb1ELb1EEEEEEEEEvNT_6ParamsE,@"STO_CUDA_ENTRY STV_DEFAULT"
_ZN7cutlass13device_kernelIN5flash11enable_sm90INS1_16FlashAttnFwdSm90INS1_25CollectiveMainloopFwdSm90ILi2EN4cute5tupleIJNS5_1CILi1EEES8_S8_EEENS6_IJNS7_ILi128EEESA_NS7_ILi192EEEEEELi128ENS_12float_e4m3_tEfNS_4arch4Sm90ELb0ELb1ELb1ELb0ELb1ELb0ELb0ELb1ELb1ELb1ELb0ELb0EEENS1_21CollectiveEpilogueFwdINS6_IJSA_SA_SA_EEES9_NS_10bfloat16_tESF_Li256ELb0ELb1ELb0ELb1EEENS1_30DynamicPersistentTileSchedulerILi256ELi128ELb0ELb1ELb1EEEEEEEEEvNT_6ParamsE:
        /* <DEDUP_REMOVED lines=9> */
[----:B------:R-:W1:Y:S01]  /*0090*/  SHFL.IDX PT, R3, R3, RZ, 0x1f ;  /* 0x00001fff03037589 */ /* 0x000e6200000e0000 */
        /* <DEDUP_REMOVED lines=14> */
[----:B------:R0:W2:Y:S06]  /*0180*/  @!UP0 SYNCS.EXCH.64 URZ, [UR8+0x22800], UR4 ;  /* 0x02280004083f85b2 */ /* 0x0000ac0008000100 */
[----:B------:R0:W3:Y:S02]  /*0190*/  @!UP1 SYNCS.EXCH.64 URZ, [UR8+0x22820], UR6 ;  /* 0x02282006083f95b2 */ /* 0x0000e40008000100 */
[----:B01----:R-:W-:Y:S05]  /*01a0*/  @P1 BRA `(.L_x_980) ;  /* 0x0000000000481947 */ /* 0x003fea0003800000 */
        /* <DEDUP_REMOVED lines=14> */
[----:B------:R0:W4:Y:S01]  /*0290*/  SYNCS.EXCH.64 URZ, [UR8+0x22840], UR6 ;  /* 0x02284006083f75b2 */ /* 0x0001220008000100 */
[----:B------:R0:W0:Y:S01]  /*02a0*/  SYNCS.EXCH.64 URZ, [UR8+0x22838], UR4 ;  /* 0x02283804083f75b2 */ /* 0x0000220008000100 */
[----:B------:R0:W0:Y:S01]  /*02b0*/  SYNCS.EXCH.64 URZ, [UR8+0x22848], UR6 ;  /* 0x02284806083f75b2 */ /* 0x0000220008000100 */
[----:B------:R-:W-:Y:S01]  /*02c0*/  NOP ;  /* 0x0000000000007918 */ /* 0x000fe20000000000 */
.L_x_980:
[----:B------:R-:W5:Y:S01]  /*02d0*/  SHFL.IDX PT, R2, R0, RZ, 0x1f ;  /* 0x00001fff00027589 */ /* 0x000f6200000e0000 */
[----:B------:R-:W-:Y:S01]  /*02e0*/  NOP ;  /* 0x0000000000007918 */ /* 0x000fe20000000000 */
[----:B-----5:R-:W-:-:S13]  /*02f0*/  ISETP.NE.AND P0, PT, R2, RZ, PT ;  /* 0x000000ff0200720c */ /* 0x020fda0003f05270 */
        /* <DEDUP_REMOVED lines=17> */
[----:B------:R0:W0:Y:S01]  /*0410*/  SYNCS.EXCH.64 URZ, [UR8+0x22868], UR6 ;  /* 0x02286806083f75b2 */ /* 0x0000220008000100 */
[----:B------:R-:W-:Y:S01]  /*0420*/  NOP ;  /* 0x0000000000007918 */ /* 0x000fe20000000000 */
.L_x_981:
[----:B------:R-:W5:Y:S01]  /*0430*/  SHFL.IDX PT, R2, R0, RZ, 0x1f ;  /* 0x00001fff00027589 */ /* 0x000f6200000e0000 */
[----:B------:R-:W-:Y:S01]  /*0440*/  NOP ;  /* 0x0000000000007918 */ /* 0x000fe20000000000 */
[----:B-----5:R-:W-:-:S13]  /*0450*/  ISETP.NE.AND P0, PT, R2, RZ, PT ;  /* 0x000000ff0200720c */ /* 0x020fda0003f05270 */
        /* <DEDUP_REMOVED lines=13> */
[----:B------:R0:W0:Y:S01]  /*0530*/  SYNCS.EXCH.64 URZ, [UR6+0x22888], UR4 ;  /* 0x02288804063f75b2 */ /* 0x0000220008000100 */
[----:B------:R-:W-:Y:S01]  /*0540*/  NOP ;  /* 0x0000000000007918 */ /* 0x000fe20000000000 */
.L_x_982:
        /* <DEDUP_REMOVED lines=22> */
.L_x_983:
[----:B------:R-:W5:Y:S01]  /*06b0*/  SHFL.IDX PT, R2, R0, RZ, 0x1f ;  /* 0x00001fff00027589 */ /* 0x000f6200000e0000 */
[----:B------:R-:W0:Y:S01]  /*06c0*/  S2UR UR10, SR_CgaCtaId ;  /* 0x00000000000a79c3 */ /* 0x000e220000008800 */
[----:B------:R-:W-:Y:S01]  /*06d0*/  R2UR UR9, R3 ;  /* 0x00000000030972ca */ /* 0x000fe200000e0000 */
[----:B------:R-:W-:Y:S01]  /*06e0*/  NOP ;  /* 0x0000000000007918 */ /* 0x000fe20000000000 */
[----:B-----5:R-:W-:-:S13]  /*06f0*/  ISETP.NE.AND P0, PT, R2, RZ, PT ;  /* 0x000000ff0200720c */ /* 0x020fda0003f05270 */
        /* <DEDUP_REMOVED lines=19> */
.L_x_984:
[----:B------:R-:W-:Y:S01]  /*0830*/  UISETP.NE.AND UP0, UPT, UR9, URZ, UPT ;  /* 0x0000003f0900728c */ /* 0x000fe2000bf05270 */
[----:B------:R-:W-:Y:S01]  /*0840*/  NOP ;  /* 0x0000000000007918 */ /* 0x000fe20000000000 */
[----:B------:R-:W-:Y:S01]  /*0850*/  UMOV UR43, 0x1 ;  /* 0x00000001002b7882 */ /* 0x000fe20000000000 */
[----:B------:R-:W-:Y:S01]  /*0860*/  IMAD.U32 R35, RZ, RZ, UR10 ;  /* 0x0000000aff237e24 */ /* 0x000fe2000f8e00ff */
[----:B------:R-:W-:Y:S01]  /*0870*/  USEL UR43, UR43, 0x2, !UP0 ;  /* 0x000000022b2b7887 */ /* 0x000fe2000c000000 */
[----:B01234-:R-:W-:Y:S01]  /*0880*/  BAR.SYNC.DEFER_BLOCKING 0x0 ;  /* 0x0000000000007b1d */ /* 0x01ffe20000010000 */
[----:B------:R-:W-:-:S05]  /*0890*/  PLOP3.LUT P0, PT, PT, PT, UP0, 0x80, 0x0 ;  /* 0x000000000000781c */ /* 0x000fca0003f0f008 */
[----:B------:R-:W-:-:S08]  /*08a0*/  ULDC.64 UR48, c[0x0][0x208] ;  /* 0x0000820000307ab9 */ /* 0x000fd00000000a00 */
[----:B------:R-:W-:Y:S05]  /*08b0*/  @!P0 BRA `(.L_x_985) ;  /* 0x0000011000d88947 */ /* 0x000fea0003800000 */
.L_x_986:
[----:B------:R-:W-:-:S08]  /*08c0*/  NOP ;  /* 0x0000000000007918 */ /* 0x000fd00000000000 */
[----:B------:R-:W0:Y:S02]  /*08d0*/  USETMAXREG.TRY_ALLOC.CTAPOOL UP0, 0xe8 ;  /* 0x000000e8000079c8 */ /* 0x000e240008000600 */
[----:B0-----:R-:W-:-:S13]  /*08e0*/  PLOP3.LUT P0, PT, PT, PT, UP0, 0x80, 0x0 ;  /* 0x000000000000781c */ /* 0x001fda0003f0f008 */
[----:B------:R-:W-:Y:S05]  /*08f0*/  @!P0 BRA `(.L_x_986) ;  /* 0xfffffffc00f08947 */ /* 0x000fea000383ffff */
[----:B------:R-:W0:Y:S01]  /*0900*/  S2R R2, SR_TID.X ;  /* 0x0000000000027919 */ /* 0x000e220000002100 */
[----:B------:R-:W1:Y:S08]  /*0910*/  S2UR UR4, SR_CTAID.X ;  /* 0x00000000000479c3 */ /* 0x000e700000002500 */
[----:B------:R-:W-:Y:S08]  /*0920*/  BAR.ARV 0x4, 0x180 ;  /* 0x0106000000007b1d */ /* 0x000ff00000002000 */
        /* <DEDUP_REMOVED lines=9> */
[----:B------:R-:W-:Y:S01]  /*09c0*/  IMAD.MOV.U32 R171, RZ, RZ, RZ ;  /* 0x000000ffffab7224 */ /* 0x000fe200078e00ff */
[----:B------:R-:W-:Y:S01]  /*09d0*/  UMOV UR37, URZ ;  /* 0x0000003f00257c82 */ /* 0x000fe20008000000 */
[----:B------:R-:W-:Y:S01]  /*09e0*/  UMOV UR36, URZ ;  /* 0x0000003f00247c82 */ /* 0x000fe20008000000 */
[----:B------:R-:W-:-:S04]  /*09f0*/  SHF.R.S32.HI R3, RZ, 0x1f, R178 ;  /* 0x0000001fff037819 */ /* 0x000fc800000114b2 */
[CC--:B------:R-:W-:Y:S02]  /*0a00*/  LEA.HI R0, R3.reuse, R178.reuse, RZ, 0x7 ;  /* 0x000000b203007211 */ /* 0x0c0fe400078f38ff */
[CC--:B------:R-:W-:Y:S02]  /*0a10*/  LEA.HI R4, R3.reuse, R178.reuse, RZ, 0x5 ;  /* 0x000000b203047211 */ /* 0x0c0fe400078f28ff */
[----:B------:R-:W-:Y:S02]  /*0a20*/  LOP3.LUT R5, R0, 0xffffff80, RZ, 0xc0, !PT ;  /* 0xffffff8000057812 */ /* 0x000fe400078ec0ff */
[----:B------:R-:W-:Y:S01]  /*0a30*/  LEA.HI R2, R3, R178, RZ, 0x4 ;  /* 0x000000b203027211 */ /* 0x000fe200078f20ff */
[----:B------:R-:W-:Y:S01]  /*0a40*/  IMAD.SHL.U32 R4, R4, 0x20, RZ ;  /* 0x0000002004047824 */ /* 0x000fe200078e00ff */
[----:B------:R-:W-:Y:S01]  /*0a50*/  SHF.R.S32.HI R173, RZ, 0x7, R0 ;  /* 0x00000007ffad7819 */ /* 0x000fe20000011400 */
[----:B------:R-:W-:Y:S01]  /*0a60*/  IMAD.IADD R172, R178, 0x1, -R5 ;  /* 0x00000001b2ac7824 */ /* 0x000fe200078e0a05 */
[----:B------:R-:W-:-:S02]  /*0a70*/  SHF.R.S32.HI R7, RZ, 0x4, R2 ;  /* 0x00000004ff077819 */ /* 0x000fc40000011402 */
[----:B------:R-:W-:Y:S02]  /*0a80*/  LOP3.LUT R5, R2, 0x3fffff0, RZ, 0xc0, !PT ;  /* 0x03fffff002057812 */ /* 0x000fe400078ec0ff */
[----:B------:R-:W-:Y:S02]  /*0a90*/  SHF.R.S32.HI R9, RZ, 0x1f, R172 ;  /* 0x0000001fff097819 */ /* 0x000fe400000114ac */
[----:B------:R-:W-:Y:S01]  /*0aa0*/  LOP3.LUT R4, R4, 0xfffffc00, RZ, 0xc0, !PT ;  /* 0xfffffc0004047812 */ /* 0x000fe200078ec0ff */
[----:B------:R-:W-:Y:S01]  /*0ab0*/  IMAD.IADD R5, R178, 0x1, -R5 ;  /* 0x00000001b2057824 */ /* 0x000fe200078e0a05 */
[----:B------:R-:W-:Y:S02]  /*0ac0*/  LEA.HI R2, R2, R7, RZ, 0x1 ;  /* 0x0000000702027211 */ /* 0x000fe400078f08ff */
[----:B------:R-:W-:Y:S01]  /*0ad0*/  LEA.HI R6, R9, R172, RZ, 0x2 ;  /* 0x000000ac09067211 */ /* 0x000fe200078f10ff */
[----:B------:R-:W-:Y:S01]  /*0ae0*/  IMAD R5, R5, 0x40, R4 ;  /* 0x0000004005057824 */ /* 0x000fe200078e0204 */
[----:B------:R-:W-:-:S02]  /*0af0*/  LOP3.LUT R2, R2, 0x1ffffffe, RZ, 0xc0, !PT ;  /* 0x1ffffffe02027812 */ /* 0x000fc400078ec0ff */
[-C--:B------:R-:W-:Y:S02]  /*0b00*/  LEA.HI R4, R3, R178.reuse, RZ, 0x2 ;  /* 0x000000b203047211 */ /* 0x080fe400078f10ff */
[----:B------:R-:W-:Y:S01]  /*0b10*/  SHF.R.S32.HI R8, RZ, 0x2, R6 ;  /* 0x00000002ff087819 */ /* 0x000fe20000011406 */
[----:B------:R-:W-:Y:S01]  /*0b20*/  IMAD.IADD R2, R7, 0x1, -R2 ;  /* 0x0000000107027824 */ /* 0x000fe200078e0a02 */
[----:B------:R-:W-:Y:S02]  /*0b30*/  SHF.R.S32.HI R11, RZ, 0x1f, R6 ;  /* 0x0000001fff0b7819 */ /* 0x000fe40000011406 */
[----:B------:R-:W-:Y:S01]  /*0b40*/  LOP3.LUT R7, R4, 0xfffffffc, RZ, 0xc0, !PT ;  /* 0xfffffffc04077812 */ /* 0x000fe200078ec0ff */
[----:B------:R-:W-:Y:S01]  /*0b50*/  IMAD R175, R2, 0x8, R5 ;  /* 0x0000000802af7824 */ /* 0x000fe200078e0205 */
[----:B------:R-:W-:Y:S02]  /*0b60*/  LEA.HI R3, R3, R178, RZ, 0x3 ;  /* 0x000000b203037211 */ /* 0x000fe400078f18ff */
[----:B------:R-:W-:Y:S01]  /*0b70*/  LEA.HI R11, R11, R8, RZ, 0x3 ;  /* 0x000000080b0b7211 */ /* 0x000fe200078f18ff */
[----:B------:R-:W-:Y:S01]  /*0b80*/  IMAD.IADD R7, R178, 0x1, -R7 ;  /* 0x00000001b2077824 */ /* 0x000fe200078e0a07 */
[----:B------:R-:W-:-:S02]  /*0b90*/  LOP3.LUT R169, R3, 0xfffffff8, RZ, 0xc0, !PT ;  /* 0xfffffff803a97812 */ /* 0x000fc400078ec0ff */
[----:B------:R-:W-:Y:S02]  /*0ba0*/  LOP3.LUT R11, R11, 0xfffffff8, RZ, 0xc0, !PT ;  /* 0xfffffff80b0b7812 */ /* 0x000fe400078ec0ff */
[----:B------:R-:W-:Y:S01]  /*0bb0*/  LEA.HI R9, R9, R172, RZ, 0x5 ;  /* 0x000000ac09097211 */ /* 0x000fe200078f28ff */
[----:B------:R-:W-:Y:S01]  /*0bc0*/  IMAD.IADD R169, R178, 0x1, -R169 ;  /* 0x00000001b2a97824 */ /* 0x000fe200078e0aa9 */
[----:B------:R-:W-:Y:S01]  /*0bd0*/  LEA.HI R0, R0, R173, RZ, 0x1 ;  /* 0x000000ad00007211 */ /* 0x000fe200078f08ff */
[----:B------:R-:W-:Y:S01]  /*0be0*/  IMAD.IADD R8, R8, 0x1, -R11 ;  /* 0x0000000108087824 */ /* 0x000fe200078e0a0b */
[----:B------:R-:W-:Y:S01]  /*0bf0*/  LEA.HI R2, R7, R7, RZ, 0x1 ;  /* 0x0000000707027211 */ /* 0x000fe200078f08ff */
[----:B------:R-:W-:Y:S01]  /*0c00*/  IMAD.SHL.U32 R18, R169, 0x8, RZ ;  /* 0x00000008a9127824 */ /* 0x000fe200078e00ff */
[----:B------:R-:W-:Y:S02]  /*0c10*/  SHF.R.S32.HI R9, RZ, 0x5, R9 ;  /* 0x00000005ff097819 */ /* 0x000fe40000011409 */
[----:B------:R-:W-:Y:S01]  /*0c20*/  LOP3.LUT R0, R0, 0x3fffffe, RZ, 0xc0, !PT ;  /* 0x03fffffe00007812 */ /* 0x000fe200078ec0ff */
[----:B------:R-:W-:Y:S01]  /*0c30*/  VIADD R168, R18, 0x40 ;  /* 0x0000004012a87836 */ /* 0x000fe20000000000 */
[----:B------:R-:W-:Y:S01]  /*0c40*/  LOP3.LUT R2, R2, 0x1ffffffe, RZ, 0xc0, !PT ;  /* 0x1ffffffe02027812 */ /* 0x000fe200078ec0ff */
[----:B------:R-:W-:Y:S01]  /*0c50*/  IMAD R9, R9, 0x10, R8 ;  /* 0x0000001009097824 */ /* 0x000fe200078e0208 */
[----:B------:R-:W-:Y:S01]  /*0c60*/  LOP3.LUT R5, R6, 0x7ffffffc, RZ, 0xc0, !PT ;  /* 0x7ffffffc06057812 */ /* 0x000fe200078ec0ff */
[----:B------:R-:W-:Y:S01]  /*0c70*/  IMAD.IADD R0, R173, 0x1, -R0 ;  /* 0x00000001ad007824 */ /* 0x000fe200078e0a00 */
[----:B------:R-:W-:Y:S01]  /*0c80*/  SHF.R.S32.HI R170, RZ, 0x3, R3 ;  /* 0x00000003ffaa7819 */ /* 0x000fe20000011403 */
[----:B------:R-:W-:Y:S01]  /*0c90*/  IMAD.IADD R17, R7, 0x1, -R2 ;  /* 0x0000000107117824 */ /* 0x000fe200078e0a02 */
[----:B------:R-:W-:Y:S01]  /*0ca0*/  SHF.R.S32.HI R177, RZ, 0x1f, R18 ;  /* 0x0000001fffb17819 */ /* 0x000fe20000011412 */
[----:B------:R-:W-:Y:S01]  /*0cb0*/  IMAD R174, R0, 0x40, R9 ;  /* 0x0000004000ae7824 */ /* 0x000fe200078e0209 */
[----:B------:R-:W-:Y:S01]  /*0cc0*/  SHF.R.S32.HI R176, RZ, 0x1f, R168 ;  /* 0x0000001fffb07819 */ /* 0x000fe200000114a8 */
[----:B------:R-:W-:-:S02]  /*0cd0*/  IMAD.IADD R16, R172, 0x1, -R5 ;  /* 0x00000001ac107824 */ /* 0x000fc400078e0a05 */
[----:B------:R-:W-:-:S07]  /*0ce0*/  IMAD R17, R17, 0x8, R174 ;  /* 0x0000000811117824 */ /* 0x000fce00078e02ae */
.L_x_1091:
[----:B------:R-:W-:Y:S01]  /*0cf0*/  ULDC UR5, c[0x0][0xc60] ;  /* 0x0003180000057ab9 */ /* 0x000fe20000000800 */
[----:B------:R-:W-:Y:S01]  /*0d00*/  UMOV UR8, UR4 ;  /* 0x0000000400087c82 */ /* 0x000fe20008000000 */
[----:B------:R-:W-:-:S11]  /*0d10*/  UISETP.NE.AND UP0, UPT, UR5, 0x1, UPT ;  /* 0x000000010500788c */ /* 0x000fd6000bf05270 */
[----:B------:R-:W-:Y:S01]  /*0d20*/  @UP0 ULDC UR6, c[0x0][0xc64] ;  /* 0x0003190000060ab9 */ /* 0x000fe20000000800 */
[----:B------:R-:W-:Y:S01]  /*0d30*/  @UP0 ULDC UR9, c[0x0][0xc68] ;  /* 0x00031a0000090ab9 */ /* 0x000fe20000000800 */
[----:B------:R-:W-:-:S04]  /*0d40*/  UIMAD.WIDE.U32 UR6, UR4, UR6, URZ ;  /* 0x00000006040672a5 */ /* 0x000fc8000f8e003f */
[----:B------:R-:W-:-:S03]  /*0d50*/  @UP0 USHF.R.U32.HI UR8, URZ, UR9, UR7 ;  /* 0x000000093f080299 */ /* 0x000fc60008011607 */
[----:B------:R-:W-:Y:S02]  /*0d60*/  ULDC UR6, c[0x0][0xc78] ;  /* 0x00031e0000067ab9 */ /* 0x000fe40000000800 */
[----:B------:R-:W-:Y:S02]  /*0d70*/  UISETP.GE.AND UP0, UPT, UR8, UR6, UPT ;  /* 0x000000060800728c */ /* 0x000fe4000bf06270 */
[----:B------:R-:W-:-:S04]  /*0d80*/  UIADD3 UR6, -UR8, URZ, URZ ;  /* 0x0000003f08067290 */ /* 0x000fc8000fffe13f */
[----:B------:R-:W-:Y:S01]  /*0d90*/  PLOP3.LUT P0, PT, PT, PT, UP0, 0x80, 0x0 ;  /* 0x000000000000781c */ /* 0x000fe20003f0f008 */
[----:B------:R-:W-:-:S12]  /*0da0*/  UIMAD UR9, UR5, UR6, UR4 ;  /* 0x00000006050972a4 */ /* 0x000fd8000f8e0204 */
[----:B012345:R-:W-:Y:S05]  /*0db0*/  @!P0 BRA `(.L_x_987) ;  /* 0x0000000000208947 */ /* 0x03ffea0003800000 */
[----:B------:R-:W-:Y:S01]  /*0dc0*/  ULDC UR7, c[0x0][0xc6c] ;  /* 0x00031b0000077ab9 */ /* 0x000fe20000000800 */
[----:B------:R-:W-:Y:S01]  /*0dd0*/  UMOV UR6, UR9 ;  /* 0x0000000900067c82 */ /* 0x000fe20008000000 */
[----:B------:R-:W-:-:S11]  /*0de0*/  UISETP.NE.AND UP0, UPT, UR7, 0x1, UPT ;  /* 0x000000010700788c */ /* 0x000fd6000bf05270 */
[----:B------:R-:W-:Y:S02]  /*0df0*/  @UP0 ULDC.64 UR10, c[0x0][0xc70] ;  /* 0x00031c00000a0ab9 */ /* 0x000fe40000000a00 */
[----:B------:R-:W-:-:S04]  /*0e00*/  UIMAD.WIDE.U32 UR4, UR9, UR10, URZ ;  /* 0x0000000a090472a5 */ /* 0x000fc8000f8e003f */
[----:B------:R-:W-:-:S04]  /*0e10*/  @UP0 USHF.R.U32.HI UR6, URZ, UR11, UR5 ;  /* 0x0000000b3f060299 */ /* 0x000fc80008011605 */
[----:B------:R-:W-:Y:S01]  /*0e20*/  UIMAD UR4, UR6, UR7, URZ ;  /* 0x00000007060472a4 */ /* 0x000fe2000f8e023f */
[----:B------:R-:W-:Y:S11]  /*0e30*/  BRA `(.L_x_988) ;  /* 0x00000000001c7947 */ /* 0x000ff60003800000 */
.L_x_987:
[----:B------:R-:W-:Y:S01]  /*0e40*/  ULDC UR7, c[0x0][0xc54] ;  /* 0x0003150000077ab9 */ /* 0x000fe20000000800 */
[----:B------:R-:W-:Y:S01]  /*0e50*/  UMOV UR6, UR9 ;  /* 0x0000000900067c82 */ /* 0x000fe20008000000 */
[----:B------:R-:W-:-:S11]  /*0e60*/  UISETP.NE.AND UP0, UPT, UR7, 0x1, UPT ;  /* 0x000000010700788c */ /* 0x000fd6000bf05270 */
[----:B------:R-:W-:Y:S02]  /*0e70*/  @UP0 ULDC.64 UR10, c[0x0][0xc58] ;  /* 0x00031600000a0ab9 */ /* 0x000fe40000000a00 */
[----:B------:R-:W-:-:S04]  /*0e80*/  UIMAD.WIDE.U32 UR4, UR9, UR10, URZ ;  /* 0x0000000a090472a5 */ /* 0x000fc8000f8e003f */
[----:B------:R-:W-:-:S04]  /*0e90*/  @UP0 USHF.R.U32.HI UR6, URZ, UR11, UR5 ;  /* 0x0000000b3f060299 */ /* 0x000fc80008011605 */
[----:B------:R-:W-:-:S12]  /*0ea0*/  UIMAD UR4, UR6, UR7, URZ ;  /* 0x00000007060472a4 */ /* 0x000fd8000f8e023f */
.L_x_988:
[----:B------:R-:W0:Y:S01]  /*0eb0*/  LDC R23, c[0x0][0xc48] ;  /* 0x00031200ff177b82 */ /* 0x000e220000000800 */
[----:B------:R-:W-:Y:S01]  /*0ec0*/  ULOP3.LUT UR6, URZ, UR6, URZ, 0x33, !UPT ;  /* 0x000000063f067292 */ /* 0x000fe2000f8e333f */
[----:B------:R-:W-:Y:S01]  /*0ed0*/  ULDC.64 UR10, c[0x0][0x418] ;  /* 0x00010600000a7ab9 */ /* 0x000fe20000000a00 */
[----:B------:R-:W-:Y:S01]  /*0ee0*/  UIADD3 UR7, UR9, -UR4, URZ ;  /* 0x8000000409077290 */ /* 0x000fe2000fffe03f */
[----:B------:R-:W-:Y:S02]  /*0ef0*/  ULDC UR5, c[0x0][0x448] ;  /* 0x0001120000057ab9 */ /* 0x000fe40000000800 */
[----:B------:R-:W-:Y:S01]  /*0f00*/  ULDC UR4, c[0x0][0xc3c] ;  /* 0x00030f0000047ab9 */ /* 0x000fe20000000800 */
[----:B------:R-:W-:Y:S02]  /*0f10*/  UISETP.NE.U32.AND UP0, UPT, UR10, URZ, UPT ;  /* 0x0000003f0a00728c */ /* 0x000fe4000bf05070 */
[----:B------:R-:W-:Y:S02]  /*0f20*/  UISETP.NE.AND UP2, UPT, UR5, 0x1, UPT ;  /* 0x000000010500788c */ /* 0x000fe4000bf45270 */
[----:B------:R-:W-:-:S02]  /*0f30*/  UIADD3 UR6, UR6, UR4, URZ ;  /* 0x0000000406067290 */ /* 0x000fc4000fffe03f */
[----:B------:R-:W-:Y:S02]  /*0f40*/  UISETP.NE.AND.EX UP0, UPT, UR11, URZ, UPT, UP0 ;  /* 0x0000003f0b00728c */ /* 0x000fe4000bf05300 */
[----:B------:R-:W-:Y:S01]  /*0f50*/  USHF.L.U32 UR42, UR6, 0x7, URZ ;  /* 0x00000007062a7899 */ /* 0x000fe2000800063f */
[----:B------:R-:W-:Y:S01]  /*0f60*/  ULDC UR11, c[0x0][0xc54] ;  /* 0x00031500000b7ab9 */ /* 0x000fe20000000800 */
[----:B------:R-:W-:Y:S01]  /*0f70*/  ULDC UR41, c[0x0][0x424] ;  /* 0x0001090000297ab9 */ /* 0x000fe20000000800 */
[----:B------:R-:W-:Y:S02]  /*0f80*/  UIMAD UR11, UR8, UR11, UR7 ;  /* 0x0000000b080b72a4 */ /* 0x000fe4000f8e0207 */
[----:B------:R-:W-:Y:S01]  /*0f90*/  UIADD3 UR8, UR42, 0x7f, URZ ;  /* 0x0000007f2a087890 */ /* 0x000fe2000fffe03f */
[----:B0-----:R-:W-:Y:S01]  /*0fa0*/  ISETP.NE.AND P0, PT, R23, 0x1, PT ;  /* 0x000000011700780c */ /* 0x001fe20003f05270 */
[----:B------:R-:W-:Y:S01]  /*0fb0*/  ULDC UR47, c[0x0][0x288] ;  /* 0x0000a200002f7ab9 */ /* 0x000fe20000000800 */
[----:B------:R-:W-:Y:S01]  /*0fc0*/  ULDC.64 UR4, c[0x0][0x9e0] ;  /* 0x0002780000047ab9 */ /* 0x000fe20000000a00 */
[----:B------:R-:W-:Y:S01]  /*0fd0*/  @UP2 ULDC UR6, c[0x0][0x44c] ;  /* 0x0001130000062ab9 */ /* 0x000fe20000000800 */
[----:B------:R-:W-:Y:S01]  /*0fe0*/  UIADD3 UR9, -UR47, 0x1, URZ ;  /* 0x000000012f097890 */ /* 0x000fe2000fffe13f */
[----:B------:R-:W-:Y:S01]  /*0ff0*/  IMAD.U32 R19, RZ, RZ, UR11 ;  /* 0x0000000bff137e24 */ /* 0x000fe2000f8e00ff */
[----:B------:R-:W-:-:S02]  /*1000*/  UISETP.GE.AND UP1, UPT, UR5, 0x1, UPT ;  /* 0x000000010500788c */ /* 0x000fc4000bf26270 */
[----:B------:R-:W-:Y:S02]  /*1010*/  UIMAD.WIDE.U32 UR6, UR8, UR6, URZ ;  /* 0x00000006080672a5 */ /* 0x000fe4000f8e003f */
[----:B------:R-:W-:Y:S01]  /*1020*/  USEL UR41, UR41, 0x1, UP0 ;  /* 0x0000000129297887 */ /* 0x000fe20008000000 */
[----:B------:R-:W-:Y:S02]  /*1030*/  ULDC UR10, c[0x0][0x2f0] ;  /* 0x0000bc00000a7ab9 */ /* 0x000fe40000000800 */
[----:B------:R-:W0:Y:S01]  /*1040*/  @P0 LDC R0, c[0x0][0xc4c] ;  /* 0x00031300ff000b82 */ /* 0x000e220000000800 */
[----:B------:R-:W-:Y:S01]  /*1050*/  @UP2 ULDC UR12, c[0x0][0x450] ;  /* 0x00011400000c2ab9 */ /* 0x000fe20000000800 */
[----:B------:R-:W-:Y:S02]  /*1060*/  UIMAD UR9, UR41, UR10, UR9 ;  /* 0x0000000a290972a4 */ /* 0x000fe4000f8e0209 */
[----:B------:R-:W-:Y:S02]  /*1070*/  @UP2 USHF.R.U32.HI UR8, URZ, UR12, UR7 ;  /* 0x0000000c3f082299 */ /* 0x000fe40008011607 */
[----:B------:R-:W-:-:S02]  /*1080*/  UP2UR UR46, UPR, URZ, 0x4 ;  /* 0x000000043f2e7883 */ /* 0x000fc40008000000 */
[----:B------:R-:W1:Y:S01]  /*1090*/  @P0 LDC R3, c[0x0][0xc50] ;  /* 0x00031400ff030b82 */ /* 0x000e620000000800 */
[----:B------:R-:W-:Y:S02]  /*10a0*/  UIADD3 UR8, UR9, UR8, URZ ;  /* 0x0000000809087290 */ /* 0x000fe4000fffe03f */
[----:B------:R-:W-:Y:S02]  /*10b0*/  UP2UR UR45, UPR, URZ, 0x2 ;  /* 0x000000023f2d7883 */ /* 0x000fe40008000000 */
[----:B------:R-:W-:Y:S01]  /*10c0*/  UIADD3 UR4, UR8, UR4, URZ ;  /* 0x0000000408047290 */ /* 0x000fe2000fffe03f */
[----:B0-----:R-:W-:-:S05]  /*10d0*/  @P0 IMAD.HI.U32 R0, R0, UR11, RZ ;  /* 0x0000000b00000c27 */ /* 0x001fca000f8e00ff */
[----:B-1----:R-:W-:Y:S02]  /*10e0*/  @P0 SHF.R.U32.HI R19, RZ, R3, R0 ;  /* 0x00000003ff130219 */ /* 0x002fe40000011600 */
[----:B------:R-:W-:-:S03]  /*10f0*/  PLOP3.LUT P0, PT, PT, PT, UP1, 0x40, 0x0 ;  /* 0x000000000000781c */ /* 0x000fc60003f0e818 */
[----:B------:R-:W-:-:S04]  /*1100*/  IMAD.MOV R0, RZ, RZ, -R19 ;  /* 0x000000ffff007224 */ /* 0x000fc800078e0a13 */
[----:B------:R-:W-:Y:S02]  /*1110*/  IMAD R23, R23, R0, UR11 ;  /* 0x0000000b17177e24 */ /* 0x000fe4000f8e0200 */
[----:B------:R-:W-:-:S04]  /*1120*/  IMAD.U32 R0, RZ, RZ, UR4 ;  /* 0x00000004ff007e24 */ /* 0x000fc8000f8e00ff */
[----:B------:R-:W-:Y:S05]  /*1130*/  @P0 BRA `(.L_x_989) ;  /* 0x0000000000400947 */ /* 0x000fea0003800000 */
[----:B------:R-:W-:Y:S01]  /*1140*/  ISETP.LT.AND P0, PT, RZ, UR8, PT ;  /* 0x00000008ff007c0c */ /* 0x000fe2000bf01270 */
[----:B------:R-:W-:-:S12]  /*1150*/  UIADD3 UR4, UR8, -0x1, URZ ;  /* 0xffffffff08047890 */ /* 0x000fd8000fffe03f */
[----:B------:R-:W-:Y:S05]  /*1160*/  @P0 BRA `(.L_x_990) ;  /* 0x00000000001c0947 */ /* 0x000fea0003800000 */
[----:B------:R-:W-:Y:S02]  /*1170*/  UISETP.NE.AND UP0, UPT, UR5, 0x1, UPT ;  /* 0x000000010500788c */ /* 0x000fe4000bf05270 */
[----:B------:R-:W-:-:S09]  /*1180*/  UIADD3 UR4, -UR8, URZ, URZ ;  /* 0x0000003f08047290 */ /* 0x000fd2000fffe13f */
[----:B------:R-:W-:Y:S02]  /*1190*/  @UP0 ULDC.64 UR8, c[0x0][0x9e8] ;  /* 0x00027a0000080ab9 */ /* 0x000fe40000000a00 */
[----:B------:R-:W-:-:S04]  /*11a0*/  UIMAD.WIDE.U32 UR6, UR4, UR8, URZ ;  /* 0x00000008040672a5 */ /* 0x000fc8000f8e003f */
[----:B------:R-:W-:-:S04]  /*11b0*/  @UP0 USHF.R.U32.HI UR4, URZ, UR9, UR7 ;  /* 0x000000093f040299 */ /* 0x000fc80008011607 */
[----:B------:R-:W-:Y:S01]  /*11c0*/  ULOP3.LUT UR4, URZ, UR4, URZ, 0x33, !UPT ;  /* 0x000000043f047292 */ /* 0x000fe2000f8e333f */
[----:B------:R-:W-:Y:S11]  /*11d0*/  BRA `(.L_x_991) ;  /* 0x0000000000107947 */ /* 0x000ff60003800000 */
.L_x_990:
[----:B------:R-:W-:-:S11]  /*11e0*/  UISETP.NE.AND UP0, UPT, UR5, 0x1, UPT ;  /* 0x000000010500788c */ /* 0x000fd6000bf05270 */
[----:B------:R-:W-:Y:S02]  /*11f0*/  @UP0 ULDC.64 UR8, c[0x0][0x9e8] ;  /* 0x00027a0000080ab9 */ /* 0x000fe40000000a00 */
[----:B------:R-:W-:-:S04]  /*1200*/  UIMAD.WIDE.U32 UR6, UR4, UR8, URZ ;  /* 0x00000008040672a5 */ /* 0x000fc8000f8e003f */
[----:B------:R-:W-:-:S12]  /*1210*/  @UP0 USHF.R.U32.HI UR4, URZ, UR9, UR7 ;  /* 0x000000093f040299 */ /* 0x000fd80008011607 */
.L_x_991:
[----:B------:R-:W-:-:S06]  /*1220*/  UIMAD UR4, UR4, UR5, UR5 ;  /* 0x00000005040472a4 */ /* 0x000fcc000f8e0205 */
[----:B------:R-:W-:-:S07]  /*1230*/  VIMNMX R0, R0, UR4, PT ;  /* 0x0000000400007c48 */ /* 0x000fce000bfe0100 */
.L_x_989:
[----:B------:R-:W-:Y:S01]  /*1240*/  UISETP.NE.AND UP0, UPT, UR46, URZ, UPT ;  /* 0x0000003f2e00728c */ /* 0x000fe2000bf05270 */
[----:B------:R-:W-:Y:S01]  /*1250*/  VIADD R0, R0, 0x7f ;  /* 0x0000007f00007836 */ /* 0x000fe20000000000 */
[----:B------:R-:W-:Y:S01]  /*1260*/  UMOV UR9, UR42 ;  /* 0x0000002a00097c82 */ /* 0x000fe20008000000 */
[----:B------:R-:W-:Y:S02]  /*1270*/  UIMAD UR4, UR41, UR10, 0x7f ;  /* 0x0000007f290474a4 */ /* 0x000fe4000f8e020a */
[----:B------:R-:W-:Y:S01]  /*1280*/  UIMAD UR47, UR41, UR10, -UR47 ;  /* 0x0000000a292f72a4 */ /* 0x000fe2000f8e0a2f */
[----:B------:R-:W-:Y:S01]  /*1290*/  SHF.R.S32.HI R3, RZ, 0x1f, R0 ;  /* 0x0000001fff037819 */ /* 0x000fe20000011400 */
[----:B------:R-:W-:Y:S01]  /*12a0*/  USHF.R.S32.HI UR8, URZ, 0x1f, UR4 ;  /* 0x0000001f3f087899 */ /* 0x000fe20008011404 */
[----:B------:R-:W-:Y:S02]  /*12b0*/  ULDC UR10, c[0x0][0x9dc] ;  /* 0x00027700000a7ab9 */ /* 0x000fe40000000800 */
[----:B------:R-:W-:Y:S01]  /*12c0*/  LEA.HI R3, R3, R0, RZ, 0x7 ;  /* 0x0000000003037211 */ /* 0x000fe200078f38ff */
[----:B------:R-:W-:Y:S01]  /*12d0*/  @UP0 ULDC UR6, c[0x0][0x44c] ;  /* 0x0001130000060ab9 */ /* 0x000fe20000000800 */
[----:B------:R-:W-:Y:S01]  /*12e0*/  @UP0 ULDC UR11, c[0x0][0x450] ;  /* 0x00011400000b0ab9 */ /* 0x000fe20000000800 */
[----:B------:R-:W-:Y:S01]  /*12f0*/  UIMAD.WIDE.U32 UR6, UR42, UR6, URZ ;  /* 0x000000062a0672a5 */ /* 0x000fe2000f8e003f */
[----:B------:R-:W-:Y:S01]  /*1300*/  SHF.R.S32.HI R3, RZ, 0x7, R3 ;  /* 0x00000007ff037819 */ /* 0x000fe20000011403 */
[----:B------:R-:W-:-:S02]  /*1310*/  ULEA.HI UR8, UR8, UR4, URZ, 0x7 ;  /* 0x0000000408087291 */ /* 0x000fc4000f8f383f */
[----:B------:R-:W-:Y:S02]  /*1320*/  @UP0 USHF.R.U32.HI UR9, URZ, UR11, UR7 ;  /* 0x0000000b3f090299 */ /* 0x000fe40008011607 */
[----:B------:R-:W-:Y:S02]  /*1330*/  UISETP.GE.AND UP0, UPT, UR5, 0x1, UPT ;  /* 0x000000010500788c */ /* 0x000fe4000bf06270 */
[----:B------:R-:W-:Y:S02]  /*1340*/  UIADD3 UR4, UR47, UR9, URZ ;  /* 0x000000092f047290 */ /* 0x000fe4000fffe03f */
[----:B------:R-:W-:Y:S02]  /*1350*/  USHF.R.S32.HI UR8, URZ, 0x7, UR8 ;  /* 0x000000073f087899 */ /* 0x000fe40008011408 */
[----:B------:R-:W-:Y:S01]  /*1360*/  PLOP3.LUT P0, PT, PT, PT, UP0, 0x40, 0x0 ;  /* 0x000000000000781c */ /* 0x000fe20003f0e808 */
[----:B------:R-:W-:-:S03]  /*1370*/  UIADD3 UR6, UR4, -UR10, URZ ;  /* 0x8000000a04067290 */ /* 0x000fc6000fffe03f */
[----:B------:R-:W-:-:S03]  /*1380*/  VIMNMX R89, R3, UR8, PT ;  /* 0x0000000803597c48 */ /* 0x000fc6000bfe0100 */
[----:B------:R-:W-:-:S06]  /*1390*/  IMAD.U32 R2, RZ, RZ, UR6 ;  /* 0x00000006ff027e24 */ /* 0x000fcc000f8e00ff */
[----:B------:R-:W-:Y:S05]  /*13a0*/  @P0 BRA `(.L_x_992) ;  /* 0x0000000000400947 */ /* 0x000fea0003800000 */
[----:B------:R-:W-:-:S06]  /*13b0*/  UISETP.GT.AND UP0, UPT, UR4, -0x1, UPT ;  /* 0xffffffff0400788c */ /* 0x000fcc000bf04270 */
[----:B------:R-:W-:-:S13]  /*13c0*/  PLOP3.LUT P0, PT, PT, PT, UP0, 0x80, 0x0 ;  /* 0x000000000000781c */ /* 0x000fda0003f0f008 */
[----:B------:R-:W-:Y:S05]  /*13d0*/  @P0 BRA `(.L_x_993) ;  /* 0x00000000001c0947 */ /* 0x000fea0003800000 */
[----:B------:R-:W-:Y:S02]  /*13e0*/  UISETP.NE.AND UP0, UPT, UR5, 0x1, UPT ;  /* 0x000000010500788c */ /* 0x000fe4000bf05270 */
[----:B------:R-:W-:-:S09]  /*13f0*/  ULOP3.LUT UR4, URZ, UR4, URZ, 0x33, !UPT ;  /* 0x000000043f047292 */ /* 0x000fd2000f8e333f */
[----:B------:R-:W-:Y:S02]  /*1400*/  @UP0 ULDC.64 UR8, c[0x0][0x9e8] ;  /* 0x00027a0000080ab9 */ /* 0x000fe40000000a00 */
[----:B------:R-:W-:-:S04]  /*1410*/  UIMAD.WIDE.U32 UR6, UR4, UR8, URZ ;  /* 0x00000008040672a5 */ /* 0x000fc8000f8e003f */
[----:B------:R-:W-:-:S04]  /*1420*/  @UP0 USHF.R.U32.HI UR4, URZ, UR9, UR7 ;  /* 0x000000093f040299 */ /* 0x000fc80008011607 */
[----:B------:R-:W-:Y:S01]  /*1430*/  ULOP3.LUT UR4, URZ, UR4, URZ, 0x33, !UPT ;  /* 0x000000043f047292 */ /* 0x000fe2000f8e333f */
[----:B------:R-:W-:Y:S11]  /*1440*/  BRA `(.L_x_994) ;  /* 0x0000000000107947 */ /* 0x000ff60003800000 */
.L_x_993:
[----:B------:R-:W-:-:S11]  /*1450*/  UISETP.NE.AND UP0, UPT, UR5, 0x1, UPT ;  /* 0x000000010500788c */ /* 0x000fd6000bf05270 */
[----:B------:R-:W-:Y:S02]  /*1460*/  @UP0 ULDC.64 UR8, c[0x0][0x9e8] ;  /* 0x00027a0000080ab9 */ /* 0x000fe40000000a00 */
[----:B------:R-:W-:-:S04]  /*1470*/  UIMAD.WIDE.U32 UR6, UR4, UR8, URZ ;  /* 0x00000008040672a5 */ /* 0x000fc8000f8e003f */
[----:B------:R-:W-:-:S12]  /*1480*/  @UP0 USHF.R.U32.HI UR4, URZ, UR9, UR7 ;  /* 0x000000093f040299 */ /* 0x000fd80008011607 */
.L_x_994:
[----:B------:R-:W-:-:S06]  /*1490*/  UIMAD UR4, UR4, UR5, URZ ;  /* 0x00000005040472a4 */ /* 0x000fcc000f8e023f */
[----:B------:R-:W-:-:S07]  /*14a0*/  VIMNMX R2, R2, UR4, !PT ;  /* 0x0000000402027c48 */ /* 0x000fce000ffe0100 */
.L_x_992:
[----:B------:R-:W-:Y:S01]  /*14b0*/  SHF.R.S32.HI R3, RZ, 0x1f, R2 ;  /* 0x0000001fff037819 */ /* 0x000fe20000011402 */
[----:B------:R-:W-:Y:S01]  /*14c0*/  IMAD.MOV.U32 R0, RZ, RZ, RZ ;  /* 0x000000ffff007224 */ /* 0x000fe200078e00ff */
[----:B------:R-:W-:Y:S02]  /*14d0*/  PLOP3.LUT P0, PT, PT, PT, PT, 0x80, 0x0 ;  /* 0x000000000000781c */ /* 0x000fe40003f0f070 */
[----:B------:R-:W-:Y:S02]  /*14e0*/  CS2R R150, SRZ ;  /* 0x0000000000967805 */ /* 0x000fe4000001ff00 */
[----:B------:R-:W-:Y:S01]  /*14f0*/  LEA.HI R3, R3, R2, RZ, 0x7 ;  /* 0x0000000203037211 */ /* 0x000fe200078f38ff */
[----:B------:R-:W-:Y:S01]  /*1500*/  IMAD.MOV.U32 R2, RZ, RZ, RZ ;  /* 0x000000ffff027224 */ /* 0x000fe200078e00ff */
[----:B------:R-:W-:Y:S02]  /*1510*/  CS2R R4, SRZ ;  /* 0x0000000000047805 */ /* 0x000fe4000001ff00 */
[----:B------:R-:W-:-:S02]  /*1520*/  CS2R R148, SRZ ;  /* 0x0000000000947805 */ /* 0x000fc4000001ff00 */
[----:B------:R-:W-:Y:S02]  /*1530*/  SHF.R.S32.HI R3, RZ, 0x7, R3 ;  /* 0x00000007ff037819 */ /* 0x000fe40000011403 */
[----:B------:R-:W-:Y:S02]  /*1540*/  CS2R R6, SRZ ;  /* 0x0000000000067805 */ /* 0x000fe4000001ff00 */
[----:B------:R-:W-:Y:S02]  /*1550*/  CS2R R142, SRZ ;  /* 0x00000000008e7805 */ /* 0x000fe4000001ff00 */
[----:B------:R-:W-:Y:S02]  /*1560*/  CS2R R8, SRZ ;  /* 0x0000000000087805 */ /* 0x000fe4000001ff00 */
[----:B------:R-:W-:Y:S02]  /*1570*/  VIMNMX R22, RZ, R3, !PT ;  /* 0x00000003ff167248 */ /* 0x000fe40007fe0100 */
[----:B------:R-:W-:-:S02]  /*1580*/  CS2R R140, SRZ ;  /* 0x00000000008c7805 */ /* 0x000fc4000001ff00 */
[----:B------:R-:W-:Y:S02]  /*1590*/  CS2R R10, SRZ ;  /* 0x00000000000a7805 */ /* 0x000fe4000001ff00 */
[----:B------:R-:W-:Y:S02]  /*15a0*/  CS2R R134, SRZ ;  /* 0x0000000000867805 */ /* 0x000fe4000001ff00 */
[----:B------:R-:W-:Y:S02]  /*15b0*/  ISETP.GT.AND P1, PT, R89, R22, PT ;  /* 0x000000165900720c */ /* 0x000fe40003f24270 */
        /* <DEDUP_REMOVED lines=23> */
[----:B------:R-:W-:Y:S06]  /*1730*/  @!P1 BRA `(.L_x_995) ;  /* 0x000000e000789947 */ /* 0x000fec0003800000 */
        /* <DEDUP_REMOVED lines=22> */
[----:B------:R-:W-:Y:S02]  /*18a0*/  IMAD.U32 R10, RZ, RZ, UR6 ;  /* 0x00000006ff0a7e24 */ /* 0x000fe4000f8e00ff */
[----:B------:R-:W-:Y:S02]  /*18b0*/  IMAD.U32 R6, RZ, RZ, UR4 ;  /* 0x00000004ff067e24 */ /* 0x000fe4000f8e00ff */
[----:B------:R-:W-:-:S02]  /*18c0*/  IMAD.U32 R7, RZ, RZ, UR5 ;  /* 0x00000005ff077e24 */ /* 0x000fc4000f8e00ff */
[----:B------:R-:W-:Y:S02]  /*18d0*/  IMAD.U32 R11, RZ, RZ, UR7 ;  /* 0x00000007ff0b7e24 */ /* 0x000fe4000f8e00ff */
[----:B------:R-:W-:Y:S02]  /*18e0*/  IMAD.MOV.U32 R8, RZ, RZ, 0x70 ;  /* 0x00000070ff087424 */ /* 0x000fe400078e00ff */
[----:B------:R-:W-:Y:S02]  /*18f0*/  IMAD.MOV.U32 R12, RZ, RZ, 0x1 ;  /* 0x00000001ff0c7424 */ /* 0x000fe400078e00ff */
[----:B0-----:R-:W-:-:S07]  /*1900*/  IMAD.MOV.U32 R13, RZ, RZ, RZ ;  /* 0x000000ffff0d7224 */ /* 0x001fce00078e00ff */
[----:B------:R-:W-:-:S07]  /*1910*/  LEPC R20, `(.L_x_996) ;  /* 0x000000001014794e */ /* 0x000fce0000000000 */
[----:B-1----:R-:W-:Y:S05]  /*1920*/  CALL.ABS.NOINC R2 ;  /* 0x0000000002007343 */ /* 0x002fea0003c00000 */
.L_x_996:
[----:B------:R-:W0:Y:S01]  /*1930*/  LDC.64 R12, c[0x0][0x990] ;  /* 0x00026400ff0c7b82 */ /* 0x000e220000000a00 */
[----:B------:R-:W-:-:S07]  /*1940*/  ULDC UR4, c[0x0][0x9d8] ;  /* 0x0002760000047ab9 */ /* 0x000fce0000000800 */
[----:B------:R-:W1:Y:S01]  /*1950*/  LDC.64 R20, c[0x0][0x998] ;  /* 0x00026600ff147b82 */ /* 0x000e620000000a00 */
[----:B0-----:R-:W-:-:S04]  /*1960*/  ISETP.NE.U32.AND P0, PT, R12, RZ, PT ;  /* 0x000000ff0c00720c */ /* 0x001fc80003f05070 */
[----:B------:R-:W-:Y:S02]  /*1970*/  ISETP.NE.AND.EX P0, PT, R13, RZ, PT, P0 ;  /* 0x000000ff0d00720c */ /* 0x000fe40003f05300 */
[----:B-1----:R-:W-:-:S04]  /*1980*/  ISETP.NE.U32.AND P1, PT, R20, RZ, PT ;  /* 0x000000ff1400720c */ /* 0x002fc80003f25070 */
[----:B------:R-:W-:-:S07]  /*1990*/  ISETP.NE.AND.EX P1, PT, R21, RZ, PT, P1 ;  /* 0x000000ff1500720c */ /* 0x000fce0003f25310 */
[----:B------:R-:W0:Y:S01]  /*19a0*/  @P0 LDC.64 R8, c[0x0][0x9a8] ;  /* 0x00026a00ff080b82 */ /* 0x000e220000000a00 */
[----:B------:R-:W-:Y:S02]  /*19b0*/  @P0 SHF.R.S32.HI R3, RZ, 0x1f, R19 ;  /* 0x0000001fff030819 */ /* 0x000fe40000011413 */
[----:B------:R-:W-:-:S05]  /*19c0*/  @P0 SHF.R.S32.HI R7, RZ, 0x1f, R23 ;  /* 0x0000001fff070819 */ /* 0x000fca0000011417 */
[----:B------:R-:W1:Y:S01]  /*19d0*/  @P1 LDC.64 R10, c[0x0][0x9b8] ;  /* 0x00026e00ff0a1b82 */ /* 0x000e620000000a00 */
[----:B------:R-:W-:-:S07]  /*19e0*/  @P1 SHF.R.S32.HI R5, RZ, 0x1f, R19 ;  /* 0x0000001fff051819 */ /* 0x000fce0000011413 */
[----:B------:R-:W2:Y:S08]  /*19f0*/  @P1 LDC.64 R24, c[0x0][0x9c0] ;  /* 0x00027000ff181b82 */ /* 0x000eb00000000a00 */
[----:B------:R-:W3:Y:S01]  /*1a00*/  @P0 LDC.64 R14, c[0x0][0x9b0] ;  /* 0x00026c00ff0e0b82 */ /* 0x000ee20000000a00 */
[-C--:B0-----:R-:W-:Y:S02]  /*1a10*/  @P0 IMAD R0, R3, R8.reuse, RZ ;  /* 0x0000000803000224 */ /* 0x081fe400078e02ff */
[----:B------:R-:W-:-:S04]  /*1a20*/  @P0 IMAD.WIDE.U32 R2, R19, R8, RZ ;  /* 0x0000000813020225 */ /* 0x000fc800078e00ff */
[----:B------:R-:W-:Y:S02]  /*1a30*/  @P0 IMAD R9, R19, R9, R0 ;  /* 0x0000000913090224 */ /* 0x000fe400078e0200 */
[-C--:B-1----:R-:W-:Y:S02]  /*1a40*/  @P1 IMAD R4, R5, R10.reuse, RZ ;  /* 0x0000000a05041224 */ /* 0x082fe400078e02ff */
[----:B------:R-:W-:Y:S01]  /*1a50*/  @P0 IMAD.IADD R3, R3, 0x1, R9 ;  /* 0x0000000103030824 */ /* 0x000fe200078e0209 */
[----:B------:R-:W-:Y:S01]  /*1a60*/  @P1 SHF.R.S32.HI R9, RZ, 0x1f, R23 ;  /* 0x0000001fff091819 */ /* 0x000fe20000011417 */
[C---:B------:R-:W-:Y:S02]  /*1a70*/  @P1 IMAD R11, R19.reuse, R11, R4 ;  /* 0x0000000b130b1224 */ /* 0x040fe400078e0204 */
[----:B------:R-:W-:-:S04]  /*1a80*/  @P1 IMAD.WIDE.U32 R4, R19, R10, RZ ;  /* 0x0000000a13041225 */ /* 0x000fc800078e00ff */
[----:B--2---:R-:W-:Y:S02]  /*1a90*/  @P1 IMAD R6, R9, R24, RZ ;  /* 0x0000001809061224 */ /* 0x004fe400078e02ff */
[----:B------:R-:W-:Y:S02]  /*1aa0*/  @P1 IMAD.IADD R5, R5, 0x1, R11 ;  /* 0x0000000105051824 */ /* 0x000fe400078e020b */
[----:B------:R-:W-:Y:S02]  /*1ab0*/  @P1 IMAD R11, R23, R25, R6 ;  /* 0x00000019170b1224 */ /* 0x000fe400078e0206 */
[-C--:B---3--:R-:W-:Y:S02]  /*1ac0*/  @P0 IMAD R0, R7, R14.reuse, RZ ;  /* 0x0000000e07000224 */ /* 0x088fe400078e02ff */
[----:B------:R-:W-:-:S04]  /*1ad0*/  @P0 IMAD.WIDE.U32 R2, R23, R14, R2 ;  /* 0x0000000e17020225 */ /* 0x000fc800078e0002 */
[C---:B------:R-:W-:Y:S02]  /*1ae0*/  @P0 IMAD R9, R23.reuse, R15, R0 ;  /* 0x0000000f17090224 */ /* 0x040fe400078e0200 */
[----:B------:R-:W-:Y:S01]  /*1af0*/  @P1 IMAD.WIDE.U32 R6, R23, R24, R4 ;  /* 0x0000001817061225 */ /* 0x000fe200078e0004 */
[----:B------:R-:W-:-:S03]  /*1b00*/  @P0 LEA R4, P2, R2, R12, 0x2 ;  /* 0x0000000c02040211 */ /* 0x000fc600078410ff */
[----:B------:R-:W-:Y:S01]  /*1b10*/  @P0 IMAD.IADD R3, R3, 0x1, R9 ;  /* 0x0000000103030824 */ /* 0x000fe200078e0209 */
[----:B------:R-:W-:Y:S01]  /*1b20*/  @P1 LEA R8, P3, R6, R20, 0x2 ;  /* 0x0000001406081211 */ /* 0x000fe200078610ff */
[----:B------:R-:W-:-:S03]  /*1b30*/  @P1 IMAD.IADD R0, R7, 0x1, R11 ;  /* 0x0000000107001824 */ /* 0x000fc600078e020b */
[----:B------:R-:W-:Y:S01]  /*1b40*/  @P0 LEA.HI.X R5, R2, R13, R3, 0x2, P2 ;  /* 0x0000000d02050211 */ /* 0x000fe200010f1403 */
[----:B------:R-:W-:Y:S01]  /*1b50*/  IMAD.MOV.U32 R3, RZ, RZ, 0x3f800000 ;  /* 0x3f800000ff037424 */ /* 0x000fe200078e00ff */
[----:B------:R-:W-:Y:S01]  /*1b60*/  @P1 LEA.HI.X R9, R6, R21, R0, 0x2, P3 ;  /* 0x0000001506091211 */ /* 0x000fe200018f1400 */
[----:B------:R-:W-:-:S04]  /*1b70*/  IMAD.MOV.U32 R0, RZ, RZ, 0x3f800000 ;  /* 0x3f800000ff007424 */ /* 0x000fc800078e00ff */
[----:B------:R-:W2:Y:S04]  /*1b80*/  @P0 LDG.E R3, desc[UR48][R4.64] ;  /* 0x0000003004030981 */ /* 0x000ea8000c1e1900 */
[----:B------:R-:W2:Y:S01]  /*1b90*/  @P1 LDG.E R0, desc[UR48][R8.64] ;  /* 0x0000003008001981 */ /* 0x000ea2000c1e1900 */
[----:B------:R-:W-:Y:S01]  /*1ba0*/  LEA.HI R2, R171, R171, RZ, 0x1 ;  /* 0x000000abab027211 */ /* 0x000fe200078f08ff */
[----:B------:R-:W-:-:S03]  /*1bb0*/  IMAD.U32 R6, RZ, RZ, UR44 ;  /* 0x0000002cff067e24 */ /* 0x000fc6000f8e00ff */
[----:B------:R-:W-:Y:S02]  /*1bc0*/  LOP3.LUT R2, R2, 0xfffffffe, RZ, 0xc0, !PT ;  /* 0xfffffffe02027812 */ /* 0x000fe400078ec0ff */
[----:B------:R-:W-:-:S03]  /*1bd0*/  ISETP.NE.AND P0, PT, R6, 0x3, PT ;  /* 0x000000030600780c */ /* 0x000fc60003f05270 */
[----:B------:R-:W-:-:S05]  /*1be0*/  IMAD.IADD R2, R171, 0x1, -R2 ;  /* 0x00000001ab027824 */ /* 0x000fca00078e0a02 */
[----:B------:R-:W-:-:S04]  /*1bf0*/  SHF.L.U32 R2, R2, 0x1f, RZ ;  /* 0x0000001f02027819 */ /* 0x000fc800000006ff */
[----:B------:R-:W0:Y:S01]  /*1c00*/  SYNCS.PHASECHK.TRANS64.TRYWAIT P1, [UR38+0x22800], R2 ;  /* 0x02280002ff0075a7 */ /* 0x000e220008020166 */
[----:B--2---:R-:W-:-:S04]  /*1c10*/  FMUL.FTZ R0, R3, R0 ;  /* 0x0000000003007220 */ /* 0x004fc80000410000 */
[----:B------:R-:W-:Y:S01]  /*1c20*/  FMUL.FTZ R0, R0, UR4 ;  /* 0x0000000400007c20 */ /* 0x000fe20008410000 */
[----:B0-----:R-:W-:Y:S06]  /*1c30*/  @!P1 BRA `(.L_x_997) ;  /* 0x0000014c00089947 */ /* 0x001fec0003800000 */
.L_x_1181:
[----:B------:R-:W-:Y:S05]  /*1c40*/  @!P0 BRA `(.L_x_998) ;  /* 0x0000000000048947 */ /* 0x000fea0003800000 */
[----:B------:R-:W-:Y:S01]  /*1c50*/  BPT.TRAP 0x1 ;  /* 0x000000040000795c */ /* 0x000fe20000300000 */
.L_x_998:
[----:B------:R-:W-:Y:S02]  /*1c60*/  IMAD.U32 R7, RZ, RZ, UR36 ;  /* 0x00000024ff077e24 */ /* 0x000fe4000f8e00ff */
[----:B0-----:R-:W-:-:S03]  /*1c70*/  IMAD.U32 R2, RZ, RZ, UR37 ;  /* 0x00000025ff027e24 */ /* 0x001fc6000f8e00ff */
[----:B------:R-:W-:Y:S02]  /*1c80*/  LEA R7, R7, UR38, 0x3 ;  /* 0x0000002607077c11 */ /* 0x000fe4000f8e18ff */
[----:B------:R-:W-:-:S04]  /*1c90*/  SHF.L.U32 R2, R2, 0x1f, RZ ;  /* 0x0000001f02027819 */ /* 0x000fc800000006ff */
[----:B------:R0:W1:Y:S01]  /*1ca0*/  SYNCS.PHASECHK.TRANS64.TRYWAIT P1, [R7+URZ+0x22830], R2 ;  /* 0x02283002070075a7 */ /* 0x000062000802017f */
[----:B------:R-:W-:Y:S05]  /*1cb0*/  @!P0 BRA `(.L_x_999) ;  /* 0x0000000000048947 */ /* 0x000fea0003800000 */
[----:B------:R-:W-:Y:S01]  /*1cc0*/  BPT.TRAP 0x1 ;  /* 0x000000040000795c */ /* 0x000fe20000300000 */
.L_x_999:
[----:B-1----:R-:W-:Y:S05]  /*1cd0*/  @P1 BRA `(.L_x_1000) ;  /* 0x0000000000081947 */ /* 0x002fea0003800000 */
[----:B------:R-:W1:Y:S02]  /*1ce0*/  SYNCS.PHASECHK.TRANS64.TRYWAIT P1, [R7+URZ+0x22830], R2 ;  /* 0x02283002070075a7 */ /* 0x000e64000802017f */
[----:B-1----:R-:W-:Y:S05]  /*1cf0*/  @!P1 BRA `(.L_x_1001) ;  /* 0x0000014800f09947 */ /* 0x002fea0003800000 */
.L_x_1000:
        /* <DEDUP_REMOVED lines=8> */
[----:B------:R-:W-:Y:S01]  /*1d80*/  UMOV UR5, 0x80000020 ;  /* 0x8000002000057882 */ /* 0x000fe20000000000 */
[----:B------:R-:W-:Y:S02]  /*1d90*/  UMOV UR7, 0x80000020 ;  /* 0x8000002000077882 */ /* 0x000fe40000000000 */
[----:B------:R-:W-:Y:S02]  /*1da0*/  ULOP3.LUT UR28, UR4, 0x10000, URZ, 0xfc, !UPT ;  /* 0x00010000041c7892 */ /* 0x000fe4000f8efc3f */
[----:B------:R-:W-:Y:S02]  /*1db0*/  UIADD3 UR4, UR24, 0x2, URZ ;  /* 0x0000000218047890 */ /* 0x000fe4000fffe03f */
[----:B------:R-:W-:Y:S02]  /*1dc0*/  UIMAD UR26, UR36, 0x600, UR28 ;  /* 0x00000600241a78a4 */ /* 0x000fe4000f8e021c */
[----:B------:R-:W-:-:S02]  /*1dd0*/  UIADD3 UR8, UR24, 0x200, URZ ;  /* 0x0000020018087890 */ /* 0x000fc4000fffe03f */
[----:B------:R-:W-:Y:S02]  /*1de0*/  UIADD3 UR6, UR26, 0x2, URZ ;  /* 0x000000021a067890 */ /* 0x000fe4000fffe03f */
[----:B------:R-:W-:Y:S01]  /*1df0*/  UIADD3 UR10, UR26, 0x200, URZ ;  /* 0x000002001a0a7890 */ /* 0x000fe2000fffe03f */
[----:B------:R-:W-:Y:S02]  /*1e00*/  UMOV UR9, 0x80000020 ;  /* 0x8000002000097882 */ /* 0x000fe40000000000 */
[----:B------:R-:W-:Y:S01]  /*1e10*/  QGMMA.64x128x32.F32.E4M3.E4M3 R24, gdesc[UR24], RZ, !UPT, gsb0 ;  /* 0x01e00000181879f3 */ /* 0x000fe2000c0008ff */
[----:B------:R-:W-:Y:S01]  /*1e20*/  UMOV UR11, 0x80000020 ;  /* 0x80000020000b7882 */ /* 0x000fe20000000000 */
[----:B------:R-:W-:Y:S02]  /*1e30*/  UIADD3 UR12, UR24, 0x202, URZ ;  /* 0x00000202180c7890 */ /* 0x000fe4000fffe03f */
[----:B------:R-:W-:Y:S01]  /*1e40*/  UIADD3 UR14, UR26, 0x202, URZ ;  /* 0x000002021a0e7890 */ /* 0x000fe2000fffe03f */
[----:B------:R-:W-:Y:S01]  /*1e50*/  UMOV UR13, 0x80000020 ;  /* 0x80000020000d7882 */ /* 0x000fe20000000000 */
[----:B------:R-:W-:Y:S01]  /*1e60*/  UMOV UR15, 0x80000020 ;  /* 0x80000020000f7882 */ /* 0x000fe20000000000 */
[----:B------:R-:W-:-:S02]  /*1e70*/  UIADD3 UR16, UR24, 0x400, URZ ;  /* 0x0000040018107890 */ /* 0x000fc4000fffe03f */
[----:B------:R-:W-:Y:S01]  /*1e80*/  UIADD3 UR18, UR26, 0x400, URZ ;  /* 0x000004001a127890 */ /* 0x000fe2000fffe03f */
[----:B------:R-:W-:Y:S01]  /*1e90*/  UMOV UR17, 0x80000020 ;  /* 0x8000002000117882 */ /* 0x000fe20000000000 */
[----:B------:R-:W-:Y:S01]  /*1ea0*/  UMOV UR19, 0x80000020 ;  /* 0x8000002000137882 */ /* 0x000fe20000000000 */
[----:B------:R-:W-:Y:S02]  /*1eb0*/  UIADD3 UR20, UR24, 0x402, URZ ;  /* 0x0000040218147890 */ /* 0x000fe4000fffe03f */
[----:B------:R-:W-:Y:S01]  /*1ec0*/  UIADD3 UR22, UR26, 0x402, URZ ;  /* 0x000004021a167890 */ /* 0x000fe2000fffe03f */
[----:B------:R-:W-:Y:S01]  /*1ed0*/  UMOV UR21, 0x80000020 ;  /* 0x8000002000157882 */ /* 0x000fe20000000000 */
[----:B------:R-:W-:Y:S01]  /*1ee0*/  UMOV UR23, 0x80000020 ;  /* 0x8000002000177882 */ /* 0x000fe20000000000 */
[----:B------:R-:W-:Y:S02]  /*1ef0*/  WARPGROUP.DEPBAR.LE gsb0, 0x0 ;  /* 0x00008000000079c5 */ /* 0x000fe40000010000 */
[----:B------:R-:W-:-:S06]  /*1f00*/  WARPGROUP.ARRIVE ;  /* 0x00000000000079c5 */ /* 0x000fcc0000000000 */
[----:B------:R-:W-:Y:S03]  /*1f10*/  QGMMA.64x128x32.F32.E4M3.E4M3 R24, gdesc[UR4], R24, gsb0 ;  /* 0x01e00000041879f3 */ /* 0x000fe60008000818 */
[----:B------:R-:W-:Y:S02]  /*1f20*/  WARPGROUP.DEPBAR.LE gsb0, 0x0 ;  /* 0x00008000000079c5 */ /* 0x000fe40000010000 */
[----:B------:R-:W-:-:S07]  /*1f30*/  WARPGROUP.ARRIVE ;  /* 0x00000000000079c5 */ /* 0x000fce0000000000 */
        /* <DEDUP_REMOVED lines=11> */
[----:B------:R-:W-:Y:S05]  /*1ff0*/  @!P0 BRA `(.L_x_1002) ;  /* 0x0000000000048947 */ /* 0x000fea0003800000 */
[----:B------:R-:W-:Y:S01]  /*2000*/  BPT.TRAP 0x1 ;  /* 0x000000040000795c */ /* 0x000fe20000300000 */
.L_x_1002:
[----:B------:R-:W-:Y:S01]  /*2010*/  UISETP.NE.AND UP1, UPT, UR46, URZ, UPT ;  /* 0x0000003f2e00728c */ /* 0x000fe2000bf25270 */
[C---:B------:R-:W-:Y:S01]  /*2020*/  FMUL.FTZ R44, R0.reuse, R44 ;  /* 0x0000002c002c7220 */ /* 0x040fe20000410000 */
[----:B------:R-:W-:Y:S01]  /*2030*/  R2UR UR6, R7 ;  /* 0x00000000070672ca */ /* 0x000fe200000e0000 */
[----:B------:R-:W2:Y:S01]  /*2040*/  LDC R6, c[0x0][0x2f0] ;  /* 0x0000bc00ff067b82 */ /* 0x000ea20000000800 */
[C---:B------:R-:W-:Y:S01]  /*2050*/  FMUL.FTZ R37, R0.reuse, R37 ;  /* 0x0000002500257220 */ /* 0x040fe20000410000 */
[----:B------:R3:W4:Y:S01]  /*2060*/  MUFU.TANH R116, R44 ;  /* 0x0000002c00747308 */ /* 0x0007220000002400 */
[----:B------:R-:W-:Y:S01]  /*2070*/  PLOP3.LUT P1, PT, PT, PT, UP1, 0x80, 0x0 ;  /* 0x000000000000781c */ /* 0x000fe20003f2f018 */
[C---:B------:R-:W-:Y:S01]  /*2080*/  FMUL.FTZ R20, R0.reuse, R28 ;  /* 0x0000001c00147220 */ /* 0x040fe20000410000 */
[----:B------:R-:W-:Y:S01]  /*2090*/  PLOP3.LUT P2, PT, PT, PT, UP1, 0x80, 0x0 ;  /* 0x000000000000781c */ /* 0x000fe20003f4f018 */
[----:B------:R-:W-:Y:S01]  /*20a0*/  FMUL.FTZ R61, R0, R61 ;  /* 0x0000003d003d7220 */ /* 0x000fe20000410000 */
[----:B------:R-:W-:Y:S01]  /*20b0*/  IMAD.MOV.U32 R28, RZ, RZ, -0x80 ;  /* 0xffffff80ff1c7424 */ /* 0x000fe200078e00ff */
[----:B------:R-:W-:Y:S01]  /*20c0*/  @UP1 ULDC UR7, c[0x0][0x44c] ;  /* 0x0001130000071ab9 */ /* 0x000fe20000000800 */
[----:B01----:R-:W0:Y:S01]  /*20d0*/  LDC R7, c[0x0][0x288] ;  /* 0x0000a200ff077b82 */ /* 0x003e220000000800 */
[----:B------:R1:W0:Y:S01]  /*20e0*/  MUFU.TANH R120, R37 ;  /* 0x0000002500787308 */ /* 0x0002220000002400 */
[----:B---3--:R-:W-:-:S02]  /*20f0*/  VIADD R44, R17, UR42 ;  /* 0x0000002a112c7c36 */ /* 0x008fc40008000000 */
[C---:B------:R-:W-:Y:S01]  /*2100*/  FMUL.FTZ R88, R0.reuse, R67 ;  /* 0x0000004300587220 */ /* 0x040fe20000410000 */
[C---:B------:R-:W-:Y:S01]  /*2110*/  FMUL.FTZ R3, R0.reuse, R27 ;  /* 0x0000001b00037220 */ /* 0x040fe20000410000 */
[----:B------:R-:W-:Y:S01]  /*2120*/  UIADD3 UR6, UR6, 0x22840, URZ ;  /* 0x0002284006067890 */ /* 0x000fe2000fffe03f */
[----:B------:R-:W-:Y:S01]  /*2130*/  FMUL.FTZ R27, R0, R35 ;  /* 0x00000023001b7220 */ /* 0x000fe20000410000 */
[----:B------:R-:W-:Y:S01]  /*2140*/  @P1 IMAD.HI.U32 R15, R44, UR7, RZ ;  /* 0x000000072c0f1c27 */ /* 0x000fe2000f8e00ff */
[----:B------:R-:W-:-:S03]  /*2150*/  @UP1 ULDC UR7, c[0x0][0x450] ;  /* 0x0001140000071ab9 */ /* 0x000fc60000000800 */
[C---:B------:R-:W-:Y:S01]  /*2160*/  FMUL.FTZ R41, R0.reuse, R41 ;  /* 0x0000002900297220 */ /* 0x040fe20000410000 */
[C---:B-1----:R-:W-:Y:S01]  /*2170*/  FMUL.FTZ R37, R0.reuse, R46 ;  /* 0x0000002e00257220 */ /* 0x042fe20000410000 */
[C---:B------:R-:W-:Y:S01]  /*2180*/  FMUL.FTZ R45, R0.reuse, R45 ;  /* 0x0000002d002d7220 */ /* 0x040fe20000410000 */
[----:B------:R-:W-:Y:S01]  /*2190*/  @P2 SHF.R.U32.HI R44, RZ, UR7, R15 ;  /* 0x00000007ff2c2c19 */ /* 0x000fe2000801160f */
[----:B------:R1:W3:Y:S01]  /*21a0*/  MUFU.TANH R46, R61 ;  /* 0x0000003d002e7308 */ /* 0x0002e20000002400 */
[C---:B------:R-:W-:Y:S01]  /*21b0*/  FMUL.FTZ R49, R0.reuse, R49 ;  /* 0x0000003100317220 */ /* 0x040fe20000410000 */
[C---:B------:R-:W-:Y:S01]  /*21c0*/  FMUL.FTZ R53, R0.reuse, R53 ;  /* 0x0000003500357220 */ /* 0x040fe20000410000 */
[C---:B------:R-:W-:Y:S01]  /*21d0*/  FMUL.FTZ R57, R0.reuse, R57 ;  /* 0x0000003900397220 */ /* 0x040fe20000410000 */
[----:B------:R-:W5:Y:S01]  /*21e0*/  SHFL.IDX PT, R67, R44, RZ, 0x1c1f ;  /* 0x001c1fff2c437589 */ /* 0x000f6200000e0000 */
[C---:B------:R-:W-:Y:S01]  /*21f0*/  FMUL.FTZ R8, R0.reuse, R31 ;  /* 0x0000001f00087220 */ /* 0x040fe20000410000 */
[C---:B------:R-:W-:Y:S01]  /*2200*/  FMUL.FTZ R35, R0.reuse, R43 ;  /* 0x0000002b00237220 */ /* 0x040fe20000410000 */
[----:B------:R-:W-:Y:S01]  /*2210*/  UISETP.NE.AND UP0, UPT, UR45, URZ, UPT ;  /* 0x0000003f2d00728c */ /* 0x000fe2000bf05270 */
[----:B------:R-:W-:Y:S01]  /*2220*/  FMUL.FTZ R31, R0, R39 ;  /* 0x00000027001f7220 */ /* 0x000fe20000410000 */
[----:B-1----:R-:W-:-:S02]  /*2230*/  IMAD R61, R89, R28, 0x80 ;  /* 0x00000080593d7424 */ /* 0x002fc400078e021c */
[C---:B------:R-:W-:Y:S01]  /*2240*/  FMUL.FTZ R43, R0.reuse, R51 ;  /* 0x00000033002b7220 */ /* 0x040fe20000410000 */
[C---:B------:R-:W-:Y:S01]  /*2250*/  FMUL.FTZ R4, R0.reuse, R24 ;  /* 0x0000001800047220 */ /* 0x040fe20000410000 */
[C---:B------:R-:W-:Y:S01]  /*2260*/  FMUL.FTZ R2, R0.reuse, R26 ;  /* 0x0000001a00027220 */ /* 0x040fe20000410000 */
[----:B------:R-:W-:Y:S02]  /*2270*/  VIADD R21, R61, 0x1 ;  /* 0x000000013d157836 */ /* 0x000fe40000000000 */
[C---:B------:R-:W-:Y:S01]  /*2280*/  FMUL.FTZ R5, R0.reuse, R30 ;  /* 0x0000001e00057220 */ /* 0x040fe20000410000 */
[C---:B------:R-:W-:Y:S01]  /*2290*/  FMUL.FTZ R39, R0.reuse, R47 ;  /* 0x0000002f00277220 */ /* 0x040fe20000410000 */
[C---:B------:R-:W-:Y:S01]  /*22a0*/  FMUL.FTZ R51, R0.reuse, R59 ;  /* 0x0000003b00337220 */ /* 0x040fe20000410000 */
[----:B------:R-:W-:Y:S01]  /*22b0*/  UPRMT UR6, UR40, 0x654, UR6 ;  /* 0x0000065428067896 */ /* 0x000fe20008000006 */
[C---:B------:R-:W-:Y:S01]  /*22c0*/  FMUL.FTZ R14, R0.reuse, R25 ;  /* 0x00000019000e7220 */ /* 0x040fe20000410000 */
[C---:B------:R-:W-:Y:S01]  /*22d0*/  FMUL.FTZ R24, R0.reuse, R29 ;  /* 0x0000001d00187220 */ /* 0x040fe20000410000 */
[C---:B------:R-:W-:Y:S01]  /*22e0*/  FMUL.FTZ R26, R0.reuse, R33 ;  /* 0x00000021001a7220 */ /* 0x040fe20000410000 */
[----:B------:R1:W0:Y:S01]  /*22f0*/  MUFU.TANH R102, R41 ;  /* 0x0000002900667308 */ /* 0x0002220000002400 */
[----:B------:R-:W-:Y:S01]  /*2300*/  FMUL.FTZ R47, R0, R55 ;  /* 0x00000037002f7220 */ /* 0x000fe20000410000 */
[----:B------:R-:W-:-:S02]  /*2310*/  IMAD R59, R16, -0x2, R21 ;  /* 0xfffffffe103b7824 */ /* 0x000fc400078e0215 */
[C---:B------:R-:W-:Y:S01]  /*2320*/  FMUL.FTZ R25, R0.reuse, R32 ;  /* 0x0000002000197220 */ /* 0x040fe20000410000 */
[C---:B------:R-:W-:Y:S01]  /*2330*/  FMUL.FTZ R9, R0.reuse, R34 ;  /* 0x0000002200097220 */ /* 0x040fe20000410000 */
[C---:B------:R-:W-:Y:S01]  /*2340*/  FMUL.FTZ R36, R0.reuse, R36 ;  /* 0x0000002400247220 */ /* 0x040fe20000410000 */
[C---:B------:R-:W-:Y:S01]  /*2350*/  FMUL.FTZ R29, R0.reuse, R38 ;  /* 0x00000026001d7220 */ /* 0x040fe20000410000 */
[C---:B------:R-:W-:Y:S01]  /*2360*/  FMUL.FTZ R40, R0.reuse, R40 ;  /* 0x0000002800287220 */ /* 0x040fe20000410000 */
[----:B------:R4:W0:Y:S01]  /*2370*/  MUFU.TANH R114, R45 ;  /* 0x0000002d00727308 */ /* 0x0008220000002400 */
[C---:B------:R-:W-:Y:S01]  /*2380*/  FMUL.FTZ R33, R0.reuse, R42 ;  /* 0x0000002a00217220 */ /* 0x040fe20000410000 */
[C---:B-1----:R-:W-:Y:S01]  /*2390*/  FMUL.FTZ R41, R0.reuse, R50 ;  /* 0x0000003200297220 */ /* 0x042fe20000410000 */
[C---:B------:R-:W-:Y:S01]  /*23a0*/  FMUL.FTZ R56, R0.reuse, R56 ;  /* 0x0000003800387220 */ /* 0x040fe20000410000 */
[C---:B------:R-:W-:Y:S01]  /*23b0*/  FMUL.FTZ R55, R0.reuse, R63 ;  /* 0x0000003f00377220 */ /* 0x040fe20000410000 */
[C---:B------:R-:W-:Y:S01]  /*23c0*/  FMUL.FTZ R65, R0.reuse, R65 ;  /* 0x0000004100417220 */ /* 0x040fe20000410000 */
[C---:B------:R-:W-:Y:S01]  /*23d0*/  FMUL.FTZ R69, R0.reuse, R69 ;  /* 0x0000004500457220 */ /* 0x040fe20000410000 */
[C---:B------:R-:W-:Y:S01]  /*23e0*/  FMUL.FTZ R90, R0.reuse, R70 ;  /* 0x00000046005a7220 */ /* 0x040fe20000410000 */
[----:B------:R1:W0:Y:S01]  /*23f0*/  MUFU.TANH R110, R49 ;  /* 0x00000031006e7308 */ /* 0x0002220000002400 */
[C---:B----4-:R-:W-:Y:S01]  /*2400*/  FMUL.FTZ R45, R0.reuse, R54 ;  /* 0x00000036002d7220 */ /* 0x050fe20000410000 */
[C---:B------:R-:W-:Y:S01]  /*2410*/  FMUL.FTZ R92, R0.reuse, R71 ;  /* 0x00000047005c7220 */ /* 0x040fe20000410000 */
[C---:B------:R-:W-:Y:S01]  /*2420*/  FMUL.FTZ R94, R0.reuse, R74 ;  /* 0x0000004a005e7220 */ /* 0x040fe20000410000 */
[C---:B------:R-:W-:Y:S01]  /*2430*/  FMUL.FTZ R96, R0.reuse, R75 ;  /* 0x0000004b00607220 */ /* 0x040fe20000410000 */
[C---:B------:R-:W-:Y:S01]  /*2440*/  FMUL.FTZ R76, R0.reuse, R76 ;  /* 0x0000004c004c7220 */ /* 0x040fe20000410000 */
[C---:B------:R-:W-:Y:S01]  /*2450*/  FMUL.FTZ R77, R0.reuse, R77 ;  /* 0x0000004d004d7220 */ /* 0x040fe20000410000 */
[C---:B------:R-:W-:Y:S01]  /*2460*/  FMUL.FTZ R11, R0.reuse, R78 ;  /* 0x0000004e000b7220 */ /* 0x040fe20000410000 */
[----:B------:R4:W0:Y:S01]  /*2470*/  MUFU.TANH R104, R53 ;  /* 0x0000003500687308 */ /* 0x0008220000002400 */
[C---:B-1----:R-:W-:Y:S01]  /*2480*/  FMUL.FTZ R49, R0.reuse, R58 ;  /* 0x0000003a00317220 */ /* 0x042fe20000410000 */
[C---:B------:R-:W-:Y:S01]  /*2490*/  FMUL.FTZ R10, R0.reuse, R79 ;  /* 0x0000004f000a7220 */ /* 0x040fe20000410000 */
        /* <DEDUP_REMOVED lines=13> */
[C---:B------:R-:W-:Y:S01]  /*2570*/  FMUL.FTZ R72, R0.reuse, R72 ;  /* 0x0000004800487220 */ /* 0x040fe20000410000 */
[C---:B-1----:R-:W-:Y:S01]  /*2580*/  FMUL.FTZ R57, R0.reuse, R66 ;  /* 0x0000004200397220 */ /* 0x042fe20000410000 */
[----:B------:R-:W-:Y:S01]  /*2590*/  FMUL.FTZ R73, R0, R73 ;  /* 0x0000004900497220 */ /* 0x000fe20000410000 */
[----:B------:R-:W-:Y:S01]  /*25a0*/  PLOP3.LUT P1, PT, PT, PT, UP0, 0x40, 0x0 ;  /* 0x000000000000781c */ /* 0x000fe20003f2e808 */
[C---:B--2---:R-:W-:Y:S01]  /*25b0*/  IMAD R28, R6.reuse, UR41, R59 ;  /* 0x00000029061c7c24 */ /* 0x044fe2000f8e023b */
[----:B------:R-:W1:Y:S01]  /*25c0*/  MUFU.TANH R4, R4 ;  /* 0x0000000400047308 */ /* 0x000e620000002400 */
[----:B------:R-:W-:Y:S01]  /*25d0*/  ULDC UR30, c[0x0][0x9dc] ;  /* 0x00027700001e7ab9 */ /* 0x000fe20000000800 */
[----:B------:R-:W-:Y:S01]  /*25e0*/  SYNCS.ARRIVE.TRANS64.RED.A1T0 RZ, [UR6], RZ ;  /* 0x000000ffffff79a7 */ /* 0x000fe20008100406 */
[----:B------:R-:W-:Y:S01]  /*25f0*/  ULOP3.LUT UR6, URZ, UR30, URZ, 0x33, !UPT ;  /* 0x0000001e3f067292 */ /* 0x000fe2000f8e333f */
[----:B------:R-:W-:Y:S01]  /*2600*/  IMAD R59, R6, UR41, R61 ;  /* 0x00000029063b7c24 */ /* 0x000fe2000f8e023d */
[----:B------:R-:W-:Y:S01]  /*2610*/  ULDC UR11, c[0x0][0x9e0] ;  /* 0x00027800000b7ab9 */ /* 0x000fe20000000800 */
[----:B0-----:R-:W-:-:S02]  /*2620*/  IMAD.IADD R28, R28, 0x1, -R7 ;  /* 0x000000011c1c7824 */ /* 0x001fc400078e0a07 */
[C---:B------:R-:W-:Y:S01]  /*2630*/  FMUL.FTZ R48, R0.reuse, R48 ;  /* 0x0000003000307220 */ /* 0x040fe20000410000 */
[----:B------:R-:W0:Y:S01]  /*2640*/  MUFU.TANH R14, R14 ;  /* 0x0000000e000e7308 */ /* 0x000e220000002400 */
[----:B------:R-:W-:Y:S01]  /*2650*/  FMUL.FTZ R52, R0, R52 ;  /* 0x0000003400347220 */ /* 0x000fe20000410000 */
[----:B------:R-:W-:Y:S01]  /*2660*/  IMAD R58, R16, -0x2, R59 ;  /* 0xfffffffe103a7824 */ /* 0x000fe200078e023b */
[----:B------:R-:W-:Y:S01]  /*2670*/  LEA R54, R89, 0xffffff80, 0x7 ;  /* 0xffffff8059367811 */ /* 0x000fe200078e38ff */
[C---:B------:R-:W-:Y:S02]  /*2680*/  VIADD R63, R28.reuse, UR11 ;  /* 0x0000000b1c3f7c36 */ /* 0x040fe40008000000 */
[----:B------:R-:W-:Y:S02]  /*2690*/  VIADD R62, R28, UR6 ;  /* 0x000000061c3e7c36 */ /* 0x000fe40008000000 */
[----:B------:R-:W2:Y:S08]  /*26a0*/  MUFU.TANH R2, R2 ;  /* 0x0000000200027308 */ /* 0x000eb00000002400 */
[----:B------:R-:W4:Y:S08]  /*26b0*/  MUFU.TANH R3, R3 ;  /* 0x0000000300037308 */ /* 0x000f300000002400 */
[----:B------:R-:W0:Y:S08]  /*26c0*/  MUFU.TANH R20, R20 ;  /* 0x0000001400147308 */ /* 0x000e300000002400 */
        /* <DEDUP_REMOVED lines=49> */
[----:B------:R5:W0:Y:S08]  /*29e0*/  MUFU.TANH R112, R48 ;  /* 0x0000003000707308 */ /* 0x000a300000002400 */
[----:B------:R3:W0:Y:S01]  /*29f0*/  MUFU.TANH R106, R52 ;  /* 0x00000034006a7308 */ /* 0x0006220000002400 */
[----:B-----5:R-:W-:Y:S01]  /*2a00*/  VIADDMNMX R48, R67, R63, R58, PT ;  /* 0x0000003f43307246 */ /* 0x020fe2000380013a */
[----:B---3--:R-:W-:Y:S01]  /*2a10*/  IMAD.IADD R52, R62, 0x1, R67 ;  /* 0x000000013e347824 */ /* 0x008fe200078e0243 */
[----:B-12-4-:R-:W-:Y:S06]  /*2a20*/  @P1 BRA `(.L_x_1003) ;  /* 0x0000000000641947 */ /* 0x016fec0003800000 */
[----:B------:R-:W-:Y:S01]  /*2a30*/  IMAD R28, R6, UR41, R67 ;  /* 0x00000029061c7c24 */ /* 0x000fe2000f8e0243 */
[----:B------:R-:W-:Y:S03]  /*2a40*/  BSSY B0, `(.L_x_1004) ;  /* 0x0000013000007945 */ /* 0x000fe60003800000 */
[----:B------:R-:W-:-:S05]  /*2a50*/  IMAD.IADD R59, R28, 0x1, -R7 ;  /* 0x000000011c3b7824 */ /* 0x000fca00078e0a07 */
[----:B------:R-:W-:-:S13]  /*2a60*/  ISETP.GT.AND P1, PT, R59, -0x1, PT ;  /* 0xffffffff3b00780c */ /* 0x000fda0003f24270 */
[----:B------:R-:W-:Y:S05]  /*2a70*/  @P1 BRA `(.L_x_1005) ;  /* 0x0000000000241947 */ /* 0x000fea0003800000 */
[----:B------:R-:W-:Y:S01]  /*2a80*/  ULDC UR6, c[0x0][0x9e4] ;  /* 0x0002790000067ab9 */ /* 0x000fe20000000800 */
[----:B------:R-:W-:Y:S01]  /*2a90*/  LOP3.LUT R59, RZ, R59, RZ, 0x33, !PT ;  /* 0x0000003bff3b7212 */ /* 0x000fe200078e33ff */
[----:B------:R-:W-:-:S05]  /*2aa0*/  IMAD.U32 R60, RZ, RZ, UR6 ;  /* 0x00000006ff3c7e24 */ /* 0x000fca000f8e00ff */
[----:B------:R-:W-:-:S13]  /*2ab0*/  ISETP.NE.AND P1, PT, R60, 0x1, PT ;  /* 0x000000013c00780c */ /* 0x000fda0003f25270 */
[----:B------:R-:W1:Y:S02]  /*2ac0*/  @P1 LDC.64 R66, c[0x0][0x9e8] ;  /* 0x00027a00ff421b82 */ /* 0x000e640000000a00 */
[----:B-1----:R-:W-:-:S05]  /*2ad0*/  @P1 IMAD.HI.U32 R28, R59, R66, RZ ;  /* 0x000000423b1c1227 */ /* 0x002fca00078e00ff */
[----:B------:R-:W-:-:S04]  /*2ae0*/  @P1 SHF.R.U32.HI R59, RZ, R67, R28 ;  /* 0x00000043ff3b1219 */ /* 0x000fc8000001161c */
[----:B------:R-:W-:Y:S01]  /*2af0*/  LOP3.LUT R59, RZ, R59, RZ, 0x33, !PT ;  /* 0x0000003bff3b7212 */ /* 0x000fe200078e33ff */
[----:B------:R-:W-:Y:S06]  /*2b00*/  BRA `(.L_x_1006) ;  /* 0x0000000000187947 */ /* 0x000fec0003800000 */
.L_x_1005:
[----:B------:R-:W-:Y:S02]  /*2b10*/  ULDC UR6, c[0x0][0x9e4] ;  /* 0x0002790000067ab9 */ /* 0x000fe40000000800 */
[----:B------:R-:W-:-:S05]  /*2b20*/  IMAD.U32 R60, RZ, RZ, UR6 ;  /* 0x00000006ff3c7e24 */ /* 0x000fca000f8e00ff */
[----:B------:R-:W-:-:S13]  /*2b30*/  ISETP.NE.AND P1, PT, R60, 0x1, PT ;  /* 0x000000013c00780c */ /* 0x000fda0003f25270 */
[----:B------:R-:W1:Y:S02]  /*2b40*/  @P1 LDC.64 R66, c[0x0][0x9e8] ;  /* 0x00027a00ff421b82 */ /* 0x000e640000000a00 */
[----:B-1----:R-:W-:-:S05]  /*2b50*/  @P1 IMAD.HI.U32 R28, R59, R66, RZ ;  /* 0x000000423b1c1227 */ /* 0x002fca00078e00ff */
[----:B------:R-:W-:-:S07]  /*2b60*/  @P1 SHF.R.U32.HI R59, RZ, R67, R28 ;  /* 0x00000043ff3b1219 */ /* 0x000fce000001161c */
.L_x_1006:
[----:B------:R-:W-:Y:S05]  /*2b70*/  BSYNC B0 ;  /* 0x0000000000007941 */ /* 0x000fea0003800000 */
.L_x_1004:
[----:B------:R-:W-:-:S04]  /*2b80*/  IMAD R59, R59, R60, -R54 ;  /* 0x0000003c3b3b7224 */ /* 0x000fc800078e0a36 */
[----:B------:R-:W-:-:S05]  /*2b90*/  IMAD R59, R16, -0x2, R59 ;  /* 0xfffffffe103b7824 */ /* 0x000fca00078e023b */
[----:B------:R-:W-:Y:S02]  /*2ba0*/  VIADDMNMX R48, R59, R60, R48, PT ;  /* 0x0000003c3b307246 */ /* 0x000fe40003800130 */
[----:B------:R-:W-:-:S07]  /*2bb0*/  VIMNMX R52, R52, R59, !PT ;  /* 0x0000003b34347248 */ /* 0x000fce0007fe0100 */
.L_x_1003:
[C---:B------:R-:W-:Y:S01]  /*2bc0*/  ISETP.GE.AND P2, PT, R61.reuse, 0x9, PT ;  /* 0x000000093d00780c */ /* 0x040fe20003f46270 */
[----:B------:R-:W-:Y:S01]  /*2bd0*/  UISETP.NE.AND UP0, UPT, UR45, URZ, UPT ;  /* 0x0000003f2d00728c */ /* 0x000fe2000bf05270 */
[C---:B------:R-:W-:Y:S02]  /*2be0*/  ISETP.GE.AND P1, PT, R61.reuse, 0x2, PT ;  /* 0x000000023d00780c */ /* 0x040fe40003f26270 */
[C---:B------:R-:W-:Y:S02]  /*2bf0*/  ISETP.GT.AND P3, PT, R52.reuse, 0x8, !P2 ;  /* 0x000000083400780c */ /* 0x040fe40005764270 */
[----:B------:R-:W-:Y:S02]  /*2c00*/  ISETP.GT.AND P4, PT, R52, 0x1, !P1 ;  /* 0x000000013400780c */ /* 0x000fe40004f84270 */
[----:B------:R-:W-:Y:S02]  /*2c10*/  ISETP.LT.OR P3, PT, R48, 0x9, P3 ;  /* 0x000000093000780c */ /* 0x000fe40001f61670 */
[----:B------:R-:W-:-:S02]  /*2c20*/  ISETP.GE.AND P5, PT, R61, 0x11, PT ;  /* 0x000000113d00780c */ /* 0x000fc40003fa6270 */
[----:B0-----:R-:W-:Y:S02]  /*2c30*/  FSEL R126, R20, -INF , !P3 ;  /* 0xff800000147e7808 */ /* 0x001fe40005800000 */
[----:B------:R-:W-:Y:S02]  /*2c40*/  ISETP.LT.OR P4, PT, R48, 0x2, P4 ;  /* 0x000000023000780c */ /* 0x000fe40002781670 */
[----:B------:R-:W-:Y:S02]  /*2c50*/  ISETP.GT.AND P3, PT, R52, 0x10, !P5 ;  /* 0x000000103400780c */ /* 0x000fe40006f64270 */
[----:B------:R-:W-:Y:S02]  /*2c60*/  ISETP.GE.AND P6, PT, R61, 0xa, PT ;  /* 0x0000000a3d00780c */ /* 0x000fe40003fc6270 */
[----:B------:R-:W-:Y:S02]  /*2c70*/  FSEL R128, R14, -INF , !P4 ;  /* 0xff8000000e807808 */ /* 0x000fe40006000000 */
[----:B------:R-:W-:-:S02]  /*2c80*/  P2R R66, PR, RZ, 0x20 ;  /* 0x00000020ff427803 */ /* 0x000fc40000000000 */
[----:B------:R-:W-:Y:S02]  /*2c90*/  ISETP.LT.OR P3, PT, R48, 0x11, P3 ;  /* 0x000000113000780c */ /* 0x000fe40001f61670 */
[----:B------:R-:W-:Y:S02]  /*2ca0*/  ISETP.GT.AND P4, PT, R52, 0x9, !P6 ;  /* 0x000000093400780c */ /* 0x000fe40007784270 */
[----:B------:R-:W-:Y:S02]  /*2cb0*/  ISETP.GE.AND P5, PT, R61, 0x12, PT ;  /* 0x000000123d00780c */ /* 0x000fe40003fa6270 */
[----:B------:R-:W-:Y:S02]  /*2cc0*/  FSEL R124, R25, -INF , !P3 ;  /* 0xff800000197c7808 */ /* 0x000fe40005800000 */
[----:B------:R-:W-:Y:S02]  /*2cd0*/  ISETP.LT.OR P4, PT, R48, 0xa, P4 ;  /* 0x0000000a3000780c */ /* 0x000fe40002781670 */
[----:B------:R-:W-:-:S02]  /*2ce0*/  ISETP.GT.AND P3, PT, R52, 0x11, !P5 ;  /* 0x000000113400780c */ /* 0x000fc40006f64270 */
[----:B------:R-:W-:Y:S02]  /*2cf0*/  FSEL R98, R24, -INF , !P4 ;  /* 0xff80000018627808 */ /* 0x000fe40006000000 */
[----:B------:R-:W-:Y:S02]  /*2d00*/  ISETP.LT.OR P3, PT, R48, 0x12, P3 ;  /* 0x000000123000780c */ /* 0x000fe40001f61670 */
[----:B------:R-:W-:Y:S02]  /*2d10*/  ISETP.GE.AND P4, PT, R61, 0x19, PT ;  /* 0x000000193d00780c */ /* 0x000fe40003f86270 */
[----:B------:R-:W-:Y:S02]  /*2d20*/  FSEL R100, R26, -INF , !P3 ;  /* 0xff8000001a647808 */ /* 0x000fe40005800000 */
[----:B------:R-:W-:Y:S02]  /*2d30*/  ISETP.GT.AND P3, PT, R52, 0x18, !P4 ;  /* 0x000000183400780c */ /* 0x000fe40006764270 */
[----:B------:R-:W-:-:S02]  /*2d40*/  P2R R68, PR, RZ, 0x10 ;  /* 0x00000010ff447803 */ /* 0x000fc40000000000 */
[----:B------:R-:W-:Y:S02]  /*2d50*/  ISETP.LT.OR P3, PT, R48, 0x19, P3 ;  /* 0x000000193000780c */ /* 0x000fe40001f61670 */
[----:B------:R-:W-:Y:S02]  /*2d60*/  ISETP.GE.AND P4, PT, R61, 0x1a, PT ;  /* 0x0000001a3d00780c */ /* 0x000fe40003f86270 */
[----:B------:R-:W-:Y:S02]  /*2d70*/  FSEL R122, R36, -INF , !P3 ;  /* 0xff800000247a7808 */ /* 0x000fe40005800000 */
[----:B------:R-:W-:Y:S02]  /*2d80*/  ISETP.GT.AND P3, PT, R52, 0x19, !P4 ;  /* 0x000000193400780c */ /* 0x000fe40006764270 */
[----:B------:R-:W-:Y:S02]  /*2d90*/  P2R R70, PR, RZ, 0x10 ;  /* 0x00000010ff467803 */ /* 0x000fe40000000000 */
[----:B------:R-:W-:-:S02]  /*2da0*/  ISETP.LT.OR P3, PT, R48, 0x1a, P3 ;  /* 0x0000001a3000780c */ /* 0x000fc40001f61670 */
[C---:B------:R-:W-:Y:S02]  /*2db0*/  ISETP.GE.AND P4, PT, R61.reuse, 0x21, PT ;  /* 0x000000213d00780c */ /* 0x040fe40003f86270 */
[----:B------:R-:W-:Y:S02]  /*2dc0*/  FSEL R120, R120, -INF , !P3 ;  /* 0xff80000078787808 */ /* 0x000fe40005800000 */
[----:B------:R-:W-:Y:S02]  /*2dd0*/  ISETP.GT.AND P3, PT, R52, 0x20, !P4 ;  /* 0x000000203400780c */ /* 0x000fe40006764270 */
[----:B------:R-:W-:Y:S02]  /*2de0*/  P2R R71, PR, RZ, 0x10 ;  /* 0x00000010ff477803 */ /* 0x000fe40000000000 */
[----:B------:R-:W-:Y:S02]  /*2df0*/  ISETP.LT.OR P3, PT, R48, 0x21, P3 ;  /* 0x000000213000780c */ /* 0x000fe40001f61670 */
[----:B------:R-:W-:-:S02]  /*2e00*/  ISETP.GE.AND P4, PT, R61, 0x22, PT ;  /* 0x000000223d00780c */ /* 0x000fc40003f86270 */
[----:B------:R-:W-:Y:S02]  /*2e10*/  FSEL R118, R40, -INF , !P3 ;  /* 0xff80000028767808 */ /* 0x000fe40005800000 */
[----:B------:R-:W-:Y:S02]  /*2e20*/  ISETP.GT.AND P3, PT, R52, 0x21, !P4 ;  /* 0x000000213400780c */ /* 0x000fe40006764270 */
[----:B------:R-:W-:Y:S02]  /*2e30*/  P2R R72, PR, RZ, 0x10 ;  /* 0x00000010ff487803 */ /* 0x000fe40000000000 */
[----:B------:R-:W-:Y:S02]  /*2e40*/  ISETP.LT.OR P3, PT, R48, 0x22, P3 ;  /* 0x000000223000780c */ /* 0x000fe40001f61670 */
[----:B------:R-:W-:Y:S02]  /*2e50*/  ISETP.GE.AND P4, PT, R61, 0x29, PT ;  /* 0x000000293d00780c */ /* 0x000fe40003f86270 */
[----:B------:R-:W-:-:S02]  /*2e60*/  FSEL R102, R102, -INF , !P3 ;  /* 0xff80000066667808 */ /* 0x000fc40005800000 */
[----:B------:R-:W-:Y:S02]  /*2e70*/  ISETP.GT.AND P3, PT, R52, 0x28, !P4 ;  /* 0x000000283400780c */ /* 0x000fe40006764270 */
[----:B------:R-:W-:Y:S02]  /*2e80*/  P2R R73, PR, RZ, 0x10 ;  /* 0x00000010ff497803 */ /* 0x000fe40000000000 */
[----:B------:R-:W-:Y:S02]  /*2e90*/  ISETP.LT.OR P3, PT, R48, 0x29, P3 ;  /* 0x000000293000780c */ /* 0x000fe40001f61670 */
[----:B------:R-:W-:Y:S02]  /*2ea0*/  ISETP.GE.AND P4, PT, R61, 0x2a, PT ;  /* 0x0000002a3d00780c */ /* 0x000fe40003f86270 */
[----:B------:R-:W-:Y:S02]  /*2eb0*/  FSEL R116, R116, -INF , !P3 ;  /* 0xff80000074747808 */ /* 0x000fe40005800000 */
[----:B------:R-:W-:-:S02]  /*2ec0*/  ISETP.GT.AND P3, PT, R52, 0x29, !P4 ;  /* 0x000000293400780c */ /* 0x000fc40006764270 */
[----:B------:R-:W-:Y:S02]  /*2ed0*/  P2R R74, PR, RZ, 0x10 ;  /* 0x00000010ff4a7803 */ /* 0x000fe40000000000 */
        /* <DEDUP_REMOVED lines=81> */
[----:B------:R-:W-:Y:S02]  /*33f0*/  P2R R67, PR, RZ, 0x20 ;  /* 0x00000020ff437803 */ /* 0x000fe40000000000 */
[----:B------:R-:W-:-:S02]  /*3400*/  FSEL R28, R77, -INF , !P3 ;  /* 0xff8000004d1c7808 */ /* 0x000fc40005800000 */
[----:B------:R-:W-:Y:S02]  /*3410*/  ISETP.GE.AND P3, PT, R61, 0x71, PT ;  /* 0x000000713d00780c */ /* 0x000fe40003f66270 */
[----:B------:R-:W-:Y:S02]  /*3420*/  P2R R64, PR, RZ, 0x40 ;  /* 0x00000040ff407803 */ /* 0x000fe40000000000 */
[----:B------:R-:W-:-:S04]  /*3430*/  ISETP.GT.AND P4, PT, R52, 0x70, !P3 ;  /* 0x000000703400780c */ /* 0x000fc80005f84270 */
[----:B------:R-:W-:-:S04]  /*3440*/  ISETP.LT.OR P4, PT, R48, 0x71, P4 ;  /* 0x000000713000780c */ /* 0x000fc80002781670 */
[----:B------:R-:W-:Y:S02]  /*3450*/  FSEL R26, R80, -INF , !P4 ;  /* 0xff800000501a7808 */ /* 0x000fe40006000000 */
[----:B------:R-:W-:-:S04]  /*3460*/  ISETP.GE.AND P4, PT, R61, 0x72, PT ;  /* 0x000000723d00780c */ /* 0x000fc80003f86270 */
        /* <DEDUP_REMOVED lines=8> */
[----:B------:R-:W-:Y:S02]  /*34f0*/  P2R R65, PR, RZ, 0x40 ;  /* 0x00000040ff417803 */ /* 0x000fe40000000000 */
[----:B------:R-:W-:-:S04]  /*3500*/  ISETP.GT.AND P6, PT, R52, RZ, !P6 ;  /* 0x000000ff3400720c */ /* 0x000fc800077c4270 */
[----:B------:R-:W-:-:S04]  /*3510*/  ISETP.LT.OR P6, PT, R48, 0x1, P6 ;  /* 0x000000013000780c */ /* 0x000fc800037c1670 */
[----:B------:R-:W-:Y:S02]  /*3520*/  FSEL R130, R4, -INF , !P6 ;  /* 0xff80000004827808 */ /* 0x000fe40007000000 */
[----:B------:R-:W-:Y:S02]  /*3530*/  ISETP.GE.AND P6, PT, R61, 0x7a, PT ;  /* 0x0000007a3d00780c */ /* 0x000fe40003fc6270 */
[----:B------:R-:W0:Y:S02]  /*3540*/  SHFL.IDX PT, R61, R44, 0x1, 0x1c1f ;  /* 0x003c1f002c3d7f89 */ /* 0x000e2400000e0000 */
[----:B------:R-:W-:Y:S02]  /*3550*/  P2R R77, PR, RZ, 0x40 ;  /* 0x00000040ff4d7803 */ /* 0x000fe40000000000 */
[----:B------:R-:W-:-:S04]  /*3560*/  ISETP.GT.AND P6, PT, R52, 0x79, !P6 ;  /* 0x000000793400780c */ /* 0x000fc800077c4270 */
[----:B------:R-:W-:-:S04]  /*3570*/  ISETP.LT.OR P6, PT, R48, 0x7a, P6 ;  /* 0x0000007a3000780c */ /* 0x000fc800037c1670 */
[----:B------:R-:W-:Y:S02]  /*3580*/  FSEL R20, R85, -INF , !P6 ;  /* 0xff80000055147808 */ /* 0x000fe40007000000 */
[----:B------:R-:W-:Y:S02]  /*3590*/  PLOP3.LUT P6, PT, PT, PT, UP0, 0x40, 0x0 ;  /* 0x000000000000781c */ /* 0x000fe40003fce808 */
[----:B0-----:R-:W-:Y:S01]  /*35a0*/  VIADDMNMX R25, R61, R63, R58, PT ;  /* 0x0000003f3d197246 */ /* 0x001fe2000380013a */
[----:B------:R-:W-:-:S10]  /*35b0*/  IMAD.IADD R59, R62, 0x1, R61 ;  /* 0x000000013e3b7824 */ /* 0x000fd400078e023d */
[----:B------:R-:W-:Y:S05]  /*35c0*/  @P6 BRA `(.L_x_1007) ;  /* 0x0000000000646947 */ /* 0x000fea0003800000 */
        /* <DEDUP_REMOVED lines=9> */
[----:B------:R-:W0:Y:S02]  /*3660*/  @P6 LDC.64 R62, c[0x0][0x9e8] ;  /* 0x00027a00ff3e6b82 */ /* 0x000e240000000a00 */
[----:B0-----:R-:W-:-:S05]  /*3670*/  @P6 IMAD.HI.U32 R62, R61, R62, RZ ;  /* 0x0000003e3d3e6227 */ /* 0x001fca00078e00ff */
[----:B------:R-:W-:-:S04]  /*3680*/  @P6 SHF.R.U32.HI R61, RZ, R63, R62 ;  /* 0x0000003fff3d6219 */ /* 0x000fc8000001163e */
[----:B------:R-:W-:Y:S01]  /*3690*/  LOP3.LUT R61, RZ, R61, RZ, 0x33, !PT ;  /* 0x0000003dff3d7212 */ /* 0x000fe200078e33ff */
[----:B------:R-:W-:Y:S06]  /*36a0*/  BRA `(.L_x_1010) ;  /* 0x0000000000187947 */ /* 0x000fec0003800000 */
.L_x_1009:
[----:B------:R-:W-:Y:S02]  /*36b0*/  ULDC UR6, c[0x0][0x9e4] ;  /* 0x0002790000067ab9 */ /* 0x000fe40000000800 */
[----:B------:R-:W-:-:S05]  /*36c0*/  IMAD.U32 R44, RZ, RZ, UR6 ;  /* 0x00000006ff2c7e24 */ /* 0x000fca000f8e00ff */
[----:B------:R-:W-:-:S13]  /*36d0*/  ISETP.NE.AND P6, PT, R44, 0x1, PT ;  /* 0x000000012c00780c */ /* 0x000fda0003fc5270 */
[----:B------:R-:W0:Y:S02]  /*36e0*/  @P6 LDC.64 R62, c[0x0][0x9e8] ;  /* 0x00027a00ff3e6b82 */ /* 0x000e240000000a00 */
[----:B0-----:R-:W-:-:S05]  /*36f0*/  @P6 IMAD.HI.U32 R62, R61, R62, RZ ;  /* 0x0000003e3d3e6227 */ /* 0x001fca00078e00ff */
[----:B------:R-:W-:-:S07]  /*3700*/  @P6 SHF.R.U32.HI R61, RZ, R63, R62 ;  /* 0x0000003fff3d6219 */ /* 0x000fce000001163e */
.L_x_1010:
[----:B------:R-:W-:Y:S05]  /*3710*/  BSYNC B0 ;  /* 0x0000000000007941 */ /* 0x000fea0003800000 */
.L_x_1008:
[----:B------:R-:W-:-:S04]  /*3720*/  IMAD R61, R61, R44, -R54 ;  /* 0x0000002c3d3d7224 */ /* 0x000fc800078e0a36 */
[----:B------:R-:W-:-:S05]  /*3730*/  IMAD R4, R16, -0x2, R61 ;  /* 0xfffffffe10047824 */ /* 0x000fca00078e023d */
[----:B------:R-:W-:Y:S02]  /*3740*/  VIADDMNMX R25, R4, R44, R25, PT ;  /* 0x0000002c04197246 */ /* 0x000fe40003800119 */
[----:B------:R-:W-:-:S07]  /*3750*/  VIMNMX R59, R59, R4, !PT ;  /* 0x000000043b3b7248 */ /* 0x000fce0007fe0100 */
.L_x_1007:
[----:B------:R-:W-:Y:S01]  /*3760*/  ISETP.GT.AND P1, PT, R59, 0x1, !P1 ;  /* 0x000000013b00780c */ /* 0x000fe20004f24270 */
[----:B------:R-:W-:Y:S01]  /*3770*/  ULDC UR6, c[0x0][0x988] ;  /* 0x0002620000067ab9 */ /* 0x000fe20000000800 */
[----:B------:R-:W-:Y:S01]  /*3780*/  ISETP.NE.AND P6, PT, R64, RZ, PT ;  /* 0x000000ff4000720c */ /* 0x000fe20003fc5270 */
[----:B------:R-:W-:Y:S01]  /*3790*/  UISETP.NE.AND UP1, UPT, UR46, URZ, UPT ;  /* 0x0000003f2e00728c */ /* 0x000fe2000bf25270 */
[----:B------:R-:W-:Y:S01]  /*37a0*/  ISETP.LT.OR P1, PT, R25, 0x2, P1 ;  /* 0x000000021900780c */ /* 0x000fe20000f21670 */
[----:B------:R-:W-:Y:S01]  /*37b0*/  UISETP.NE.AND UP0, UPT, UR45, URZ, UPT ;  /* 0x0000003f2d00728c */ /* 0x000fe2000bf05270 */
[----:B------:R-:W-:Y:S01]  /*37c0*/  ISETP.GT.AND P2, PT, R59, 0x8, !P2 ;  /* 0x000000083b00780c */ /* 0x000fe20005744270 */
[----:B------:R-:W-:Y:S01]  /*37d0*/  UMOV UR10, UR42 ;  /* 0x0000002a000a7c82 */ /* 0x000fe20008000000 */
[----:B------:R-:W-:Y:S02]  /*37e0*/  FSEL R44, R3, -INF , !P1 ;  /* 0xff800000032c7808 */ /* 0x000fe40004800000 */
[----:B------:R-:W-:-:S02]  /*37f0*/  ISETP.GT.AND P1, PT, R59, 0x9, !P6 ;  /* 0x000000093b00780c */ /* 0x000fc40007724270 */
[----:B------:R-:W-:Y:S02]  /*3800*/  FMNMX.FTZ R3, R130, R128, !PT ;  /* 0x0000008082037209 */ /* 0x000fe40007810000 */
[----:B------:R-:W-:Y:S01]  /*3810*/  ISETP.LT.OR P1, PT, R25, 0xa, P1 ;  /* 0x0000000a1900780c */ /* 0x000fe20000f21670 */
[----:B------:R-:W-:Y:S01]  /*3820*/  @UP1 ULDC UR14, c[0x0][0x450] ;  /* 0x00011400000e1ab9 */ /* 0x000fe20000000800 */
[----:B------:R-:W-:Y:S02]  /*3830*/  FMNMX.FTZ R3, R126, R3, !PT ;  /* 0x000000037e037209 */ /* 0x000fe40007810000 */
[----:B------:R-:W-:Y:S02]  /*3840*/  FSEL R8, R8, -INF , !P1 ;  /* 0xff80000008087808 */ /* 0x000fe40004800000 */
[----:B------:R-:W-:Y:S02]  /*3850*/  ISETP.NE.AND P1, PT, R66, RZ, PT ;  /* 0x000000ff4200720c */ /* 0x000fe40003f25270 */
[----:B------:R-:W-:-:S02]  /*3860*/  FMNMX.FTZ R3, R98, R3, !PT ;  /* 0x0000000362037209 */ /* 0x000fc40007810000 */
[----:B------:R-:W-:Y:S02]  /*3870*/  ISETP.GT.AND P1, PT, R59, 0x10, !P1 ;  /* 0x000000103b00780c */ /* 0x000fe40004f24270 */
[----:B------:R-:W-:Y:S02]  /*3880*/  FMNMX.FTZ R3, R124, R3, !PT ;  /* 0x000000037c037209 */ /* 0x000fe40007810000 */
[----:B------:R-:W-:Y:S02]  /*3890*/  ISETP.LT.OR P1, PT, R25, 0x11, P1 ;  /* 0x000000111900780c */ /* 0x000fe40000f21670 */
[----:B------:R-:W-:Y:S02]  /*38a0*/  FMNMX.FTZ R3, R100, R3, !PT ;  /* 0x0000000364037209 */ /* 0x000fe40007810000 */
[----:B------:R-:W-:Y:S02]  /*38b0*/  FSEL R52, R9, -INF , !P1 ;  /* 0xff80000009347808 */ /* 0x000fe40004800000 */
[----:B------:R-:W-:-:S02]  /*38c0*/  ISETP.NE.AND P1, PT, R67, RZ, PT ;  /* 0x000000ff4300720c */ /* 0x000fc40003f25270 */
[----:B------:R-:W-:Y:S02]  /*38d0*/  FMNMX.FTZ R3, R122, R3, !PT ;  /* 0x000000037a037209 */ /* 0x000fe40007810000 */
[----:B------:R-:W-:Y:S02]  /*38e0*/  ISETP.GT.AND P1, PT, R59, 0x11, !P1 ;  /* 0x000000113b00780c */ /* 0x000fe40004f24270 */
[C---:B------:R-:W-:Y:S02]  /*38f0*/  ISETP.LT.OR P2, PT, R25.reuse, 0x9, P2 ;  /* 0x000000091900780c */ /* 0x040fe40001741670 */
[----:B------:R-:W-:Y:S02]  /*3900*/  ISETP.LT.OR P1, PT, R25, 0x12, P1 ;  /* 0x000000121900780c */ /* 0x000fe40000f21670 */
[----:B------:R-:W-:Y:S02]  /*3910*/  FMNMX.FTZ R3, R120, R3, !PT ;  /* 0x0000000378037209 */ /* 0x000fe40007810000 */
[----:B------:R-:W-:-:S02]  /*3920*/  FSEL R54, R27, -INF , !P1 ;  /* 0xff8000001b367808 */ /* 0x000fc40004800000 */
[----:B------:R-:W-:Y:S02]  /*3930*/  ISETP.NE.AND P1, PT, R68, RZ, PT ;  /* 0x000000ff4400720c */ /* 0x000fe40003f25270 */
[----:B------:R-:W-:Y:S01]  /*3940*/  FSEL R48, R5, -INF , !P2 ;  /* 0xff80000005307808 */ /* 0x000fe20005000000 */
[----:B------:R-:W-:Y:S01]  /*3950*/  IMAD.U32 R5, RZ, RZ, UR6 ;  /* 0x00000006ff057e24 */ /* 0x000fe2000f8e00ff */
[----:B------:R-:W-:Y:S01]  /*3960*/  ISETP.GT.AND P1, PT, R59, 0x18, !P1 ;  /* 0x000000183b00780c */ /* 0x000fe20004f24270 */
[----:B------:R-:W-:Y:S01]  /*3970*/  @UP1 ULDC UR6, c[0x0][0x44c] ;  /* 0x0001130000061ab9 */ /* 0x000fe20000000800 */
[----:B------:R-:W-:Y:S01]  /*3980*/  ISETP.NE.AND P2, PT, R78, RZ, PT ;  /* 0x000000ff4e00720c */ /* 0x000fe20003f45270 */
[----:B------:R-:W-:Y:S01]  /*3990*/  UIMAD.WIDE.U32 UR6, UR42, UR6, URZ ;  /* 0x000000062a0672a5 */ /* 0x000fe2000f8e003f */
[----:B------:R-:W-:Y:S02]  /*39a0*/  ISETP.LT.OR P1, PT, R25, 0x19, P1 ;  /* 0x000000191900780c */ /* 0x000fe40000f21670 */
[----:B------:R-:W-:Y:S01]  /*39b0*/  FMNMX.FTZ R3, R118, R3, !PT ;  /* 0x0000000376037209 */ /* 0x000fe20007810000 */
[----:B------:R-:W-:Y:S01]  /*39c0*/  @UP1 USHF.R.U32.HI UR10, URZ, UR14, UR7 ;  /* 0x0000000e3f0a1299 */ /* 0x000fe20008011607 */
[----:B------:R-:W-:-:S02]  /*39d0*/  FSEL R56, R29, -INF , !P1 ;  /* 0xff8000001d387808 */ /* 0x000fc40004800000 */
[----:B------:R-:W-:Y:S01]  /*39e0*/  ISETP.NE.AND P1, PT, R70, RZ, PT ;  /* 0x000000ff4600720c */ /* 0x000fe20003f25270 */
[----:B------:R-:W-:Y:S01]  /*39f0*/  UIADD3 UR47, UR47, UR10, URZ ;  /* 0x0000000a2f2f7290 */ /* 0x000fe2000fffe03f */
[----:B------:R-:W-:Y:S02]  /*3a00*/  FMNMX.FTZ R3, R102, R3, !PT ;  /* 0x0000000366037209 */ /* 0x000fe40007810000 */
[----:B------:R-:W-:Y:S01]  /*3a10*/  ISETP.GT.AND P1, PT, R59, 0x19, !P1 ;  /* 0x000000193b00780c */ /* 0x000fe20004f24270 */
[----:B------:R-:W-:Y:S01]  /*3a20*/  UIADD3 UR6, UR47, UR11, URZ ;  /* 0x0000000b2f067290 */ /* 0x000fe2000fffe03f */
[----:B------:R-:W-:Y:S02]  /*3a30*/  ISETP.NE.AND P6, PT, R79, RZ, PT ;  /* 0x000000ff4f00720c */ /* 0x000fe40003fc5270 */
[----:B------:R-:W-:Y:S02]  /*3a40*/  ISETP.LT.OR P1, PT, R25, 0x1a, P1 ;  /* 0x0000001a1900780c */ /* 0x000fe40000f21670 */
[----:B------:R-:W-:-:S02]  /*3a50*/  FMNMX.FTZ R3, R116, R3, !PT ;  /* 0x0000000374037209 */ /* 0x000fc40007810000 */
[----:B------:R-:W-:Y:S02]  /*3a60*/  FSEL R58, R31, -INF , !P1 ;  /* 0xff8000001f3a7808 */ /* 0x000fe40004800000 */
[----:B------:R-:W-:Y:S02]  /*3a70*/  ISETP.NE.AND P1, PT, R71, RZ, PT ;  /* 0x000000ff4700720c */ /* 0x000fe40003f25270 */
[----:B------:R-:W-:Y:S02]  /*3a80*/  FMNMX.FTZ R3, R114, R3, !PT ;  /* 0x0000000372037209 */ /* 0x000fe40007810000 */
[----:B------:R-:W-:Y:S02]  /*3a90*/  ISETP.GT.AND P1, PT, R59, 0x20, !P1 ;  /* 0x000000203b00780c */ /* 0x000fe40004f24270 */
[----:B------:R-:W-:Y:S02]  /*3aa0*/  FMNMX.FTZ R3, R112, R3, !PT ;  /* 0x0000000370037209 */ /* 0x000fe40007810000 */
[----:B------:R-:W-:-:S02]  /*3ab0*/  ISETP.LT.OR P1, PT, R25, 0x21, P1 ;  /* 0x000000211900780c */ /* 0x000fc40000f21670 */
[----:B------:R-:W-:Y:S02]  /*3ac0*/  FMNMX.FTZ R3, R110, R3, !PT ;  /* 0x000000036e037209 */ /* 0x000fe40007810000 */
[----:B------:R-:W-:Y:S02]  /*3ad0*/  FSEL R62, R33, -INF , !P1 ;  /* 0xff800000213e7808 */ /* 0x000fe40004800000 */
[----:B------:R-:W-:Y:S02]  /*3ae0*/  ISETP.NE.AND P1, PT, R72, RZ, PT ;  /* 0x000000ff4800720c */ /* 0x000fe40003f25270 */
[----:B------:R-:W-:Y:S02]  /*3af0*/  FMNMX.FTZ R3, R106, R3, !PT ;  /* 0x000000036a037209 */ /* 0x000fe40007810000 */
[----:B------:R-:W-:Y:S02]  /*3b00*/  ISETP.GT.AND P1, PT, R59, 0x21, !P1 ;  /* 0x000000213b00780c */ /* 0x000fe40004f24270 */
[----:B------:R-:W-:-:S02]  /*3b10*/  FMNMX.FTZ R3, R104, R3, !PT ;  /* 0x0000000368037209 */ /* 0x000fc40007810000 */
[----:B------:R-:W-:Y:S02]  /*3b20*/  ISETP.LT.OR P1, PT, R25, 0x22, P1 ;  /* 0x000000221900780c */ /* 0x000fe40000f21670 */
[----:B------:R-:W-:Y:S02]  /*3b30*/  FMNMX.FTZ R3, R108, R3, !PT ;  /* 0x000000036c037209 */ /* 0x000fe40007810000 */
[----:B------:R-:W-:Y:S02]  /*3b40*/  FSEL R64, R35, -INF , !P1 ;  /* 0xff80000023407808 */ /* 0x000fe40004800000 */
[----:B------:R-:W-:Y:S02]  /*3b50*/  ISETP.NE.AND P1, PT, R73, RZ, PT ;  /* 0x000000ff4900720c */ /* 0x000fe40003f25270 */
[----:B------:R-:W-:Y:S02]  /*3b60*/  FMNMX.FTZ R3, R60, R3, !PT ;  /* 0x000000033c037209 */ /* 0x000fe40007810000 */
[----:B------:R-:W-:-:S02]  /*3b70*/  ISETP.GT.AND P1, PT, R59, 0x28, !P1 ;  /* 0x000000283b00780c */ /* 0x000fc40004f24270 */
[----:B------:R-:W-:Y:S02]  /*3b80*/  FMNMX.FTZ R3, R50, R3, !PT ;  /* 0x0000000332037209 */ /* 0x000fe40007810000 */
[----:B------:R-:W-:Y:S02]  /*3b90*/  ISETP.LT.OR P1, PT, R25, 0x29, P1 ;  /* 0x000000291900780c */ /* 0x000fe40000f21670 */
        /* <DEDUP_REMOVED lines=12> */
[----:B------:R-:W-:Y:S02]  /*3c60*/  FMNMX.FTZ R3, R34, R3, !PT ;  /* 0x0000000322037209 */ /* 0x000fe40007810000 */
[----:B------:R-:W-:Y:S02]  /*3c70*/  ISETP.LT.OR P1, PT, R25, 0x31, P1 ;  /* 0x000000311900780c */ /* 0x000fe40000f21670 */
[----:B------:R-:W-:Y:S02]  /*3c80*/  FMNMX.FTZ R3, R32, R3, !PT ;  /* 0x0000000320037209 */ /* 0x000fe40007810000 */
[----:B------:R-:W-:-:S02]  /*3c90*/  FSEL R70, R41, -INF , !P1 ;  /* 0xff80000029467808 */ /* 0x000fc40004800000 */
[----:B------:R-:W-:Y:S02]  /*3ca0*/  ISETP.GT.AND P1, PT, R59, 0x31, !P2 ;  /* 0x000000313b00780c */ /* 0x000fe40005724270 */
[----:B------:R-:W-:Y:S02]  /*3cb0*/  FMNMX.FTZ R3, R30, R3, !PT ;  /* 0x000000031e037209 */ /* 0x000fe40007810000 */
[----:B------:R-:W-:Y:S02]  /*3cc0*/  ISETP.LT.OR P1, PT, R25, 0x32, P1 ;  /* 0x000000321900780c */ /* 0x000fe40000f21670 */
[----:B------:R-:W-:Y:S02]  /*3cd0*/  FMNMX.FTZ R3, R28, R3, !PT ;  /* 0x000000031c037209 */ /* 0x000fe40007810000 */
[----:B------:R-:W-:Y:S02]  /*3ce0*/  FSEL R72, R43, -INF , !P1 ;  /* 0xff8000002b487808 */ /* 0x000fe40004800000 */
        /* <DEDUP_REMOVED lines=10> */
[----:B------:R-:W-:Y:S01]  /*3d90*/  ISETP.NE.AND P2, PT, R69, RZ, PT ;  /* 0x000000ff4500720c */ /* 0x000fe20003f45270 */
[----:B------:R-:W0:Y:S01]  /*3da0*/  SHFL.BFLY PT, R4, R3, 0x2, 0x1f ;  /* 0x0c401f0003047f89 */ /* 0x000e2200000e0000 */
[----:B------:R-:W-:Y:S02]  /*3db0*/  FSEL R76, R47, -INF , !P1 ;  /* 0xff8000002f4c7808 */ /* 0x000fe40004800000 */
[----:B------:R-:W-:-:S02]  /*3dc0*/  ISETP.NE.AND P1, PT, R83, RZ, PT ;  /* 0x000000ff5300720c */ /* 0x000fc40003f25270 */
[----:B------:R-:W-:Y:S02]  /*3dd0*/  ISETP.NE.AND P6, PT, R101, RZ, PT ;  /* 0x000000ff6500720c */ /* 0x000fe40003fc5270 */
[C---:B------:R-:W-:Y:S02]  /*3de0*/  ISETP.GT.AND P1, PT, R59.reuse, 0x40, !P1 ;  /* 0x000000403b00780c */ /* 0x040fe40004f24270 */
[----:B------:R-:W-:Y:S02]  /*3df0*/  ISETP.GT.AND P3, PT, R59, 0x70, !P3 ;  /* 0x000000703b00780c */ /* 0x000fe40005f64270 */
[----:B------:R-:W-:Y:S02]  /*3e00*/  ISETP.LT.OR P1, PT, R25, 0x41, P1 ;  /* 0x000000411900780c */ /* 0x000fe40000f21670 */
[----:B------:R-:W-:Y:S02]  /*3e10*/  ISETP.GT.AND P4, PT, R59, 0x71, !P4 ;  /* 0x000000713b00780c */ /* 0x000fe40006784270 */
[----:B------:R-:W-:-:S02]  /*3e20*/  FSEL R78, R49, -INF , !P1 ;  /* 0xff800000314e7808 */ /* 0x000fc40004800000 */
[----:B------:R-:W-:Y:S02]  /*3e30*/  ISETP.NE.AND P1, PT, R86, RZ, PT ;  /* 0x000000ff5600720c */ /* 0x000fe40003f25270 */
[----:B------:R-:W-:Y:S02]  /*3e40*/  ISETP.LT.OR P3, PT, R25, 0x71, P3 ;  /* 0x000000711900780c */ /* 0x000fe40001f61670 */
[C---:B------:R-:W-:Y:S02]  /*3e50*/  ISETP.GT.AND P1, PT, R59.reuse, 0x41, !P1 ;  /* 0x000000413b00780c */ /* 0x040fe40004f24270 */
[----:B------:R-:W-:Y:S02]  /*3e60*/  ISETP.GT.AND P5, PT, R59, 0x78, !P5 ;  /* 0x000000783b00780c */ /* 0x000fe40006fa4270 */
[----:B------:R-:W-:Y:S02]  /*3e70*/  ISETP.LT.OR P1, PT, R25, 0x42, P1 ;  /* 0x000000421900780c */ /* 0x000fe40000f21670 */
[----:B0-----:R-:W-:-:S02]  /*3e80*/  FMNMX.FTZ R9, R3, R4, !PT ;  /* 0x0000000403097209 */ /* 0x001fc40007810000 */
[----:B------:R-:W-:Y:S02]  /*3e90*/  FSEL R80, R51, -INF , !P1 ;  /* 0xff80000033507808 */ /* 0x000fe40004800000 */
[----:B------:R-:W-:Y:S01]  /*3ea0*/  ISETP.NE.AND P1, PT, R87, RZ, PT ;  /* 0x000000ff5700720c */ /* 0x000fe20003f25270 */
[----:B------:R-:W0:Y:S01]  /*3eb0*/  SHFL.BFLY PT, R4, R9, 0x1, 0x1f ;  /* 0x0c201f0009047f89 */ /* 0x000e2200000e0000 */
[----:B------:R-:W-:Y:S02]  /*3ec0*/  ISETP.LT.OR P4, PT, R25, 0x72, P4 ;  /* 0x000000721900780c */ /* 0x000fe40002781670 */
[----:B------:R-:W-:Y:S02]  /*3ed0*/  ISETP.GT.AND P1, PT, R59, 0x48, !P1 ;  /* 0x000000483b00780c */ /* 0x000fe40004f24270 */
[C---:B------:R-:W-:Y:S02]  /*3ee0*/  ISETP.LT.OR P5, PT, R25.reuse, 0x79, P5 ;  /* 0x000000791900780c */ /* 0x040fe40002fa1670 */
[----:B------:R-:W-:-:S04]  /*3ef0*/  ISETP.LT.OR P1, PT, R25, 0x49, P1 ;  /* 0x000000491900780c */ /* 0x000fc80000f21670 */
[----:B------:R-:W-:Y:S02]  /*3f00*/  FSEL R82, R53, -INF , !P1 ;  /* 0xff80000035527808 */ /* 0x000fe40004800000 */
[----:B------:R-:W-:-:S04]  /*3f10*/  ISETP.NE.AND P1, PT, R91, RZ, PT ;  /* 0x000000ff5b00720c */ /* 0x000fc80003f25270 */
[----:B------:R-:W-:-:S04]  /*3f20*/  ISETP.GT.AND P1, PT, R59, 0x49, !P1 ;  /* 0x000000493b00780c */ /* 0x000fc80004f24270 */
[----:B------:R-:W-:Y:S02]  /*3f30*/  ISETP.LT.OR P1, PT, R25, 0x4a, P1 ;  /* 0x0000004a1900780c */ /* 0x000fe40000f21670 */
[----:B0-----:R-:W-:Y:S02]  /*3f40*/  FMNMX.FTZ R4, R9, R4, !PT ;  /* 0x0000000409047209 */ /* 0x001fe40007810000 */
[----:B------:R-:W-:Y:S02]  /*3f50*/  FSEL R84, R55, -INF , !P1 ;  /* 0xff80000037547808 */ /* 0x000fe40004800000 */
[----:B------:R-:W-:Y:S01]  /*3f60*/  ISETP.NE.AND P1, PT, R93, RZ, PT ;  /* 0x000000ff5d00720c */ /* 0x000fe20003f25270 */
[----:B------:R-:W-:-:S03]  /*3f70*/  FFMA.FTZ R27, R4, R5, -8 ;  /* 0xc1000000041b7423 */ /* 0x000fc60000010005 */
[----:B------:R-:W-:-:S04]  /*3f80*/  ISETP.GT.AND P1, PT, R59, 0x50, !P1 ;  /* 0x000000503b00780c */ /* 0x000fc80004f24270 */
[----:B------:R-:W-:-:S04]  /*3f90*/  ISETP.LT.OR P1, PT, R25, 0x51, P1 ;  /* 0x000000511900780c */ /* 0x000fc80000f21670 */
[----:B------:R-:W-:Y:S02]  /*3fa0*/  FSEL R86, R57, -INF , !P1 ;  /* 0xff80000039567808 */ /* 0x000fe40004800000 */
[----:B------:R-:W-:-:S04]  /*3fb0*/  ISETP.NE.AND P1, PT, R95, RZ, PT ;  /* 0x000000ff5f00720c */ /* 0x000fc80003f25270 */
        /* <DEDUP_REMOVED lines=11> */
[----:B------:R-:W-:Y:S02]  /*4070*/  ISETP.GT.AND P1, PT, R59, 0x60, !P2 ;  /* 0x000000603b00780c */ /* 0x000fe40005724270 */
[----:B------:R-:W-:Y:S02]  /*4080*/  ISETP.NE.AND P2, PT, R105, RZ, PT ;  /* 0x000000ff6900720c */ /* 0x000fe40003f45270 */
[----:B------:R-:W-:Y:S02]  /*4090*/  ISETP.LT.OR P1, PT, R25, 0x61, P1 ;  /* 0x000000611900780c */ /* 0x000fe40000f21670 */
[----:B------:R-:W-:Y:S02]  /*40a0*/  ISETP.GT.AND P2, PT, R59, 0x69, !P2 ;  /* 0x000000693b00780c */ /* 0x000fe40005744270 */
[----:B------:R-:W-:-:S02]  /*40b0*/  FSEL R94, R94, -INF , !P1 ;  /* 0xff8000005e5e7808 */ /* 0x000fc40004800000 */
[----:B------:R-:W-:Y:S02]  /*40c0*/  ISETP.GT.AND P1, PT, R59, 0x61, !P6 ;  /* 0x000000613b00780c */ /* 0x000fe40007724270 */
[----:B------:R-:W-:Y:S02]  /*40d0*/  ISETP.NE.AND P6, PT, R65, RZ, PT ;  /* 0x000000ff4100720c */ /* 0x000fe40003fc5270 */
[C---:B------:R-:W-:Y:S02]  /*40e0*/  ISETP.LT.OR P1, PT, R25.reuse, 0x62, P1 ;  /* 0x000000621900780c */ /* 0x040fe40000f21670 */
[----:B------:R-:W-:Y:S02]  /*40f0*/  ISETP.LT.OR P2, PT, R25, 0x6a, P2 ;  /* 0x0000006a1900780c */ /* 0x000fe40001741670 */
[----:B------:R-:W-:Y:S02]  /*4100*/  FSEL R96, R96, -INF , !P1 ;  /* 0xff80000060607808 */ /* 0x000fe40004800000 */
[----:B------:R-:W-:-:S04]  /*4110*/  FSETP.NEU.FTZ.AND P1, PT, R4, -INF , PT ;  /* 0xff8000000400780b */ /* 0x000fc80003f3d000 */
[----:B------:R-:W-:Y:S02]  /*4120*/  FSEL R39, R27, RZ, P1 ;  /* 0x000000ff1b277208 */ /* 0x000fe40000800000 */
[----:B------:R-:W-:Y:S02]  /*4130*/  ISETP.GT.AND P1, PT, R59, RZ, !P6 ;  /* 0x000000ff3b00720c */ /* 0x000fe40007724270 */
[----:B------:R-:W-:Y:S01]  /*4140*/  ISETP.NE.AND P6, PT, R77, RZ, PT ;  /* 0x000000ff4d00720c */ /* 0x000fe20003fc5270 */
[----:B------:R-:W-:-:S01]  /*4150*/  FFMA.FTZ R106, R106, R5, -R39 ;  /* 0x000000056a6a7223 */ /* 0x000fc20000010827 */
[----:B------:R-:W-:Y:S01]  /*4160*/  ISETP.LT.OR P1, PT, R25, 0x1, P1 ;  /* 0x000000011900780c */ /* 0x000fe20000f21670 */
[----:B------:R-:W-:-:S01]  /*4170*/  FFMA.FTZ R45, R104, R5, -R39 ;  /* 0x00000005682d7223 */ /* 0x000fc20000010827 */
[-CC-:B------:R-:W-:Y:S01]  /*4180*/  FFMA.FTZ R118, R118, R5.reuse, -R39.reuse ;  /* 0x0000000576767223 */ /* 0x180fe20000010827 */
[----:B------:R0:W-:Y:S01]  /*4190*/  MUFU.EX2 R43, R106 ;  /* 0x0000006a002b7308 */ /* 0x0001e20000000800 */
[----:B------:R-:W-:Y:S01]  /*41a0*/  FSEL R37, R2, -INF , !P1 ;  /* 0xff80000002257808 */ /* 0x000fe20004800000 */
[-CC-:B------:R-:W-:Y:S01]  /*41b0*/  FFMA.FTZ R110, R110, R5.reuse, -R39.reuse ;  /* 0x000000056e6e7223 */ /* 0x180fe20000010827 */
[----:B------:R-:W-:Y:S01]  /*41c0*/  ISETP.NE.AND P1, PT, R103, RZ, PT ;  /* 0x000000ff6700720c */ /* 0x000fe20003f25270 */
[-CC-:B------:R-:W-:Y:S01]  /*41d0*/  FFMA.FTZ R112, R112, R5.reuse, -R39.reuse ;  /* 0x0000000570707223 */ /* 0x180fe20000010827 */
[----:B------:R-:W-:Y:S01]  /*41e0*/  FMNMX.FTZ R27, R37, R44, !PT ;  /* 0x0000002c251b7209 */ /* 0x000fe20007810000 */
[-CC-:B------:R-:W-:Y:S01]  /*41f0*/  FFMA.FTZ R122, R122, R5.reuse, -R39.reuse ;  /* 0x000000057a7a7223 */ /* 0x180fe20000010827 */
[----:B------:R-:W-:Y:S01]  /*4200*/  ISETP.GT.AND P1, PT, R59, 0x68, !P1 ;  /* 0x000000683b00780c */ /* 0x000fe20004f24270 */
[--C-:B------:R-:W-:Y:S01]  /*4210*/  FFMA.FTZ R2, R130, R5, -R39.reuse ;  /* 0x0000000582027223 */ /* 0x100fe20000010827 */
[----:B------:R-:W-:Y:S01]  /*4220*/  FMNMX.FTZ R29, R48, R27, !PT ;  /* 0x0000001b301d7209 */ /* 0x000fe20007810000 */
[-CC-:B------:R-:W-:Y:S01]  /*4230*/  FFMA.FTZ R3, R128, R5.reuse, -R39.reuse ;  /* 0x0000000580037223 */ /* 0x180fe20000010827 */
[----:B------:R-:W-:Y:S01]  /*4240*/  ISETP.LT.OR P1, PT, R25, 0x69, P1 ;  /* 0x000000691900780c */ /* 0x000fe20000f21670 */
[--C-:B------:R-:W-:Y:S01]  /*4250*/  FFMA.FTZ R9, R126, R5, -R39.reuse ;  /* 0x000000057e097223 */ /* 0x100fe20000010827 */
[----:B------:R-:W-:Y:S01]  /*4260*/  FMNMX.FTZ R29, R8, R29, !PT ;  /* 0x0000001d081d7209 */ /* 0x000fe20007810000 */
[----:B------:R-:W-:Y:S01]  /*4270*/  MUFU.EX2 R2, R2 ;  /* 0x0000000200027308 */ /* 0x000fe20000000800 */
[----:B------:R-:W-:Y:S01]  /*4280*/  FSEL R104, R11, -INF , !P1 ;  /* 0xff8000000b687808 */ /* 0x000fe20004800000 */
[--C-:B------:R-:W-:Y:S01]  /*4290*/  FFMA.FTZ R98, R98, R5, -R39.reuse ;  /* 0x0000000562627223 */ /* 0x100fe20000010827 */
[----:B------:R-:W-:Y:S01]  /*42a0*/  FMNMX.FTZ R29, R52, R29, !PT ;  /* 0x0000001d341d7209 */ /* 0x000fe20007810000 */
[-CC-:B------:R-:W-:Y:S01]  /*42b0*/  FFMA.FTZ R124, R124, R5.reuse, -R39.reuse ;  /* 0x000000057c7c7223 */ /* 0x180fe20000010827 */
[----:B0-----:R-:W-:Y:S01]  /*42c0*/  FSEL R106, R10, -INF , !P2 ;  /* 0xff8000000a6a7808 */ /* 0x001fe20005000000 */
[--C-:B------:R-:W-:Y:S01]  /*42d0*/  FFMA.FTZ R10, R108, R5, -R39.reuse ;  /* 0x000000056c0a7223 */ /* 0x100fe20000010827 */
[----:B------:R-:W-:Y:S01]  /*42e0*/  FMNMX.FTZ R29, R54, R29, !PT ;  /* 0x0000001d361d7209 */ /* 0x000fe20007810000 */
[----:B------:R-:W0:Y:S01]  /*42f0*/  MUFU.EX2 R3, R3 ;  /* 0x0000000300037308 */ /* 0x000e220000000800 */
[----:B------:R-:W-:Y:S01]  /*4300*/  FSEL R108, R13, -INF , !P3 ;  /* 0xff8000000d6c7808 */ /* 0x000fe20005800000 */
[--C-:B------:R-:W-:Y:S01]  /*4310*/  FFMA.FTZ R100, R100, R5, -R39.reuse ;  /* 0x0000000564647223 */ /* 0x100fe20000010827 */
[----:B------:R-:W-:Y:S01]  /*4320*/  FMNMX.FTZ R31, R56, R29, !PT ;  /* 0x0000001d381f7209 */ /* 0x000fe20007810000 */
[-CC-:B------:R-:W-:Y:S01]  /*4330*/  FFMA.FTZ R120, R120, R5.reuse, -R39.reuse ;  /* 0x0000000578787223 */ /* 0x180fe20000010827 */
[----:B------:R-:W-:Y:S01]  /*4340*/  ISETP.GT.AND P6, PT, R59, 0x79, !P6 ;  /* 0x000000793b00780c */ /* 0x000fe200077c4270 */
[--C-:B------:R-:W-:Y:S01]  /*4350*/  FFMA.FTZ R102, R102, R5, -R39.reuse ;  /* 0x0000000566667223 */ /* 0x100fe20000010827 */
[----:B------:R-:W-:Y:S01]  /*4360*/  FMNMX.FTZ R31, R58, R31, !PT ;  /* 0x0000001f3a1f7209 */ /* 0x000fe20007810000 */
[----:B------:R-:W-:Y:S01]  /*4370*/  MUFU.EX2 R47, R10 ;  /* 0x0000000a002f7308 */ /* 0x000fe20000000800 */
[----:B------:R-:W-:Y:S01]  /*4380*/  ISETP.LT.OR P6, PT, R25, 0x7a, P6 ;  /* 0x0000007a1900780c */ /* 0x000fe200037c1670 */
[--C-:B------:R-:W-:Y:S01]  /*4390*/  FFMA.FTZ R116, R116, R5, -R39.reuse ;  /* 0x0000000574747223 */ /* 0x100fe20000010827 */
[----:B------:R-:W-:Y:S01]  /*43a0*/  FMNMX.FTZ R31, R62, R31, !PT ;  /* 0x0000001f3e1f7209 */ /* 0x000fe20007810000 */
[-CC-:B------:R-:W-:Y:S01]  /*43b0*/  FFMA.FTZ R114, R114, R5.reuse, -R39.reuse ;  /* 0x0000000572727223 */ /* 0x180fe20000010827 */
[----:B------:R-:W-:-:S01]  /*43c0*/  FFMA.FTZ R50, R50, R5, -R39 ;  /* 0x0000000532327223 */ /* 0x000fc20000010827 */
        /* <DEDUP_REMOVED lines=12> */
[----:B------:R-:W-:Y:S01]  /*4490*/  FFMA.FTZ R14, R14, R5, -R39 ;  /* 0x000000050e0e7223 */ /* 0x000fe20000010827 */
[----:B------:R-:W-:-:S04]  /*44a0*/  FMNMX.FTZ R33, R70, R33, !PT ;  /* 0x0000002146217209 */ /* 0x000fc80007810000 */
[----:B------:R-:W-:Y:S01]  /*44b0*/  FMNMX.FTZ R33, R72, R33, !PT ;  /* 0x0000002148217209 */ /* 0x000fe20007810000 */
[----:B------:R1:W-:Y:S03]  /*44c0*/  MUFU.EX2 R118, R110 ;  /* 0x0000006e00767308 */ /* 0x0003e60000000800 */
[----:B------:R-:W-:-:S04]  /*44d0*/  FMNMX.FTZ R33, R74, R33, !PT ;  /* 0x000000214a217209 */ /* 0x000fc80007810000 */
[----:B------:R-:W-:Y:S01]  /*44e0*/  FMNMX.FTZ R33, R76, R33, !PT ;  /* 0x000000214c217209 */ /* 0x000fe20007810000 */
[----:B------:R-:W2:Y:S01]  /*44f0*/  MUFU.EX2 R9, R9 ;  /* 0x0000000900097308 */ /* 0x000ea20000000800 */
[----:B-1----:R-:W-:Y:S01]  /*4500*/  FSEL R110, R12, -INF , !P4 ;  /* 0xff8000000c6e7808 */ /* 0x002fe20006000000 */
[----:B------:R-:W-:Y:S01]  /*4510*/  FFMA.FTZ R12, R60, R5, -R39 ;  /* 0x000000053c0c7223 */ /* 0x000fe20000010827 */
[----:B------:R-:W-:Y:S02]  /*4520*/  FMNMX.FTZ R33, R78, R33, !PT ;  /* 0x000000214e217209 */ /* 0x000fe40007810000 */
[----:B------:R-:W-:Y:S02]  /*4530*/  FSEL R60, R15, -INF , !P5 ;  /* 0xff8000000f3c7808 */ /* 0x000fe40006800000 */
[----:B------:R-:W-:Y:S01]  /*4540*/  FMNMX.FTZ R33, R80, R33, !PT ;  /* 0x0000002150217209 */ /* 0x000fe20007810000 */
[----:B------:R-:W-:Y:S03]  /*4550*/  MUFU.EX2 R122, R12 ;  /* 0x0000000c007a7308 */ /* 0x000fe60000000800 */
[----:B------:R-:W-:-:S04]  /*4560*/  FMNMX.FTZ R35, R82, R33, !PT ;  /* 0x0000002152237209 */ /* 0x000fc80007810000 */
[----:B------:R-:W-:Y:S01]  /*4570*/  FMNMX.FTZ R35, R84, R35, !PT ;  /* 0x0000002354237209 */ /* 0x000fe20007810000 */
[----:B------:R1:W-:Y:S03]  /*4580*/  MUFU.EX2 R33, R112 ;  /* 0x0000007000217308 */ /* 0x0003e60000000800 */
[----:B------:R-:W-:-:S04]  /*4590*/  FMNMX.FTZ R35, R86, R35, !PT ;  /* 0x0000002356237209 */ /* 0x000fc80007810000 */
[----:B------:R-:W-:Y:S01]  /*45a0*/  FMNMX.FTZ R35, R88, R35, !PT ;  /* 0x0000002358237209 */ /* 0x000fe20007810000 */
[----:B------:R-:W3:Y:S01]  /*45b0*/  MUFU.EX2 R98, R98 ;  /* 0x0000006200627308 */ /* 0x000ee20000000800 */
[----:B-1----:R-:W-:Y:S01]  /*45c0*/  FSEL R112, R21, -INF , !P6 ;  /* 0xff80000015707808 */ /* 0x002fe20007000000 */
[----:B------:R-:W-:Y:S01]  /*45d0*/  FFMA.FTZ R21, R32, R5, -R39 ;  /* 0x0000000520157223 */ /* 0x000fe20000010827 */
[----:B------:R-:W-:-:S04]  /*45e0*/  FMNMX.FTZ R35, R90, R35, !PT ;  /* 0x000000235a237209 */ /* 0x000fc80007810000 */
[----:B------:R-:W-:Y:S01]  /*45f0*/  FMNMX.FTZ R35, R92, R35, !PT ;  /* 0x000000235c237209 */ /* 0x000fe20007810000 */
[----:B------:R-:W1:Y:S03]  /*4600*/  MUFU.EX2 R27, R124 ;  /* 0x0000007c001b7308 */ /* 0x000e660000000800 */
[----:B------:R-:W-:-:S04]  /*4610*/  FMNMX.FTZ R35, R94, R35, !PT ;  /* 0x000000235e237209 */ /* 0x000fc80007810000 */
[----:B------:R-:W-:Y:S01]  /*4620*/  FMNMX.FTZ R35, R96, R35, !PT ;  /* 0x0000002360237209 */ /* 0x000fe20007810000 */
[----:B------:R-:W4:Y:S03]  /*4630*/  MUFU.EX2 R100, R100 ;  /* 0x0000006400647308 */ /* 0x000f260000000800 */
        /* <DEDUP_REMOVED lines=8> */
[----:B------:R-:W-:-:S01]  /*46c0*/  FFMA.FTZ R35, R40, R5, -R39 ;  /* 0x0000000528237223 */ /* 0x000fc20000010827 */
[----:B------:R-:W-:Y:S03]  /*46d0*/  MUFU.EX2 R116, R116 ;  /* 0x0000007400747308 */ /* 0x000fe60000000800 */
[----:B------:R-:W5:Y:S05]  /*46e0*/  SHFL.BFLY PT, R11, R10, 0x2, 0x1f ;  /* 0x0c401f000a0b7f89 */ /* 0x000f6a00000e0000 */
[----:B------:R-:W-:Y:S08]  /*46f0*/  MUFU.EX2 R41, R114 ;  /* 0x0000007200297308 */ /* 0x000ff00000000800 */
[----:B------:R-:W-:Y:S08]  /*4700*/  MUFU.EX2 R114, R45 ;  /* 0x0000002d00727308 */ /* 0x000ff00000000800 */
[----:B------:R-:W-:Y:S01]  /*4710*/  MUFU.EX2 R50, R50 ;  /* 0x0000003200327308 */ /* 0x000fe20000000800 */
[----:B-----5:R-:W-:Y:S01]  /*4720*/  FMNMX.FTZ R15, R10, R11, !PT ;  /* 0x0000000b0a0f7209 */ /* 0x020fe20007810000 */
[-CC-:B------:R-:W-:Y:S01]  /*4730*/  FFMA.FTZ R10, R24, R5.reuse, -R39.reuse ;  /* 0x00000005180a7223 */ /* 0x180fe20000010827 */
[----:B------:R-:W-:-:S03]  /*4740*/  FFMA.FTZ R11, R28, R5, -R39 ;  /* 0x000000051c0b7223 */ /* 0x000fc60000010827 */
[----:B------:R-:W5:Y:S02]  /*4750*/  SHFL.BFLY PT, R12, R15, 0x1, 0x1f ;  /* 0x0c201f000f0c7f89 */ /* 0x000f6400000e0000 */
[----:B------:R-:W-:Y:S08]  /*4760*/  MUFU.EX2 R45, R46 ;  /* 0x0000002e002d7308 */ /* 0x000ff00000000800 */
[----:B------:R-:W-:Y:S08]  /*4770*/  MUFU.EX2 R38, R38 ;  /* 0x0000002600267308 */ /* 0x000ff00000000800 */
[----:B------:R-:W-:Y:S01]  /*4780*/  MUFU.EX2 R25, R25 ;  /* 0x0000001900197308 */ /* 0x000fe20000000800 */
[----:B-----5:R-:W-:Y:S01]  /*4790*/  FMNMX.FTZ R12, R15, R12, !PT ;  /* 0x0000000c0f0c7209 */ /* 0x020fe20007810000 */
[----:B------:R-:W-:-:S06]  /*47a0*/  FFMA.FTZ R15, R20, R5, -R39 ;  /* 0x00000005140f7223 */ /* 0x000fcc0000010827 */
[----:B------:R-:W-:Y:S01]  /*47b0*/  MUFU.EX2 R42, R42 ;  /* 0x0000002a002a7308 */ /* 0x000fe20000000800 */
[C---:B------:R-:W-:Y:S01]  /*47c0*/  FSETP.NEU.FTZ.AND P1, PT, R12.reuse, -INF , PT ;  /* 0xff8000000c00780b */ /* 0x040fe20003f3d000 */
[----:B------:R-:W-:-:S05]  /*47d0*/  FFMA.FTZ R24, R12, R5, -8 ;  /* 0xc10000000c187423 */ /* 0x000fca0000010005 */
[----:B------:R-:W-:Y:S01]  /*47e0*/  FSEL R39, R24, RZ, P1 ;  /* 0x000000ff18277208 */ /* 0x000fe20000800000 */
[----:B------:R-:W-:Y:S01]  /*47f0*/  MUFU.EX2 R35, R35 ;  /* 0x0000002300237308 */ /* 0x000fe20000000800 */
[----:B------:R-:W-:-:S03]  /*4800*/  PLOP3.LUT P1, PT, PT, PT, UP0, 0x40, 0x0 ;  /* 0x000000000000781c */ /* 0x000fc60003f2e808 */
[-CC-:B------:R-:W-:Y:S01]  /*4810*/  FFMA.FTZ R37, R37, R5.reuse, -R39.reuse ;  /* 0x0000000525257223 */ /* 0x180fe20000010827 */
[----:B------:R-:W-:-:S01]  /*4820*/  FFMA.FTZ R44, R44, R5, -R39 ;  /* 0x000000052c2c7223 */ /* 0x000fc20000010827 */
[-CC-:B------:R-:W-:Y:S01]  /*4830*/  FFMA.FTZ R8, R8, R5.reuse, -R39.reuse ;  /* 0x0000000508087223 */ /* 0x180fe20000010827 */
[----:B------:R-:W-:-:S01]  /*4840*/  FFMA.FTZ R48, R48, R5, -R39 ;  /* 0x0000000530307223 */ /* 0x000fc20000010827 */
[-CC-:B------:R-:W-:Y:S01]  /*4850*/  FFMA.FTZ R52, R52, R5.reuse, -R39.reuse ;  /* 0x0000000534347223 */ /* 0x180fe20000010827 */
[----:B------:R-:W-:-:S01]  /*4860*/  FFMA.FTZ R54, R54, R5, -R39 ;  /* 0x0000000536367223 */ /* 0x000fc20000010827 */
[----:B------:R0:W-:Y:S01]  /*4870*/  MUFU.EX2 R49, R8 ;  /* 0x0000000800317308 */ /* 0x0001e20000000800 */
[----:B------:R-:W-:-:S01]  /*4880*/  FFMA.FTZ R56, R56, R5, -R39 ;  /* 0x0000000538387223 */ /* 0x000fc20000010827 */
[-CC-:B------:R-:W-:Y:S01]  /*4890*/  FFMA.FTZ R58, R58, R5.reuse, -R39.reuse ;  /* 0x000000053a3a7223 */ /* 0x180fe20000010827 */
[----:B------:R-:W-:-:S01]  /*48a0*/  FFMA.FTZ R62, R62, R5, -R39 ;  /* 0x000000053e3e7223 */ /* 0x000fc20000010827 */
[-CC-:B------:R-:W-:Y:S01]  /*48b0*/  FFMA.FTZ R64, R64, R5.reuse, -R39.reuse ;  /* 0x0000000540407223 */ /* 0x180fe20000010827 */
[----:B------:R-:W-:-:S01]  /*48c0*/  FFMA.FTZ R66, R66, R5, -R39 ;  /* 0x0000000542427223 */ /* 0x000fc20000010827 */
[-CC-:B------:R-:W-:Y:S01]  /*48d0*/  FFMA.FTZ R68, R68, R5.reuse, -R39.reuse ;  /* 0x0000000544447223 */ /* 0x180fe20000010827 */
[----:B------:R-:W-:-:S01]  /*48e0*/  FFMA.FTZ R70, R70, R5, -R39 ;  /* 0x0000000546467223 */ /* 0x000fc20000010827 */
[----:B------:R-:W-:Y:S01]  /*48f0*/  MUFU.EX2 R37, R37 ;  /* 0x0000002500257308 */ /* 0x000fe20000000800 */
[----:B0-----:R-:W-:-:S01]  /*4900*/  FADD.FTZ R8, R2, R3 ;  /* 0x0000000302087221 */ /* 0x001fc20000010000 */
[-CC-:B------:R-:W-:Y:S01]  /*4910*/  FFMA.FTZ R72, R72, R5.reuse, -R39.reuse ;  /* 0x0000000548487223 */ /* 0x180fe20000010827 */
[----:B------:R-:W-:-:S01]  /*4920*/  FFMA.FTZ R74, R74, R5, -R39 ;  /* 0x000000054a4a7223 */ /* 0x000fc20000010827 */
[----:B------:R-:W-:Y:S01]  /*4930*/  FFMA.FTZ R76, R76, R5, -R39 ;  /* 0x000000054c4c7223 */ /* 0x000fe20000010827 */
[----:B--2---:R-:W-:-:S01]  /*4940*/  FADD.FTZ R65, R9, R8 ;  /* 0x0000000809417221 */ /* 0x004fc20000010000 */
[-CC-:B------:R-:W-:Y:S01]  /*4950*/  FFMA.FTZ R78, R78, R5.reuse, -R39.reuse ;  /* 0x000000054e4e7223 */ /* 0x180fe20000010827 */
[----:B------:R-:W-:-:S01]  /*4960*/  FFMA.FTZ R80, R80, R5, -R39 ;  /* 0x0000000550507223 */ /* 0x000fc20000010827 */
[----:B------:R-:W0:Y:S01]  /*4970*/  MUFU.EX2 R44, R44 ;  /* 0x0000002c002c7308 */ /* 0x000e220000000800 */
[----:B---3--:R-:W-:-:S01]  /*4980*/  FADD.FTZ R8, R98, R65 ;  /* 0x0000004162087221 */ /* 0x008fc20000010000 */
[----:B------:R-:W-:Y:S01]  /*4990*/  F2FP.SATFINITE.E4M3.F32.PACK_AB_MERGE_C R98, R98, R9, RZ ;  /* 0x000000096262723e */ /* 0x000fe200048070ff */
[----:B------:R-:W-:-:S01]  /*49a0*/  FFMA.FTZ R82, R82, R5, -R39 ;  /* 0x0000000552527223 */ /* 0x000fc20000010827 */
[----:B------:R-:W-:Y:S01]  /*49b0*/  FFMA.FTZ R84, R84, R5, -R39 ;  /* 0x0000000554547223 */ /* 0x000fe20000010827 */
[----:B-1----:R-:W-:-:S01]  /*49c0*/  FADD.FTZ R65, R27, R8 ;  /* 0x000000081b417221 */ /* 0x002fc20000010000 */
[----:B------:R-:W-:Y:S01]  /*49d0*/  F2FP.SATFINITE.E4M3.F32.PACK_AB_MERGE_C R164, R3, R2, R98 ;  /* 0x0000000203a4723e */ /* 0x000fe20004807062 */
[----:B------:R-:W-:-:S01]  /*49e0*/  FFMA.FTZ R86, R86, R5, -R39 ;  /* 0x0000000556567223 */ /* 0x000fc20000010827 */
[----:B------:R-:W1:Y:S01]  /*49f0*/  MUFU.EX2 R48, R48 ;  /* 0x0000003000307308 */ /* 0x000e620000000800 */
[----:B----4-:R-:W-:-:S01]  /*4a00*/  FADD.FTZ R8, R100, R65 ;  /* 0x0000004164087221 */ /* 0x010fc20000010000 */
[-CC-:B------:R-:W-:Y:S01]  /*4a10*/  FFMA.FTZ R88, R88, R5.reuse, -R39.reuse ;  /* 0x0000000558587223 */ /* 0x180fe20000010827 */
[----:B------:R-:W-:-:S01]  /*4a20*/  FFMA.FTZ R90, R90, R5, -R39 ;  /* 0x000000055a5a7223 */ /* 0x000fc20000010827 */
[----:B------:R-:W-:Y:S01]  /*4a30*/  FFMA.FTZ R92, R92, R5, -R39 ;  /* 0x000000055c5c7223 */ /* 0x000fe20000010827 */
[----:B------:R-:W-:-:S01]  /*4a40*/  FADD.FTZ R69, R29, R8 ;  /* 0x000000081d457221 */ /* 0x000fc20000010000 */
[-CC-:B------:R-:W-:Y:S01]  /*4a50*/  FFMA.FTZ R94, R94, R5.reuse, -R39.reuse ;  /* 0x000000055e5e7223 */ /* 0x180fe20000010827 */
[----:B------:R-:W-:-:S01]  /*4a60*/  FFMA.FTZ R96, R96, R5, -R39 ;  /* 0x0000000560607223 */ /* 0x000fc20000010827 */
[----:B------:R-:W2:Y:S01]  /*4a70*/  MUFU.EX2 R52, R52 ;  /* 0x0000003400347308 */ /* 0x000ea20000000800 */
[----:B0-----:R-:W-:-:S01]  /*4a80*/  FADD.FTZ R67, R37, R44 ;  /* 0x0000002c25437221 */ /* 0x001fc20000010000 */
[C---:B------:R-:W-:Y:S01]  /*4a90*/  FADD.FTZ R20, R120.reuse, R69 ;  /* 0x0000004578147221 */ /* 0x040fe20000010000 */
[----:B------:R-:W-:Y:S01]  /*4aa0*/  F2FP.SATFINITE.E4M3.F32.PACK_AB_MERGE_C R120, R120, R29, RZ ;  /* 0x0000001d7878723e */ /* 0x000fe200048070ff */
[-CC-:B------:R-:W-:Y:S01]  /*4ab0*/  FFMA.FTZ R104, R104, R5.reuse, -R39.reuse ;  /* 0x0000000568687223 */ /* 0x180fe20000010827 */
[----:B------:R-:W-:-:S01]  /*4ac0*/  FFMA.FTZ R106, R106, R5, -R39 ;  /* 0x000000056a6a7223 */ /* 0x000fc20000010827 */
[----:B------:R-:W-:Y:S01]  /*4ad0*/  FADD.FTZ R29, R31, R20 ;  /* 0x000000141f1d7221 */ /* 0x000fe20000010000 */
[----:B------:R-:W-:Y:S01]  /*4ae0*/  F2FP.SATFINITE.E4M3.F32.PACK_AB_MERGE_C R166, R100, R27, R120 ;  /* 0x0000001b64a6723e */ /* 0x000fe20004807078 */
[----:B------:R-:W0:Y:S01]  /*4af0*/  MUFU.EX2 R51, R54 ;  /* 0x0000003600337308 */ /* 0x000e220000000800 */
[----:B-1----:R-:W-:-:S01]  /*4b00*/  FADD.FTZ R8, R48, R67 ;  /* 0x0000004330087221 */ /* 0x002fc20000010000 */
[----:B------:R-:W-:Y:S01]  /*4b10*/  FADD.FTZ R29, R102, R29 ;  /* 0x0000001d661d7221 */ /* 0x000fe20000010000 */
[----:B------:R-:W-:Y:S01]  /*4b20*/  F2FP.SATFINITE.E4M3.F32.PACK_AB_MERGE_C R20, R114, R43, RZ ;  /* 0x0000002b7214723e */ /* 0x000fe200048070ff */
[----:B------:R-:W-:Y:S01]  /*4b30*/  FFMA.FTZ R108, R108, R5, -R39 ;  /* 0x000000056c6c7223 */ /* 0x000fe20000010827 */
[----:B------:R-:W-:-:S01]  /*4b40*/  FADD.FTZ R9, R49, R8 ;  /* 0x0000000831097221 */ /* 0x000fc20000010000 */
[----:B------:R-:W-:Y:S01]  /*4b50*/  FADD.FTZ R8, R116, R29 ;  /* 0x0000001d74087221 */ /* 0x000fe20000010000 */
[----:B------:R-:W-:Y:S01]  /*4b60*/  F2FP.SATFINITE.E4M3.F32.PACK_AB_MERGE_C R116, R41, R116, RZ ;  /* 0x000000742974723e */ /* 0x000fe200048070ff */
[----:B------:R-:W1:Y:S01]  /*4b70*/  MUFU.EX2 R56, R56 ;  /* 0x0000003800387308 */ /* 0x000e620000000800 */
[----:B--2---:R-:W-:-:S01]  /*4b80*/  FADD.FTZ R2, R52, R9 ;  /* 0x0000000934027221 */ /* 0x004fc20000010000 */
[----:B------:R-:W-:Y:S01]  /*4b90*/  FADD.FTZ R8, R41, R8 ;  /* 0x0000000829087221 */ /* 0x000fe20000010000 */
[----:B------:R-:W-:Y:S01]  /*4ba0*/  F2FP.SATFINITE.E4M3.F32.PACK_AB_MERGE_C R160, R102, R31, R116 ;  /* 0x0000001f66a0723e */ /* 0x000fe20004807074 */
[--C-:B------:R-:W-:Y:S01]  /*4bb0*/  FFMA.FTZ R110, R110, R5, -R39.reuse ;  /* 0x000000056e6e7223 */ /* 0x100fe20000010827 */
[----:B------:R-:W-:Y:S01]  /*4bc0*/  F2FP.SATFINITE.E4M3.F32.PACK_AB_MERGE_C R162, R118, R33, R20 ;  /* 0x0000002176a2723e */ /* 0x000fe20004807014 */
[----:B------:R-:W-:Y:S01]  /*4bd0*/  FADD.FTZ R27, R33, R8 ;  /* 0x00000008211b7221 */ /* 0x000fe20000010000 */
[----:B------:R-:W-:-:S01]  /*4be0*/  FFMA.FTZ R60, R60, R5, -R39 ;  /* 0x000000053c3c7223 */ /* 0x000fc20000010827 */
[----:B------:R-:W2:Y:S01]  /*4bf0*/  MUFU.EX2 R53, R58 ;  /* 0x0000003a00357308 */ /* 0x000ea20000000800 */
[----:B0-----:R-:W-:-:S01]  /*4c00*/  FADD.FTZ R9, R51, R2 ;  /* 0x0000000233097221 */ /* 0x001fc20000010000 */
[----:B------:R-:W-:Y:S01]  /*4c10*/  FADD.FTZ R8, R118, R27 ;  /* 0x0000001b76087221 */ /* 0x000fe20000010000 */
[----:B------:R-:W-:-:S01]  /*4c20*/  FFMA.FTZ R39, R112, R5, -R39 ;  /* 0x0000000570277223 */ /* 0x000fc20000010827 */
[----:B------:R-:W-:-:S02]  /*4c30*/  F2FP.SATFINITE.E4M3.F32.PACK_AB_MERGE_C R48, R49, R48, RZ ;  /* 0x000000303130723e */ /* 0x000fc400048070ff */
[----:B------:R-:W-:-:S01]  /*4c40*/  FADD.FTZ R43, R43, R8 ;  /* 0x000000082b2b7221 */ /* 0x000fc20000010000 */
[----:B------:R-:W-:Y:S01]  /*4c50*/  F2FP.SATFINITE.E4M3.F32.PACK_AB_MERGE_C R8, R45, R50, RZ ;  /* 0x000000322d08723e */ /* 0x000fe200048070ff */
[----:B------:R-:W0:Y:S01]  /*4c60*/  MUFU.EX2 R62, R62 ;  /* 0x0000003e003e7308 */ /* 0x000e220000000800 */
[----:B-1----:R-:W-:-:S01]  /*4c70*/  FADD.FTZ R2, R56, R9 ;  /* 0x0000000938027221 */ /* 0x002fc20000010000 */
[----:B------:R-:W-:Y:S01]  /*4c80*/  FADD.FTZ R114, R114, R43 ;  /* 0x0000002b72727221 */ /* 0x000fe20000010000 */
[----:B------:R-:W-:Y:S02]  /*4c90*/  F2FP.SATFINITE.E4M3.F32.PACK_AB_MERGE_C R156, R122, R47, R8 ;  /* 0x0000002f7a9c723e */ /* 0x000fe40004807008 */
[----:B------:R-:W-:Y:S01]  /*4ca0*/  F2FP.SATFINITE.E4M3.F32.PACK_AB_MERGE_C R8, R25, R38, RZ ;  /* 0x000000261908723e */ /* 0x000fe200048070ff */
[----:B------:R-:W-:-:S01]  /*4cb0*/  FADD.FTZ R47, R47, R114 ;  /* 0x000000722f2f7221 */ /* 0x000fc20000010000 */
[----:B------:R-:W-:Y:S01]  /*4cc0*/  F2FP.SATFINITE.E4M3.F32.PACK_AB_MERGE_C R165, R44, R37, R48 ;  /* 0x000000252ca5723e */ /* 0x000fe20004807030 */
[----:B------:R-:W1:Y:S01]  /*4cd0*/  MUFU.EX2 R55, R64 ;  /* 0x0000004000377308 */ /* 0x000e620000000800 */
[----:B--2---:R-:W-:-:S01]  /*4ce0*/  FADD.FTZ R9, R53, R2 ;  /* 0x0000000235097221 */ /* 0x004fc20000010000 */
[----:B------:R-:W-:Y:S01]  /*4cf0*/  FADD.FTZ R47, R122, R47 ;  /* 0x0000002f7a2f7221 */ /* 0x000fe20000010000 */
[----:B------:R-:W-:-:S02]  /*4d00*/  F2FP.SATFINITE.E4M3.F32.PACK_AB_MERGE_C R158, R35, R42, R8 ;  /* 0x0000002a239e723e */ /* 0x000fc40004807008 */
[----:B------:R-:W-:Y:S01]  /*4d10*/  F2FP.SATFINITE.E4M3.F32.PACK_AB_MERGE_C R53, R53, R56, RZ ;  /* 0x000000383535723e */ /* 0x000fe200048070ff */
[----:B------:R-:W-:-:S02]  /*4d20*/  FADD.FTZ R50, R50, R47 ;  /* 0x0000002f32327221 */ /* 0x000fc40000010000 */
[----:B------:R-:W2:Y:S01]  /*4d30*/  MUFU.EX2 R66, R66 ;  /* 0x0000004200427308 */ /* 0x000ea20000000800 */
[----:B0-----:R-:W-:-:S01]  /*4d40*/  FADD.FTZ R2, R62, R9 ;  /* 0x000000093e027221 */ /* 0x001fc20000010000 */
[----:B------:R-:W-:Y:S01]  /*4d50*/  FADD.FTZ R45, R45, R50 ;  /* 0x000000322d2d7221 */ /* 0x000fe20000010000 */
[----:B------:R-:W-:-:S03]  /*4d60*/  F2FP.SATFINITE.E4M3.F32.PACK_AB_MERGE_C R167, R51, R52, R53 ;  /* 0x0000003433a7723e */ /* 0x000fc60004807035 */
[----:B------:R-:W-:Y:S02]  /*4d70*/  FADD.FTZ R42, R42, R45 ;  /* 0x0000002d2a2a7221 */ /* 0x000fe40000010000 */
[----:B------:R-:W0:Y:S01]  /*4d80*/  MUFU.EX2 R57, R68 ;  /* 0x0000004400397308 */ /* 0x000e220000000800 */
[----:B-1----:R-:W-:-:S01]  /*4d90*/  FADD.FTZ R27, R55, R2 ;  /* 0x00000002371b7221 */ /* 0x002fc20000010000 */
[----:B------:R-:W-:-:S04]  /*4da0*/  FADD.FTZ R35, R35, R42 ;  /* 0x0000002a23237221 */ /* 0x000fc80000010000 */
[----:B------:R-:W-:Y:S02]  /*4db0*/  FADD.FTZ R38, R38, R35 ;  /* 0x0000002326267221 */ /* 0x000fe40000010000 */
[----:B------:R-:W1:Y:S01]  /*4dc0*/  MUFU.EX2 R70, R70 ;  /* 0x0000004600467308 */ /* 0x000e620000000800 */
[----:B--2---:R-:W-:-:S01]  /*4dd0*/  FADD.FTZ R2, R66, R27 ;  /* 0x0000001b42027221 */ /* 0x004fc20000010000 */
[----:B------:R-:W-:-:S06]  /*4de0*/  FADD.FTZ R33, R25, R38 ;  /* 0x0000002619217221 */ /* 0x000fcc0000010000 */
[----:B------:R-:W2:Y:S01]  /*4df0*/  MUFU.EX2 R59, R72 ;  /* 0x00000048003b7308 */ /* 0x000ea20000000800 */
[----:B0-----:R-:W-:-:S01]  /*4e00*/  FADD.FTZ R27, R57, R2 ;  /* 0x00000002391b7221 */ /* 0x001fc20000010000 */
[----:B------:R-:W-:-:S04]  /*4e10*/  F2FP.SATFINITE.E4M3.F32.PACK_AB_MERGE_C R57, R57, R66, RZ ;  /* 0x000000423939723e */ /* 0x000fc800048070ff */
[----:B------:R-:W-:Y:S02]  /*4e20*/  F2FP.SATFINITE.E4M3.F32.PACK_AB_MERGE_C R161, R55, R62, R57 ;  /* 0x0000003e37a1723e */ /* 0x000fe40004807039 */
        /* <DEDUP_REMOVED lines=8> */
[----:B------:R-:W-:-:S04]  /*4eb0*/  F2FP.SATFINITE.E4M3.F32.PACK_AB_MERGE_C R61, R61, R74, RZ ;  /* 0x0000004a3d3d723e */ /* 0x000fc800048070ff */
[----:B------:R-:W-:Y:S02]  /*4ec0*/  F2FP.SATFINITE.E4M3.F32.PACK_AB_MERGE_C R163, R59, R70, R61 ;  /* 0x000000463ba3723e */ /* 0x000fe4000480703d */
[----:B------:R-:W1:Y:S01]  /*4ed0*/  MUFU.EX2 R82, R82 ;  /* 0x0000005200527308 */ /* 0x000e620000000800 */
[----:B--2---:R-:W-:-:S07]  /*4ee0*/  FADD.FTZ R2, R78, R29 ;  /* 0x0000001d4e027221 */ /* 0x004fce0000010000 */
[----:B------:R-:W2:Y:S01]  /*4ef0*/  MUFU.EX2 R65, R84 ;  /* 0x0000005400417308 */ /* 0x000ea20000000800 */
[----:B0-----:R-:W-:-:S07]  /*4f00*/  FADD.FTZ R31, R63, R2 ;  /* 0x000000023f1f7221 */ /* 0x001fce0000010000 */
[----:B------:R-:W0:Y:S01]  /*4f10*/  MUFU.EX2 R86, R86 ;  /* 0x0000005600567308 */ /* 0x000e220000000800 */
[----:B-1----:R-:W-:-:S07]  /*4f20*/  FADD.FTZ R2, R82, R31 ;  /* 0x0000001f52027221 */ /* 0x002fce0000010000 */
[----:B------:R-:W1:Y:S01]  /*4f30*/  MUFU.EX2 R3, R88 ;  /* 0x0000005800037308 */ /* 0x000e620000000800 */
[C---:B--2---:R-:W-:Y:S01]  /*4f40*/  F2FP.SATFINITE.E4M3.F32.PACK_AB_MERGE_C R82, R65.reuse, R82, RZ ;  /* 0x000000524152723e */ /* 0x044fe200048070ff */
[----:B------:R-:W-:-:S03]  /*4f50*/  FADD.FTZ R65, R65, R2 ;  /* 0x0000000241417221 */ /* 0x000fc60000010000 */
[----:B------:R-:W-:-:S03]  /*4f60*/  F2FP.SATFINITE.E4M3.F32.PACK_AB_MERGE_C R157, R63, R78, R82 ;  /* 0x0000004e3f9d723e */ /* 0x000fc60004807052 */
[----:B------:R-:W2:Y:S01]  /*4f70*/  MUFU.EX2 R90, R90 ;  /* 0x0000005a005a7308 */ /* 0x000ea20000000800 */
[----:B0-----:R-:W-:-:S07]  /*4f80*/  FADD.FTZ R2, R86, R65 ;  /* 0x0000004156027221 */ /* 0x001fce0000010000 */
[----:B------:R-:W-:Y:S01]  /*4f90*/  MUFU.EX2 R30, R30 ;  /* 0x0000001e001e7308 */ /* 0x000fe20000000800 */
[----:B-1----:R-:W-:-:S07]  /*4fa0*/  FADD.FTZ R31, R3, R2 ;  /* 0x00000002031f7221 */ /* 0x002fce0000010000 */
[----:B------:R-:W0:Y:S01]  /*4fb0*/  MUFU.EX2 R11, R11 ;  /* 0x0000000b000b7308 */ /* 0x000e220000000800 */
[----:B--2---:R-:W-:-:S07]  /*4fc0*/  FADD.FTZ R2, R90, R31 ;  /* 0x0000001f5a027221 */ /* 0x004fce0000010000 */
[----:B------:R-:W1:Y:S08]  /*4fd0*/  MUFU.EX2 R9, R92 ;  /* 0x0000005c00097308 */ /* 0x000e700000000800 */
[----:B------:R-:W-:Y:S01]  /*4fe0*/  MUFU.EX2 R34, R34 ;  /* 0x0000002200227308 */ /* 0x000fe20000000800 */
[----:B0-----:R-:W-:-:S07]  /*4ff0*/  F2FP.SATFINITE.E4M3.F32.PACK_AB_MERGE_C R8, R11, R30, RZ ;  /* 0x0000001e0b08723e */ /* 0x001fce00048070ff */
[----:B------:R-:W0:Y:S01]  /*5000*/  MUFU.EX2 R21, R21 ;  /* 0x0000001500157308 */ /* 0x000e220000000800 */
[C---:B-1----:R-:W-:Y:S01]  /*5010*/  F2FP.SATFINITE.E4M3.F32.PACK_AB_MERGE_C R90, R9.reuse, R90, RZ ;  /* 0x0000005a095a723e */ /* 0x042fe200048070ff */
[----:B------:R-:W-:-:S03]  /*5020*/  FADD.FTZ R9, R9, R2 ;  /* 0x0000000209097221 */ /* 0x000fc60000010000 */
[----:B------:R-:W-:-:S03]  /*5030*/  F2FP.SATFINITE.E4M3.F32.PACK_AB_MERGE_C R159, R3, R86, R90 ;  /* 0x00000056039f723e */ /* 0x000fc6000480705a */
[----:B------:R-:W1:Y:S08]  /*5040*/  MUFU.EX2 R94, R94 ;  /* 0x0000005e005e7308 */ /* 0x000e700000000800 */
[----:B------:R-:W2:Y:S01]  /*5050*/  MUFU.EX2 R27, R96 ;  /* 0x00000060001b7308 */ /* 0x000ea20000000800 */
[----:B0-----:R-:W-:Y:S01]  /*5060*/  F2FP.SATFINITE.E4M3.F32.PACK_AB_MERGE_C R152, R21, R34, R8 ;  /* 0x000000221598723e */ /* 0x001fe20004807008 */
[----:B------:R-:W-:-:S04]  /*5070*/  FADD.FTZ R34, R34, R33 ;  /* 0x0000002122227221 */ /* 0x000fc80000010000 */
[----:B------:R-:W-:Y:S02]  /*5080*/  FADD.FTZ R21, R21, R34 ;  /* 0x0000002215157221 */ /* 0x000fe40000010000 */
[----:B------:R-:W0:Y:S01]  /*5090*/  MUFU.EX2 R104, R104 ;  /* 0x0000006800687308 */ /* 0x000e220000000800 */
[----:B-1----:R-:W-:-:S01]  /*50a0*/  FADD.FTZ R2, R94, R9 ;  /* 0x000000095e027221 */ /* 0x002fc20000010000 */
[----:B------:R-:W-:-:S04]  /*50b0*/  FADD.FTZ R30, R30, R21 ;  /* 0x000000151e1e7221 */ /* 0x000fc80000010000 */
[----:B------:R-:W-:Y:S01]  /*50c0*/  FADD.FTZ R30, R11, R30 ;  /* 0x0000001e0b1e7221 */ /* 0x000fe20000010000 */
[----:B------:R-:W-:Y:S01]  /*50d0*/  VIADD R11, R89, 0xfffffffe ;  /* 0xfffffffe590b7836 */ /* 0x000fe20000000000 */
[----:B------:R-:W-:Y:S01]  /*50e0*/  MUFU.EX2 R14, R14 ;  /* 0x0000000e000e7308 */ /* 0x000fe20000000800 */
[----:B--2---:R-:W-:-:S07]  /*50f0*/  FADD.FTZ R3, R27, R2 ;  /* 0x000000021b037221 */ /* 0x004fce0000010000 */
[----:B------:R-:W1:Y:S01]  /*5100*/  MUFU.EX2 R15, R15 ;  /* 0x0000000f000f7308 */ /* 0x000e620000000800 */
[----:B0-----:R-:W-:-:S07]  /*5110*/  FADD.FTZ R2, R104, R3 ;  /* 0x0000000368027221 */ /* 0x001fce0000010000 */
[----:B------:R-:W0:Y:S08]  /*5120*/  MUFU.EX2 R29, R106 ;  /* 0x0000006a001d7308 */ /* 0x000e300000000800 */
[----:B------:R-:W-:Y:S01]  /*5130*/  MUFU.EX2 R13, R13 ;  /* 0x0000000d000d7308 */ /* 0x000fe20000000800 */
[----:B-1----:R-:W-:-:S07]  /*5140*/  F2FP.SATFINITE.E4M3.F32.PACK_AB_MERGE_C R8, R15, R14, RZ ;  /* 0x0000000e0f08723e */ /* 0x002fce00048070ff */
[----:B------:R-:W1:Y:S01]  /*5150*/  MUFU.EX2 R10, R10 ;  /* 0x0000000a000a7308 */ /* 0x000e620000000800 */
[C---:B0-----:R-:W-:Y:S01]  /*5160*/  F2FP.SATFINITE.E4M3.F32.PACK_AB_MERGE_C R104, R29.reuse, R104, RZ ;  /* 0x000000681d68723e */ /* 0x041fe200048070ff */
[----:B------:R-:W-:-:S03]  /*5170*/  FADD.FTZ R29, R29, R2 ;  /* 0x000000021d1d7221 */ /* 0x000fc60000010000 */
[----:B------:R-:W-:-:S03]  /*5180*/  F2FP.SATFINITE.E4M3.F32.PACK_AB_MERGE_C R153, R27, R94, R104 ;  /* 0x0000005e1b99723e */ /* 0x000fc60004807068 */
[----:B------:R-:W0:Y:S08]  /*5190*/  MUFU.EX2 R108, R108 ;  /* 0x0000006c006c7308 */ /* 0x000e300000000800 */
[----:B------:R-:W2:Y:S01]  /*51a0*/  MUFU.EX2 R25, R110 ;  /* 0x0000006e00197308 */ /* 0x000ea20000000800 */
[----:B-1----:R-:W-:Y:S01]  /*51b0*/  F2FP.SATFINITE.E4M3.F32.PACK_AB_MERGE_C R154, R10, R13, R8 ;  /* 0x0000000d0a9a723e */ /* 0x002fe20004807008 */
[----:B------:R-:W-:-:S04]  /*51c0*/  FADD.FTZ R13, R13, R30 ;  /* 0x0000001e0d0d7221 */ /* 0x000fc80000010000 */
[----:B------:R-:W-:Y:S02]  /*51d0*/  FADD.FTZ R13, R10, R13 ;  /* 0x0000000d0a0d7221 */ /* 0x000fe40000010000 */
[----:B------:R-:W1:Y:S01]  /*51e0*/  MUFU.EX2 R60, R60 ;  /* 0x0000003c003c7308 */ /* 0x000e620000000800 */
[----:B0-----:R-:W-:-:S01]  /*51f0*/  FADD.FTZ R2, R108, R29 ;  /* 0x0000001d6c027221 */ /* 0x001fc20000010000 */
[----:B------:R-:W-:-:S06]  /*5200*/  FADD.FTZ R14, R14, R13 ;  /* 0x0000000d0e0e7221 */ /* 0x000fcc0000010000 */
[----:B------:R-:W0:Y:S01]  /*5210*/  MUFU.EX2 R39, R39 ;  /* 0x0000002700277308 */ /* 0x000e220000000800 */
[----:B--2---:R-:W-:-:S04]  /*5220*/  FADD.FTZ R3, R25, R2 ;  /* 0x0000000219037221 */ /* 0x004fc80000010000 */
[----:B-1----:R-:W-:Y:S01]  /*5230*/  FADD.FTZ R2, R60, R3 ;  /* 0x000000033c027221 */ /* 0x002fe20000010000 */
[----:B------:R-:W-:-:S01]  /*5240*/  FADD.FTZ R3, R15, R14 ;  /* 0x0000000e0f037221 */ /* 0x000fc20000010000 */
[C---:B0-----:R-:W-:Y:S02]  /*5250*/  F2FP.SATFINITE.E4M3.F32.PACK_AB_MERGE_C R8, R39.reuse, R60, RZ ;  /* 0x0000003c2708723e */ /* 0x041fe400048070ff */
[----:B------:R-:W-:-:S02]  /*5260*/  FADD.FTZ R2, R39, R2 ;  /* 0x0000000227027221 */ /* 0x000fc40000010000 */
[----:B------:R-:W-:Y:S01]  /*5270*/  F2FP.SATFINITE.E4M3.F32.PACK_AB_MERGE_C R155, R25, R108, R8 ;  /* 0x0000006c199b723e */ /* 0x000fe20004807008 */
[----:B------:R-:W-:Y:S01]  /*5280*/  IMAD.U32 R8, RZ, RZ, UR6 ;  /* 0x00000006ff087e24 */ /* 0x000fe2000f8e00ff */
[----:B------:R-:W-:Y:S06]  /*5290*/  @P1 BRA `(.L_x_1011) ;  /* 0x00000000004c1947 */ /* 0x000fec0003800000 */
[----:B------:R-:W-:Y:S01]  /*52a0*/  ISETP.LT.AND P1, PT, RZ, UR47, PT ;  /* 0x0000002fff007c0c */ /* 0x000fe2000bf21270 */
[----:B------:R-:W-:-:S06]  /*52b0*/  UIADD3 UR6, UR47, -0x1, URZ ;  /* 0xffffffff2f067890 */ /* 0x000fcc000fffe03f */
[----:B------:R-:W-:-:S06]  /*52c0*/  IMAD.U32 R9, RZ, RZ, UR6 ;  /* 0x00000006ff097e24 */ /* 0x000fcc000f8e00ff */
[----:B------:R-:W-:Y:S05]  /*52d0*/  @P1 BRA `(.L_x_1012) ;  /* 0x0000000000201947 */ /* 0x000fea0003800000 */
[----:B------:R-:W0:Y:S01]  /*52e0*/  LDC R14, c[0x0][0x9e4] ;  /* 0x00027900ff0e7b82 */ /* 0x000e220000000800 */
[----:B------:R-:W-:Y:S01]  /*52f0*/  IMAD R9, RZ, RZ, -UR47 ;  /* 0x8000002fff097e24 */ /* 0x000fe2000f8e02ff */
[----:B0-----:R-:W-:-:S13]  /*5300*/  ISETP.NE.AND P1, PT, R14, 0x1, PT ;  /* 0x000000010e00780c */ /* 0x001fda0003f25270 */
[----:B------:R-:W0:Y:S02]  /*5310*/  @P1 LDC.64 R20, c[0x0][0x9e8] ;  /* 0x00027a00ff141b82 */ /* 0x000e240000000a00 */
[----:B0-----:R-:W-:-:S05]  /*5320*/  @P1 IMAD.HI.U32 R10, R9, R20, RZ ;  /* 0x00000014090a1227 */ /* 0x001fca00078e00ff */
[----:B------:R-:W-:-:S04]  /*5330*/  @P1 SHF.R.U32.HI R9, RZ, R21, R10 ;  /* 0x00000015ff091219 */ /* 0x000fc8000001160a */
[----:B------:R-:W-:Y:S01]  /*5340*/  LOP3.LUT R9, RZ, R9, RZ, 0x33, !PT ;  /* 0x00000009ff097212 */ /* 0x000fe200078e33ff */
[----:B------:R-:W-:Y:S06]  /*5350*/  BRA `(.L_x_1013) ;  /* 0x0000000000147947 */ /* 0x000fec0003800000 */
.L_x_1012:
[----:B------:R-:W0:Y:S02]  /*5360*/  LDC R14, c[0x0][0x9e4] ;  /* 0x00027900ff0e7b82 */ /* 0x000e240000000800 */
[----:B0-----:R-:W-:-:S13]  /*5370*/  ISETP.NE.AND P1, PT, R14, 0x1, PT ;  /* 0x000000010e00780c */ /* 0x001fda0003f25270 */
[----:B------:R-:W0:Y:S02]  /*5380*/  @P1 LDC.64 R20, c[0x0][0x9e8] ;  /* 0x00027a00ff141b82 */ /* 0x000e240000000a00 */
[----:B0-----:R-:W-:-:S05]  /*5390*/  @P1 IMAD.HI.U32 R10, R9, R20, RZ ;  /* 0x00000014090a1227 */ /* 0x001fca00078e00ff */
[----:B------:R-:W-:-:S07]  /*53a0*/  @P1 SHF.R.U32.HI R9, RZ, R21, R10 ;  /* 0x00000015ff091219 */ /* 0x000fce000001160a */
.L_x_1013:
[----:B------:R-:W-:-:S05]  /*53b0*/  IMAD R9, R9, R14, R14 ;  /* 0x0000000e09097224 */ /* 0x000fca00078e020e */
[----:B------:R-:W-:-:S07]  /*53c0*/  VIMNMX R8, R8, R9, PT ;  /* 0x0000000908087248 */ /* 0x000fce0003fe0100 */
.L_x_1011:
[----:B------:R-:W-:Y:S02]  /*53d0*/  SHF.R.S32.HI R9, RZ, 0x1f, R8 ;  /* 0x0000001fff097819 */ /* 0x000fe40000011408 */
[----:B------:R-:W-:Y:S02]  /*53e0*/  CS2R R150, SRZ ;  /* 0x0000000000967805 */ /* 0x000fe4000001ff00 */
[----:B------:R-:W-:Y:S02]  /*53f0*/  CS2R R148, SRZ ;  /* 0x0000000000947805 */ /* 0x000fe4000001ff00 */
[----:B------:R-:W-:Y:S02]  /*5400*/  CS2R R146, SRZ ;  /* 0x0000000000927805 */ /* 0x000fe4000001ff00 */
[----:B------:R-:W-:Y:S02]  /*5410*/  LEA.HI R9, R9, R8, RZ, 0x7 ;  /* 0x0000000809097211 */ /* 0x000fe400078f38ff */
[----:B------:R-:W-:-:S02]  /*5420*/  CS2R R144, SRZ ;  /* 0x0000000000907805 */ /* 0x000fc4000001ff00 */
[----:B------:R-:W-:Y:S02]  /*5430*/  CS2R R142, SRZ ;  /* 0x00000000008e7805 */ /* 0x000fe4000001ff00 */
[----:B------:R-:W-:Y:S02]  /*5440*/  CS2R R140, SRZ ;  /* 0x00000000008c7805 */ /* 0x000fe4000001ff00 */
[----:B------:R-:W-:Y:S02]  /*5450*/  SHF.R.S32.HI R9, RZ, 0x7, R9 ;  /* 0x00000007ff097819 */ /* 0x000fe40000011409 */
[----:B------:R-:W-:Y:S02]  /*5460*/  CS2R R138, SRZ ;  /* 0x00000000008a7805 */ /* 0x000fe4000001ff00 */
[----:B------:R-:W-:Y:S02]  /*5470*/  CS2R R136, SRZ ;  /* 0x0000000000887805 */ /* 0x000fe4000001ff00 */
[----:B------:R-:W-:-:S02]  /*5480*/  CS2R R134, SRZ ;  /* 0x0000000000867805 */ /* 0x000fc4000001ff00 */
[----:B------:R-:W-:Y:S02]  /*5490*/  VIMNMX R10, R22, R9, !PT ;  /* 0x00000009160a7248 */ /* 0x000fe40007fe0100 */
        /* <DEDUP_REMOVED lines=23> */
[----:B------:R-:W-:Y:S01]  /*5610*/  CS2R R88, SRZ ;  /* 0x0000000000587805 */ /* 0x000fe2000001ff00 */
[----:B------:R-:W-:Y:S06]  /*5620*/  @!P1 BRA `(.L_x_1014) ;  /* 0x0000003800009947 */ /* 0x000fec0003800000 */
[----:B------:R-:W-:Y:S01]  /*5630*/  IMAD.MOV.U32 R9, RZ, RZ, R12 ;  /* 0x000000ffff097224 */ /* 0x000fe200078e000c */
[----:B------:R-:W-:Y:S01]  /*5640*/  UMOV UR33, UR37 ;  /* 0x0000002500217c82 */ /* 0x000fe20008000000 */
[----:B------:R-:W-:Y:S01]  /*5650*/  IMAD.MOV.U32 R8, RZ, RZ, R4 ;  /* 0x000000ffff087224 */ /* 0x000fe200078e0004 */
[----:B------:R-:W-:Y:S01]  /*5660*/  UMOV UR32, UR36 ;  /* 0x0000002400207c82 */ /* 0x000fe20008000000 */
[----:B------:R-:W-:Y:S01]  /*5670*/  IMAD.MOV.U32 R151, RZ, RZ, RZ ;  /* 0x000000ffff977224 */ /* 0x000fe200078e00ff */
[----:B------:R-:W-:Y:S01]  /*5680*/  ULDC UR29, c[0x0][0x9e4] ;  /* 0x00027900001d7ab9 */ /* 0x000fe20000000800 */
[----:B------:R-:W-:Y:S01]  /*5690*/  ULDC UR30, c[0x0][0x9dc] ;  /* 0x00027700001e7ab9 */ /* 0x000fe20000000800 */
[----:B------:R-:W-:-:S05]  /*56a0*/  ULDC UR31, c[0x0][0x9e0] ;  /* 0x00027800001f7ab9 */ /* 0x000fca0000000800 */
.L_x_1033:
[----:B------:R-:W-:Y:S01]  /*56b0*/  ISETP.NE.AND P2, PT, RZ, UR39, PT ;  /* 0x00000027ff007c0c */ /* 0x000fe2000bf45270 */
[----:B------:R-:W-:-:S04]  /*56c0*/  UISETP.NE.AND UP0, UPT, UR32, 0x1, UPT ;  /* 0x000000012000788c */ /* 0x000fc8000bf05270 */
[----:B------:R-:W-:-:S04]  /*56d0*/  USEL UR37, URZ, 0x1, UP0 ;  /* 0x000000013f257887 */ /* 0x000fc80008000000 */
[----:B------:R-:W-:-:S04]  /*56e0*/  ULOP3.LUT UR37, UR33, UR37, URZ, 0x3c, !UPT ;  /* 0x0000002521257292 */ /* 0x000fc8000f8e3c3f */
[----:B------:R-:W-:Y:S08]  /*56f0*/  @P2 BRA `(.L_x_1015) ;  /* 0x0000000000382947 */ /* 0x000ff00003800000 */
[----:B------:R-:W-:Y:S05]  /*5700*/  @!P0 BRA `(.L_x_1016) ;  /* 0x0000000000048947 */ /* 0x000fea0003800000 */
[----:B------:R-:W-:Y:S01]  /*5710*/  BPT.TRAP 0x1 ;  /* 0x000000040000795c */ /* 0x000fe20000300000 */
.L_x_1016:
        /* <DEDUP_REMOVED lines=9> */
.L_x_1017:
[----:B-1----:R-:W-:Y:S05]  /*57b0*/  @P1 BRA `(.L_x_1015) ;  /* 0x0000000000081947 */ /* 0x002fea0003800000 */
[----:B------:R-:W1:Y:S02]  /*57c0*/  SYNCS.PHASECHK.TRANS64.TRYWAIT P1, [UR6+0x22830], R4 ;  /* 0x02283004ff0075a7 */ /* 0x000e640008020146 */
[----:B-1----:R-:W-:Y:S05]  /*57d0*/  @!P1 BRA `(.L_x_1018) ;  /* 0x00000110004c9947 */ /* 0x002fea0003800000 */
.L_x_1015:
[----:B-1----:R-:W1:Y:S01]  /*57e0*/  S2R R5, SR_TID.X ;  /* 0x0000000000057919 */ /* 0x002e620000002100 */
[----:B------:R-:W-:Y:S01]  /*57f0*/  UIADD3 UR36, UR32, 0x1, URZ ;  /* 0x0000000120247890 */ /* 0x000fe2000fffe03f */
[----:B------:R-:W-:Y:S01]  /*5800*/  UMOV UR27, 0x80000020 ;  /* 0x80000020001b7882 */ /* 0x000fe20000000000 */
[----:B------:R-:W-:Y:S02]  /*5810*/  UMOV UR7, 0x80000020 ;  /* 0x8000002000077882 */ /* 0x000fe40000000000 */
[----:B------:R-:W-:Y:S01]  /*5820*/  UISETP.NE.AND UP0, UPT, UR36, 0x2, UPT ;  /* 0x000000022400788c */ /* 0x000fe2000bf05270 */
[----:B------:R-:W-:Y:S01]  /*5830*/  UMOV UR11, 0x80000020 ;  /* 0x80000020000b7882 */ /* 0x000fe20000000000 */
[----:B------:R-:W-:Y:S02]  /*5840*/  UMOV UR15, 0x80000020 ;  /* 0x80000020000f7882 */ /* 0x000fe40000000000 */
[----:B------:R-:W-:Y:S01]  /*5850*/  USEL UR36, UR36, URZ, UP0 ;  /* 0x0000003f24247287 */ /* 0x000fe20008000000 */
[----:B------:R-:W-:Y:S01]  /*5860*/  UMOV UR19, 0x80000020 ;  /* 0x8000002000137882 */ /* 0x000fe20000000000 */
[----:B------:R-:W-:-:S02]  /*5870*/  UMOV UR23, 0x80000020 ;  /* 0x8000002000177882 */ /* 0x000fc40000000000 */
[----:B------:R-:W-:-:S04]  /*5880*/  UIMAD UR26, UR36, 0x600, UR28 ;  /* 0x00000600241a78a4 */ /* 0x000fc8000f8e021c */
[----:B------:R-:W-:Y:S02]  /*5890*/  UIADD3 UR6, UR26, 0x2, URZ ;  /* 0x000000021a067890 */ /* 0x000fe4000fffe03f */
[----:B------:R-:W-:Y:S02]  /*58a0*/  UIADD3 UR10, UR26, 0x200, URZ ;  /* 0x000002001a0a7890 */ /* 0x000fe4000fffe03f */
[----:B------:R-:W-:Y:S02]  /*58b0*/  UIADD3 UR14, UR26, 0x202, URZ ;  /* 0x000002021a0e7890 */ /* 0x000fe4000fffe03f */
[----:B------:R-:W-:Y:S02]  /*58c0*/  UIADD3 UR18, UR26, 0x400, URZ ;  /* 0x000004001a127890 */ /* 0x000fe4000fffe03f */
[----:B------:R-:W-:Y:S01]  /*58d0*/  UIADD3 UR22, UR26, 0x402, URZ ;  /* 0x000004021a167890 */ /* 0x000fe2000fffe03f */
[----:B-1----:R-:W-:-:S05]  /*58e0*/  SHF.R.U32.HI R5, RZ, 0x7, R5 ;  /* 0x00000007ff057819 */ /* 0x002fca0000011605 */
[----:B0-----:R-:W-:-:S05]  /*58f0*/  VIADD R4, R5, 0x8 ;  /* 0x0000000805047836 */ /* 0x001fca0000000000 */
[----:B------:R0:W-:Y:S06]  /*5900*/  BAR.SYNC.DEFER_BLOCKING R4, 0x100 ;  /* 0x000400040000751d */ /* 0x0001ec0000010000 */
[----:B------:R-:W-:-:S06]  /*5910*/  WARPGROUP.ARRIVE ;  /* 0x00000000000079c5 */ /* 0x000fcc0000000000 */
[----:B------:R-:W-:Y:S03]  /*5920*/  QGMMA.64x128x32.F32.E4M3.E4M3 R24, gdesc[UR24], RZ, !UPT, gsb0 ;  /* 0x01e00000181879f3 */ /* 0x000fe6000c0008ff */
        /* <DEDUP_REMOVED lines=16> */
[----:B0-----:R-:W-:Y:S05]  /*5a30*/  @P2 BRA `(.L_x_1019) ;  /* 0x00000000002c2947 */ /* 0x001fea0003800000 */
[----:B------:R-:W-:Y:S05]  /*5a40*/  @!P0 BRA `(.L_x_1020) ;  /* 0x0000000000048947 */ /* 0x000fea0003800000 */
[----:B------:R-:W-:Y:S01]  /*5a50*/  BPT.TRAP 0x1 ;  /* 0x000000040000795c */ /* 0x000fe20000300000 */
.L_x_1020:
[----:B------:R-:W-:Y:S01]  /*5a60*/  ULEA UR6, UR32, UR38, 0x3 ;  /* 0x0000002620067291 */ /* 0x000fe2000f8e183f */
[----:B------:R-:W-:-:S05]  /*5a70*/  IMAD.U32 R4, RZ, RZ, UR33 ;  /* 0x00000021ff047e24 */ /* 0x000fca000f8e00ff */
[----:B------:R-:W-:-:S04]  /*5a80*/  SHF.L.U32 R4, R4, 0x1f, RZ ;  /* 0x0000001f04047819 */ /* 0x000fc800000006ff */
[----:B------:R0:W1:Y:S01]  /*5a90*/  SYNCS.PHASECHK.TRANS64.TRYWAIT P1, [UR6+0x22850], R4 ;  /* 0x02285004ff0075a7 */ /* 0x0000620008020146 */
[----:B------:R-:W-:Y:S05]  /*5aa0*/  @!P0 BRA `(.L_x_1021) ;  /* 0x0000000000048947 */ /* 0x000fea0003800000 */
[----:B------:R-:W-:Y:S01]  /*5ab0*/  BPT.TRAP 0x1 ;  /* 0x000000040000795c */ /* 0x000fe20000300000 */
.L_x_1021:
[----:B-1----:R-:W-:Y:S05]  /*5ac0*/  @P1 BRA `(.L_x_1019) ;  /* 0x0000000000081947 */ /* 0x002fea0003800000 */
[----:B------:R-:W1:Y:S02]  /*5ad0*/  SYNCS.PHASECHK.TRANS64.TRYWAIT P1, [UR6+0x22850], R4 ;  /* 0x02285004ff0075a7 */ /* 0x000e640008020146 */
[----:B-1----:R-:W-:Y:S05]  /*5ae0*/  @!P1 BRA `(.L_x_1022) ;  /* 0x0000010c00a09947 */ /* 0x002fea0003800000 */
.L_x_1019:
[----:B------:R-:W-:Y:S01]  /*5af0*/  UIADD3 UR6, UR38, 0x400, URZ ;  /* 0x0000040026067890 */ /* 0x000fe2000fffe03f */
[----:B------:R-:W-:Y:S01]  /*5b00*/  WARPGROUP.ARRIVE ;  /* 0x00000000000079c5 */ /* 0x000fe20000000000 */
[----:B------:R-:W-:-:S05]  /*5b10*/  UMOV UR7, 0x40000040 ;  /* 0x4000004000077882 */ /* 0x000fca0000000000 */
[----:B-1----:R-:W1:Y:S01]  /*5b20*/  S2R R5, SR_TID.X ;  /* 0x0000000000057919 */ /* 0x002e620000002100 */
[----:B------:R-:W-:-:S04]  /*5b30*/  USHF.R.U32.HI UR6, URZ, 0x4, UR6 ;  /* 0x000000043f067899 */ /* 0x000fc80008011606 */
[----:B------:R-:W-:-:S04]  /*5b40*/  ULOP3.LUT UR6, UR6, 0x3fff, URZ, 0xc0, !UPT ;  /* 0x00003fff06067892 */ /* 0x000fc8000f8ec03f */
[----:B------:R-:W-:-:S04]  /*5b50*/  ULOP3.LUT UR6, UR6, 0x10000, URZ, 0xfc, !UPT ;  /* 0x0001000006067892 */ /* 0x000fc8000f8efc3f */
[----:B------:R-:W-:-:S07]  /*5b60*/  ULEA UR10, UR32, UR6, 0xa ;  /* 0x00000006200a7291 */ /* 0x000fce000f8e503f */
[----:B------:R-:W-:Y:S02]  /*5b70*/  UMOV UR6, UR10 ;  /* 0x0000000a00067c82 */ /* 0x000fe40008000000 */
[----:B------:R-:W-:Y:S01]  /*5b80*/  QGMMA.64x128x32.F32.E4M3.E4M3 R88, R164, gdesc[UR4], R88, gsb0 ;  /* 0x01e00004a4587df3 */ /* 0x000fe20008000858 */
[----:B------:R-:W-:Y:S01]  /*5b90*/  UIADD3 UR6, UR10, 0x2, URZ ;  /* 0x000000020a067890 */ /* 0x000fe2000fffe03f */
[----:B------:R-:W-:Y:S01]  /*5ba0*/  UMOV UR7, 0x40000040 ;  /* 0x4000004000077882 */ /* 0x000fe20000000000 */
[----:B-1----:R-:W-:-:S04]  /*5bb0*/  SHF.R.U32.HI R5, RZ, 0x7, R5 ;  /* 0x00000007ff057819 */ /* 0x002fc80000011605 */
[----:B0-----:R-:W-:Y:S01]  /*5bc0*/  IADD3 R4, -R5, 0xb, RZ ;  /* 0x0000000b05047810 */ /* 0x001fe20007ffe1ff */
[----:B------:R-:W-:Y:S02]  /*5bd0*/  WARPGROUP.DEPBAR.LE gsb0, 0x0 ;  /* 0x00008000000079c5 */ /* 0x000fe40000010000 */
[----:B------:R-:W-:-:S06]  /*5be0*/  WARPGROUP.ARRIVE ;  /* 0x00000000000079c5 */ /* 0x000fcc0000000000 */
        /* <DEDUP_REMOVED lines=15> */
.L_x_1023:
[----:B------:R-:W-:Y:S01]  /*5ce0*/  UISETP.NE.AND UP1, UPT, UR46, URZ, UPT ;  /* 0x0000003f2e00728c */ /* 0x000fe2000bf25270 */
[C---:B------:R-:W-:Y:S01]  /*5cf0*/  FMUL.FTZ R20, R0.reuse, R35 ;  /* 0x0000002300147220 */ /* 0x040fe20000410000 */
[C---:B------:R-:W-:Y:S01]  /*5d00*/  FMUL.FTZ R35, R0.reuse, R59 ;  /* 0x0000003b00237220 */ /* 0x040fe20000410000 */
[----:B------:R-:W-:Y:S01]  /*5d10*/  VIADD R59, R17, UR42 ;  /* 0x0000002a113b7c36 */ /* 0x000fe20008000000 */
[----:B------:R-:W1:Y:S01]  /*5d20*/  LDC R6, c[0x0][0x2f0] ;  /* 0x0000bc00ff067b82 */ /* 0x000e620000000800 */
[C---:B------:R-:W-:Y:S01]  /*5d30*/  FMUL.FTZ R155, R0.reuse, R29 ;  /* 0x0000001d009b7220 */ /* 0x040fe20000410000 */
[----:B------:R-:W-:Y:S01]  /*5d40*/  PLOP3.LUT P1, PT, PT, PT, UP1, 0x80, 0x0 ;  /* 0x000000000000781c */ /* 0x000fe20003f2f018 */
[C---:B------:R-:W-:Y:S01]  /*5d50*/  FMUL.FTZ R29, R0.reuse, R46 ;  /* 0x0000002e001d7220 */ /* 0x040fe20000410000 */
[----:B------:R-:W-:Y:S01]  /*5d60*/  PLOP3.LUT P2, PT, PT, PT, UP1, 0x80, 0x0 ;  /* 0x000000000000781c */ /* 0x000fe20003f4f018 */
[----:B------:R-:W-:Y:S01]  /*5d70*/  ULEA UR6, UR36, UR38, 0x3 ;  /* 0x0000002624067291 */ /* 0x000fe2000f8e183f */
[C---:B------:R-:W-:Y:S01]  /*5d80*/  FMUL.FTZ R157, R0.reuse, R33 ;  /* 0x00000021009d7220 */ /* 0x040fe20000410000 */
[----:B------:R-:W-:Y:S01]  /*5d90*/  @UP1 ULDC UR7, c[0x0][0x44c] ;  /* 0x0001130000071ab9 */ /* 0x000fe20000000800 */
[----:B------:R-:W2:Y:S01]  /*5da0*/  LDC R7, c[0x0][0x288] ;  /* 0x0000a200ff077b82 */ /* 0x000ea20000000800 */
[C---:B------:R-:W-:Y:S01]  /*5db0*/  FMUL.FTZ R46, R0.reuse, R82 ;  /* 0x00000052002e7220 */ /* 0x040fe20000410000 */
[----:B------:R-:W-:Y:S01]  /*5dc0*/  FMUL.FTZ R33, R0, R54 ;  /* 0x0000003600217220 */ /* 0x000fe20000410000 */
[----:B------:R-:W-:-:S02]  /*5dd0*/  IMAD.SHL.U32 R82, R11, 0x80, RZ ;  /* 0x000000800b527824 */ /* 0x000fc400078e00ff */
[C---:B------:R-:W-:Y:S01]  /*5de0*/  FMUL.FTZ R54, R0.reuse, R60 ;  /* 0x0000003c00367220 */ /* 0x040fe20000410000 */
[----:B------:R-:W-:Y:S01]  /*5df0*/  UIADD3 UR6, UR6, 0x22840, URZ ;  /* 0x0002284006067890 */ /* 0x000fe2000fffe03f */
[----:B------:R-:W-:Y:S01]  /*5e00*/  FMUL.FTZ R14, R0, R30 ;  /* 0x0000001e000e7220 */ /* 0x000fe20000410000 */
[----:B0-----:R-:W-:Y:S01]  /*5e10*/  @P1 IMAD.HI.U32 R4, R59, UR7, RZ ;  /* 0x000000073b041c27 */ /* 0x001fe2000f8e00ff */
[----:B------:R-:W-:-:S03]  /*5e20*/  @UP1 ULDC UR7, c[0x0][0x450] ;  /* 0x0001140000071ab9 */ /* 0x000fc60000000800 */
[C---:B------:R-:W-:Y:S01]  /*5e30*/  FMUL.FTZ R15, R0.reuse, R31 ;  /* 0x0000001f000f7220 */ /* 0x040fe20000410000 */
[C---:B------:R-:W-:Y:S01]  /*5e40*/  FMUL.FTZ R30, R0.reuse, R50 ;  /* 0x00000032001e7220 */ /* 0x040fe20000410000 */
[----:B------:R-:W-:Y:S01]  /*5e50*/  UISETP.NE.AND UP0, UPT, UR45, URZ, UPT ;  /* 0x0000003f2d00728c */ /* 0x000fe2000bf05270 */
[----:B------:R-:W-:Y:S01]  /*5e60*/  @P2 SHF.R.U32.HI R59, RZ, UR7, R4 ;  /* 0x00000007ff3b2c19 */ /* 0x000fe20008011604 */
[C---:B------:R-:W-:Y:S01]  /*5e70*/  FMUL.FTZ R152, R0.reuse, R24 ;  /* 0x0000001800987220 */ /* 0x040fe20000410000 */
[C---:B------:R-:W-:Y:S01]  /*5e80*/  FMUL.FTZ R21, R0.reuse, R34 ;  /* 0x0000002200157220 */ /* 0x040fe20000410000 */
[C---:B------:R-:W-:Y:S01]  /*5e90*/  FMUL.FTZ R31, R0.reuse, R51 ;  /* 0x00000033001f7220 */ /* 0x040fe20000410000 */
[----:B------:R-:W-:Y:S01]  /*5ea0*/  FMUL.FTZ R50, R0, R52 ;  /* 0x0000003400327220 */ /* 0x000fe20000410000 */
[----:B------:R-:W0:Y:S01]  /*5eb0*/  SHFL.IDX PT, R60, R59, RZ, 0x1c1f ;  /* 0x001c1fff3b3c7589 */ /* 0x000e2200000e0000 */
[----:B------:R-:W-:Y:S01]  /*5ec0*/  IADD3 R5, -R82, 0x1, RZ ;  /* 0x0000000152057810 */ /* 0x000fe20007ffe1ff */
        /* <DEDUP_REMOVED lines=10> */
[----:B------:R-:W-:Y:S01]  /*5f70*/  UPRMT UR6, UR40, 0x654, UR6 ;  /* 0x0000065428067896 */ /* 0x000fe20008000006 */
        /* <DEDUP_REMOVED lines=38> */
[----:B------:R-:W-:Y:S01]  /*61e0*/  FMUL.FTZ R80, R0, R80 ;  /* 0x0000005000507220 */ /* 0x000fe20000410000 */
[----:B------:R-:W-:Y:S01]  /*61f0*/  IMAD R5, R16, -0x2, R5 ;  /* 0xfffffffe10057824 */ /* 0x000fe200078e0205 */
[----:B------:R-:W-:Y:S01]  /*6200*/  PLOP3.LUT P1, PT, PT, PT, UP0, 0x40, 0x0 ;  /* 0x000000000000781c */ /* 0x000fe20003f2e808 */
[----:B------:R-:W3:Y:S01]  /*6210*/  MUFU.TANH R152, R152 ;  /* 0x0000009800987308 */ /* 0x000ee20000002400 */
[----:B------:R-:W-:Y:S01]  /*6220*/  SYNCS.ARRIVE.TRANS64.RED.A1T0 RZ, [UR6], RZ ;  /* 0x000000ffffff79a7 */ /* 0x000fe20008100406 */
[----:B-1----:R-:W-:Y:S01]  /*6230*/  IMAD R4, R6, UR41, R5 ;  /* 0x0000002906047c24 */ /* 0x002fe2000f8e0205 */
[----:B------:R-:W-:-:S03]  /*6240*/  ULOP3.LUT UR6, URZ, UR30, URZ, 0x33, !UPT ;  /* 0x0000001e3f067292 */ /* 0x000fc6000f8e333f */
[----:B--2---:R-:W-:Y:S02]  /*6250*/  IMAD.IADD R4, R4, 0x1, -R7 ;  /* 0x0000000104047824 */ /* 0x004fe400078e0a07 */
[----:B------:R-:W1:Y:S02]  /*6260*/  MUFU.TANH R153, R153 ;  /* 0x0000009900997308 */ /* 0x000e640000002400 */
[C---:B------:R-:W-:Y:S02]  /*6270*/  VIADD R67, R4.reuse, UR31 ;  /* 0x0000001f04437c36 */ /* 0x040fe40008000000 */
[----:B------:R-:W-:Y:S02]  /*6280*/  VIADD R69, R4, UR6 ;  /* 0x0000000604457c36 */ /* 0x000fe40008000000 */
[--C-:B0-----:R-:W-:Y:S02]  /*6290*/  IMAD.IADD R61, R67, 0x1, R60.reuse ;  /* 0x00000001433d7824 */ /* 0x101fe400078e023c */
[----:B------:R-:W0:Y:S01]  /*62a0*/  MUFU.TANH R12, R12 ;  /* 0x0000000c000c7308 */ /* 0x000e220000002400 */
[----:B------:R-:W-:-:S07]  /*62b0*/  IMAD.IADD R63, R69, 0x1, R60 ;  /* 0x00000001453f7824 */ /* 0x000fce00078e023c */
        /* <DEDUP_REMOVED lines=51> */
[----:B------:R-:W0:Y:S08]  /*65f0*/  MUFU.TANH R44, R44 ;  /* 0x0000002c002c7308 */ /* 0x000e300000002400 */
[----:B------:R-:W0:Y:S08]  /*6600*/  MUFU.TANH R45, R45 ;  /* 0x0000002d002d7308 */ /* 0x000e300000002400 */
[----:B------:R0:W0:Y:S08]  /*6610*/  MUFU.TANH R72, R80 ;  /* 0x0000005000487308 */ /* 0x0000300000002400 */
[----:B------:R-:W0:Y:S08]  /*6620*/  MUFU.TANH R81, R81 ;  /* 0x0000005100517308 */ /* 0x000e300000002400 */
[----:B------:R-:W0:Y:S08]  /*6630*/  MUFU.TANH R46, R46 ;  /* 0x0000002e002e7308 */ /* 0x000e300000002400 */
[----:B------:R-:W0:Y:S08]  /*6640*/  MUFU.TANH R47, R47 ;  /* 0x0000002f002f7308 */ /* 0x000e300000002400 */
[----:B------:R-:W0:Y:S08]  /*6650*/  MUFU.TANH R84, R84 ;  /* 0x0000005400547308 */ /* 0x000e300000002400 */
[----:B------:R-:W0:Y:S08]  /*6660*/  MUFU.TANH R85, R85 ;  /* 0x0000005500557308 */ /* 0x000e300000002400 */
[----:B------:R-:W0:Y:S08]  /*6670*/  MUFU.TANH R48, R48 ;  /* 0x0000003000307308 */ /* 0x000e300000002400 */
[----:B------:R-:W0:Y:S01]  /*6680*/  MUFU.TANH R49, R49 ;  /* 0x0000003100317308 */ /* 0x000e220000002400 */
[----:B-1234-:R-:W-:Y:S05]  /*6690*/  @P1 BRA `(.L_x_1024) ;  /* 0x00000000005c1947 */ /* 0x01efea0003800000 */
[----:B------:R-:W-:Y:S01]  /*66a0*/  IMAD R4, R6, UR41, R60 ;  /* 0x0000002906047c24 */ /* 0x000fe2000f8e023c */
[----:B------:R-:W-:Y:S03]  /*66b0*/  BSSY B0, `(.L_x_1025) ;  /* 0x0000011000007945 */ /* 0x000fe60003800000 */
[----:B------:R-:W-:-:S05]  /*66c0*/  IMAD.IADD R65, R4, 0x1, -R7 ;  /* 0x0000000104417824 */ /* 0x000fca00078e0a07 */
[----:B------:R-:W-:-:S13]  /*66d0*/  ISETP.GT.AND P1, PT, R65, -0x1, PT ;  /* 0xffffffff4100780c */ /* 0x000fda0003f24270 */
[----:B------:R-:W-:Y:S05]  /*66e0*/  @P1 BRA `(.L_x_1026) ;  /* 0x0000000000201947 */ /* 0x000fea0003800000 */
[----:B------:R-:W-:Y:S01]  /*66f0*/  IMAD.U32 R60, RZ, RZ, UR29 ;  /* 0x0000001dff3c7e24 */ /* 0x000fe2000f8e00ff */
[----:B------:R-:W-:-:S04]  /*6700*/  LOP3.LUT R65, RZ, R65, RZ, 0x33, !PT ;  /* 0x00000041ff417212 */ /* 0x000fc800078e33ff */
[----:B------:R-:W-:-:S13]  /*6710*/  ISETP.NE.AND P1, PT, R60, 0x1, PT ;  /* 0x000000013c00780c */ /* 0x000fda0003f25270 */
[----:B------:R-:W1:Y:S02]  /*6720*/  @P1 LDC.64 R4, c[0x0][0x9e8] ;  /* 0x00027a00ff041b82 */ /* 0x000e640000000a00 */
[----:B-1----:R-:W-:-:S05]  /*6730*/  @P1 IMAD.HI.U32 R4, R65, R4, RZ ;  /* 0x0000000441041227 */ /* 0x002fca00078e00ff */
[----:B------:R-:W-:-:S04]  /*6740*/  @P1 SHF.R.U32.HI R65, RZ, R5, R4 ;  /* 0x00000005ff411219 */ /* 0x000fc80000011604 */
[----:B------:R-:W-:Y:S01]  /*6750*/  LOP3.LUT R65, RZ, R65, RZ, 0x33, !PT ;  /* 0x00000041ff417212 */ /* 0x000fe200078e33ff */
[----:B------:R-:W-:Y:S06]  /*6760*/  BRA `(.L_x_1027) ;  /* 0x0000000000147947 */ /* 0x000fec0003800000 */
.L_x_1026:
[----:B------:R-:W-:-:S05]  /*6770*/  IMAD.U32 R60, RZ, RZ, UR29 ;  /* 0x0000001dff3c7e24 */ /* 0x000fca000f8e00ff */
[----:B------:R-:W-:-:S13]  /*6780*/  ISETP.NE.AND P1, PT, R60, 0x1, PT ;  /* 0x000000013c00780c */ /* 0x000fda0003f25270 */
[----:B------:R-:W1:Y:S02]  /*6790*/  @P1 LDC.64 R4, c[0x0][0x9e8] ;  /* 0x00027a00ff041b82 */ /* 0x000e640000000a00 */
[----:B-1----:R-:W-:-:S05]  /*67a0*/  @P1 IMAD.HI.U32 R4, R65, R4, RZ ;  /* 0x0000000441041227 */ /* 0x002fca00078e00ff */
[----:B------:R-:W-:-:S07]  /*67b0*/  @P1 SHF.R.U32.HI R65, RZ, R5, R4 ;  /* 0x00000005ff411219 */ /* 0x000fce0000011604 */
.L_x_1027:
[----:B------:R-:W-:Y:S05]  /*67c0*/  BSYNC B0 ;  /* 0x0000000000007941 */ /* 0x000fea0003800000 */
.L_x_1025:
[----:B------:R-:W-:-:S04]  /*67d0*/  IMAD R65, R65, R60, -R82 ;  /* 0x0000003c41417224 */ /* 0x000fc800078e0a52 */
[----:B------:R-:W-:-:S05]  /*67e0*/  IMAD R4, R16, -0x2, R65 ;  /* 0xfffffffe10047824 */ /* 0x000fca00078e0241 */
[----:B------:R-:W-:Y:S02]  /*67f0*/  VIADDMNMX R61, R4, R60, R61, PT ;  /* 0x0000003c043d7246 */ /* 0x000fe4000380013d */
[----:B------:R-:W-:-:S07]  /*6800*/  VIMNMX R63, R63, R4, !PT ;  /* 0x000000043f3f7248 */ /* 0x000fce0007fe0100 */
.L_x_1024:
[----:B------:R-:W-:Y:S01]  /*6810*/  ISETP.GT.AND P1, PT, R11, -0x1, PT ;  /* 0xffffffff0b00780c */ /* 0x000fe20003f24270 */
[----:B------:R-:W1:Y:S01]  /*6820*/  SHFL.IDX PT, R4, R59, 0x1, 0x1c1f ;  /* 0x003c1f003b047f89 */ /* 0x000e6200000e0000 */
[----:B------:R-:W-:Y:S02]  /*6830*/  UISETP.NE.AND UP0, UPT, UR45, URZ, UPT ;  /* 0x0000003f2d00728c */ /* 0x000fe4000bf05270 */
[C---:B------:R-:W-:Y:S02]  /*6840*/  ISETP.GT.AND P3, PT, R63.reuse, 0x8, P1 ;  /* 0x000000083f00780c */ /* 0x040fe40000f64270 */
[----:B------:R-:W-:Y:S02]  /*6850*/  ISETP.GT.AND P6, PT, R63, RZ, P1 ;  /* 0x000000ff3f00720c */ /* 0x000fe40000fc4270 */
[----:B------:R-:W-:Y:S02]  /*6860*/  ISETP.LT.OR P3, PT, R61, 0x9, P3 ;  /* 0x000000093d00780c */ /* 0x000fe40001f61670 */
[----:B------:R-:W-:-:S02]  /*6870*/  ISETP.GT.AND P2, PT, R63, 0x1, P1 ;  /* 0x000000013f00780c */ /* 0x000fc40000f44270 */
[----:B------:R-:W-:Y:S02]  /*6880*/  FSEL R184, R154, -INF , !P3 ;  /* 0xff8000009ab87808 */ /* 0x000fe40005800000 */
[----:B------:R-:W-:Y:S02]  /*6890*/  ISETP.GT.AND P3, PT, R63, 0x19, P1 ;  /* 0x000000193f00780c */ /* 0x000fe40000f64270 */
[C---:B------:R-:W-:Y:S02]  /*68a0*/  ISETP.LT.OR P6, PT, R61.reuse, 0x1, P6 ;  /* 0x000000013d00780c */ /* 0x040fe400037c1670 */
[C---:B------:R-:W-:Y:S02]  /*68b0*/  ISETP.LT.OR P2, PT, R61.reuse, 0x2, P2 ;  /* 0x000000023d00780c */ /* 0x040fe40001741670 */
[----:B------:R-:W-:Y:S02]  /*68c0*/  ISETP.LT.OR P3, PT, R61, 0x1a, P3 ;  /* 0x0000001a3d00780c */ /* 0x000fe40001f61670 */
[----:B------:R-:W-:-:S02]  /*68d0*/  FSEL R186, R152, -INF , !P6 ;  /* 0xff80000098ba7808 */ /* 0x000fc40007000000 */
[----:B------:R-:W-:Y:S02]  /*68e0*/  FSEL R166, R153, -INF , !P2 ;  /* 0xff80000099a67808 */ /* 0x000fe40005000000 */
[C---:B------:R-:W-:Y:S02]  /*68f0*/  ISETP.GT.AND P5, PT, R63.reuse, 0x9, P1 ;  /* 0x000000093f00780c */ /* 0x040fe40000fa4270 */
[C---:B------:R-:W-:Y:S02]  /*6900*/  ISETP.GT.AND P4, PT, R63.reuse, 0x10, P1 ;  /* 0x000000103f00780c */ /* 0x040fe40000f84270 */
[C---:B------:R-:W-:Y:S02]  /*6910*/  ISETP.GT.AND P6, PT, R63.reuse, 0x11, P1 ;  /* 0x000000113f00780c */ /* 0x040fe40000fc4270 */
[----:B------:R-:W-:Y:S02]  /*6920*/  ISETP.GT.AND P2, PT, R63, 0x18, P1 ;  /* 0x000000183f00780c */ /* 0x000fe40000f44270 */
[----:B0-----:R-:W-:-:S02]  /*6930*/  FSEL R194, R159, -INF , !P3 ;  /* 0xff8000009fc27808 */ /* 0x001fc40005800000 */
[----:B------:R-:W-:Y:S02]  /*6940*/  ISETP.GT.AND P3, PT, R63, 0x30, P1 ;  /* 0x000000303f00780c */ /* 0x000fe40000f64270 */
[C---:B------:R-:W-:Y:S02]  /*6950*/  ISETP.LT.OR P5, PT, R61.reuse, 0xa, P5 ;  /* 0x0000000a3d00780c */ /* 0x040fe40002fa1670 */
[C---:B------:R-:W-:Y:S02]  /*6960*/  ISETP.LT.OR P4, PT, R61.reuse, 0x11, P4 ;  /* 0x000000113d00780c */ /* 0x040fe40002781670 */
[C---:B------:R-:W-:Y:S02]  /*6970*/  ISETP.LT.OR P6, PT, R61.reuse, 0x12, P6 ;  /* 0x000000123d00780c */ /* 0x040fe400037c1670 */
[C---:B------:R-:W-:Y:S02]  /*6980*/  ISETP.LT.OR P2, PT, R61.reuse, 0x19, P2 ;  /* 0x000000193d00780c */ /* 0x040fe40001741670 */
[----:B------:R-:W-:-:S02]  /*6990*/  ISETP.LT.OR P3, PT, R61, 0x31, P3 ;  /* 0x000000313d00780c */ /* 0x000fc40001f61670 */
[----:B------:R-:W-:Y:S02]  /*69a0*/  FSEL R200, R155, -INF , !P5 ;  /* 0xff8000009bc87808 */ /* 0x000fe40006800000 */
[----:B------:R-:W-:Y:S02]  /*69b0*/  FSEL R202, R156, -INF , !P4 ;  /* 0xff8000009cca7808 */ /* 0x000fe40006000000 */
[----:B------:R-:W-:Y:S02]  /*69c0*/  FSEL R198, R157, -INF , !P6 ;  /* 0xff8000009dc67808 */ /* 0x000fe40007000000 */
[----:B------:R-:W-:Y:S02]  /*69d0*/  FSEL R196, R158, -INF , !P2 ;  /* 0xff8000009ec47808 */ /* 0x000fe40005000000 */
[C---:B------:R-:W-:Y:S02]  /*69e0*/  ISETP.GT.AND P5, PT, R63.reuse, 0x20, P1 ;  /* 0x000000203f00780c */ /* 0x040fe40000fa4270 */
[----:B------:R-:W-:-:S02]  /*69f0*/  ISETP.GT.AND P4, PT, R63, 0x21, P1 ;  /* 0x000000213f00780c */ /* 0x000fc40000f84270 */
[C---:B------:R-:W-:Y:S02]  /*6a00*/  ISETP.GT.AND P6, PT, R63.reuse, 0x28, P1 ;  /* 0x000000283f00780c */ /* 0x040fe40000fc4270 */
[C---:B------:R-:W-:Y:S02]  /*6a10*/  ISETP.GT.AND P2, PT, R63.reuse, 0x29, P1 ;  /* 0x000000293f00780c */ /* 0x040fe40000f44270 */
[----:B------:R-:W-:Y:S02]  /*6a20*/  FSEL R180, R164, -INF , !P3 ;  /* 0xff800000a4b47808 */ /* 0x000fe40005800000 */
[----:B------:R-:W-:Y:S02]  /*6a30*/  ISETP.GT.AND P3, PT, R63, 0x41, P1 ;  /* 0x000000413f00780c */ /* 0x000fe40000f64270 */
[C---:B------:R-:W-:Y:S02]  /*6a40*/  ISETP.LT.OR P5, PT, R61.reuse, 0x21, P5 ;  /* 0x000000213d00780c */ /* 0x040fe40002fa1670 */
[----:B------:R-:W-:-:S02]  /*6a50*/  ISETP.LT.OR P4, PT, R61, 0x22, P4 ;  /* 0x000000223d00780c */ /* 0x000fc40002781670 */
[C---:B------:R-:W-:Y:S02]  /*6a60*/  ISETP.LT.OR P6, PT, R61.reuse, 0x29, P6 ;  /* 0x000000293d00780c */ /* 0x040fe400037c1670 */
[C---:B------:R-:W-:Y:S02]  /*6a70*/  ISETP.LT.OR P2, PT, R61.reuse, 0x2a, P2 ;  /* 0x0000002a3d00780c */ /* 0x040fe40001741670 */
[----:B------:R-:W-:Y:S02]  /*6a80*/  ISETP.LT.OR P3, PT, R61, 0x42, P3 ;  /* 0x000000423d00780c */ /* 0x000fe40001f61670 */
[----:B------:R-:W-:Y:S02]  /*6a90*/  FSEL R192, R160, -INF , !P5 ;  /* 0xff800000a0c07808 */ /* 0x000fe40006800000 */
[----:B------:R-:W-:Y:S02]  /*6aa0*/  FSEL R190, R161, -INF , !P4 ;  /* 0xff800000a1be7808 */ /* 0x000fe40006000000 */
[----:B------:R-:W-:-:S02]  /*6ab0*/  FSEL R188, R162, -INF , !P6 ;  /* 0xff800000a2bc7808 */ /* 0x000fc40007000000 */
[----:B------:R-:W-:Y:S02]  /*6ac0*/  FSEL R182, R163, -INF , !P2 ;  /* 0xff800000a3b67808 */ /* 0x000fe40005000000 */
[C---:B------:R-:W-:Y:S02]  /*6ad0*/  ISETP.GT.AND P5, PT, R63.reuse, 0x31, P1 ;  /* 0x000000313f00780c */ /* 0x040fe40000fa4270 */
[C---:B------:R-:W-:Y:S02]  /*6ae0*/  ISETP.GT.AND P4, PT, R63.reuse, 0x38, P1 ;  /* 0x000000383f00780c */ /* 0x040fe40000f84270 */
[C---:B------:R-:W-:Y:S02]  /*6af0*/  ISETP.GT.AND P6, PT, R63.reuse, 0x39, P1 ;  /* 0x000000393f00780c */ /* 0x040fe40000fc4270 */
[----:B------:R-:W-:Y:S02]  /*6b00*/  ISETP.GT.AND P2, PT, R63, 0x40, P1 ;  /* 0x000000403f00780c */ /* 0x000fe40000f44270 */
[----:B------:R-:W-:-:S02]  /*6b10*/  FSEL R78, R53, -INF , !P3 ;  /* 0xff800000354e7808 */ /* 0x000fc40005800000 */
        /* <DEDUP_REMOVED lines=8> */
[----:B------:R-:W-:Y:S01]  /*6ba0*/  FSEL R154, R51, -INF , !P6 ;  /* 0xff800000339a7808 */ /* 0x000fe20007000000 */
[----:B-1----:R-:W-:Y:S01]  /*6bb0*/  IMAD.IADD R51, R67, 0x1, R4 ;  /* 0x0000000143337824 */ /* 0x002fe200078e0204 */
        /* <DEDUP_REMOVED lines=13> */
[----:B------:R-:W-:Y:S01]  /*6c90*/  FSEL R60, R55, -INF , !P4 ;  /* 0xff800000373c7808 */ /* 0x000fe20006000000 */
[----:B------:R-:W-:Y:S01]  /*6ca0*/  IMAD.IADD R55, R69, 0x1, R4 ;  /* 0x0000000145377824 */ /* 0x000fe200078e0204 */
[----:B------:R-:W-:-:S02]  /*6cb0*/  FSEL R56, R56, -INF , !P6 ;  /* 0xff80000038387808 */ /* 0x000fc40007000000 */
[----:B------:R-:W-:Y:S02]  /*6cc0*/  FSEL R62, R57, -INF , !P2 ;  /* 0xff800000393e7808 */ /* 0x000fe40005000000 */
[C---:B------:R-:W-:Y:S02]  /*6cd0*/  ISETP.GT.AND P5, PT, R63.reuse, 0x59, P1 ;  /* 0x000000593f00780c */ /* 0x040fe40000fa4270 */
[C---:B------:R-:W-:Y:S02]  /*6ce0*/  ISETP.GT.AND P4, PT, R63.reuse, 0x60, P1 ;  /* 0x000000603f00780c */ /* 0x040fe40000f84270 */
[C---:B------:R-:W-:Y:S02]  /*6cf0*/  ISETP.GT.AND P6, PT, R63.reuse, 0x61, P1 ;  /* 0x000000613f00780c */ /* 0x040fe40000fc4270 */
[----:B------:R-:W-:Y:S02]  /*6d00*/  ISETP.GT.AND P2, PT, R63, 0x68, P1 ;  /* 0x000000683f00780c */ /* 0x000fe40000f44270 */
[----:B------:R-:W-:-:S02]  /*6d10*/  FSEL R76, R76, -INF , !P3 ;  /* 0xff8000004c4c7808 */ /* 0x000fc40005800000 */
[----:B------:R-:W-:Y:S02]  /*6d20*/  PLOP3.LUT P3, PT, PT, PT, UP0, 0x40, 0x0 ;  /* 0x000000000000781c */ /* 0x000fe40003f6e808 */
[C---:B------:R-:W-:Y:S02]  /*6d30*/  ISETP.LT.OR P5, PT, R61.reuse, 0x5a, P5 ;  /* 0x0000005a3d00780c */ /* 0x040fe40002fa1670 */
[C---:B------:R-:W-:Y:S02]  /*6d40*/  ISETP.LT.OR P4, PT, R61.reuse, 0x61, P4 ;  /* 0x000000613d00780c */ /* 0x040fe40002781670 */
[C---:B------:R-:W-:Y:S02]  /*6d50*/  ISETP.LT.OR P6, PT, R61.reuse, 0x62, P6 ;  /* 0x000000623d00780c */ /* 0x040fe400037c1670 */
[----:B------:R-:W-:Y:S02]  /*6d60*/  ISETP.LT.OR P2, PT, R61, 0x69, P2 ;  /* 0x000000693d00780c */ /* 0x000fe40001741670 */
[----:B------:R-:W-:-:S02]  /*6d70*/  FSEL R64, R64, -INF , !P5 ;  /* 0xff80000040407808 */ /* 0x000fc40006800000 */
[----:B------:R-:W-:Y:S02]  /*6d80*/  FSEL R66, R66, -INF , !P4 ;  /* 0xff80000042427808 */ /* 0x000fe40006000000 */
[----:B------:R-:W-:Y:S02]  /*6d90*/  FSEL R68, R68, -INF , !P6 ;  /* 0xff80000044447808 */ /* 0x000fe40007000000 */
[----:B------:R-:W-:Y:S02]  /*6da0*/  FSEL R70, R70, -INF , !P2 ;  /* 0xff80000046467808 */ /* 0x000fe40005000000 */
[C---:B------:R-:W-:Y:S02]  /*6db0*/  ISETP.GT.AND P5, PT, R63.reuse, 0x70, P1 ;  /* 0x000000703f00780c */ /* 0x040fe40000fa4270 */
[C---:B------:R-:W-:Y:S02]  /*6dc0*/  ISETP.GT.AND P4, PT, R63.reuse, 0x71, P1 ;  /* 0x000000713f00780c */ /* 0x040fe40000f84270 */
[----:B------:R-:W-:-:S02]  /*6dd0*/  ISETP.GT.AND P6, PT, R63, 0x78, P1 ;  /* 0x000000783f00780c */ /* 0x000fc40000fc4270 */
[----:B------:R-:W-:Y:S02]  /*6de0*/  ISETP.GT.AND P2, PT, R63, 0x79, P1 ;  /* 0x000000793f00780c */ /* 0x000fe40000f44270 */
[C---:B------:R-:W-:Y:S02]  /*6df0*/  ISETP.LT.OR P5, PT, R61.reuse, 0x71, P5 ;  /* 0x000000713d00780c */ /* 0x040fe40002fa1670 */
[C---:B------:R-:W-:Y:S02]  /*6e00*/  ISETP.LT.OR P4, PT, R61.reuse, 0x72, P4 ;  /* 0x000000723d00780c */ /* 0x040fe40002781670 */
[C---:B------:R-:W-:Y:S02]  /*6e10*/  ISETP.LT.OR P6, PT, R61.reuse, 0x79, P6 ;  /* 0x000000793d00780c */ /* 0x040fe400037c1670 */
[----:B------:R-:W-:Y:S02]  /*6e20*/  ISETP.LT.OR P2, PT, R61, 0x7a, P2 ;  /* 0x0000007a3d00780c */ /* 0x000fe40001741670 */
[----:B------:R-:W-:-:S02]  /*6e30*/  FSEL R72, R72, -INF , !P5 ;  /* 0xff80000048487808 */ /* 0x000fc40006800000 */
[----:B------:R-:W-:Y:S02]  /*6e40*/  FSEL R54, R81, -INF , !P4 ;  /* 0xff80000051367808 */ /* 0x000fe40006000000 */
[----:B------:R-:W-:Y:S02]  /*6e50*/  FSEL R52, R84, -INF , !P6 ;  /* 0xff80000054347808 */ /* 0x000fe40007000000 */
[----:B------:R-:W-:Y:S01]  /*6e60*/  FSEL R50, R85, -INF , !P2 ;  /* 0xff80000055327808 */ /* 0x000fe20005000000 */
[----:B------:R-:W-:Y:S06]  /*6e70*/  @P3 BRA `(.L_x_1028) ;  /* 0x00000000005c3947 */ /* 0x000fec0003800000 */
        /* <DEDUP_REMOVED lines=8> */
[----:B------:R-:W0:Y:S02]  /*6f00*/  @P2 LDC.64 R4, c[0x0][0x9e8] ;  /* 0x00027a00ff042b82 */ /* 0x000e240000000a00 */
[----:B0-----:R-:W-:-:S05]  /*6f10*/  @P2 IMAD.HI.U32 R4, R53, R4, RZ ;  /* 0x0000000435042227 */ /* 0x001fca00078e00ff */
[----:B------:R-:W-:-:S04]  /*6f20*/  @P2 SHF.R.U32.HI R53, RZ, R5, R4 ;  /* 0x00000005ff352219 */ /* 0x000fc80000011604 */
[----:B------:R-:W-:Y:S01]  /*6f30*/  LOP3.LUT R53, RZ, R53, RZ, 0x33, !PT ;  /* 0x00000035ff357212 */ /* 0x000fe200078e33ff */
[----:B------:R-:W-:Y:S06]  /*6f40*/  BRA `(.L_x_1031) ;  /* 0x0000000000147947 */ /* 0x000fec0003800000 */
.L_x_1030:
[----:B------:R-:W-:-:S05]  /*6f50*/  IMAD.U32 R57, RZ, RZ, UR29 ;  /* 0x0000001dff397e24 */ /* 0x000fca000f8e00ff */
[----:B------:R-:W-:-:S13]  /*6f60*/  ISETP.NE.AND P2, PT, R57, 0x1, PT ;  /* 0x000000013900780c */ /* 0x000fda0003f45270 */
[----:B------:R-:W0:Y:S02]  /*6f70*/  @P2 LDC.64 R4, c[0x0][0x9e8] ;  /* 0x00027a00ff042b82 */ /* 0x000e240000000a00 */
[----:B0-----:R-:W-:-:S05]  /*6f80*/  @P2 IMAD.HI.U32 R4, R53, R4, RZ ;  /* 0x0000000435042227 */ /* 0x001fca00078e00ff */
[----:B------:R-:W-:-:S07]  /*6f90*/  @P2 SHF.R.U32.HI R53, RZ, R5, R4 ;  /* 0x00000005ff352219 */ /* 0x000fce0000011604 */
.L_x_1031:
[----:B------:R-:W-:Y:S05]  /*6fa0*/  BSYNC B0 ;  /* 0x0000000000007941 */ /* 0x000fea0003800000 */
.L_x_1029:
[----:B------:R-:W-:-:S04]  /*6fb0*/  IMAD R53, R53, R57, -R82 ;  /* 0x0000003935357224 */ /* 0x000fc800078e0a52 */
[----:B------:R-:W-:-:S05]  /*6fc0*/  IMAD R4, R16, -0x2, R53 ;  /* 0xfffffffe10047824 */ /* 0x000fca00078e0235 */
[----:B------:R-:W-:Y:S02]  /*6fd0*/  VIADDMNMX R51, R4, R57, R51, PT ;  /* 0x0000003904337246 */ /* 0x000fe40003800133 */
[----:B------:R-:W-:-:S07]  /*6fe0*/  VIMNMX R55, R55, R4, !PT ;  /* 0x0000000437377248 */ /* 0x000fce0007fe0100 */
.L_x_1028:
[----:B------:R-:W-:Y:S02]  /*6ff0*/  FMNMX.FTZ R5, R186, R8, !PT ;  /* 0x00000008ba057209 */ /* 0x000fe40007810000 */
[C---:B------:R-:W-:Y:S02]  /*7000*/  ISETP.GT.AND P6, PT, R55.reuse, 0x1, P1 ;  /* 0x000000013700780c */ /* 0x040fe40000fc4270 */
[----:B------:R-:W-:Y:S02]  /*7010*/  FMNMX.FTZ R5, R166, R5, !PT ;  /* 0x00000005a6057209 */ /* 0x000fe40007810000 */
[----:B------:R-:W-:Y:S02]  /*7020*/  ISETP.GT.AND P5, PT, R55, 0x10, P1 ;  /* 0x000000103700780c */ /* 0x000fe40000fa4270 */
[----:B------:R-:W-:Y:S02]  /*7030*/  FMNMX.FTZ R5, R184, R5, !PT ;  /* 0x00000005b8057209 */ /* 0x000fe40007810000 */
[----:B------:R-:W-:-:S02]  /*7040*/  ISETP.LT.OR P6, PT, R51, 0x2, P6 ;  /* 0x000000023300780c */ /* 0x000fc400037c1670 */
[----:B------:R-:W-:Y:S02]  /*7050*/  FMNMX.FTZ R5, R200, R5, !PT ;  /* 0x00000005c8057209 */ /* 0x000fe40007810000 */
[----:B------:R-:W-:Y:S02]  /*7060*/  ISETP.LT.OR P5, PT, R51, 0x11, P5 ;  /* 0x000000113300780c */ /* 0x000fe40002fa1670 */
[----:B------:R-:W-:Y:S02]  /*7070*/  FMNMX.FTZ R5, R202, R5, !PT ;  /* 0x00000005ca057209 */ /* 0x000fe40007810000 */
[----:B------:R-:W-:Y:S02]  /*7080*/  FSEL R82, R13, -INF , !P6 ;  /* 0xff8000000d527808 */ /* 0x000fe40007000000 */
[----:B------:R-:W-:Y:S02]  /*7090*/  FMNMX.FTZ R5, R198, R5, !PT ;  /* 0x00000005c6057209 */ /* 0x000fe40007810000 */
[----:B------:R-:W-:-:S02]  /*70a0*/  FSEL R152, R21, -INF , !P5 ;  /* 0xff80000015987808 */ /* 0x000fc40006800000 */
[----:B------:R-:W-:Y:S02]  /*70b0*/  FMNMX.FTZ R5, R196, R5, !PT ;  /* 0x00000005c4057209 */ /* 0x000fe40007810000 */
[----:B------:R-:W-:Y:S02]  /*70c0*/  ISETP.GT.AND P5, PT, R55, 0x20, P1 ;  /* 0x000000203700780c */ /* 0x000fe40000fa4270 */
[----:B------:R-:W-:Y:S02]  /*70d0*/  FMNMX.FTZ R5, R194, R5, !PT ;  /* 0x00000005c2057209 */ /* 0x000fe40007810000 */
[----:B------:R-:W-:Y:S02]  /*70e0*/  ISETP.LT.OR P5, PT, R51, 0x21, P5 ;  /* 0x000000213300780c */ /* 0x000fe40002fa1670 */
[----:B------:R-:W-:Y:S02]  /*70f0*/  FMNMX.FTZ R5, R192, R5, !PT ;  /* 0x00000005c0057209 */ /* 0x000fe40007810000 */
[----:B------:R-:W-:-:S02]  /*7100*/  ISETP.GT.AND P4, PT, R55, 0x9, P1 ;  /* 0x000000093700780c */ /* 0x000fc40000f84270 */
[----:B------:R-:W-:Y:S02]  /*7110*/  FMNMX.FTZ R5, R190, R5, !PT ;  /* 0x00000005be057209 */ /* 0x000fe40007810000 */
[----:B------:R-:W-:Y:S02]  /*7120*/  ISETP.GT.AND P2, PT, R55, 0x11, P1 ;  /* 0x000000113700780c */ /* 0x000fe40000f44270 */
[----:B------:R-:W-:Y:S02]  /*7130*/  FMNMX.FTZ R5, R188, R5, !PT ;  /* 0x00000005bc057209 */ /* 0x000fe40007810000 */
[C---:B------:R-:W-:Y:S02]  /*7140*/  ISETP.LT.OR P4, PT, R51.reuse, 0xa, P4 ;  /* 0x0000000a3300780c */ /* 0x040fe40002781670 */
[----:B------:R-:W-:Y:S02]  /*7150*/  FMNMX.FTZ R5, R182, R5, !PT ;  /* 0x00000005b6057209 */ /* 0x000fe40007810000 */
[----:B------:R-:W-:-:S02]  /*7160*/  ISETP.LT.OR P2, PT, R51, 0x12, P2 ;  /* 0x000000123300780c */ /* 0x000fc40001741670 */
[----:B------:R-:W-:Y:S02]  /*7170*/  FMNMX.FTZ R5, R180, R5, !PT ;  /* 0x00000005b4057209 */ /* 0x000fe40007810000 */
[----:B------:R-:W-:Y:S02]  /*7180*/  FSEL R86, R15, -INF , !P4 ;  /* 0xff8000000f567808 */ /* 0x000fe40006000000 */
[----:B------:R-:W-:Y:S02]  /*7190*/  FMNMX.FTZ R5, R162, R5, !PT ;  /* 0x00000005a2057209 */ /* 0x000fe40007810000 */
[----:B------:R-:W-:Y:S02]  /*71a0*/  FSEL R158, R20, -INF , !P2 ;  /* 0xff800000149e7808 */ /* 0x000fe40005000000 */
        /* <DEDUP_REMOVED lines=23> */
[----:B------:R-:W-:Y:S02]  /*7320*/  ISETP.GT.AND P3, PT, R55, 0x28, P1 ;  /* 0x000000283700780c */ /* 0x000fe40000f64270 */
[----:B------:R-:W-:Y:S02]  /*7330*/  FMNMX.FTZ R5, R70, R5, !PT ;  /* 0x0000000546057209 */ /* 0x000fe40007810000 */
[----:B------:R-:W-:-:S02]  /*7340*/  ISETP.LT.OR P3, PT, R51, 0x29, P3 ;  /* 0x000000293300780c */ /* 0x000fc40001f61670 */
[----:B------:R-:W-:Y:S02]  /*7350*/  FMNMX.FTZ R5, R76, R5, !PT ;  /* 0x000000054c057209 */ /* 0x000fe40007810000 */
[----:B------:R-:W-:Y:S02]  /*7360*/  ISETP.GT.AND P4, PT, R55, 0x29, P1 ;  /* 0x000000293700780c */ /* 0x000fe40000f84270 */
[----:B------:R-:W-:Y:S02]  /*7370*/  FMNMX.FTZ R5, R72, R5, !PT ;  /* 0x0000000548057209 */ /* 0x000fe40007810000 */
[----:B------:R-:W-:Y:S02]  /*7380*/  ISETP.LT.OR P4, PT, R51, 0x2a, P4 ;  /* 0x0000002a3300780c */ /* 0x000fe40002781670 */
[----:B------:R-:W-:Y:S02]  /*7390*/  FMNMX.FTZ R5, R54, R5, !PT ;  /* 0x0000000536057209 */ /* 0x000fe40007810000 */
[----:B------:R-:W-:-:S02]  /*73a0*/  FSEL R28, R28, -INF , !P4 ;  /* 0xff8000001c1c7808 */ /* 0x000fc40006000000 */
[----:B------:R-:W-:Y:S02]  /*73b0*/  FMNMX.FTZ R5, R52, R5, !PT ;  /* 0x0000000534057209 */ /* 0x000fe40007810000 */
[----:B------:R-:W-:Y:S02]  /*73c0*/  ISETP.GT.AND P4, PT, R55, 0x39, P1 ;  /* 0x000000393700780c */ /* 0x000fe40000f84270 */
[----:B------:R-:W-:Y:S02]  /*73d0*/  FMNMX.FTZ R53, R50, R5, !PT ;  /* 0x0000000532357209 */ /* 0x000fe40007810000 */
[----:B------:R-:W0:Y:S01]  /*73e0*/  LDC R5, c[0x0][0x988] ;  /* 0x00026200ff057b82 */ /* 0x000e220000000800 */
[----:B------:R-:W-:Y:S02]  /*73f0*/  ISETP.LT.OR P4, PT, R51, 0x3a, P4 ;  /* 0x0000003a3300780c */ /* 0x000fe40002781670 */
[----:B------:R-:W1:Y:S02]  /*7400*/  SHFL.BFLY PT, R4, R53, 0x2, 0x1f ;  /* 0x0c401f0035047f89 */ /* 0x000e6400000e0000 */
[----:B-1----:R-:W-:-:S05]  /*7410*/  FMNMX.FTZ R57, R53, R4, !PT ;  /* 0x0000000435397209 */ /* 0x002fca0007810000 */
[----:B------:R-:W1:Y:S02]  /*7420*/  SHFL.BFLY PT, R4, R57, 0x1, 0x1f ;  /* 0x0c201f0039047f89 */ /* 0x000e6400000e0000 */
[----:B-1----:R-:W-:-:S04]  /*7430*/  FMNMX.FTZ R4, R57, R4, !PT ;  /* 0x0000000439047209 */ /* 0x002fc80007810000 */
[C---:B------:R-:W-:Y:S01]  /*7440*/  FSETP.NEU.FTZ.AND P6, PT, R4.reuse, -INF , PT ;  /* 0xff8000000400780b */ /* 0x040fe20003fdd000 */
[----:B0-----:R-:W-:-:S05]  /*7450*/  FFMA.FTZ R53, R4, R5, -8 ;  /* 0xc100000004357423 */ /* 0x001fca0000010005 */
[----:B------:R-:W-:-:S05]  /*7460*/  FSEL R53, R53, RZ, P6 ;  /* 0x000000ff35357208 */ /* 0x000fca0003000000 */
[-CC-:B------:R-:W-:Y:S01]  /*7470*/  FFMA.FTZ R13, R166, R5.reuse, -R53.reuse ;  /* 0x00000005a60d7223 */ /* 0x180fe20000010835 */
[----:B------:R-:W-:Y:S01]  /*7480*/  FSEL R166, R26, -INF , !P5 ;  /* 0xff8000001aa67808 */ /* 0x000fe20006800000 */
[-CC-:B------:R-:W-:Y:S01]  /*7490*/  FFMA.FTZ R20, R200, R5.reuse, -R53.reuse ;  /* 0x00000005c8147223 */ /* 0x180fe20000010835 */
[----:B------:R-:W-:Y:S01]  /*74a0*/  ISETP.GT.AND P5, PT, R55, RZ, P1 ;  /* 0x000000ff3700720c */ /* 0x000fe20000fa4270 */
[-CC-:B------:R-:W-:Y:S01]  /*74b0*/  FFMA.FTZ R15, R184, R5.reuse, -R53.reuse ;  /* 0x00000005b80f7223 */ /* 0x180fe20000010835 */
[----:B------:R-:W-:Y:S01]  /*74c0*/  FSEL R184, R27, -INF , !P2 ;  /* 0xff8000001bb87808 */ /* 0x000fe20005000000 */
[-CC-:B------:R-:W-:Y:S01]  /*74d0*/  FFMA.FTZ R14, R186, R5.reuse, -R53.reuse ;  /* 0x00000005ba0e7223 */ /* 0x180fe20000010835 */
[----:B------:R-:W-:Y:S01]  /*74e0*/  ISETP.LT.OR P5, PT, R51, 0x1, P5 ;  /* 0x000000013300780c */ /* 0x000fe20002fa1670 */
[-CC-:B------:R-:W-:Y:S01]  /*74f0*/  FFMA.FTZ R24, R198, R5.reuse, -R53.reuse ;  /* 0x00000005c6187223 */ /* 0x180fe20000010835 */
[----:B------:R-:W-:Y:S01]  /*7500*/  FSEL R186, R29, -INF , !P3 ;  /* 0xff8000001dba7808 */ /* 0x000fe20005800000 */
[-CC-:B------:R-:W-:Y:S01]  /*7510*/  FFMA.FTZ R26, R194, R5.reuse, -R53.reuse ;  /* 0x00000005c21a7223 */ /* 0x180fe20000010835 */
[----:B------:R-:W-:Y:S01]  /*7520*/  FSEL R200, R12, -INF , !P5 ;  /* 0xff8000000cc87808 */ /* 0x000fe20006800000 */
[-CC-:B------:R-:W-:Y:S01]  /*7530*/  FFMA.FTZ R12, R196, R5.reuse, -R53.reuse ;  /* 0x00000005c40c7223 */ /* 0x180fe20000010835 */
[C---:B------:R-:W-:Y:S01]  /*7540*/  ISETP.GT.AND P2, PT, R55.reuse, 0x30, P1 ;  /* 0x000000303700780c */ /* 0x040fe20000f44270 */
[--C-:B------:R-:W-:Y:S01]  /*7550*/  FFMA.FTZ R202, R202, R5, -R53.reuse ;  /* 0x00000005caca7223 */ /* 0x100fe20000010835 */
[----:B------:R-:W-:Y:S01]  /*7560*/  FMNMX.FTZ R21, R200, R9, !PT ;  /* 0x00000009c8157209 */ /* 0x000fe20007810000 */
[-CC-:B------:R-:W-:Y:S01]  /*7570*/  FFMA.FTZ R57, R52, R5.reuse, -R53.reuse ;  /* 0x0000000534397223 */ /* 0x180fe20000010835 */
[----:B------:R-:W-:Y:S01]  /*7580*/  ISETP.GT.AND P3, PT, R55, 0x31, P1 ;  /* 0x000000313700780c */ /* 0x000fe20000f64270 */
[--C-:B------:R-:W-:Y:S01]  /*7590*/  FFMA.FTZ R162, R162, R5, -R53.reuse ;  /* 0x00000005a2a27223 */ /* 0x100fe20000010835 */
[----:B------:R-:W-:Y:S01]  /*75a0*/  FMNMX.FTZ R25, R82, R21, !PT ;  /* 0x0000001552197209 */ /* 0x000fe20007810000 */
[--C-:B------:R-:W-:Y:S01]  /*75b0*/  FFMA.FTZ R154, R154, R5, -R53.reuse ;  /* 0x000000059a9a7223 */ /* 0x100fe20000010835 */
[----:B------:R-:W-:Y:S01]  /*75c0*/  ISETP.LT.OR P2, PT, R51, 0x31, P2 ;  /* 0x000000313300780c */ /* 0x000fe20001741670 */
[----:B------:R0:W-:Y:S01]  /*75d0*/  MUFU.EX2 R21, R202 ;  /* 0x000000ca00157308 */ /* 0x0001e20000000800 */
[----:B------:R-:W-:Y:S01]  /*75e0*/  FMNMX.FTZ R25, R84, R25, !PT ;  /* 0x0000001954197209 */ /* 0x000fe20007810000 */
[-CC-:B------:R-:W-:Y:S01]  /*75f0*/  FFMA.FTZ R60, R60, R5.reuse, -R53.reuse ;  /* 0x000000053c3c7223 */ /* 0x180fe20000010835 */
[----:B------:R-:W-:Y:S01]  /*7600*/  ISETP.GT.AND P5, PT, R55, 0x38, P1 ;  /* 0x000000383700780c */ /* 0x000fe20000fa4270 */
[----:B------:R-:W-:Y:S01]  /*7610*/  FFMA.FTZ R54, R54, R5, -R53 ;  /* 0x0000000536367223 */ /* 0x000fe20000010835 */
[----:B------:R-:W-:-:S02]  /*7620*/  FMNMX.FTZ R25, R86, R25, !PT ;  /* 0x0000001956197209 */ /* 0x000fc40007810000 */
[----:B------:R-:W-:Y:S01]  /*7630*/  FSEL R30, R30, -INF , !P2 ;  /* 0xff8000001e1e7808 */ /* 0x000fe20005000000 */
[----:B------:R-:W-:Y:S01]  /*7640*/  MUFU.EX2 R14, R14 ;  /* 0x0000000e000e7308 */ /* 0x000fe20000000800 */
[----:B------:R-:W-:Y:S01]  /*7650*/  FMNMX.FTZ R25, R152, R25, !PT ;  /* 0x0000001998197209 */ /* 0x000fe20007810000 */
[----:B0-----:R-:W-:Y:S01]  /*7660*/  FFMA.FTZ R202, R78, R5, -R53 ;  /* 0x000000054eca7223 */ /* 0x001fe20000010835 */
[C---:B------:R-:W-:Y:S02]  /*7670*/  ISETP.LT.OR P3, PT, R51.reuse, 0x32, P3 ;  /* 0x000000323300780c */ /* 0x040fe40001f61670 */
[----:B------:R-:W-:Y:S02]  /*7680*/  FMNMX.FTZ R27, R158, R25, !PT ;  /* 0x000000199e1b7209 */ /* 0x000fe40007810000 */
[----:B------:R-:W-:Y:S01]  /*7690*/  ISETP.LT.OR P5, PT, R51, 0x39, P5 ;  /* 0x000000393300780c */ /* 0x000fe20002fa1670 */
[----:B------:R0:W-:Y:S01]  /*76a0*/  MUFU.EX2 R25, R12 ;  /* 0x0000000c00197308 */ /* 0x0001e20000000800 */
[----:B------:R-:W-:-:S02]  /*76b0*/  FMNMX.FTZ R27, R160, R27, !PT ;  /* 0x0000001ba01b7209 */ /* 0x000fc40007810000 */
[----:B------:R-:W-:Y:S02]  /*76c0*/  FSEL R198, R31, -INF , !P3 ;  /* 0xff8000001fc67808 */ /* 0x000fe40005800000 */
[----:B------:R-:W-:Y:S02]  /*76d0*/  FMNMX.FTZ R27, R164, R27, !PT ;  /* 0x0000001ba41b7209 */ /* 0x000fe40007810000 */
[----:B------:R-:W-:Y:S01]  /*76e0*/  ISETP.GT.AND P2, PT, R55, 0x40, P1 ;  /* 0x000000403700780c */ /* 0x000fe20000f44270 */
[----:B------:R-:W-:Y:S01]  /*76f0*/  MUFU.EX2 R13, R13 ;  /* 0x0000000d000d7308 */ /* 0x000fe20000000800 */
[----:B------:R-:W-:Y:S01]  /*7700*/  FMNMX.FTZ R27, R166, R27, !PT ;  /* 0x0000001ba61b7209 */ /* 0x000fe20007810000 */
[----:B0-----:R-:W-:Y:S01]  /*7710*/  FFMA.FTZ R12, R192, R5, -R53 ;  /* 0x00000005c00c7223 */ /* 0x001fe20000010835 */
[----:B------:R-:W-:Y:S02]  /*7720*/  FSEL R196, R33, -INF , !P5 ;  /* 0xff80000021c47808 */ /* 0x000fe40006800000 */
[----:B------:R-:W-:-:S02]  /*7730*/  FMNMX.FTZ R29, R184, R27, !PT ;  /* 0x0000001bb81d7209 */ /* 0x000fc40007810000 */
[----:B------:R-:W-:Y:S01]  /*7740*/  ISETP.GT.AND P3, PT, R55, 0x41, P1 ;  /* 0x000000413700780c */ /* 0x000fe20000f64270 */
[----:B------:R0:W-:Y:S01]  /*7750*/  MUFU.EX2 R27, R12 ;  /* 0x0000000c001b7308 */ /* 0x0001e20000000800 */
[----:B------:R-:W-:Y:S02]  /*7760*/  FMNMX.FTZ R29, R186, R29, !PT ;  /* 0x0000001dba1d7209 */ /* 0x000fe40007810000 */
[----:B------:R-:W-:Y:S02]  /*7770*/  ISETP.LT.OR P2, PT, R51, 0x41, P2 ;  /* 0x000000413300780c */ /* 0x000fe40001741670 */
[----:B------:R-:W-:Y:S02]  /*7780*/  FMNMX.FTZ R29, R28, R29, !PT ;  /* 0x0000001d1c1d7209 */ /* 0x000fe40007810000 */
[----:B------:R-:W-:Y:S01]  /*7790*/  FSEL R194, R32, -INF , !P4 ;  /* 0xff80000020c27808 */ /* 0x000fe20006000000 */
[----:B------:R-:W-:-:S01]  /*77a0*/  FFMA.FTZ R32, R190, R5, -R53 ;  /* 0x00000005be207223 */ /* 0x000fc20000010835 */
[----:B------:R-:W-:Y:S01]  /*77b0*/  FMNMX.FTZ R29, R30, R29, !PT ;  /* 0x0000001d1e1d7209 */ /* 0x000fe20007810000 */
[----:B0-----:R-:W-:-:S01]  /*77c0*/  FFMA.FTZ R12, R188, R5, -R53 ;  /* 0x00000005bc0c7223 */ /* 0x001fc20000010835 */
[----:B------:R-:W-:Y:S01]  /*77d0*/  ISETP.GT.AND P5, PT, R55, 0x48, P1 ;  /* 0x000000483700780c */ /* 0x000fe20000fa4270 */
[----:B------:R-:W-:Y:S01]  /*77e0*/  MUFU.EX2 R15, R15 ;  /* 0x0000000f000f7308 */ /* 0x000fe20000000800 */
[----:B------:R-:W-:-:S02]  /*77f0*/  FMNMX.FTZ R31, R198, R29, !PT ;  /* 0x0000001dc61f7209 */ /* 0x000fc40007810000 */
[----:B------:R-:W-:Y:S02]  /*7800*/  FSEL R34, R34, -INF , !P2 ;  /* 0xff80000022227808 */ /* 0x000fe40005000000 */
[----:B------:R-:W-:Y:S02]  /*7810*/  FMNMX.FTZ R31, R196, R31, !PT ;  /* 0x0000001fc41f7209 */ /* 0x000fe40007810000 */
[----:B------:R-:W-:Y:S01]  /*7820*/  ISETP.LT.OR P3, PT, R51, 0x42, P3 ;  /* 0x000000423300780c */ /* 0x000fe20001f61670 */
[----:B------:R0:W-:Y:S01]  /*7830*/  MUFU.EX2 R29, R12 ;  /* 0x0000000c001d7308 */ /* 0x0001e20000000800 */
[----:B------:R-:W-:Y:S02]  /*7840*/  FMNMX.FTZ R31, R194, R31, !PT ;  /* 0x0000001fc21f7209 */ /* 0x000fe40007810000 */
[----:B------:R-:W-:Y:S02]  /*7850*/  ISETP.GT.AND P4, PT, R55, 0x49, P1 ;  /* 0x000000493700780c */ /* 0x000fe40000f84270 */
[----:B------:R-:W-:-:S02]  /*7860*/  ISETP.LT.OR P5, PT, R51, 0x49, P5 ;  /* 0x000000493300780c */ /* 0x000fc40002fa1670 */
[----:B------:R-:W-:Y:S01]  /*7870*/  FSEL R192, R35, -INF , !P3 ;  /* 0xff80000023c07808 */ /* 0x000fe20005800000 */
[----:B------:R-:W-:Y:S01]  /*7880*/  MUFU.EX2 R20, R20 ;  /* 0x0000001400147308 */ /* 0x000fe20000000800 */
[----:B------:R-:W-:Y:S01]  /*7890*/  FMNMX.FTZ R31, R34, R31, !PT ;  /* 0x0000001f221f7209 */ /* 0x000fe20007810000 */
[----:B0-----:R-:W-:Y:S01]  /*78a0*/  FFMA.FTZ R12, R180, R5, -R53 ;  /* 0x00000005b40c7223 */ /* 0x001fe20000010835 */
[----:B------:R-:W-:Y:S02]  /*78b0*/  ISETP.GT.AND P2, PT, R55, 0x50, P1 ;  /* 0x000000503700780c */ /* 0x000fe40000f44270 */
[----:B------:R-:W-:Y:S02]  /*78c0*/  FSEL R36, R36, -INF , !P5 ;  /* 0xff80000024247808 */ /* 0x000fe40006800000 */
[----:B------:R-:W-:Y:S01]  /*78d0*/  ISETP.LT.OR P4, PT, R51, 0x4a, P4 ;  /* 0x0000004a3300780c */ /* 0x000fe20002781670 */
[----:B------:R-:W-:Y:S01]  /*78e0*/  MUFU.EX2 R24, R24 ;  /* 0x0000001800187308 */ /* 0x000fe20000000800 */
[----:B------:R-:W-:-:S02]  /*78f0*/  FMNMX.FTZ R33, R192, R31, !PT ;  /* 0x0000001fc0217209 */ /* 0x000fc40007810000 */
[----:B------:R-:W-:Y:S02]  /*7900*/  ISETP.GT.AND P3, PT, R55, 0x51, P1 ;  /* 0x000000513700780c */ /* 0x000fe40000f64270 */
[----:B------:R-:W-:Y:S02]  /*7910*/  ISETP.LT.OR P2, PT, R51, 0x51, P2 ;  /* 0x000000513300780c */ /* 0x000fe40001741670 */
[----:B------:R-:W-:Y:S01]  /*7920*/  FSEL R188, R37, -INF , !P4 ;  /* 0xff80000025bc7808 */ /* 0x000fe20006000000 */
[----:B------:R0:W-:Y:S01]  /*7930*/  MUFU.EX2 R31, R12 ;  /* 0x0000000c001f7308 */ /* 0x0001e20000000800 */
[----:B------:R-:W-:Y:S02]  /*7940*/  FMNMX.FTZ R33, R36, R33, !PT ;  /* 0x0000002124217209 */ /* 0x000fe40007810000 */
[----:B------:R-:W-:Y:S02]  /*7950*/  ISETP.GT.AND P5, PT, R55, 0x58, P1 ;  /* 0x000000583700780c */ /* 0x000fe40000fa4270 */
[----:B------:R-:W-:Y:S01]  /*7960*/  FSEL R190, R38, -INF , !P2 ;  /* 0xff80000026be7808 */ /* 0x000fe20005000000 */
[--C-:B------:R-:W-:Y:S01]  /*7970*/  FFMA.FTZ R38, R182, R5, -R53.reuse ;  /* 0x00000005b6267223 */ /* 0x100fe20000010835 */
[----:B------:R-:W-:Y:S01]  /*7980*/  ISETP.LT.OR P3, PT, R51, 0x52, P3 ;  /* 0x000000523300780c */ /* 0x000fe20001f61670 */
[----:B------:R-:W-:Y:S01]  /*7990*/  MUFU.EX2 R26, R26 ;  /* 0x0000001a001a7308 */ /* 0x000fe20000000800 */
[----:B------:R-:W-:Y:S01]  /*79a0*/  FMNMX.FTZ R33, R188, R33, !PT ;  /* 0x00000021bc217209 */ /* 0x000fe20007810000 */
[----:B0-----:R-:W-:Y:S01]  /*79b0*/  FFMA.FTZ R12, R156, R5, -R53 ;  /* 0x000000059c0c7223 */ /* 0x001fe20000010835 */
[----:B------:R-:W-:-:S02]  /*79c0*/  ISETP.GT.AND P4, PT, R55, 0x59, P1 ;  /* 0x000000593700780c */ /* 0x000fc40000f84270 */
[----:B------:R-:W-:Y:S02]  /*79d0*/  ISETP.LT.OR P5, PT, R51, 0x59, P5 ;  /* 0x000000593300780c */ /* 0x000fe40002fa1670 */
[----:B------:R-:W-:Y:S01]  /*79e0*/  FSEL R182, R39, -INF , !P3 ;  /* 0xff80000027b67808 */ /* 0x000fe20005800000 */
[----:B------:R-:W-:Y:S01]  /*79f0*/  MUFU.EX2 R32, R32 ;  /* 0x0000002000207308 */ /* 0x000fe20000000800 */
[----:B------:R-:W-:Y:S02]  /*7a00*/  FMNMX.FTZ R33, R190, R33, !PT ;  /* 0x00000021be217209 */ /* 0x000fe40007810000 */
        /* <DEDUP_REMOVED lines=9> */
[----:B------:R-:W-:Y:S01]  /*7aa0*/  FMNMX.FTZ R35, R40, R35, !PT ;  /* 0x0000002328237209 */ /* 0x000fe20007810000 */
[----:B------:R-:W-:Y:S01]  /*7ab0*/  FFMA.FTZ R41, R74, R5, -R53 ;  /* 0x000000054a297223 */ /* 0x000fe20000010835 */
[----:B------:R-:W-:Y:S02]  /*7ac0*/  ISETP.GT.AND P5, PT, R55, 0x68, P1 ;  /* 0x000000683700780c */ /* 0x000fe40000fa4270 */
[----:B------:R-:W-:-:S02]  /*7ad0*/  FSEL R42, R42, -INF , !P2 ;  /* 0xff8000002a2a7808 */ /* 0x000fc40005000000 */
[----:B------:R-:W-:Y:S01]  /*7ae0*/  ISETP.LT.OR P3, PT, R51, 0x62, P3 ;  /* 0x000000623300780c */ /* 0x000fe20001f61670 */
[----:B------:R-:W-:Y:S01]  /*7af0*/  MUFU.EX2 R162, R162 ;  /* 0x000000a200a27308 */ /* 0x000fe20000000800 */
[----:B------:R-:W-:Y:S01]  /*7b00*/  FMNMX.FTZ R35, R180, R35, !PT ;  /* 0x00000023b4237209 */ /* 0x000fe20007810000 */
[-CC-:B0-----:R-:W-:Y:S01]  /*7b10*/  FFMA.FTZ R12, R80, R5.reuse, -R53.reuse ;  /* 0x00000005500c7223 */ /* 0x181fe20000010835 */
[----:B------:R-:W-:Y:S02]  /*7b20*/  ISETP.GT.AND P4, PT, R55, 0x69, P1 ;  /* 0x000000693700780c */ /* 0x000fe40000f84270 */
[----:B------:R-:W-:Y:S02]  /*7b30*/  ISETP.LT.OR P5, PT, R51, 0x69, P5 ;  /* 0x000000693300780c */ /* 0x000fe40002fa1670 */
[----:B------:R-:W-:Y:S01]  /*7b40*/  FSEL R156, R43, -INF , !P3 ;  /* 0xff8000002b9c7808 */ /* 0x000fe20005800000 */
[----:B------:R-:W-:Y:S01]  /*7b50*/  FFMA.FTZ R43, R66, R5, -R53 ;  /* 0x00000005422b7223 */ /* 0x000fe20000010835 */
[----:B------:R-:W-:Y:S01]  /*7b60*/  FMNMX.FTZ R35, R42, R35, !PT ;  /* 0x000000232a237209 */ /* 0x000fe20007810000 */
[----:B------:R-:W-:Y:S01]  /*7b70*/  MUFU.EX2 R154, R154 ;  /* 0x0000009a009a7308 */ /* 0x000fe20000000800 */
[----:B------:R-:W-:-:S02]  /*7b80*/  ISETP.GT.AND P2, PT, R55, 0x70, P1 ;  /* 0x000000703700780c */ /* 0x000fc40000f44270 */
[----:B------:R-:W-:Y:S02]  /*7b90*/  FSEL R44, R44, -INF , !P5 ;  /* 0xff8000002c2c7808 */ /* 0x000fe40006800000 */
[----:B------:R-:W-:Y:S02]  /*7ba0*/  ISETP.LT.OR P4, PT, R51, 0x6a, P4 ;  /* 0x0000006a3300780c */ /* 0x000fe40002781670 */
[----:B------:R-:W-:Y:S01]  /*7bb0*/  FMNMX.FTZ R37, R156, R35, !PT ;  /* 0x000000239c257209 */ /* 0x000fe20007810000 */
[----:B------:R-:W-:Y:S01]  /*7bc0*/  MUFU.EX2 R202, R202 ;  /* 0x000000ca00ca7308 */ /* 0x000fe20000000800 */
[----:B------:R-:W-:Y:S02]  /*7bd0*/  ISETP.GT.AND P3, PT, R55, 0x71, P1 ;  /* 0x000000713700780c */ /* 0x000fe40000f64270 */
[----:B------:R-:W-:Y:S02]  /*7be0*/  ISETP.LT.OR P2, PT, R51, 0x71, P2 ;  /* 0x000000713300780c */ /* 0x000fe40001741670 */
[----:B------:R-:W-:-:S02]  /*7bf0*/  FSEL R80, R45, -INF , !P4 ;  /* 0xff8000002d507808 */ /* 0x000fc40006000000 */
[----:B------:R-:W-:Y:S01]  /*7c00*/  FMNMX.FTZ R37, R44, R37, !PT ;  /* 0x000000252c257209 */ /* 0x000fe20007810000 */
[----:B------:R0:W-:Y:S01]  /*7c10*/  MUFU.EX2 R35, R12 ;  /* 0x0000000c00237308 */ /* 0x0001e20000000800 */
[----:B------:R-:W-:Y:S02]  /*7c20*/  ISETP.GT.AND P5, PT, R55, 0x78, P1 ;  /* 0x000000783700780c */ /* 0x000fe40000fa4270 */
[----:B------:R-:W-:Y:S02]  /*7c30*/  ISETP.LT.OR P3, PT, R51, 0x72, P3 ;  /* 0x000000723300780c */ /* 0x000fe40001f61670 */
[----:B------:R-:W-:Y:S02]  /*7c40*/  FSEL R46, R46, -INF , !P2 ;  /* 0xff8000002e2e7808 */ /* 0x000fe40005000000 */
[----:B------:R-:W-:Y:S01]  /*7c50*/  FMNMX.FTZ R37, R80, R37, !PT ;  /* 0x0000002550257209 */ /* 0x000fe20007810000 */
[----:B------:R-:W-:Y:S01]  /*7c60*/  MUFU.EX2 R60, R60 ;  /* 0x0000003c003c7308 */ /* 0x000fe20000000800 */
[----:B------:R-:W-:-:S02]  /*7c70*/  ISETP.GT.AND P1, PT, R55, 0x79, P1 ;  /* 0x000000793700780c */ /* 0x000fc40000f24270 */
[----:B------:R-:W-:Y:S02]  /*7c80*/  ISETP.LT.OR P5, PT, R51, 0x79, P5 ;  /* 0x000000793300780c */ /* 0x000fe40002fa1670 */
[----:B------:R-:W-:Y:S01]  /*7c90*/  FSEL R78, R47, -INF , !P3 ;  /* 0xff8000002f4e7808 */ /* 0x000fe20005800000 */
[--C-:B------:R-:W-:Y:S01]  /*7ca0*/  FFMA.FTZ R47, R58, R5, -R53.reuse ;  /* 0x000000053a2f7223 */ /* 0x100fe20000010835 */
[----:B------:R-:W-:Y:S01]  /*7cb0*/  FMNMX.FTZ R37, R46, R37, !PT ;  /* 0x000000252e257209 */ /* 0x000fe20007810000 */
[-CC-:B------:R-:W-:Y:S01]  /*7cc0*/  FFMA.FTZ R58, R64, R5.reuse, -R53.reuse ;  /* 0x00000005403a7223 */ /* 0x180fe20000010835 */
[----:B------:R-:W-:Y:S01]  /*7cd0*/  ISETP.LT.OR P1, PT, R51, 0x7a, P1 ;  /* 0x0000007a3300780c */ /* 0x000fe20000f21670 */
[----:B------:R-:W-:Y:S01]  /*7ce0*/  FFMA.FTZ R64, R76, R5, -R53 ;  /* 0x000000054c407223 */ /* 0x000fe20000010835 */
[----:B------:R-:W-:Y:S01]  /*7cf0*/  FSEL R48, R48, -INF , !P5 ;  /* 0xff80000030307808 */ /* 0x000fe20006800000 */
[----:B------:R-:W-:Y:S01]  /*7d00*/  MUFU.EX2 R43, R43 ;  /* 0x0000002b002b7308 */ /* 0x000fe20000000800 */
[----:B------:R-:W-:-:S02]  /*7d10*/  FMNMX.FTZ R39, R78, R37, !PT ;  /* 0x000000254e277209 */ /* 0x000fc40007810000 */
[----:B------:R-:W-:Y:S02]  /*7d20*/  FSEL R74, R49, -INF , !P1 ;  /* 0xff800000314a7808 */ /* 0x000fe40004800000 */
[----:B------:R-:W-:Y:S02]  /*7d30*/  FMNMX.FTZ R39, R48, R39, !PT ;  /* 0x0000002730277209 */ /* 0x000fe40007810000 */
[----:B------:R-:W-:Y:S01]  /*7d40*/  FSEL R51, R4, RZ, P6 ;  /* 0x000000ff04337208 */ /* 0x000fe20003000000 */
[----:B------:R-:W-:Y:S01]  /*7d50*/  MUFU.EX2 R37, R41 ;  /* 0x0000002900257308 */ /* 0x000fe20000000800 */
[----:B0-----:R-:W-:Y:S01]  /*7d60*/  FMNMX.FTZ R12, R74, R39, !PT ;  /* 0x000000274a0c7209 */ /* 0x001fe20007810000 */
[-CC-:B------:R-:W-:Y:S01]  /*7d70*/  FFMA.FTZ R39, R56, R5.reuse, -R53.reuse ;  /* 0x0000000538277223 */ /* 0x180fe20000010835 */
[----:B------:R-:W-:-:S01]  /*7d80*/  FFMA.FTZ R56, R62, R5, -R53 ;  /* 0x000000053e387223 */ /* 0x000fc20000010835 */
[----:B------:R-:W-:Y:S01]  /*7d90*/  FADD.FTZ R52, -R51, R8 ;  /* 0x0000000833347221 */ /* 0x000fe20000010100 */
[----:B------:R-:W-:-:S01]  /*7da0*/  FFMA.FTZ R62, R68, R5, -R53 ;  /* 0x00000005443e7223 */ /* 0x000fc20000010835 */
[----:B------:R-:W0:Y:S01]  /*7db0*/  SHFL.BFLY PT, R45, R12, 0x2, 0x1f ;  /* 0x0c401f000c2d7f89 */ /* 0x000e2200000e0000 */
[----:B------:R-:W-:-:S01]  /*7dc0*/  FFMA.FTZ R8, R50, R5, -R53 ;  /* 0x0000000532087223 */ /* 0x000fc20000010835 */
[----:B------:R1:W-:Y:S08]  /*7dd0*/  MUFU.EX2 R41, R47 ;  /* 0x0000002f00297308 */ /* 0x0003f00000000800 */
[----:B------:R-:W-:Y:S01]  /*7de0*/  MUFU.EX2 R39, R39 ;  /* 0x0000002700277308 */ /* 0x000fe20000000800 */
[----:B-1----:R-:W-:-:S07]  /*7df0*/  FFMA.FTZ R47, R72, R5, -R53 ;  /* 0x00000005482f7223 */ /* 0x002fce0000010835 */
[----:B------:R-:W-:Y:S01]  /*7e00*/  MUFU.EX2 R56, R56 ;  /* 0x0000003800387308 */ /* 0x000fe20000000800 */
[----:B0-----:R-:W-:Y:S01]  /*7e10*/  FMNMX.FTZ R49, R12, R45, !PT ;  /* 0x0000002d0c317209 */ /* 0x001fe20007810000 */
[-C--:B------:R-:W-:Y:S01]  /*7e20*/  FFMA.FTZ R45, R70, R5.reuse, -R53 ;  /* 0x00000005462d7223 */ /* 0x080fe20000010835 */
[----:B------:R-:W-:-:S05]  /*7e30*/  FMUL.FTZ R53, R52, R5 ;  /* 0x0000000534357220 */ /* 0x000fca0000410000 */
[----:B------:R-:W-:Y:S01]  /*7e40*/  MUFU.EX2 R58, R58 ;  /* 0x0000003a003a7308 */ /* 0x000fe20000000800 */
[----:B------:R-:W0:Y:S07]  /*7e50*/  SHFL.BFLY PT, R12, R49, 0x1, 0x1f ;  /* 0x0c201f00310c7f89 */ /* 0x000e2e00000e0000 */
[----:B------:R-:W1:Y:S08]  /*7e60*/  MUFU.EX2 R53, R53 ;  /* 0x0000003500357308 */ /* 0x000e700000000800 */
[----:B------:R-:W-:Y:S08]  /*7e70*/  MUFU.EX2 R62, R62 ;  /* 0x0000003e003e7308 */ /* 0x000ff00000000800 */
[----:B------:R-:W-:Y:S01]  /*7e80*/  MUFU.EX2 R45, R45 ;  /* 0x0000002d002d7308 */ /* 0x000fe20000000800 */
[----:B0-----:R-:W-:-:S04]  /*7e90*/  FMNMX.FTZ R12, R49, R12, !PT ;  /* 0x0000000c310c7209 */ /* 0x001fc80007810000 */
[C---:B------:R-:W-:Y:S01]  /*7ea0*/  FSETP.NEU.FTZ.AND P1, PT, R12.reuse, -INF , PT ;  /* 0xff8000000c00780b */ /* 0x040fe20003f3d000 */
[----:B------:R-:W-:-:S02]  /*7eb0*/  FFMA.FTZ R51, R12, R5, -8 ;  /* 0xc10000000c337423 */ /* 0x000fc40000010005 */
[----:B------:R0:W-:Y:S01]  /*7ec0*/  MUFU.EX2 R49, R57 ;  /* 0x0000003900317308 */ /* 0x0001e20000000800 */
[----:B------:R-:W-:Y:S02]  /*7ed0*/  FSEL R72, R12, RZ, P1 ;  /* 0x000000ff0c487208 */ /* 0x000fe40000800000 */
[----:B------:R-:W-:-:S03]  /*7ee0*/  FSEL R51, R51, RZ, P1 ;  /* 0x000000ff33337208 */ /* 0x000fc60000800000 */
[----:B------:R-:W-:Y:S02]  /*7ef0*/  FADD.FTZ R72, -R72, R9 ;  /* 0x0000000948487221 */ /* 0x000fe40000010100 */
[----:B------:R-:W-:Y:S01]  /*7f00*/  MUFU.EX2 R64, R64 ;  /* 0x0000004000407308 */ /* 0x000fe20000000800 */
[----:B------:R-:W-:-:S01]  /*7f10*/  FFMA.FTZ R55, R200, R5, -R51 ;  /* 0x00000005c8377223 */ /* 0x000fc20000010833 */
[-CC-:B------:R-:W-:Y:S01]  /*7f20*/  FFMA.FTZ R50, R82, R5.reuse, -R51.reuse ;  /* 0x0000000552327223 */ /* 0x180fe20000010833 */
[-C--:B------:R-:W-:Y:S01]  /*7f30*/  FMUL.FTZ R72, R72, R5.reuse ;  /* 0x0000000548487220 */ /* 0x080fe20000410000 */
[-CC-:B------:R-:W-:Y:S01]  /*7f40*/  FFMA.FTZ R52, R84, R5.reuse, -R51.reuse ;  /* 0x0000000554347223 */ /* 0x180fe20000010833 */
[----:B0-----:R-:W-:-:S01]  /*7f50*/  FFMA.FTZ R57, R86, R5, -R51 ;  /* 0x0000000556397223 */ /* 0x001fc20000010833 */
[-CC-:B------:R-:W-:Y:S01]  /*7f60*/  FFMA.FTZ R59, R152, R5.reuse, -R51.reuse ;  /* 0x00000005983b7223 */ /* 0x180fe20000010833 */
[----:B------:R-:W-:-:S01]  /*7f70*/  FFMA.FTZ R66, R158, R5, -R51 ;  /* 0x000000059e427223 */ /* 0x000fc20000010833 */
[----:B------:R-:W-:Y:S01]  /*7f80*/  MUFU.EX2 R55, R55 ;  /* 0x0000003700377308 */ /* 0x000fe20000000800 */
[----:B-1----:R-:W-:-:S01]  /*7f90*/  FFMA.FTZ R82, R53, R3, R14 ;  /* 0x0000000335527223 */ /* 0x002fc2000001000e */
[-CC-:B------:R-:W-:Y:S01]  /*7fa0*/  FFMA.FTZ R61, R160, R5.reuse, -R51.reuse ;  /* 0x00000005a03d7223 */ /* 0x180fe20000010833 */
[----:B------:R-:W-:-:S01]  /*7fb0*/  FFMA.FTZ R68, R164, R5, -R51 ;  /* 0x00000005a4447223 */ /* 0x000fc20000010833 */
[----:B------:R-:W-:Y:S01]  /*7fc0*/  FFMA.FTZ R63, R166, R5, -R51 ;  /* 0x00000005a63f7223 */ /* 0x000fe20000010833 */
[----:B------:R-:W-:-:S01]  /*7fd0*/  FADD.FTZ R82, R13, R82 ;  /* 0x000000520d527221 */ /* 0x000fc20000010000 */
[-CC-:B------:R-:W-:Y:S01]  /*7fe0*/  FFMA.FTZ R70, R184, R5.reuse, -R51.reuse ;  /* 0x00000005b8467223 */ /* 0x180fe20000010833 */
[----:B------:R-:W-:-:S01]  /*7ff0*/  FFMA.FTZ R65, R186, R5, -R51 ;  /* 0x00000005ba417223 */ /* 0x000fc20000010833 */
[----:B------:R-:W0:Y:S01]  /*8000*/  MUFU.EX2 R72, R72 ;  /* 0x0000004800487308 */ /* 0x000e220000000800 */
[----:B------:R-:W-:-:S01]  /*8010*/  FADD.FTZ R73, R15, R82 ;  /* 0x000000520f497221 */ /* 0x000fc20000010000 */
[-CC-:B------:R-:W-:Y:S01]  /*8020*/  FFMA.FTZ R28, R28, R5.reuse, -R51.reuse ;  /* 0x000000051c1c7223 */ /* 0x180fe20000010833 */
[----:B------:R-:W-:-:S01]  /*8030*/  FFMA.FTZ R30, R30, R5, -R51 ;  /* 0x000000051e1e7223 */ /* 0x000fc20000010833 */
[----:B------:R-:W-:Y:S01]  /*8040*/  FFMA.FTZ R67, R198, R5, -R51 ;  /* 0x00000005c6437223 */ /* 0x000fe20000010833 */
[----:B------:R-:W-:-:S01]  /*8050*/  FADD.FTZ R82, R20, R73 ;  /* 0x0000004914527221 */ /* 0x000fc20000010000 */
        /* <DEDUP_REMOVED lines=16> */
[----:B------:R-:W-:-:S02]  /*8160*/  FFMA.FTZ R48, R48, R5, -R51 ;  /* 0x0000000530307223 */ /* 0x000fc40000010833 */
[----:B------:R-:W0:Y:S01]  /*8170*/  MUFU.EX2 R57, R57 ;  /* 0x0000003900397308 */ /* 0x000e220000000800 */
[----:B-1----:R-:W-:-:S07]  /*8180*/  FADD.FTZ R3, R50, R3 ;  /* 0x0000000332037221 */ /* 0x002fce0000010000 */
[----:B------:R-:W1:Y:S01]  /*8190*/  MUFU.EX2 R59, R59 ;  /* 0x0000003b003b7308 */ /* 0x000e620000000800 */
[----:B--2---:R-:W-:-:S01]  /*81a0*/  FADD.FTZ R2, R52, R3 ;  /* 0x0000000334027221 */ /* 0x004fc20000010000 */
[----:B------:R-:W-:Y:S01]  /*81b0*/  FADD.FTZ R3, R21, R82 ;  /* 0x0000005215037221 */ /* 0x000fe20000010000 */
[----:B------:R-:W-:-:S05]  /*81c0*/  FFMA.FTZ R82, R182, R5, -R51 ;  /* 0x00000005b6527223 */ /* 0x000fca0000010833 */
[----:B------:R-:W2:Y:S01]  /*81d0*/  MUFU.EX2 R66, R66 ;  /* 0x0000004200427308 */ /* 0x000ea20000000800 */
[----:B0-----:R-:W-:-:S07]  /*81e0*/  FADD.FTZ R2, R57, R2 ;  /* 0x0000000239027221 */ /* 0x001fce0000010000 */
[----:B------:R-:W0:Y:S01]  /*81f0*/  MUFU.EX2 R61, R61 ;  /* 0x0000003d003d7308 */ /* 0x000e220000000800 */
[----:B-1----:R-:W-:-:S01]  /*8200*/  FADD.FTZ R75, R59, R2 ;  /* 0x000000023b4b7221 */ /* 0x002fc20000010000 */
[----:B------:R-:W-:-:S04]  /*8210*/  FADD.FTZ R2, R24, R3 ;  /* 0x0000000318027221 */ /* 0x000fc80000010000 */
[----:B------:R-:W-:Y:S02]  /*8220*/  FADD.FTZ R3, R25, R2 ;  /* 0x0000000219037221 */ /* 0x000fe40000010000 */
[----:B------:R-:W1:Y:S01]  /*8230*/  MUFU.EX2 R68, R68 ;  /* 0x0000004400447308 */ /* 0x000e620000000800 */
[----:B--2---:R-:W-:-:S01]  /*8240*/  FADD.FTZ R84, R66, R75 ;  /* 0x0000004b42547221 */ /* 0x004fc20000010000 */
[----:B------:R-:W-:-:S04]  /*8250*/  FADD.FTZ R2, R26, R3 ;  /* 0x000000031a027221 */ /* 0x000fc80000010000 */
[----:B------:R-:W-:Y:S02]  /*8260*/  FADD.FTZ R3, R27, R2 ;  /* 0x000000021b037221 */ /* 0x000fe40000010000 */
[----:B------:R-:W2:Y:S01]  /*8270*/  MUFU.EX2 R63, R63 ;  /* 0x0000003f003f7308 */ /* 0x000ea20000000800 */
[----:B0-----:R-:W-:-:S01]  /*8280*/  FADD.FTZ R75, R61, R84 ;  /* 0x000000543d4b7221 */ /* 0x001fc20000010000 */
[----:B------:R-:W-:-:S04]  /*8290*/  FADD.FTZ R2, R32, R3 ;  /* 0x0000000320027221 */ /* 0x000fc80000010000 */
[----:B------:R-:W-:Y:S02]  /*82a0*/  FADD.FTZ R3, R29, R2 ;  /* 0x000000021d037221 */ /* 0x000fe40000010000 */
[----:B------:R-:W0:Y:S01]  /*82b0*/  MUFU.EX2 R70, R70 ;  /* 0x0000004600467308 */ /* 0x000e220000000800 */
[----:B-1----:R-:W-:-:S01]  /*82c0*/  FADD.FTZ R84, R68, R75 ;  /* 0x0000004b44547221 */ /* 0x002fc20000010000 */
[----:B------:R-:W-:-:S04]  /*82d0*/  FADD.FTZ R2, R38, R3 ;  /* 0x0000000326027221 */ /* 0x000fc80000010000 */
[----:B------:R-:W-:Y:S02]  /*82e0*/  FADD.FTZ R3, R31, R2 ;  /* 0x000000021f037221 */ /* 0x000fe40000010000 */
[----:B------:R-:W1:Y:S01]  /*82f0*/  MUFU.EX2 R65, R65 ;  /* 0x0000004100417308 */ /* 0x000e620000000800 */
[----:B--2---:R-:W-:-:S07]  /*8300*/  FADD.FTZ R75, R63, R84 ;  /* 0x000000543f4b7221 */ /* 0x004fce0000010000 */
[----:B------:R-:W2:Y:S01]  /*8310*/  MUFU.EX2 R28, R28 ;  /* 0x0000001c001c7308 */ /* 0x000ea20000000800 */
[----:B0-----:R-:W-:-:S07]  /*8320*/  FADD.FTZ R40, R70, R75 ;  /* 0x0000004b46287221 */ /* 0x001fce0000010000 */
[----:B------:R-:W0:Y:S01]  /*8330*/  MUFU.EX2 R30, R30 ;  /* 0x0000001e001e7308 */ /* 0x000e220000000800 */
[----:B-1----:R-:W-:-:S01]  /*8340*/  FADD.FTZ R75, R65, R40 ;  /* 0x00000028414b7221 */ /* 0x002fc20000010000 */
[----:B------:R-:W-:Y:S01]  /*8350*/  FFMA.FTZ R40, R42, R5, -R51 ;  /* 0x000000052a287223 */ /* 0x000fe20000010833 */
[----:B------:R-:W-:-:S04]  /*8360*/  FADD.FTZ R42, R162, R3 ;  /* 0x00000003a22a7221 */ /* 0x000fc80000010000 */
[----:B------:R-:W-:Y:S01]  /*8370*/  FADD.FTZ R3, R33, R42 ;  /* 0x0000002a21037221 */ /* 0x000fe20000010000 */
[----:B------:R-:W1:Y:S01]  /*8380*/  MUFU.EX2 R67, R67 ;  /* 0x0000004300437308 */ /* 0x000e620000000800 */
[----:B--2---:R-:W-:-:S07]  /*8390*/  FADD.FTZ R75, R28, R75 ;  /* 0x0000004b1c4b7221 */ /* 0x004fce0000010000 */
[----:B------:R-:W2:Y:S01]  /*83a0*/  MUFU.EX2 R9, R196 ;  /* 0x000000c400097308 */ /* 0x000ea20000000800 */
[----:B0-----:R-:W-:-:S01]  /*83b0*/  FADD.FTZ R2, R30, R75 ;  /* 0x0000004b1e027221 */ /* 0x001fc20000010000 */
[-CC-:B------:R-:W-:Y:S01]  /*83c0*/  FFMA.FTZ R75, R156, R5.reuse, -R51.reuse ;  /* 0x000000059c4b7223 */ /* 0x180fe20000010833 */
[----:B------:R-:W-:-:S05]  /*83d0*/  FFMA.FTZ R51, R74, R5, -R51 ;  /* 0x000000054a337223 */ /* 0x000fca0000010833 */
[----:B------:R-:W0:Y:S01]  /*83e0*/  MUFU.EX2 R76, R76 ;  /* 0x0000004c004c7308 */ /* 0x000e220000000800 */
[----:B-1----:R-:W-:-:S07]  /*83f0*/  FADD.FTZ R2, R67, R2 ;  /* 0x0000000243027221 */ /* 0x002fce0000010000 */
[----:B------:R-:W1:Y:S01]  /*8400*/  MUFU.EX2 R34, R34 ;  /* 0x0000002200227308 */ /* 0x000e620000000800 */
[----:B--2---:R-:W-:-:S01]  /*8410*/  FADD.FTZ R79, R9, R2 ;  /* 0x00000002094f7221 */ /* 0x004fc20000010000 */
[----:B------:R-:W-:-:S04]  /*8420*/  FADD.FTZ R2, R154, R3 ;  /* 0x000000039a027221 */ /* 0x000fc80000010000 */
[----:B------:R-:W-:Y:S02]  /*8430*/  FADD.FTZ R3, R35, R2 ;  /* 0x0000000223037221 */ /* 0x000fe40000010000 */
[----:B------:R-:W2:Y:S01]  /*8440*/  MUFU.EX2 R69, R69 ;  /* 0x0000004500457308 */ /* 0x000ea20000000800 */
[----:B0-----:R-:W-:-:S01]  /*8450*/  FADD.FTZ R79, R76, R79 ;  /* 0x0000004f4c4f7221 */ /* 0x001fc20000010000 */
[----:B------:R-:W-:-:S06]  /*8460*/  FADD.FTZ R42, R202, R3 ;  /* 0x00000003ca2a7221 */ /* 0x000fcc0000010000 */
[----:B------:R-:W0:Y:S01]  /*8470*/  MUFU.EX2 R36, R36 ;  /* 0x0000002400247308 */ /* 0x000e220000000800 */
[----:B-1----:R-:W-:-:S01]  /*8480*/  FADD.FTZ R2, R34, R79 ;  /* 0x0000004f22027221 */ /* 0x002fc20000010000 */
[----:B------:R-:W-:-:S04]  /*8490*/  FADD.FTZ R79, R37, R42 ;  /* 0x0000002a254f7221 */ /* 0x000fc80000010000 */
[----:B------:R-:W-:Y:S02]  /*84a0*/  FADD.FTZ R42, R60, R79 ;  /* 0x0000004f3c2a7221 */ /* 0x000fe40000010000 */
[----:B------:R-:W1:Y:S01]  /*84b0*/  MUFU.EX2 R71, R71 ;  /* 0x0000004700477308 */ /* 0x000e620000000800 */
[----:B--2---:R-:W-:-:S07]  /*84c0*/  FADD.FTZ R3, R69, R2 ;  /* 0x0000000245037221 */ /* 0x004fce0000010000 */
[----:B------:R-:W2:Y:S01]  /*84d0*/  MUFU.EX2 R73, R73 ;  /* 0x0000004900497308 */ /* 0x000ea20000000800 */
[----:B0-----:R-:W-:-:S01]  /*84e0*/  FADD.FTZ R2, R36, R3 ;  /* 0x0000000324027221 */ /* 0x001fc20000010000 */
[----:B------:R-:W-:-:S06]  /*84f0*/  FADD.FTZ R3, R39, R42 ;  /* 0x0000002a27037221 */ /* 0x000fcc0000010000 */
        /* <DEDUP_REMOVED lines=11> */
[----:B-1----:R-:W-:-:S07]  /*85b0*/  FADD.FTZ R42, R77, R42 ;  /* 0x0000002a4d2a7221 */ /* 0x002fce0000010000 */
[----:B------:R-:W1:Y:S01]  /*85c0*/  MUFU.EX2 R75, R75 ;  /* 0x0000004b004b7308 */ /* 0x000e620000000800 */
[----:B--2---:R-:W-:-:S01]  /*85d0*/  FADD.FTZ R3, R180, R42 ;  /* 0x0000002ab4037221 */ /* 0x004fc20000010000 */
[----:B------:R-:W-:-:S06]  /*85e0*/  FADD.FTZ R42, R62, R79 ;  /* 0x0000004f3e2a7221 */ /* 0x000fcc0000010000 */
[----:B------:R-:W2:Y:S01]  /*85f0*/  MUFU.EX2 R81, R44 ;  /* 0x0000002c00517308 */ /* 0x000ea20000000800 */
[----:B0-----:R-:W-:-:S01]  /*8600*/  FADD.FTZ R2, R40, R3 ;  /* 0x0000000328027221 */ /* 0x001fc20000010000 */
[----:B------:R-:W-:-:S04]  /*8610*/  FADD.FTZ R3, R45, R42 ;  /* 0x0000002a2d037221 */ /* 0x000fc80000010000 */
[----:B------:R-:W-:Y:S02]  /*8620*/  FADD.FTZ R42, R64, R3 ;  /* 0x00000003402a7221 */ /* 0x000fe40000010000 */
        /* <DEDUP_REMOVED lines=11> */
[----:B0-----:R-:W-:-:S04]  /*86e0*/  FADD.FTZ R42, R54, R3 ;  /* 0x00000003362a7221 */ /* 0x001fc80000010000 */
[----:B------:R-:W-:-:S03]  /*86f0*/  FADD.FTZ R3, R49, R42 ;  /* 0x0000002a31037221 */ /* 0x000fc60000010000 */
[----:B------:R-:W0:Y:S01]  /*8700*/  MUFU.EX2 R8, R8 ;  /* 0x0000000800087308 */ /* 0x000e220000000800 */
[----:B-1----:R-:W-:-:S07]  /*8710*/  FADD.FTZ R2, R83, R2 ;  /* 0x0000000253027221 */ /* 0x002fce0000010000 */
[----:B------:R-:W1:Y:S01]  /*8720*/  MUFU.EX2 R51, R51 ;  /* 0x0000003300337308 */ /* 0x000e620000000800 */
[----:B--2---:R-:W-:-:S01]  /*8730*/  FADD.FTZ R2, R85, R2 ;  /* 0x0000000255027221 */ /* 0x004fc20000010000 */
[----:B0-----:R-:W-:-:S03]  /*8740*/  FADD.FTZ R3, R8, R3 ;  /* 0x0000000308037221 */ /* 0x001fc60000010000 */
[----:B-1----:R-:W-:Y:S01]  /*8750*/  FADD.FTZ R2, R51, R2 ;  /* 0x0000000233027221 */ /* 0x002fe20000010000 */
[----:B------:R-:W-:Y:S06]  /*8760*/  @!P0 BRA `(.L_x_1032) ;  /* 0x0000000000048947 */ /* 0x000fec0003800000 */
[----:B------:R-:W-:Y:S01]  /*8770*/  BPT.TRAP 0x1 ;  /* 0x000000040000795c */ /* 0x000fe20000300000 */
.L_x_1032:
[----:B------:R-:W-:Y:S01]  /*8780*/  ULEA UR6, UR32, UR38, 0x3 ;  /* 0x0000002620067291 */ /* 0x000fe2000f8e183f */
[----:B------:R-:W-:Y:S01]  /*8790*/  ISETP.GT.AND P1, PT, R11, R10, PT ;  /* 0x0000000a0b00720c */ /* 0x000fe20003f24270 */
[----:B------:R-:W-:Y:S01]  /*87a0*/  UMOV UR33, UR37 ;  /* 0x0000002500217c82 */ /* 0x000fe20008000000 */
[----:B------:R-:W-:Y:S01]  /*87b0*/  F2FP.SATFINITE.E4M3.F32.PACK_AB_MERGE_C R15, R20, R15, RZ ;  /* 0x0000000f140f723e */ /* 0x000fe200048070ff */
[----:B------:R-:W-:Y:S01]  /*87c0*/  UIADD3 UR6, UR6, 0x22860, URZ ;  /* 0x0002286006067890 */ /* 0x000fe2000fffe03f */
[----:B------:R-:W-:Y:S01]  /*87d0*/  F2FP.SATFINITE.E4M3.F32.PACK_AB_MERGE_C R25, R26, R25, RZ ;  /* 0x000000191a19723e */ /* 0x000fe200048070ff */
[----:B------:R-:W-:Y:S01]  /*87e0*/  UMOV UR32, UR36 ;  /* 0x0000002400207c82 */ /* 0x000fe20008000000 */
[----:B------:R-:W-:Y:S01]  /*87f0*/  F2FP.SATFINITE.E4M3.F32.PACK_AB_MERGE_C R9, R76, R9, RZ ;  /* 0x000000094c09723e */ /* 0x000fe200048070ff */
[----:B------:R-:W-:Y:S01]  /*8800*/  UPRMT UR6, UR40, 0x654, UR6 ;  /* 0x0000065428067896 */ /* 0x000fe20008000006 */
[----:B------:R-:W-:Y:S01]  /*8810*/  F2FP.SATFINITE.E4M3.F32.PACK_AB_MERGE_C R8, R8, R49, RZ ;  /* 0x000000310808723e */ /* 0x000fe200048070ff */
[-C--:B------:R-:W-:Y:S01]  /*8820*/  FMUL.FTZ R88, R88, R53.reuse ;  /* 0x0000003558587220 */ /* 0x080fe20000410000 */
[----:B------:R-:W-:Y:S01]  /*8830*/  F2FP.SATFINITE.E4M3.F32.PACK_AB_MERGE_C R52, R57, R52, RZ ;  /* 0x000000343934723e */ /* 0x000fe200048070ff */
[----:B------:R-:W-:Y:S01]  /*8840*/  FMUL.FTZ R89, R89, R53 ;  /* 0x0000003559597220 */ /* 0x000fe20000410000 */
[----:B------:R-:W-:Y:S01]  /*8850*/  F2FP.SATFINITE.E4M3.F32.PACK_AB_MERGE_C R61, R68, R61, RZ ;  /* 0x0000003d443d723e */ /* 0x000fe200048070ff */
[----:B------:R-:W-:Y:S01]  /*8860*/  FMUL.FTZ R92, R92, R53 ;  /* 0x000000355c5c7220 */ /* 0x000fe20000410000 */
[----:B------:R-:W-:Y:S01]  /*8870*/  F2FP.SATFINITE.E4M3.F32.PACK_AB_MERGE_C R29, R38, R29, RZ ;  /* 0x0000001d261d723e */ /* 0x000fe200048070ff */
[----:B------:R-:W-:Y:S01]  /*8880*/  FMUL.FTZ R93, R93, R53 ;  /* 0x000000355d5d7220 */ /* 0x000fe20000410000 */
[----:B------:R-:W-:Y:S01]  /*8890*/  F2FP.SATFINITE.E4M3.F32.PACK_AB_MERGE_C R28, R28, R65, RZ ;  /* 0x000000411c1c723e */ /* 0x000fe200048070ff */
[----:B------:R-:W-:Y:S01]  /*88a0*/  SYNCS.ARRIVE.TRANS64.RED.A1T0 RZ, [UR6], RZ ;  /* 0x000000ffffff79a7 */ /* 0x000fe20008100406 */
[----:B------:R-:W-:Y:S01]  /*88b0*/  F2FP.SATFINITE.E4M3.F32.PACK_AB_MERGE_C R33, R154, R33, RZ ;  /* 0x000000219a21723e */ /* 0x000fe200048070ff */
[----:B------:R-:W-:Y:S01]  /*88c0*/  FMUL.FTZ R96, R96, R53 ;  /* 0x0000003560607220 */ /* 0x000fe20000410000 */
        /* <DEDUP_REMOVED lines=14> */
[----:B------:R-:W-:Y:S01]  /*89b0*/  F2FP.SATFINITE.E4M3.F32.PACK_AB_MERGE_C R163, R67, R30, R9 ;  /* 0x0000001e43a3723e */ /* 0x000fe20004807009 */
[----:B------:R-:W-:Y:S01]  /*89c0*/  FMUL.FTZ R112, R112, R53 ;  /* 0x0000003570707220 */ /* 0x000fe20000410000 */
[----:B------:R-:W-:Y:S01]  /*89d0*/  F2FP.SATFINITE.E4M3.F32.PACK_AB_MERGE_C R154, R54, R47, R8 ;  /* 0x0000002f369a723e */ /* 0x000fe20004807008 */
[-C--:B------:R-:W-:Y:S01]  /*89e0*/  FMUL.FTZ R113, R113, R53.reuse ;  /* 0x0000003571717220 */ /* 0x080fe20000410000 */
[----:B------:R-:W-:Y:S01]  /*89f0*/  F2FP.SATFINITE.E4M3.F32.PACK_AB_MERGE_C R164, R13, R14, R15 ;  /* 0x0000000e0da4723e */ /* 0x000fe2000480700f */
[----:B------:R-:W-:Y:S01]  /*8a00*/  FMUL.FTZ R116, R116, R53 ;  /* 0x0000003574747220 */ /* 0x000fe20000410000 */
        /* <DEDUP_REMOVED lines=62> */
[----:B------:R-:W-:-:S02]  /*8df0*/  VIADD R11, R11, 0xffffffff ;  /* 0xffffffff0b0b7836 */ /* 0x000fc40000000000 */
[----:B------:R-:W-:Y:S02]  /*8e00*/  IMAD.MOV.U32 R9, RZ, RZ, R12 ;  /* 0x000000ffff097224 */ /* 0x000fe400078e000c */
[----:B------:R-:W-:Y:S01]  /*8e10*/  IMAD.MOV.U32 R8, RZ, RZ, R4 ;  /* 0x000000ffff087224 */ /* 0x000fe200078e0004 */
[----:B------:R-:W-:Y:S06]  /*8e20*/  @P1 BRA `(.L_x_1033) ;  /* 0xffffffc800201947 */ /* 0x000fec000383ffff */
.L_x_1014:
[----:B------:R-:W-:Y:S01]  /*8e30*/  UISETP.NE.AND UP1, UPT, UR46, URZ, UPT ;  /* 0x0000003f2e00728c */ /* 0x000fe2000bf25270 */
[----:B------:R-:W-:Y:S01]  /*8e40*/  IADD3 R7, -R7, 0x1, RZ ;  /* 0x0000000107077810 */ /* 0x000fe20007ffe1ff */
[----:B------:R-:W-:Y:S02]  /*8e50*/  UISETP.NE.AND UP0, UPT, UR45, URZ, UPT ;  /* 0x0000003f2d00728c */ /* 0x000fe4000bf05270 */
[----:B------:R-:W-:Y:S02]  /*8e60*/  UIADD3 UR10, UR42, 0x7f, URZ ;  /* 0x0000007f2a0a7890 */ /* 0x000fe4000fffe03f */
[----:B------:R-:W-:Y:S02]  /*8e70*/  IMAD R6, R6, UR41, R7 ;  /* 0x0000002906067c24 */ /* 0x000fe4000f8e0207 */
[----:B------:R-:W-:-:S03]  /*8e80*/  PLOP3.LUT P1, PT, PT, PT, UP0, 0x40, 0x0 ;  /* 0x000000000000781c */ /* 0x000fc60003f2e808 */
[----:B------:R-:W-:Y:S01]  /*8e90*/  @UP1 ULDC UR6, c[0x0][0x44c] ;  /* 0x0001130000061ab9 */ /* 0x000fe20000000800 */
[----:B------:R-:W-:Y:S01]  /*8ea0*/  @UP1 ULDC UR11, c[0x0][0x450] ;  /* 0x00011400000b1ab9 */ /* 0x000fe20000000800 */
[----:B------:R-:W-:-:S04]  /*8eb0*/  UIMAD.WIDE.U32 UR6, UR10, UR6, URZ ;  /* 0x000000060a0672a5 */ /* 0x000fc8000f8e003f */
[----:B------:R-:W-:-:S06]  /*8ec0*/  @UP1 USHF.R.U32.HI UR10, URZ, UR11, UR7 ;  /* 0x0000000b3f0a1299 */ /* 0x000fcc0008011607 */
[----:B------:R-:W-:-:S04]  /*8ed0*/  VIADD R6, R6, UR10 ;  /* 0x0000000a06067c36 */ /* 0x000fc80008000000 */
[----:B------:R-:W-:Y:S01]  /*8ee0*/  VIADD R7, R6, -UR30 ;  /* 0x8000001e06077c36 */ /* 0x000fe20008000000 */
[----:B------:R-:W-:Y:S06]  /*8ef0*/  @P1 BRA `(.L_x_1034) ;  /* 0x0000000000441947 */ /* 0x000fec0003800000 */
[----:B------:R-:W-:-:S13]  /*8f00*/  ISETP.GT.AND P1, PT, R6, -0x1, PT ;  /* 0xffffffff0600780c */ /* 0x000fda0003f24270 */
[----:B------:R-:W-:Y:S05]  /*8f10*/  @P1 BRA `(.L_x_1035) ;  /* 0x0000000000201947 */ /* 0x000fea0003800000 */
[----:B------:R-:W0:Y:S01]  /*8f20*/  LDC R13, c[0x0][0x9e4] ;  /* 0x00027900ff0d7b82 */ /* 0x000e220000000800 */
[----:B------:R-:W-:Y:S02]  /*8f30*/  LOP3.LUT R9, RZ, R6, RZ, 0x33, !PT ;  /* 0x00000006ff097212 */ /* 0x000fe400078e33ff */
[----:B0-----:R-:W-:-:S13]  /*8f40*/  ISETP.NE.AND P1, PT, R13, 0x1, PT ;  /* 0x000000010d00780c */ /* 0x001fda0003f25270 */
[----:B------:R-:W0:Y:S02]  /*8f50*/  @P1 LDC.64 R14, c[0x0][0x9e8] ;  /* 0x00027a00ff0e1b82 */ /* 0x000e240000000a00 */
[----:B0-----:R-:W-:-:S05]  /*8f60*/  @P1 IMAD.HI.U32 R6, R9, R14, RZ ;  /* 0x0000000e09061227 */ /* 0x001fca00078e00ff */
[----:B------:R-:W-:-:S04]  /*8f70*/  @P1 SHF.R.U32.HI R9, RZ, R15, R6 ;  /* 0x0000000fff091219 */ /* 0x000fc80000011606 */
[----:B------:R-:W-:Y:S01]  /*8f80*/  LOP3.LUT R6, RZ, R9, RZ, 0x33, !PT ;  /* 0x00000009ff067212 */ /* 0x000fe200078e33ff */
[----:B------:R-:W-:Y:S06]  /*8f90*/  BRA `(.L_x_1036) ;  /* 0x0000000000147947 */ /* 0x000fec0003800000 */
.L_x_1035:
[----:B------:R-:W0:Y:S02]  /*8fa0*/  LDC R13, c[0x0][0x9e4] ;  /* 0x00027900ff0d7b82 */ /* 0x000e240000000800 */
[----:B0-----:R-:W-:-:S13]  /*8fb0*/  ISETP.NE.AND P1, PT, R13, 0x1, PT ;  /* 0x000000010d00780c */ /* 0x001fda0003f25270 */
[----:B------:R-:W0:Y:S02]  /*8fc0*/  @P1 LDC.64 R8, c[0x0][0x9e8] ;  /* 0x00027a00ff081b82 */ /* 0x000e240000000a00 */
[----:B0-----:R-:W-:-:S05]  /*8fd0*/  @P1 IMAD.HI.U32 R8, R6, R8, RZ ;  /* 0x0000000806081227 */ /* 0x001fca00078e00ff */
[----:B------:R-:W-:-:S07]  /*8fe0*/  @P1 SHF.R.U32.HI R6, RZ, R9, R8 ;  /* 0x00000009ff061219 */ /* 0x000fce0000011608 */
.L_x_1036:
[----:B------:R-:W-:-:S05]  /*8ff0*/  IMAD R6, R6, R13, RZ ;  /* 0x0000000d06067224 */ /* 0x000fca00078e02ff */
[----:B------:R-:W-:-:S07]  /*9000*/  VIMNMX R7, R7, R6, !PT ;  /* 0x0000000607077248 */ /* 0x000fce0007fe0100 */
.L_x_1034:
[----:B------:R-:W-:-:S05]  /*9010*/  VIADD R7, R7, 0x7f ;  /* 0x0000007f07077836 */ /* 0x000fca0000000000 */
[----:B------:R-:W-:-:S04]  /*9020*/  SHF.R.S32.HI R6, RZ, 0x1f, R7 ;  /* 0x0000001fff067819 */ /* 0x000fc80000011407 */
[----:B------:R-:W-:-:S04]  /*9030*/  LEA.HI R6, R6, R7, RZ, 0x7 ;  /* 0x0000000706067211 */ /* 0x000fc800078f38ff */
[----:B------:R-:W-:-:S04]  /*9040*/  SHF.R.S32.HI R7, RZ, 0x7, R6 ;  /* 0x00000007ff077819 */ /* 0x000fc80000011406 */
[----:B------:R-:W-:-:S04]  /*9050*/  VIMNMX R6, R22, R7, !PT ;  /* 0x0000000716067248 */ /* 0x000fc80007fe0100 */
[----:B------:R-:W-:-:S13]  /*9060*/  ISETP.GE.AND P1, PT, R11, R6, PT ;  /* 0x000000060b00720c */ /* 0x000fda0003f26270 */
[----:B------:R-:W-:Y:S05]  /*9070*/  @!P1 BRA `(.L_x_1037) ;  /* 0x0000002400a89947 */ /* 0x000fea0003800000 */
[----:B------:R-:W-:Y:S01]  /*9080*/  IMAD.MOV.U32 R9, RZ, RZ, R12 ;  /* 0x000000ffff097224 */ /* 0x000fe200078e000c */
[----:B------:R-:W-:Y:S01]  /*9090*/  UMOV UR30, UR37 ;  /* 0x00000025001e7c82 */ /* 0x000fe20008000000 */
[----:B------:R-:W-:Y:S01]  /*90a0*/  IMAD.MOV.U32 R7, RZ, RZ, R4 ;  /* 0x000000ffff077224 */ /* 0x000fe200078e0004 */
[----:B------:R-:W-:-:S06]  /*90b0*/  UMOV UR29, UR36 ;  /* 0x00000024001d7c82 */ /* 0x000fcc0008000000 */
.L_x_1048:
[----:B------:R-:W-:Y:S01]  /*90c0*/  ISETP.NE.AND P2, PT, RZ, UR39, PT ;  /* 0x00000027ff007c0c */ /* 0x000fe2000bf45270 */
[----:B------:R-:W-:-:S04]  /*90d0*/  UISETP.NE.AND UP0, UPT, UR29, 0x1, UPT ;  /* 0x000000011d00788c */ /* 0x000fc8000bf05270 */
[----:B------:R-:W-:-:S04]  /*90e0*/  USEL UR37, URZ, 0x1, UP0 ;  /* 0x000000013f257887 */ /* 0x000fc80008000000 */
[----:B------:R-:W-:-:S04]  /*90f0*/  ULOP3.LUT UR37, UR30, UR37, URZ, 0x3c, !UPT ;  /* 0x000000251e257292 */ /* 0x000fc8000f8e3c3f */
[----:B------:R-:W-:Y:S08]  /*9100*/  @P2 BRA `(.L_x_1038) ;  /* 0x0000000000382947 */ /* 0x000ff00003800000 */
[----:B------:R-:W-:Y:S05]  /*9110*/  @!P0 BRA `(.L_x_1039) ;  /* 0x0000000000048947 */ /* 0x000fea0003800000 */
[----:B------:R-:W-:Y:S01]  /*9120*/  BPT.TRAP 0x1 ;  /* 0x000000040000795c */ /* 0x000fe20000300000 */
.L_x_1039:
        /* <DEDUP_REMOVED lines=9> */
.L_x_1040:
[----:B-1----:R-:W-:Y:S05]  /*91c0*/  @P1 BRA `(.L_x_1038) ;  /* 0x0000000000081947 */ /* 0x002fea0003800000 */
[----:B------:R-:W1:Y:S02]  /*91d0*/  SYNCS.PHASECHK.TRANS64.TRYWAIT P1, [UR6+0x22830], R4 ;  /* 0x02283004ff0075a7 */ /* 0x000e640008020146 */
[----:B-1----:R-:W-:Y:S05]  /*91e0*/  @!P1 BRA `(.L_x_1041) ;  /* 0x000000d400f89947 */ /* 0x002fea0003800000 */
.L_x_1038:
        /* <DEDUP_REMOVED lines=40> */
.L_x_1043:
[----:B------:R-:W-:Y:S01]  /*9470*/  ULEA UR6, UR29, UR38, 0x3 ;  /* 0x000000261d067291 */ /* 0x000fe2000f8e183f */
[----:B------:R-:W-:-:S05]  /*9480*/  IMAD.U32 R4, RZ, RZ, UR30 ;  /* 0x0000001eff047e24 */ /* 0x000fca000f8e00ff */
[----:B------:R-:W-:-:S04]  /*9490*/  SHF.L.U32 R4, R4, 0x1f, RZ ;  /* 0x0000001f04047819 */ /* 0x000fc800000006ff */
[----:B------:R0:W1:Y:S01]  /*94a0*/  SYNCS.PHASECHK.TRANS64.TRYWAIT P1, [UR6+0x22850], R4 ;  /* 0x02285004ff0075a7 */ /* 0x0000620008020146 */
[----:B------:R-:W-:Y:S05]  /*94b0*/  @!P0 BRA `(.L_x_1044) ;  /* 0x0000000000048947 */ /* 0x000fea0003800000 */
[----:B------:R-:W-:Y:S01]  /*94c0*/  BPT.TRAP 0x1 ;  /* 0x000000040000795c */ /* 0x000fe20000300000 */
.L_x_1044:
[----:B-1----:R-:W-:Y:S05]  /*94d0*/  @P1 BRA `(.L_x_1042) ;  /* 0x0000000000081947 */ /* 0x002fea0003800000 */
[----:B------:R-:W1:Y:S02]  /*94e0*/  SYNCS.PHASECHK.TRANS64.TRYWAIT P1, [UR6+0x22850], R4 ;  /* 0x02285004ff0075a7 */ /* 0x000e640008020146 */
[----:B-1----:R-:W-:Y:S05]  /*94f0*/  @!P1 BRA `(.L_x_1045) ;  /* 0x000000d4004c9947 */ /* 0x002fea0003800000 */
.L_x_1042:
        /* <DEDUP_REMOVED lines=31> */
.L_x_1046:
        /* <DEDUP_REMOVED lines=39> */
[----:B---3--:R-:W-:Y:S01]  /*9960*/  FMNMX.FTZ R5, R154, R5, !PT ;  /* 0x000000059a057209 */ /* 0x008fe20007810000 */
        /* <DEDUP_REMOVED lines=41> */
[----:B------:R-:W-:Y:S01]  /*9c00*/  FMUL.FTZ R84, R0, R87 ;  /* 0x0000005700547220 */ /* 0x000fe20000410000 */
[----:B------:R-:W-:-:S04]  /*9c10*/  ULEA UR6, UR36, UR38, 0x3 ;  /* 0x0000002624067291 */ /* 0x000fc8000f8e183f */
[----:B------:R-:W2:Y:S01]  /*9c20*/  MUFU.TANH R162, R162 ;  /* 0x000000a200a27308 */ /* 0x000ea20000002400 */
[----:B---3--:R-:W-:Y:S01]  /*9c30*/  FMNMX.FTZ R5, R160, R5, !PT ;  /* 0x00000005a0057209 */ /* 0x008fe20007810000 */
[----:B------:R-:W-:-:S04]  /*9c40*/  UIADD3 UR6, UR6, 0x22840, URZ ;  /* 0x0002284006067890 */ /* 0x000fc8000fffe03f */
[----:B------:R-:W-:Y:S02]  /*9c50*/  UPRMT UR6, UR40, 0x654, UR6 ;  /* 0x0000065428067896 */ /* 0x000fe40008000006 */
[----:B------:R-:W3:Y:S01]  /*9c60*/  MUFU.TANH R26, R26 ;  /* 0x0000001a001a7308 */ /* 0x000ee20000002400 */
[----:B-1----:R-:W-:-:S06]  /*9c70*/  FMNMX.FTZ R13, R24, R13, !PT ;  /* 0x0000000d180d7209 */ /* 0x002fcc0007810000 */
[----:B------:R-:W-:Y:S01]  /*9c80*/  SYNCS.ARRIVE.TRANS64.RED.A1T0 RZ, [UR6], RZ ;  /* 0x000000ffffff79a7 */ /* 0x000fe20008100406 */
[----:B------:R-:W1:Y:S01]  /*9c90*/  MUFU.TANH R164, R164 ;  /* 0x000000a400a47308 */ /* 0x000e620000002400 */
[----:B--2---:R-:W-:-:S07]  /*9ca0*/  FMNMX.FTZ R5, R162, R5, !PT ;  /* 0x00000005a2057209 */ /* 0x004fce0007810000 */
[----:B------:R-:W2:Y:S01]  /*9cb0*/  MUFU.TANH R28, R28 ;  /* 0x0000001c001c7308 */ /* 0x000ea20000002400 */
[----:B---3--:R-:W-:-:S07]  /*9cc0*/  FMNMX.FTZ R13, R26, R13, !PT ;  /* 0x0000000d1a0d7209 */ /* 0x008fce0007810000 */
[----:B------:R-:W3:Y:S01]  /*9cd0*/  MUFU.TANH R166, R166 ;  /* 0x000000a600a67308 */ /* 0x000ee20000002400 */
[----:B-1----:R-:W-:-:S07]  /*9ce0*/  FMNMX.FTZ R5, R164, R5, !PT ;  /* 0x00000005a4057209 */ /* 0x002fce0007810000 */
        /* <DEDUP_REMOVED lines=97> */
[----:B--2---:R-:W-:Y:S02]  /*a300*/  FMNMX.FTZ R13, R82, R13, !PT ;  /* 0x0000000d520d7209 */ /* 0x004fe40007810000 */
[----:B---3--:R-:W-:Y:S02]  /*a310*/  FMNMX.FTZ R15, R220, R5, !PT ;  /* 0x00000005dc0f7209 */ /* 0x008fe40007810000 */
[----:B------:R-:W2:Y:S03]  /*a320*/  LDC R5, c[0x0][0x988] ;  /* 0x00026200ff057b82 */ /* 0x000ea60000000800 */
[----:B0-----:R-:W0:Y:S01]  /*a330*/  SHFL.BFLY PT, R4, R15, 0x2, 0x1f ;  /* 0x0c401f000f047f89 */ /* 0x001e2200000e0000 */
[----:B-1----:R-:W-:-:S05]  /*a340*/  FMNMX.FTZ R13, R84, R13, !PT ;  /* 0x0000000d540d7209 */ /* 0x002fca0007810000 */
[----:B------:R-:W1:Y:S01]  /*a350*/  SHFL.BFLY PT, R12, R13, 0x2, 0x1f ;  /* 0x0c401f000d0c7f89 */ /* 0x000e6200000e0000 */
[----:B0-----:R-:W-:-:S05]  /*a360*/  FMNMX.FTZ R21, R15, R4, !PT ;  /* 0x000000040f157209 */ /* 0x001fca0007810000 */
[----:B------:R-:W0:Y:S01]  /*a370*/  SHFL.BFLY PT, R4, R21, 0x1, 0x1f ;  /* 0x0c201f0015047f89 */ /* 0x000e2200000e0000 */
[----:B-1----:R-:W-:-:S05]  /*a380*/  FMNMX.FTZ R25, R13, R12, !PT ;  /* 0x0000000c0d197209 */ /* 0x002fca0007810000 */
[----:B------:R-:W1:Y:S01]  /*a390*/  SHFL.BFLY PT, R12, R25, 0x1, 0x1f ;  /* 0x0c201f00190c7f89 */ /* 0x000e6200000e0000 */
[----:B0-----:R-:W-:-:S05]  /*a3a0*/  FMNMX.FTZ R4, R21, R4, !PT ;  /* 0x0000000415047209 */ /* 0x001fca0007810000 */
[C---:B--2---:R-:W-:Y:S01]  /*a3b0*/  FFMA.FTZ R49, R4.reuse, R5, -8 ;  /* 0xc100000004317423 */ /* 0x044fe20000010005 */
[----:B------:R-:W-:-:S01]  /*a3c0*/  FADD.FTZ R86, -R4, R7 ;  /* 0x0000000704567221 */ /* 0x000fc20000010100 */
[----:B-1----:R-:W-:Y:S02]  /*a3d0*/  FMNMX.FTZ R12, R25, R12, !PT ;  /* 0x0000000c190c7209 */ /* 0x002fe40007810000 */
[----:B------:R-:W-:-:S01]  /*a3e0*/  FFMA.FTZ R13, R156, R5, -R49 ;  /* 0x000000059c0d7223 */ /* 0x000fc20000010831 */
[-CC-:B------:R-:W-:Y:S01]  /*a3f0*/  FFMA.FTZ R15, R160, R5.reuse, -R49.reuse ;  /* 0x00000005a00f7223 */ /* 0x180fe20000010831 */
[----:B------:R-:W-:-:S01]  /*a400*/  FFMA.FTZ R156, R162, R5, -R49 ;  /* 0x00000005a29c7223 */ /* 0x000fc20000010831 */
[----:B------:R-:W-:Y:S01]  /*a410*/  FFMA.FTZ R21, R164, R5, -R49 ;  /* 0x00000005a4157223 */ /* 0x000fe20000010831 */
[----:B------:R-:W-:-:S01]  /*a420*/  FADD.FTZ R222, -R12, R9 ;  /* 0x000000090cde7221 */ /* 0x000fc20000010100 */
[-CC-:B------:R-:W-:Y:S01]  /*a430*/  FFMA.FTZ R9, R152, R5.reuse, -R49.reuse ;  /* 0x0000000598097223 */ /* 0x180fe20000010831 */
[----:B------:R-:W-:-:S01]  /*a440*/  FFMA.FTZ R152, R154, R5, -R49 ;  /* 0x000000059a987223 */ /* 0x000fc20000010831 */
        /* <DEDUP_REMOVED lines=26> */
[-C--:B------:R-:W-:Y:S01]  /*a5f0*/  FFMA.FTZ R49, R12, R5.reuse, -8 ;  /* 0xc10000000c317423 */ /* 0x080fe20000010005 */
[-C--:B------:R-:W-:Y:S01]  /*a600*/  FMUL.FTZ R86, R86, R5.reuse ;  /* 0x0000000556567220 */ /* 0x080fe20000410000 */
[-C--:B------:R-:W-:Y:S01]  /*a610*/  FMUL.FTZ R7, R222, R5.reuse ;  /* 0x00000005de077220 */ /* 0x080fe20000410000 */
[----:B------:R-:W-:Y:S01]  /*a620*/  MUFU.EX2 R9, R9 ;  /* 0x0000000900097308 */ /* 0x000fe20000000800 */
[----:B------:R-:W-:-:S01]  /*a630*/  FFMA.FTZ R8, R8, R5, -R49 ;  /* 0x0000000508087223 */ /* 0x000fc20000010831 */
[-CC-:B------:R-:W-:Y:S01]  /*a640*/  FFMA.FTZ R51, R10, R5.reuse, -R49.reuse ;  /* 0x000000050a337223 */ /* 0x180fe20000010831 */
[----:B------:R-:W-:-:S01]  /*a650*/  FFMA.FTZ R10, R14, R5, -R49 ;  /* 0x000000050e0a7223 */ /* 0x000fc20000010831 */
[-CC-:B------:R-:W-:Y:S01]  /*a660*/  FFMA.FTZ R53, R20, R5.reuse, -R49.reuse ;  /* 0x0000000514357223 */ /* 0x180fe20000010831 */
[----:B------:R-:W-:-:S01]  /*a670*/  FFMA.FTZ R14, R24, R5, -R49 ;  /* 0x00000005180e7223 */ /* 0x000fc20000010831 */
[-CC-:B------:R-:W-:Y:S01]  /*a680*/  FFMA.FTZ R55, R26, R5.reuse, -R49.reuse ;  /* 0x000000051a377223 */ /* 0x180fe20000010831 */
[----:B------:R-:W-:-:S01]  /*a690*/  FFMA.FTZ R20, R28, R5, -R49 ;  /* 0x000000051c147223 */ /* 0x000fc20000010831 */
        /* <DEDUP_REMOVED lines=16> */
[----:B------:R-:W1:Y:S01]  /*a7a0*/  MUFU.EX2 R8, R8 ;  /* 0x0000000800087308 */ /* 0x000e620000000800 */
[----:B0-----:R-:W-:-:S01]  /*a7b0*/  FFMA.FTZ R3, R86, R3, R9 ;  /* 0x0000000356037223 */ /* 0x001fc20000010009 */
[-CC-:B------:R-:W-:Y:S01]  /*a7c0*/  FFMA.FTZ R62, R62, R5.reuse, -R49.reuse ;  /* 0x000000053e3e7223 */ /* 0x180fe20000010831 */
[----:B------:R-:W-:-:S01]  /*a7d0*/  FFMA.FTZ R68, R68, R5, -R49 ;  /* 0x0000000544447223 */ /* 0x000fc20000010831 */
[-CC-:B------:R-:W-:Y:S01]  /*a7e0*/  FFMA.FTZ R70, R70, R5.reuse, -R49.reuse ;  /* 0x0000000546467223 */ /* 0x180fe20000010831 */
[----:B------:R-:W-:-:S01]  /*a7f0*/  FFMA.FTZ R76, R76, R5, -R49 ;  /* 0x000000054c4c7223 */ /* 0x000fc20000010831 */
[-CC-:B------:R-:W-:Y:S01]  /*a800*/  FFMA.FTZ R78, R78, R5.reuse, -R49.reuse ;  /* 0x000000054e4e7223 */ /* 0x180fe20000010831 */
[----:B------:R-:W-:-:S01]  /*a810*/  FFMA.FTZ R82, R82, R5, -R49 ;  /* 0x0000000552527223 */ /* 0x000fc20000010831 */
[----:B------:R-:W0:Y:S08]  /*a820*/  MUFU.EX2 R152, R152 ;  /* 0x0000009800987308 */ /* 0x000e300000000800 */
[----:B------:R-:W2:Y:S01]  /*a830*/  MUFU.EX2 R51, R51 ;  /* 0x0000003300337308 */ /* 0x000ea20000000800 */
[----:B-1----:R-:W-:-:S07]  /*a840*/  FFMA.FTZ R2, R7, R2, R8 ;  /* 0x0000000207027223 */ /* 0x002fce0000010008 */
[----:B------:R-:W1:Y:S01]  /*a850*/  MUFU.EX2 R13, R13 ;  /* 0x0000000d000d7308 */ /* 0x000e620000000800 */
[----:B0-----:R-:W-:-:S07]  /*a860*/  FADD.FTZ R36, R152, R3 ;  /* 0x0000000398247221 */ /* 0x001fce0000010000 */
[----:B------:R-:W0:Y:S01]  /*a870*/  MUFU.EX2 R10, R10 ;  /* 0x0000000a000a7308 */ /* 0x000e220000000800 */
[----:B--2---:R-:W-:-:S07]  /*a880*/  FADD.FTZ R3, R51, R2 ;  /* 0x0000000233037221 */ /* 0x004fce0000010000 */
[----:B------:R-:W2:Y:S01]  /*a890*/  MUFU.EX2 R154, R154 ;  /* 0x0000009a009a7308 */ /* 0x000ea20000000800 */
[----:B-1----:R-:W-:-:S01]  /*a8a0*/  FADD.FTZ R71, R13, R36 ;  /* 0x000000240d477221 */ /* 0x002fc20000010000 */
[----:B------:R-:W-:-:S06]  /*a8b0*/  FFMA.FTZ R36, R56, R5, -R49 ;  /* 0x0000000538247223 */ /* 0x000fcc0000010831 */
        /* <DEDUP_REMOVED lines=33> */
[----:B------:R-:W-:-:S06]  /*aad0*/  FFMA.FTZ R38, R64, R5, -R49 ;  /* 0x0000000540267223 */ /* 0x000fcc0000010831 */
        /* <DEDUP_REMOVED lines=12> */
[-CC-:B------:R-:W-:Y:S01]  /*aba0*/  FFMA.FTZ R73, R66, R5.reuse, -R49.reuse ;  /* 0x0000000542497223 */ /* 0x180fe20000010831 */
[----:B------:R-:W-:-:S05]  /*abb0*/  FFMA.FTZ R49, R84, R5, -R49 ;  /* 0x0000000554317223 */ /* 0x000fca0000010831 */
        /* <DEDUP_REMOVED lines=70> */
[----:B0-----:R-:W-:-:S03]  /*b020*/  FADD.FTZ R3, R188, R3 ;  /* 0x00000003bc037221 */ /* 0x001fc60000010000 */
[----:B--2---:R-:W-:Y:S01]  /*b030*/  FADD.FTZ R2, R49, R2 ;  /* 0x0000000231027221 */ /* 0x004fe20000010000 */
[----:B------:R-:W-:Y:S06]  /*b040*/  @!P0 BRA `(.L_x_1047) ;  /* 0x0000000000048947 */ /* 0x000fec0003800000 */
[----:B------:R-:W-:Y:S01]  /*b050*/  BPT.TRAP 0x1 ;  /* 0x000000040000795c */ /* 0x000fe20000300000 */
.L_x_1047:
        /* <DEDUP_REMOVED lines=9> */
[----:B------:R-:W-:Y:S01]  /*b0f0*/  F2FP.SATFINITE.E4M3.F32.PACK_AB_MERGE_C R13, R152, R9, R13 ;  /* 0x00000009980d723e */ /* 0x000fe2000480700d */
        /* <DEDUP_REMOVED lines=71> */
[-C--:B------:R-:W-:Y:S01]  /*b570*/  FMUL.FTZ R109, R109, R86.reuse ;  /* 0x000000566d6d7220 */ /* 0x080fe20000410000 */
        /* <DEDUP_REMOVED lines=23> */
[----:B------:R-:W-:Y:S02]  /*b6f0*/  IMAD.MOV.U32 R7, RZ, RZ, R4 ;  /* 0x000000ffff077224 */ /* 0x000fe400078e0004 */
[----:B------:R-:W-:Y:S01]  /*b700*/  IMAD.MOV.U32 R164, RZ, RZ, R13 ;  /* 0x000000ffffa47224 */ /* 0x000fe200078e000d */
[----:B------:R-:W-:Y:S06]  /*b710*/  @P1 BRA `(.L_x_1048) ;  /* 0xffffffd800681947 */ /* 0x000fec000383ffff */
.L_x_1037:
[----:B------:R-:W-:-:S13]  /*b720*/  ISETP.GE.AND P1, PT, R11, R22, PT ;  /* 0x000000160b00720c */ /* 0x000fda0003f26270 */
[----:B------:R-:W-:Y:S05]  /*b730*/  @!P1 BRA `(.L_x_1049) ;  /* 0x0000003400ec9947 */ /* 0x000fea0003800000 */
[----:B------:R-:W-:Y:S01]  /*b740*/  IMAD.MOV.U32 R7, RZ, RZ, R12 ;  /* 0x000000ffff077224 */ /* 0x000fe200078e000c */
[----:B------:R-:W-:Y:S01]  /*b750*/  UMOV UR34, UR37 ;  /* 0x0000002500227c82 */ /* 0x000fe20008000000 */
[----:B------:R-:W-:Y:S01]  /*b760*/  IMAD.MOV.U32 R6, RZ, RZ, R4 ;  /* 0x000000ffff067224 */ /* 0x000fe200078e0004 */
[----:B------:R-:W-:Y:S01]  /*b770*/  UMOV UR33, UR36 ;  /* 0x0000002400217c82 */ /* 0x000fe20008000000 */
[----:B------:R-:W-:Y:S01]  /*b780*/  ULDC UR29, c[0x0][0x9e4] ;  /* 0x00027900001d7ab9 */ /* 0x000fe20000000800 */
[----:B------:R-:W-:Y:S01]  /*b790*/  ULDC UR32, c[0x0][0x9dc] ;  /* 0x0002770000207ab9 */ /* 0x000fe20000000800 */
[----:B------:R-:W-:Y:S01]  /*b7a0*/  ULDC UR31, c[0x0][0x288] ;  /* 0x0000a200001f7ab9 */ /* 0x000fe20000000800 */
[----:B------:R-:W-:-:S05]  /*b7b0*/  ULDC UR30, c[0x0][0x9e0] ;  /* 0x00027800001e7ab9 */ /* 0x000fca0000000800 */
.L_x_1068:
[----:B------:R-:W-:Y:S01]  /*b7c0*/  UIADD3 UR36, UR33, 0x1, URZ ;  /* 0x0000000121247890 */ /* 0x000fe2000fffe03f */
[----:B------:R-:W-:-:S03]  /*b7d0*/  ISETP.NE.AND P2, PT, RZ, UR39, PT ;  /* 0x00000027ff007c0c */ /* 0x000fc6000bf45270 */
[----:B------:R-:W-:-:S04]  /*b7e0*/  UISETP.NE.AND UP0, UPT, UR36, 0x2, UPT ;  /* 0x000000022400788c */ /* 0x000fc8000bf05270 */
[----:B------:R-:W-:Y:S02]  /*b7f0*/  USEL UR37, URZ, 0x1, UP0 ;  /* 0x000000013f257887 */ /* 0x000fe40008000000 */
[----:B------:R-:W-:Y:S02]  /*b800*/  USEL UR36, UR36, URZ, UP0 ;  /* 0x0000003f24247287 */ /* 0x000fe40008000000 */
[----:B------:R-:W-:Y:S02]  /*b810*/  ULOP3.LUT UR37, UR34, UR37, URZ, 0x3c, !UPT ;  /* 0x0000002522257292 */ /* 0x000fe4000f8e3c3f */
[----:B------:R-:W-:Y:S10]  /*b820*/  @P2 BRA `(.L_x_1050) ;  /* 0x00000000002c2947 */ /* 0x000ff40003800000 */
[----:B------:R-:W-:Y:S05]  /*b830*/  @!P0 BRA `(.L_x_1051) ;  /* 0x0000000000048947 */ /* 0x000fea0003800000 */
[----:B------:R-:W-:Y:S01]  /*b840*/  BPT.TRAP 0x1 ;  /* 0x000000040000795c */ /* 0x000fe20000300000 */
.L_x_1051:
[----:B------:R-:W-:Y:S01]  /*b850*/  ULEA UR6, UR36, UR38, 0x3 ;  /* 0x0000002624067291 */ /* 0x000fe2000f8e183f */
[----:B------:R-:W-:-:S05]  /*b860*/  IMAD.U32 R4, RZ, RZ, UR37 ;  /* 0x00000025ff047e24 */ /* 0x000fca000f8e00ff */
[----:B------:R-:W-:-:S04]  /*b870*/  SHF.L.U32 R4, R4, 0x1f, RZ ;  /* 0x0000001f04047819 */ /* 0x000fc800000006ff */
[----:B------:R0:W1:Y:S01]  /*b880*/  SYNCS.PHASECHK.TRANS64.TRYWAIT P1, [UR6+0x22830], R4 ;  /* 0x02283004ff0075a7 */ /* 0x0000620008020146 */
[----:B------:R-:W-:Y:S05]  /*b890*/  @!P0 BRA `(.L_x_1052) ;  /* 0x0000000000048947 */ /* 0x000fea0003800000 */
[----:B------:R-:W-:Y:S01]  /*b8a0*/  BPT.TRAP 0x1 ;  /* 0x000000040000795c */ /* 0x000fe20000300000 */
.L_x_1052:
[----:B-1----:R-:W-:Y:S05]  /*b8b0*/  @P1 BRA `(.L_x_1050) ;  /* 0x0000000000081947 */ /* 0x002fea0003800000 */
[----:B------:R-:W1:Y:S02]  /*b8c0*/  SYNCS.PHASECHK.TRANS64.TRYWAIT P1, [UR6+0x22830], R4 ;  /* 0x02283004ff0075a7 */ /* 0x000e640008020146 */
[----:B-1----:R-:W-:Y:S05]  /*b8d0*/  @!P1 BRA `(.L_x_1053) ;  /* 0x000000b0006c9947 */ /* 0x002fea0003800000 */
.L_x_1050:
[----:B-1----:R-:W1:Y:S01]  /*b8e0*/  S2R R5, SR_TID.X ;  /* 0x0000000000057919 */ /* 0x002e620000002100 */
[----:B------:R-:W-:Y:S01]  /*b8f0*/  UIMAD UR26, UR36, 0x600, UR28 ;  /* 0x00000600241a78a4 */ /* 0x000fe2000f8e021c */
[----:B------:R-:W-:Y:S01]  /*b900*/  UMOV UR27, 0x80000020 ;  /* 0x80000020001b7882 */ /* 0x000fe20000000000 */
[----:B------:R-:W-:Y:S02]  /*b910*/  UMOV UR7, 0x80000020 ;  /* 0x8000002000077882 */ /* 0x000fe40000000000 */
[----:B------:R-:W-:Y:S02]  /*b920*/  UIADD3 UR6, UR26, 0x2, URZ ;  /* 0x000000021a067890 */ /* 0x000fe4000fffe03f */
[----:B------:R-:W-:Y:S01]  /*b930*/  UIADD3 UR10, UR26, 0x200, URZ ;  /* 0x000002001a0a7890 */ /* 0x000fe2000fffe03f */
[----:B------:R-:W-:Y:S01]  /*b940*/  UMOV UR11, 0x80000020 ;  /* 0x80000020000b7882 */ /* 0x000fe20000000000 */
[----:B------:R-:W-:Y:S01]  /*b950*/  UIADD3 UR14, UR26, 0x202, URZ ;  /* 0x000002021a0e7890 */ /* 0x000fe2000fffe03f */
[----:B------:R-:W-:Y:S01]  /*b960*/  UMOV UR15, 0x80000020 ;  /* 0x80000020000f7882 */ /* 0x000fe20000000000 */
[----:B------:R-:W-:Y:S01]  /*b970*/  UIADD3 UR18, UR26, 0x400, URZ ;  /* 0x000004001a127890 */ /* 0x000fe2000fffe03f */
[----:B------:R-:W-:Y:S01]  /*b980*/  UMOV UR19, 0x80000020 ;  /* 0x8000002000137882 */ /* 0x000fe20000000000 */
[----:B------:R-:W-:Y:S01]  /*b990*/  UIADD3 UR22, UR26, 0x402, URZ ;  /* 0x000004021a167890 */ /* 0x000fe2000fffe03f */
[----:B------:R-:W-:Y:S01]  /*b9a0*/  UMOV UR23, 0x80000020 ;  /* 0x8000002000177882 */ /* 0x000fe20000000000 */
        /* <DEDUP_REMOVED lines=24> */
.L_x_1055:
[----:B------:R-:W-:Y:S01]  /*bb30*/  ULEA UR6, UR33, UR38, 0x3 ;  /* 0x0000002621067291 */ /* 0x000fe2000f8e183f */
[----:B------:R-:W-:-:S05]  /*bb40*/  IMAD.U32 R4, RZ, RZ, UR34 ;  /* 0x00000022ff047e24 */ /* 0x000fca000f8e00ff */
[----:B------:R-:W-:-:S04]  /*bb50*/  SHF.L.U32 R4, R4, 0x1f, RZ ;  /* 0x0000001f04047819 */ /* 0x000fc800000006ff */
[----:B------:R0:W1:Y:S01]  /*bb60*/  SYNCS.PHASECHK.TRANS64.TRYWAIT P1, [UR6+0x22850], R4 ;  /* 0x02285004ff0075a7 */ /* 0x0000620008020146 */
[----:B------:R-:W-:Y:S05]  /*bb70*/  @!P0 BRA `(.L_x_1056) ;  /* 0x0000000000048947 */ /* 0x000fea0003800000 */
[----:B------:R-:W-:Y:S01]  /*bb80*/  BPT.TRAP 0x1 ;  /* 0x000000040000795c */ /* 0x000fe20000300000 */
.L_x_1056:
[----:B-1----:R-:W-:Y:S05]  /*bb90*/  @P1 BRA `(.L_x_1054) ;  /* 0x0000000000081947 */ /* 0x002fea0003800000 */
[----:B------:R-:W1:Y:S02]  /*bba0*/  SYNCS.PHASECHK.TRANS64.TRYWAIT P1, [UR6+0x22850], R4 ;  /* 0x02285004ff0075a7 */ /* 0x000e640008020146 */
[----:B-1----:R-:W-:Y:S05]  /*bbb0*/  @!P1 BRA `(.L_x_1057) ;  /* 0x000000ac00cc9947 */ /* 0x002fea0003800000 */
.L_x_1054:
        /* <DEDUP_REMOVED lines=31> */
.L_x_1058:
[----:B------:R-:W-:Y:S01]  /*bdb0*/  UISETP.NE.AND UP1, UPT, UR46, URZ, UPT ;  /* 0x0000003f2e00728c */ /* 0x000fe2000bf25270 */
[C---:B------:R-:W-:Y:S01]  /*bdc0*/  FMUL.FTZ R153, R0.reuse, R25 ;  /* 0x0000001900997220 */ /* 0x040fe20000410000 */
[C---:B------:R-:W-:Y:S01]  /*bdd0*/  FMUL.FTZ R25, R0.reuse, R47 ;  /* 0x0000002f00197220 */ /* 0x040fe20000410000 */
[C---:B------:R-:W-:Y:S01]  /*bde0*/  FMUL.FTZ R47, R0.reuse, R48 ;  /* 0x00000030002f7220 */ /* 0x040fe20000410000 */
[C---:B------:R-:W-:Y:S01]  /*bdf0*/  FMUL.FTZ R48, R0.reuse, R49 ;  /* 0x0000003100307220 */ /* 0x040fe20000410000 */
[C---:B------:R-:W-:Y:S01]  /*be00*/  FMUL.FTZ R13, R0.reuse, R35 ;  /* 0x00000023000d7220 */ /* 0x040fe20000410000 */
[----:B------:R-:W-:Y:S01]  /*be10*/  PLOP3.LUT P1, PT, PT, PT, UP1, 0x80, 0x0 ;  /* 0x000000000000781c */ /* 0x000fe20003f2f018 */
[C---:B------:R-:W-:Y:S01]  /*be20*/  FMUL.FTZ R49, R0.reuse, R52 ;  /* 0x0000003400317220 */ /* 0x040fe20000410000 */
[----:B------:R-:W-:Y:S01]  /*be30*/  PLOP3.LUT P2, PT, PT, PT, UP1, 0x80, 0x0 ;  /* 0x000000000000781c */ /* 0x000fe20003f4f018 */
[C---:B------:R-:W-:Y:S01]  /*be40*/  FMUL.FTZ R52, R0.reuse, R57 ;  /* 0x0000003900347220 */ /* 0x040fe20000410000 */
[C---:B------:R-:W-:Y:S01]  /*be50*/  FMUL.FTZ R35, R0.reuse, R66 ;  /* 0x0000004200237220 */ /* 0x040fe20000410000 */
[----:B------:R-:W-:Y:S01]  /*be60*/  FMUL.FTZ R66, R0, R72 ;  /* 0x0000004800427220 */ /* 0x000fe20000410000 */
[----:B------:R-:W-:-:S02]  /*be70*/  VIADD R57, R17, UR42 ;  /* 0x0000002a11397c36 */ /* 0x000fc40008000000 */
[C---:B------:R-:W-:Y:S01]  /*be80*/  FMUL.FTZ R72, R0.reuse, R73 ;  /* 0x0000004900487220 */ /* 0x040fe20000410000 */
[----:B------:R-:W-:Y:S01]  /*be90*/  @UP1 ULDC UR7, c[0x0][0x44c] ;  /* 0x0001130000071ab9 */ /* 0x000fe20000000800 */
[----:B------:R-:W1:Y:S01]  /*bea0*/  LDC R73, c[0x0][0x2f0] ;  /* 0x0000bc00ff497b82 */ /* 0x000e620000000800 */
[----:B------:R-:W-:Y:S01]  /*beb0*/  ULEA UR6, UR36, UR38, 0x3 ;  /* 0x0000002624067291 */ /* 0x000fe2000f8e183f */
[----:B------:R-:W-:Y:S01]  /*bec0*/  IMAD.SHL.U32 R200, R11, 0x80, RZ ;  /* 0x000000800bc87824 */ /* 0x000fe200078e00ff */
[----:B------:R-:W-:Y:S01]  /*bed0*/  UISETP.NE.AND UP0, UPT, UR45, URZ, UPT ;  /* 0x0000003f2d00728c */ /* 0x000fe2000bf05270 */
[----:B0-----:R-:W-:Y:S01]  /*bee0*/  @P1 IMAD.HI.U32 R4, R57, UR7, RZ ;  /* 0x0000000739041c27 */ /* 0x001fe2000f8e00ff */
[----:B------:R-:W-:Y:S01]  /*bef0*/  @UP1 ULDC UR7, c[0x0][0x450] ;  /* 0x0001140000071ab9 */ /* 0x000fe20000000800 */
[----:B------:R-:W-:Y:S02]  /*bf00*/  UIADD3 UR6, UR6, 0x22840, URZ ;  /* 0x0002284006067890 */ /* 0x000fe4000fffe03f */
[C---:B------:R-:W-:Y:S01]  /*bf10*/  FMUL.FTZ R9, R0.reuse, R27 ;  /* 0x0000001b00097220 */ /* 0x040fe20000410000 */
[C---:B------:R-:W-:Y:S01]  /*bf20*/  FMUL.FTZ R154, R0.reuse, R28 ;  /* 0x0000001c009a7220 */ /* 0x040fe20000410000 */
[----:B------:R-:W-:Y:S01]  /*bf30*/  @P2 SHF.R.U32.HI R57, RZ, UR7, R4 ;  /* 0x00000007ff392c19 */ /* 0x000fe20008011604 */
[----:B------:R-:W-:Y:S01]  /*bf40*/  FMUL.FTZ R155, R0, R29 ;  /* 0x0000001d009b7220 */ /* 0x000fe20000410000 */
[----:B------:R-:W-:Y:S01]  /*bf50*/  IADD3 R5, -R200, 0x1, RZ ;  /* 0x00000001c8057810 */ /* 0x000fe20007ffe1ff */
[C---:B------:R-:W-:Y:S01]  /*bf60*/  FMUL.FTZ R152, R0.reuse, R24 ;  /* 0x0000001800987220 */ /* 0x040fe20000410000 */
[C---:B------:R-:W-:Y:S01]  /*bf70*/  FMUL.FTZ R8, R0.reuse, R26 ;  /* 0x0000001a00087220 */ /* 0x040fe20000410000 */
[----:B------:R-:W0:Y:S01]  /*bf80*/  SHFL.IDX PT, R4, R57, RZ, 0x1c1f ;  /* 0x001c1fff39047589 */ /* 0x000e2200000e0000 */
        /* <DEDUP_REMOVED lines=52> */
[----:B------:R-:W2:Y:S01]  /*c2d0*/  MUFU.TANH R152, R152 ;  /* 0x0000009800987308 */ /* 0x000ea20000002400 */
[----:B------:R-:W-:Y:S01]  /*c2e0*/  SYNCS.ARRIVE.TRANS64.RED.A1T0 RZ, [UR6], RZ ;  /* 0x000000ffffff79a7 */ /* 0x000fe20008100406 */
[----:B-1----:R-:W-:Y:S01]  /*c2f0*/  IMAD R5, R73, UR41, R5 ;  /* 0x0000002949057c24 */ /* 0x002fe2000f8e0205 */
[----:B------:R-:W-:-:S03]  /*c300*/  ULOP3.LUT UR6, URZ, UR32, URZ, 0x33, !UPT ;  /* 0x000000203f067292 */ /* 0x000fc6000f8e333f */
[----:B------:R-:W-:Y:S02]  /*c310*/  VIADD R5, R5, -UR31 ;  /* 0x8000001f05057c36 */ /* 0x000fe40008000000 */
[----:B------:R-:W1:Y:S02]  /*c320*/  MUFU.TANH R153, R153 ;  /* 0x0000009900997308 */ /* 0x000e640000002400 */
[C---:B------:R-:W-:Y:S02]  /*c330*/  VIADD R69, R5.reuse, UR30 ;  /* 0x0000001e05457c36 */ /* 0x040fe40008000000 */
[----:B------:R-:W-:Y:S02]  /*c340*/  VIADD R71, R5, UR6 ;  /* 0x0000000605477c36 */ /* 0x000fe40008000000 */
[--C-:B0-----:R-:W-:Y:S02]  /*c350*/  IMAD.IADD R59, R69, 0x1, R4.reuse ;  /* 0x00000001453b7824 */ /* 0x101fe400078e0204 */
[----:B------:R-:W0:Y:S01]  /*c360*/  MUFU.TANH R8, R8 ;  /* 0x0000000800087308 */ /* 0x000e220000002400 */
[----:B------:R-:W-:-:S07]  /*c370*/  IMAD.IADD R61, R71, 0x1, R4 ;  /* 0x00000001473d7824 */ /* 0x000fce00078e0204 */
[----:B------:R-:W3:Y:S08]  /*c380*/  MUFU.TANH R9, R9 ;  /* 0x0000000900097308 */ /* 0x000ef00000002400 */
        /* <DEDUP_REMOVED lines=63> */
[----:B------:R-:W-:-:S05]  /*c780*/  VIADD R63, R4, -UR31 ;  /* 0x8000001f043f7c36 */ /* 0x000fca0008000000 */
        /* <DEDUP_REMOVED lines=10> */
.L_x_1061:
[----:B------:R-:W-:-:S05]  /*c830*/  IMAD.U32 R58, RZ, RZ, UR29 ;  /* 0x0000001dff3a7e24 */ /* 0x000fca000f8e00ff */
[----:B------:R-:W-:-:S13]  /*c840*/  ISETP.NE.AND P1, PT, R58, 0x1, PT ;  /* 0x000000013a00780c */ /* 0x000fda0003f25270 */
[----:B------:R-:W1:Y:S02]  /*c850*/  @P1 LDC.64 R4, c[0x0][0x9e8] ;  /* 0x00027a00ff041b82 */ /* 0x000e640000000a00 */
[----:B-1----:R-:W-:-:S05]  /*c860*/  @P1 IMAD.HI.U32 R4, R63, R4, RZ ;  /* 0x000000043f041227 */ /* 0x002fca00078e00ff */
[----:B------:R-:W-:-:S07]  /*c870*/  @P1 SHF.R.U32.HI R63, RZ, R5, R4 ;  /* 0x00000005ff3f1219 */ /* 0x000fce0000011604 */
.L_x_1062:
[----:B------:R-:W-:Y:S05]  /*c880*/  BSYNC B0 ;  /* 0x0000000000007941 */ /* 0x000fea0003800000 */
.L_x_1060:
[----:B------:R-:W-:-:S04]  /*c890*/  IMAD R63, R63, R58, -R200 ;  /* 0x0000003a3f3f7224 */ /* 0x000fc800078e0ac8 */
[----:B------:R-:W-:-:S05]  /*c8a0*/  IMAD R4, R16, -0x2, R63 ;  /* 0xfffffffe10047824 */ /* 0x000fca00078e023f */
[----:B------:R-:W-:Y:S02]  /*c8b0*/  VIADDMNMX R59, R4, R58, R59, PT ;  /* 0x0000003a043b7246 */ /* 0x000fe4000380013b */
[----:B------:R-:W-:-:S07]  /*c8c0*/  VIMNMX R61, R61, R4, !PT ;  /* 0x000000043d3d7248 */ /* 0x000fce0007fe0100 */
.L_x_1059:
[----:B------:R-:W-:Y:S01]  /*c8d0*/  ISETP.GT.AND P1, PT, R11, -0x1, PT ;  /* 0xffffffff0b00780c */ /* 0x000fe20003f24270 */
[----:B------:R-:W1:Y:S01]  /*c8e0*/  SHFL.IDX PT, R4, R57, 0x1, 0x1c1f ;  /* 0x003c1f0039047f89 */ /* 0x000e6200000e0000 */
[----:B------:R-:W-:Y:S02]  /*c8f0*/  UISETP.NE.AND UP0, UPT, UR45, URZ, UPT ;  /* 0x0000003f2d00728c */ /* 0x000fe4000bf05270 */
[C---:B------:R-:W-:Y:S02]  /*c900*/  ISETP.GT.AND P6, PT, R61.reuse, RZ, P1 ;  /* 0x000000ff3d00720c */ /* 0x040fe40000fc4270 */
[----:B------:R-:W-:Y:S02]  /*c910*/  ISETP.GT.AND P3, PT, R61, 0x8, P1 ;  /* 0x000000083d00780c */ /* 0x000fe40000f64270 */
[C---:B------:R-:W-:Y:S02]  /*c920*/  ISETP.LT.OR P6, PT, R59.reuse, 0x1, P6 ;  /* 0x000000013b00780c */ /* 0x040fe400037c1670 */
[----:B------:R-:W-:-:S02]  /*c930*/  ISETP.LT.OR P3, PT, R59, 0x9, P3 ;  /* 0x000000093b00780c */ /* 0x000fc40001f61670 */
[C---:B------:R-:W-:Y:S02]  /*c940*/  ISETP.GT.AND P2, PT, R61.reuse, 0x1, P1 ;  /* 0x000000013d00780c */ /* 0x040fe40000f44270 */
[----:B------:R-:W-:Y:S02]  /*c950*/  FSEL R198, R152, -INF , !P6 ;  /* 0xff80000098c67808 */ /* 0x000fe40007000000 */
[C---:B------:R-:W-:Y:S02]  /*c960*/  ISETP.GT.AND P6, PT, R61.reuse, 0x11, P1 ;  /* 0x000000113d00780c */ /* 0x040fe40000fc4270 */
[----:B------:R-:W-:Y:S02]  /*c970*/  FSEL R182, R154, -INF , !P3 ;  /* 0xff8000009ab67808 */ /* 0x000fe40005800000 */
[----:B------:R-:W-:Y:S02]  /*c980*/  ISETP.GT.AND P3, PT, R61, 0x19, P1 ;  /* 0x000000193d00780c */ /* 0x000fe40000f64270 */
[----:B------:R-:W-:-:S02]  /*c990*/  ISETP.LT.OR P2, PT, R59, 0x2, P2 ;  /* 0x000000023b00780c */ /* 0x000fc40001741670 */
[C---:B------:R-:W-:Y:S02]  /*c9a0*/  ISETP.LT.OR P6, PT, R59.reuse, 0x12, P6 ;  /* 0x000000123b00780c */ /* 0x040fe400037c1670 */
[----:B------:R-:W-:Y:S02]  /*c9b0*/  ISETP.LT.OR P3, PT, R59, 0x1a, P3 ;  /* 0x0000001a3b00780c */ /* 0x000fe40001f61670 */
[----:B------:R-:W-:Y:S02]  /*c9c0*/  FSEL R166, R153, -INF , !P2 ;  /* 0xff80000099a67808 */ /* 0x000fe40005000000 */
[C---:B------:R-:W-:Y:S02]  /*c9d0*/  ISETP.GT.AND P5, PT, R61.reuse, 0x9, P1 ;  /* 0x000000093d00780c */ /* 0x040fe40000fa4270 */
[C---:B------:R-:W-:Y:S02]  /*c9e0*/  ISETP.GT.AND P4, PT, R61.reuse, 0x10, P1 ;  /* 0x000000103d00780c */ /* 0x040fe40000f84270 */
[----:B------:R-:W-:-:S02]  /*c9f0*/  ISETP.GT.AND P2, PT, R61, 0x18, P1 ;  /* 0x000000183d00780c */ /* 0x000fc40000f44270 */
[----:B0-----:R-:W-:Y:S02]  /*ca00*/  FSEL R194, R157, -INF , !P6 ;  /* 0xff8000009dc27808 */ /* 0x001fe40007000000 */
[----:B------:R-:W-:Y:S02]  /*ca10*/  ISETP.GT.AND P6, PT, R61, 0x28, P1 ;  /* 0x000000283d00780c */ /* 0x000fe40000fc4270 */
        /* <DEDUP_REMOVED lines=10> */
[C---:B------:R-:W-:Y:S02]  /*cac0*/  ISETP.GT.AND P5, PT, R61.reuse, 0x20, P1 ;  /* 0x000000203d00780c */ /* 0x040fe40000fa4270 */
[C---:B------:R-:W-:Y:S02]  /*cad0*/  ISETP.GT.AND P4, PT, R61.reuse, 0x21, P1 ;  /* 0x000000213d00780c */ /* 0x040fe40000f84270 */
[----:B------:R-:W-:Y:S02]  /*cae0*/  ISETP.GT.AND P2, PT, R61, 0x29, P1 ;  /* 0x000000293d00780c */ /* 0x000fe40000f44270 */
[----:B------:R-:W-:Y:S02]  /*caf0*/  FSEL R180, R162, -INF , !P6 ;  /* 0xff800000a2b47808 */ /* 0x000fe40007000000 */
[----:B------:R-:W-:Y:S01]  /*cb00*/  FSEL R162, R47, -INF , !P3 ;  /* 0xff8000002fa27808 */ /* 0x000fe20005800000 */
[----:B-1----:R-:W-:Y:S01]  /*cb10*/  IMAD.IADD R47, R69, 0x1, R4 ;  /* 0x00000001452f7824 */ /* 0x002fe200078e0204 */
[----:B------:R-:W-:-:S02]  /*cb20*/  ISETP.GT.AND P3, PT, R61, 0x41, P1 ;  /* 0x000000413d00780c */ /* 0x000fc40000f64270 */
[C---:B------:R-:W-:Y:S02]  /*cb30*/  ISETP.LT.OR P5, PT, R59.reuse, 0x21, P5 ;  /* 0x000000213b00780c */ /* 0x040fe40002fa1670 */
[C---:B------:R-:W-:Y:S02]  /*cb40*/  ISETP.LT.OR P4, PT, R59.reuse, 0x22, P4 ;  /* 0x000000223b00780c */ /* 0x040fe40002781670 */
[C---:B------:R-:W-:Y:S02]  /*cb50*/  ISETP.LT.OR P2, PT, R59.reuse, 0x2a, P2 ;  /* 0x0000002a3b00780c */ /* 0x040fe40001741670 */
[----:B------:R-:W-:Y:S02]  /*cb60*/  ISETP.LT.OR P3, PT, R59, 0x42, P3 ;  /* 0x000000423b00780c */ /* 0x000fe40001f61670 */
        /* <DEDUP_REMOVED lines=15> */
[----:B------:R-:W-:Y:S01]  /*cc60*/  FSEL R82, R49, -INF , !P4 ;  /* 0xff80000031527808 */ /* 0x000fe20006000000 */
[----:B------:R-:W-:Y:S01]  /*cc70*/  IMAD.IADD R49, R71, 0x1, R4 ;  /* 0x0000000147317824 */ /* 0x000fe200078e0204 */
        /* <DEDUP_REMOVED lines=57> */
.L_x_1065:
[----:B------:R-:W-:-:S05]  /*d010*/  IMAD.U32 R53, RZ, RZ, UR29 ;  /* 0x0000001dff357e24 */ /* 0x000fca000f8e00ff */
[----:B------:R-:W-:-:S13]  /*d020*/  ISETP.NE.AND P2, PT, R53, 0x1, PT ;  /* 0x000000013500780c */ /* 0x000fda0003f45270 */
[----:B------:R-:W0:Y:S02]  /*d030*/  @P2 LDC.64 R4, c[0x0][0x9e8] ;  /* 0x00027a00ff042b82 */ /* 0x000e240000000a00 */
[----:B0-----:R-:W-:-:S05]  /*d040*/  @P2 IMAD.HI.U32 R4, R51, R4, RZ ;  /* 0x0000000433042227 */ /* 0x001fca00078e00ff */
[----:B------:R-:W-:-:S07]  /*d050*/  @P2 SHF.R.U32.HI R51, RZ, R5, R4 ;  /* 0x00000005ff332219 */ /* 0x000fce0000011604 */
.L_x_1066:
[----:B------:R-:W-:Y:S05]  /*d060*/  BSYNC B0 ;  /* 0x0000000000007941 */ /* 0x000fea0003800000 */
.L_x_1064:
[----:B------:R-:W-:-:S04]  /*d070*/  IMAD R51, R51, R53, -R200 ;  /* 0x0000003533337224 */ /* 0x000fc800078e0ac8 */
[----:B------:R-:W-:-:S05]  /*d080*/  IMAD R4, R16, -0x2, R51 ;  /* 0xfffffffe10047824 */ /* 0x000fca00078e0233 */
[----:B------:R-:W-:Y:S02]  /*d090*/  VIADDMNMX R47, R4, R53, R47, PT ;  /* 0x00000035042f7246 */ /* 0x000fe4000380012f */
[----:B------:R-:W-:-:S07]  /*d0a0*/  VIMNMX R49, R49, R4, !PT ;  /* 0x0000000431317248 */ /* 0x000fce0007fe0100 */
.L_x_1063:
[----:B------:R-:W-:Y:S02]  /*d0b0*/  FMNMX.FTZ R5, R198, R6, !PT ;  /* 0x00000006c6057209 */ /* 0x000fe40007810000 */
[----:B------:R-:W-:Y:S02]  /*d0c0*/  ISETP.GT.AND P5, PT, R49, 0x10, P1 ;  /* 0x000000103100780c */ /* 0x000fe40000fa4270 */
[----:B------:R-:W-:Y:S02]  /*d0d0*/  FMNMX.FTZ R5, R166, R5, !PT ;  /* 0x00000005a6057209 */ /* 0x000fe40007810000 */
[----:B------:R-:W-:Y:S02]  /*d0e0*/  ISETP.LT.OR P5, PT, R47, 0x11, P5 ;  /* 0x000000112f00780c */ /* 0x000fe40002fa1670 */
[----:B------:R-:W-:Y:S02]  /*d0f0*/  FMNMX.FTZ R5, R182, R5, !PT ;  /* 0x00000005b6057209 */ /* 0x000fe40007810000 */
[----:B------:R-:W-:-:S02]  /*d100*/  ISETP.GT.AND P6, PT, R49, 0x1, P1 ;  /* 0x000000013100780c */ /* 0x000fc40000fc4270 */
        /* <DEDUP_REMOVED lines=15> */
[----:B------:R-:W-:Y:S02]  /*d200*/  ISETP.LT.OR P4, PT, R47, 0xa, P4 ;  /* 0x0000000a2f00780c */ /* 0x000fe40002781670 */
[----:B------:R-:W-:Y:S02]  /*d210*/  FMNMX.FTZ R5, R164, R5, !PT ;  /* 0x00000005a4057209 */ /* 0x000fe40007810000 */
[----:B------:R-:W-:-:S02]  /*d220*/  FSEL R24, R24, -INF , !P5 ;  /* 0xff80000018187808 */ /* 0x000fc40006800000 */
[----:B------:R-:W-:Y:S02]  /*d230*/  FMNMX.FTZ R5, R162, R5, !PT ;  /* 0x00000005a2057209 */ /* 0x000fe40007810000 */
[----:B------:R-:W-:Y:S02]  /*d240*/  ISETP.GT.AND P5, PT, R49, RZ, P1 ;  /* 0x000000ff3100720c */ /* 0x000fe40000fa4270 */
        /* <DEDUP_REMOVED lines=49> */
[----:B------:R-:W-:Y:S01]  /*d560*/  FSEL R166, R15, -INF , !P4 ;  /* 0xff8000000fa67808 */ /* 0x000fe20006000000 */
[--C-:B------:R-:W-:Y:S01]  /*d570*/  FFMA.FTZ R13, R182, R5, -R51.reuse ;  /* 0x00000005b60d7223 */ /* 0x100fe20000010833 */
[----:B------:R-:W-:Y:S01]  /*d580*/  FMNMX.FTZ R15, R196, R7, !PT ;  /* 0x00000007c40f7209 */ /* 0x000fe20007810000 */
[--C-:B------:R-:W-:Y:S01]  /*d590*/  FFMA.FTZ R14, R190, R5, -R51.reuse ;  /* 0x00000005be0e7223 */ /* 0x100fe20000010833 */
[----:B------:R-:W-:Y:S01]  /*d5a0*/  FSEL R182, R21, -INF , !P2 ;  /* 0xff80000015b67808 */ /* 0x000fe20005000000 */
[----:B------:R0:W-:Y:S01]  /*d5b0*/  MUFU.EX2 R8, R12 ;  /* 0x0000000c00087308 */ /* 0x0001e20000000800 */
[----:B------:R-:W-:Y:S01]  /*d5c0*/  FMNMX.FTZ R15, R84, R15, !PT ;  /* 0x0000000f540f7209 */ /* 0x000fe20007810000 */
[-CC-:B------:R-:W-:Y:S01]  /*d5d0*/  FFMA.FTZ R20, R192, R5.reuse, -R51.reuse ;  /* 0x00000005c0147223 */ /* 0x180fe20000010833 */
[----:B------:R-:W-:Y:S01]  /*d5e0*/  ISETP.GT.AND P4, PT, R49, 0x29, P1 ;  /* 0x000000293100780c */ /* 0x000fe20000f84270 */
[--C-:B------:R-:W-:Y:S01]  /*d5f0*/  FFMA.FTZ R10, R198, R5, -R51.reuse ;  /* 0x00000005c60a7223 */ /* 0x100fe20000010833 */
[----:B------:R-:W-:Y:S01]  /*d600*/  FMNMX.FTZ R15, R86, R15, !PT ;  /* 0x0000000f560f7209 */ /* 0x000fe20007810000 */
[-CC-:B------:R-:W-:Y:S01]  /*d610*/  FFMA.FTZ R55, R50, R5.reuse, -R51.reuse ;  /* 0x0000000532377223 */ /* 0x180fe20000010833 */
[----:B------:R-:W-:Y:S01]  /*d620*/  ISETP.LT.OR P4, PT, R47, 0x2a, P4 ;  /* 0x0000002a2f00780c */ /* 0x000fe20002781670 */
[--C-:B------:R-:W-:Y:S01]  /*d630*/  FFMA.FTZ R76, R76, R5, -R51.reuse ;  /* 0x000000054c4c7223 */ /* 0x100fe20000010833 */
[----:B------:R-:W-:Y:S01]  /*d640*/  FMNMX.FTZ R21, R152, R15, !PT ;  /* 0x0000000f98157209 */ /* 0x000fe20007810000 */
[-CC-:B0-----:R-:W-:Y:S01]  /*d650*/  FFMA.FTZ R12, R194, R5.reuse, -R51.reuse ;  /* 0x00000005c20c7223 */ /* 0x181fe20000010833 */
[----:B------:R-:W-:Y:S01]  /*d660*/  FSEL R190, R25, -INF , !P4 ;  /* 0xff80000019be7808 */ /* 0x000fe20006000000 */
[--C-:B------:R-:W-:Y:S01]  /*d670*/  FFMA.FTZ R74, R74, R5, -R51.reuse ;  /* 0x000000054a4a7223 */ /* 0x100fe20000010833 */
[----:B------:R-:W-:Y:S01]  /*d680*/  FMNMX.FTZ R21, R154, R21, !PT ;  /* 0x000000159a157209 */ /* 0x000fe20007810000 */
[----:B------:R0:W-:Y:S01]  /*d690*/  MUFU.EX2 R15, R12 ;  /* 0x0000000c000f7308 */ /* 0x0001e20000000800 */
[----:B------:R-:W-:Y:S01]  /*d6a0*/  FSEL R194, R27, -INF , !P3 ;  /* 0xff8000001bc27808 */ /* 0x000fe20005800000 */
[--C-:B------:R-:W-:Y:S01]  /*d6b0*/  FFMA.FTZ R68, R68, R5, -R51.reuse ;  /* 0x0000000544447223 */ /* 0x100fe20000010833 */
[----:B------:R-:W-:Y:S01]  /*d6c0*/  FMNMX.FTZ R21, R158, R21, !PT ;  /* 0x000000159e157209 */ /* 0x000fe20007810000 */
[----:B------:R-:W-:Y:S01]  /*d6d0*/  FFMA.FTZ R52, R52, R5, -R51 ;  /* 0x0000000534347223 */ /* 0x000fe20000010833 */
[----:B------:R-:W-:-:S02]  /*d6e0*/  ISETP.GT.AND P2, PT, R49, 0x30, P1 ;  /* 0x000000303100780c */ /* 0x000fc40000f44270 */
[----:B------:R-:W-:Y:S01]  /*d6f0*/  FMNMX.FTZ R21, R160, R21, !PT ;  /* 0x00000015a0157209 */ /* 0x000fe20007810000 */
[----:B------:R-:W-:Y:S01]  /*d700*/  MUFU.EX2 R10, R10 ;  /* 0x0000000a000a7308 */ /* 0x000fe20000000800 */
[----:B------:R-:W-:Y:S01]  /*d710*/  ISETP.GT.AND P4, PT, R49, 0x39, P1 ;  /* 0x000000393100780c */ /* 0x000fe20000f84270 */
[----:B0-----:R-:W-:Y:S01]  /*d720*/  FFMA.FTZ R12, R188, R5, -R51 ;  /* 0x00000005bc0c7223 */ /* 0x001fe20000010833 */
[----:B------:R-:W-:Y:S02]  /*d730*/  FMNMX.FTZ R25, R166, R21, !PT ;  /* 0x00000015a6197209 */ /* 0x000fe40007810000 */
[C---:B------:R-:W-:Y:S02]  /*d740*/  ISETP.LT.OR P2, PT, R47.reuse, 0x31, P2 ;  /* 0x000000312f00780c */ /* 0x040fe40001741670 */
[----:B------:R-:W-:Y:S01]  /*d750*/  FMNMX.FTZ R25, R24, R25, !PT ;  /* 0x0000001918197209 */ /* 0x000fe20007810000 */
[----:B------:R0:W-:Y:S01]  /*d760*/  MUFU.EX2 R21, R12 ;  /* 0x0000000c00157308 */ /* 0x0001e20000000800 */
[----:B------:R-:W-:-:S02]  /*d770*/  ISETP.LT.OR P4, PT, R47, 0x3a, P4 ;  /* 0x0000003a2f00780c */ /* 0x000fc40002781670 */
[----:B------:R-:W-:Y:S02]  /*d780*/  FMNMX.FTZ R27, R182, R25, !PT ;  /* 0x00000019b61b7209 */ /* 0x000fe40007810000 */
[----:B------:R-:W-:Y:S02]  /*d790*/  ISETP.GT.AND P5, PT, R49, 0x38, P1 ;  /* 0x000000383100780c */ /* 0x000fe40000fa4270 */
[----:B------:R-:W-:Y:S01]  /*d7a0*/  FMNMX.FTZ R27, R26, R27, !PT ;  /* 0x0000001b1a1b7209 */ /* 0x000fe20007810000 */
[----:B------:R-:W-:Y:S01]  /*d7b0*/  MUFU.EX2 R9, R9 ;  /* 0x0000000900097308 */ /* 0x000fe20000000800 */
[----:B------:R-:W-:Y:S01]  /*d7c0*/  FSEL R28, R28, -INF , !P2 ;  /* 0xff8000001c1c7808 */ /* 0x000fe20005000000 */
[--C-:B0-----:R-:W-:Y:S01]  /*d7d0*/  FFMA.FTZ R12, R180, R5, -R51.reuse ;  /* 0x00000005b40c7223 */ /* 0x101fe20000010833 */
[----:B------:R-:W-:Y:S02]  /*d7e0*/  FMNMX.FTZ R27, R190, R27, !PT ;  /* 0x0000001bbe1b7209 */ /* 0x000fe40007810000 */
[----:B------:R-:W-:Y:S01]  /*d7f0*/  FSEL R188, R29, -INF , !P4 ;  /* 0xff8000001dbc7808 */ /* 0x000fe20006000000 */
[----:B------:R-:W-:-:S01]  /*d800*/  FFMA.FTZ R29, R186, R5, -R51 ;  /* 0x00000005ba1d7223 */ /* 0x000fc20000010833 */
[----:B------:R-:W-:Y:S01]  /*d810*/  ISETP.LT.OR P5, PT, R47, 0x39, P5 ;  /* 0x000000392f00780c */ /* 0x000fe20002fa1670 */
[----:B------:R-:W-:Y:S01]  /*d820*/  MUFU.EX2 R13, R13 ;  /* 0x0000000d000d7308 */ /* 0x000fe20000000800 */
[----:B------:R-:W-:-:S02]  /*d830*/  FMNMX.FTZ R27, R28, R27, !PT ;  /* 0x0000001b1c1b7209 */ /* 0x000fc40007810000 */
[C---:B------:R-:W-:Y:S02]  /*d840*/  ISETP.GT.AND P2, PT, R49.reuse, 0x40, P1 ;  /* 0x000000403100780c */ /* 0x040fe40000f44270 */
[----:B------:R-:W-:Y:S02]  /*d850*/  FSEL R30, R30, -INF , !P5 ;  /* 0xff8000001e1e7808 */ /* 0x000fe40006800000 */
[----:B------:R-:W-:Y:S01]  /*d860*/  ISETP.GT.AND P3, PT, R49, 0x41, P1 ;  /* 0x000000413100780c */ /* 0x000fe20000f64270 */
[----:B------:R0:W-:Y:S01]  /*d870*/  MUFU.EX2 R25, R29 ;  /* 0x0000001d00197308 */ /* 0x0001e20000000800 */
[----:B------:R-:W-:Y:S02]  /*d880*/  ISETP.LT.OR P2, PT, R47, 0x41, P2 ;  /* 0x000000412f00780c */ /* 0x000fe40001741670 */
[----:B------:R-:W-:Y:S02]  /*d890*/  ISETP.GT.AND P5, PT, R49, 0x48, P1 ;  /* 0x000000483100780c */ /* 0x000fe40000fa4270 */
[----:B------:R-:W-:-:S02]  /*d8a0*/  FSEL R192, R31, -INF , !P2 ;  /* 0xff8000001fc07808 */ /* 0x000fc40005000000 */
[----:B------:R-:W-:Y:S01]  /*d8b0*/  ISETP.LT.OR P3, PT, R47, 0x42, P3 ;  /* 0x000000422f00780c */ /* 0x000fe20001f61670 */
[----:B------:R-:W-:Y:S01]  /*d8c0*/  MUFU.EX2 R14, R14 ;  /* 0x0000000e000e7308 */ /* 0x000fe20000000800 */
[----:B0-----:R-:W-:Y:S02]  /*d8d0*/  FMNMX.FTZ R29, R194, R27, !PT ;  /* 0x0000001bc21d7209 */ /* 0x001fe40007810000 */
[----:B------:R-:W-:Y:S02]  /*d8e0*/  ISETP.GT.AND P4, PT, R49, 0x49, P1 ;  /* 0x000000493100780c */ /* 0x000fe40000f84270 */
[----:B------:R-:W-:Y:S02]  /*d8f0*/  FMNMX.FTZ R29, R30, R29, !PT ;  /* 0x0000001d1e1d7209 */ /* 0x000fe40007810000 */
[----:B------:R-:W-:Y:S01]  /*d900*/  ISETP.LT.OR P5, PT, R47, 0x49, P5 ;  /* 0x000000492f00780c */ /* 0x000fe20002fa1670 */
[----:B------:R0:W-:Y:S01]  /*d910*/  MUFU.EX2 R27, R12 ;  /* 0x0000000c001b7308 */ /* 0x0001e20000000800 */
[----:B------:R-:W-:-:S02]  /*d920*/  FMNMX.FTZ R29, R188, R29, !PT ;  /* 0x0000001dbc1d7209 */ /* 0x000fc40007810000 */
[----:B------:R-:W-:Y:S01]  /*d930*/  FSEL R186, R32, -INF , !P3 ;  /* 0xff80000020ba7808 */ /* 0x000fe20005800000 */
[----:B------:R-:W-:-:S01]  /*d940*/  FFMA.FTZ R32, R184, R5, -R51 ;  /* 0x00000005b8207223 */ /* 0x000fc20000010833 */
[----:B------:R-:W-:Y:S02]  /*d950*/  FMNMX.FTZ R29, R192, R29, !PT ;  /* 0x0000001dc01d7209 */ /* 0x000fe40007810000 */
[----:B------:R-:W-:Y:S01]  /*d960*/  ISETP.GT.AND P2, PT, R49, 0x50, P1 ;  /* 0x000000503100780c */ /* 0x000fe20000f44270 */
[----:B------:R-:W-:Y:S01]  /*d970*/  MUFU.EX2 R20, R20 ;  /* 0x0000001400147308 */ /* 0x000fe20000000800 */
[----:B------:R-:W-:Y:S01]  /*d980*/  FSEL R184, R33, -INF , !P5 ;  /* 0xff80000021b87808 */ /* 0x000fe20006800000 */
[----:B0-----:R-:W-:Y:S01]  /*d990*/  FFMA.FTZ R12, R162, R5, -R51 ;  /* 0x00000005a20c7223 */ /* 0x001fe20000010833 */
[----:B------:R-:W-:Y:S02]  /*d9a0*/  ISETP.LT.OR P4, PT, R47, 0x4a, P4 ;  /* 0x0000004a2f00780c */ /* 0x000fe40002781670 */
[----:B------:R-:W-:-:S02]  /*d9b0*/  FMNMX.FTZ R31, R186, R29, !PT ;  /* 0x0000001dba1f7209 */ /* 0x000fc40007810000 */
[----:B------:R-:W-:Y:S01]  /*d9c0*/  ISETP.GT.AND P3, PT, R49, 0x51, P1 ;  /* 0x000000513100780c */ /* 0x000fe20000f64270 */
[----:B------:R0:W-:Y:S01]  /*d9d0*/  MUFU.EX2 R29, R12 ;  /* 0x0000000c001d7308 */ /* 0x0001e20000000800 */
[----:B------:R-:W-:Y:S02]  /*d9e0*/  ISETP.LT.OR P2, PT, R47, 0x51, P2 ;  /* 0x000000512f00780c */ /* 0x000fe40001741670 */
[----:B------:R-:W-:Y:S01]  /*d9f0*/  FSEL R180, R34, -INF , !P4 ;  /* 0xff80000022b47808 */ /* 0x000fe20006000000 */
[----:B------:R-:W-:-:S01]  /*da00*/  FFMA.FTZ R34, R164, R5, -R51 ;  /* 0x00000005a4227223 */ /* 0x000fc20000010833 */
[----:B------:R-:W-:Y:S02]  /*da10*/  FMNMX.FTZ R31, R184, R31, !PT ;  /* 0x0000001fb81f7209 */ /* 0x000fe40007810000 */
[----:B------:R-:W-:Y:S01]  /*da20*/  ISETP.GT.AND P5, PT, R49, 0x58, P1 ;  /* 0x000000583100780c */ /* 0x000fe20000fa4270 */
[----:B------:R-:W-:Y:S01]  /*da30*/  MUFU.EX2 R32, R32 ;  /* 0x0000002000207308 */ /* 0x000fe20000000800 */
[----:B------:R-:W-:Y:S01]  /*da40*/  FSEL R198, R35, -INF , !P2 ;  /* 0xff80000023c67808 */ /* 0x000fe20005000000 */
[-CC-:B------:R-:W-:Y:S01]  /*da50*/  FFMA.FTZ R35, R156, R5.reuse, -R51.reuse ;  /* 0x000000059c237223 */ /* 0x180fe20000010833 */
[----:B------:R-:W-:Y:S01]  /*da60*/  ISETP.LT.OR P3, PT, R47, 0x52, P3 ;  /* 0x000000522f00780c */ /* 0x000fe20001f61670 */
[--C-:B0-----:R-:W-:Y:S01]  /*da70*/  FFMA.FTZ R12, R82, R5, -R51.reuse ;  /* 0x00000005520c7223 */ /* 0x101fe20000010833 */
[----:B------:R-:W-:Y:S01]  /*da80*/  FMNMX.FTZ R31, R180, R31, !PT ;  /* 0x0000001fb41f7209 */ /* 0x000fe20007810000 */
[----:B------:R-:W-:Y:S01]  /*da90*/  FFMA.FTZ R82, R80, R5, -R51 ;  /* 0x0000000550527223 */ /* 0x000fe20000010833 */
[----:B------:R-:W-:Y:S01]  /*daa0*/  ISETP.GT.AND P4, PT, R49, 0x59, P1 ;  /* 0x000000593100780c */ /* 0x000fe20000f84270 */
[----:B------:R-:W-:Y:S01]  /*dab0*/  MUFU.EX2 R34, R34 ;  /* 0x0000002200227308 */ /* 0x000fe20000000800 */
[----:B------:R-:W-:-:S02]  /*dac0*/  ISETP.LT.OR P5, PT, R47, 0x59, P5 ;  /* 0x000000592f00780c */ /* 0x000fc40002fa1670 */
[----:B------:R-:W-:Y:S02]  /*dad0*/  FSEL R36, R36, -INF , !P3 ;  /* 0xff80000024247808 */ /* 0x000fe40005800000 */
[----:B------:R-:W-:Y:S02]  /*dae0*/  FMNMX.FTZ R31, R198, R31, !PT ;  /* 0x0000001fc61f7209 */ /* 0x000fe40007810000 */
[----:B------:R-:W-:Y:S01]  /*daf0*/  ISETP.GT.AND P2, PT, R49, 0x60, P1 ;  /* 0x000000603100780c */ /* 0x000fe20000f44270 */
[----:B------:R-:W-:Y:S01]  /*db00*/  MUFU.EX2 R82, R82 ;  /* 0x0000005200527308 */ /* 0x000fe20000000800 */
[----:B------:R-:W-:Y:S02]  /*db10*/  FSEL R162, R37, -INF , !P5 ;  /* 0xff80000025a27808 */ /* 0x000fe40006800000 */
[----:B------:R-:W-:Y:S02]  /*db20*/  ISETP.LT.OR P4, PT, R47, 0x5a, P4 ;  /* 0x0000005a2f00780c */ /* 0x000fe40002781670 */
[----:B------:R-:W-:-:S02]  /*db30*/  FMNMX.FTZ R33, R36, R31, !PT ;  /* 0x0000001f24217209 */ /* 0x000fc40007810000 */
[----:B------:R-:W-:Y:S01]  /*db40*/  ISETP.GT.AND P3, PT, R49, 0x61, P1 ;  /* 0x000000613100780c */ /* 0x000fe20000f64270 */
[----:B------:R0:W-:Y:S01]  /*db50*/  MUFU.EX2 R31, R12 ;  /* 0x0000000c001f7308 */ /* 0x0001e20000000800 */
[----:B------:R-:W-:Y:S02]  /*db60*/  ISETP.LT.OR P2, PT, R47, 0x61, P2 ;  /* 0x000000612f00780c */ /* 0x000fe40001741670 */
[----:B------:R-:W-:Y:S02]  /*db70*/  FSEL R156, R38, -INF , !P4 ;  /* 0xff800000269c7808 */ /* 0x000fe40006000000 */
[----:B------:R-:W-:Y:S02]  /*db80*/  FMNMX.FTZ R33, R162, R33, !PT ;  /* 0x00000021a2217209 */ /* 0x000fe40007810000 */
[----:B------:R-:W-:Y:S01]  /*db90*/  ISETP.GT.AND P5, PT, R49, 0x68, P1 ;  /* 0x000000683100780c */ /* 0x000fe20000fa4270 */
[----:B------:R1:W-:Y:S01]  /*dba0*/  MUFU.EX2 R38, R35 ;  /* 0x0000002300267308 */ /* 0x0003e20000000800 */
[----:B------:R-:W-:Y:S01]  /*dbb0*/  FSEL R164, R39, -INF , !P2 ;  /* 0xff80000027a47808 */ /* 0x000fe20005000000 */
[-CC-:B0-----:R-:W-:Y:S01]  /*dbc0*/  FFMA.FTZ R12, R78, R5.reuse, -R51.reuse ;  /* 0x000000054e0c7223 */ /* 0x181fe20000010833 */
[----:B------:R-:W-:Y:S01]  /*dbd0*/  ISETP.LT.OR P3, PT, R47, 0x62, P3 ;  /* 0x000000622f00780c */ /* 0x000fe20001f61670 */
[--C-:B------:R-:W-:Y:S01]  /*dbe0*/  FFMA.FTZ R39, R62, R5, -R51.reuse ;  /* 0x000000053e277223 */ /* 0x100fe20000010833 */
        /* <DEDUP_REMOVED lines=9> */
[----:B------:R-:W-:Y:S01]  /*dc80*/  FSEL R80, R41, -INF , !P5 ;  /* 0xff80000029507808 */ /* 0x000fe20006800000 */
[----:B------:R-:W-:Y:S01]  /*dc90*/  FFMA.FTZ R41, R66, R5, -R51 ;  /* 0x0000000542297223 */ /* 0x000fe20000010833 */
[----:B------:R-:W-:Y:S02]  /*dca0*/  ISETP.LT.OR P4, PT, R47, 0x6a, P4 ;  /* 0x0000006a2f00780c */ /* 0x000fe40002781670 */
[----:B-1----:R-:W-:-:S02]  /*dcb0*/  FMNMX.FTZ R35, R40, R33, !PT ;  /* 0x0000002128237209 */ /* 0x002fc40007810000 */
[----:B------:R-:W-:Y:S01]  /*dcc0*/  ISETP.GT.AND P3, PT, R49, 0x71, P1 ;  /* 0x000000713100780c */ /* 0x000fe20000f64270 */
[----:B------:R0:W-:Y:S01]  /*dcd0*/  MUFU.EX2 R33, R12 ;  /* 0x0000000c00217308 */ /* 0x0001e20000000800 */
[----:B------:R-:W-:Y:S02]  /*dce0*/  ISETP.LT.OR P2, PT, R47, 0x71, P2 ;  /* 0x000000712f00780c */ /* 0x000fe40001741670 */
[----:B------:R-:W-:Y:S02]  /*dcf0*/  FSEL R42, R42, -INF , !P4 ;  /* 0xff8000002a2a7808 */ /* 0x000fe40006000000 */
[----:B------:R-:W-:Y:S02]  /*dd00*/  FMNMX.FTZ R35, R80, R35, !PT ;  /* 0x0000002350237209 */ /* 0x000fe40007810000 */
[----:B------:R-:W-:Y:S01]  /*dd10*/  ISETP.GT.AND P5, PT, R49, 0x78, P1 ;  /* 0x000000783100780c */ /* 0x000fe20000fa4270 */
[----:B------:R-:W-:Y:S01]  /*dd20*/  MUFU.EX2 R39, R39 ;  /* 0x0000002700277308 */ /* 0x000fe20000000800 */
[----:B------:R-:W-:-:S02]  /*dd30*/  ISETP.LT.OR P3, PT, R47, 0x72, P3 ;  /* 0x000000722f00780c */ /* 0x000fc40001f61670 */
[----:B------:R-:W-:Y:S02]  /*dd40*/  FSEL R78, R43, -INF , !P2 ;  /* 0xff8000002b4e7808 */ /* 0x000fe40005000000 */
[----:B------:R-:W-:Y:S02]  /*dd50*/  FMNMX.FTZ R35, R42, R35, !PT ;  /* 0x000000232a237209 */ /* 0x000fe40007810000 */
[----:B------:R-:W-:Y:S01]  /*dd60*/  ISETP.GT.AND P1, PT, R49, 0x79, P1 ;  /* 0x000000793100780c */ /* 0x000fe20000f24270 */
[----:B------:R-:W-:Y:S01]  /*dd70*/  MUFU.EX2 R41, R41 ;  /* 0x0000002900297308 */ /* 0x000fe20000000800 */
[----:B------:R-:W-:Y:S02]  /*dd80*/  ISETP.LT.OR P5, PT, R47, 0x79, P5 ;  /* 0x000000792f00780c */ /* 0x000fe40002fa1670 */
[----:B------:R-:W-:Y:S02]  /*dd90*/  FSEL R44, R44, -INF , !P3 ;  /* 0xff8000002c2c7808 */ /* 0x000fe40005800000 */
[----:B------:R-:W-:-:S02]  /*dda0*/  FMNMX.FTZ R35, R78, R35, !PT ;  /* 0x000000234e237209 */ /* 0x000fc40007810000 */
[----:B------:R-:W-:Y:S01]  /*ddb0*/  ISETP.LT.OR P1, PT, R47, 0x7a, P1 ;  /* 0x0000007a2f00780c */ /* 0x000fe20000f21670 */
[----:B------:R-:W-:Y:S01]  /*ddc0*/  MUFU.EX2 R62, R62 ;  /* 0x0000003e003e7308 */ /* 0x000fe20000000800 */
[----:B------:R-:W-:Y:S01]  /*ddd0*/  FSEL R200, R45, -INF , !P5 ;  /* 0xff8000002dc87808 */ /* 0x000fe20006800000 */
[----:B------:R-:W-:Y:S01]  /*dde0*/  FFMA.FTZ R45, R56, R5, -R51 ;  /* 0x00000005382d7223 */ /* 0x000fe20000010833 */
[----:B------:R-:W-:Y:S02]  /*ddf0*/  FMNMX.FTZ R37, R44, R35, !PT ;  /* 0x000000232c257209 */ /* 0x000fe40007810000 */
[----:B------:R-:W-:Y:S02]  /*de00*/  FSEL R46, R46, -INF , !P1 ;  /* 0xff8000002e2e7808 */ /* 0x000fe40004800000 */
[----:B------:R-:W-:Y:S01]  /*de10*/  FMNMX.FTZ R37, R200, R37, !PT ;  /* 0x00000025c8257209 */ /* 0x000fe20007810000 */
[----:B------:R-:W-:Y:S01]  /*de20*/  MUFU.EX2 R35, R74 ;  /* 0x0000004a00237308 */ /* 0x000fe20000000800 */
[----:B------:R-:W-:-:S02]  /*de30*/  FSEL R49, R4, RZ, P6 ;  /* 0x000000ff04317208 */ /* 0x000fc40003000000 */
[----:B0-----:R-:W-:Y:S01]  /*de40*/  FMNMX.FTZ R12, R46, R37, !PT ;  /* 0x000000252e0c7209 */ /* 0x001fe20007810000 */
[----:B------:R-:W-:-:S01]  /*de50*/  FFMA.FTZ R37, R58, R5, -R51 ;  /* 0x000000053a257223 */ /* 0x000fc20000010833 */
[----:B------:R-:W-:Y:S01]  /*de60*/  FFMA.FTZ R58, R60, R5, -R51 ;  /* 0x000000053c3a7223 */ /* 0x000fe20000010833 */
[----:B------:R-:W-:-:S01]  /*de70*/  FADD.FTZ R50, -R49, R6 ;  /* 0x0000000631327221 */ /* 0x000fc20000010100 */
[-CC-:B------:R-:W-:Y:S01]  /*de80*/  FFMA.FTZ R60, R64, R5.reuse, -R51.reuse ;  /* 0x00000005403c7223 */ /* 0x180fe20000010833 */
[----:B------:R-:W0:Y:S01]  /*de90*/  SHFL.BFLY PT, R43, R12, 0x2, 0x1f ;  /* 0x0c401f000c2b7f89 */ /* 0x000e2200000e0000 */
[----:B------:R-:W-:-:S01]  /*dea0*/  FFMA.FTZ R6, R48, R5, -R51 ;  /* 0x0000000530067223 */ /* 0x000fc20000010833 */
[----:B------:R-:W-:Y:S08]  /*deb0*/  MUFU.EX2 R37, R37 ;  /* 0x0000002500257308 */ /* 0x000ff00000000800 */
[----:B------:R-:W-:Y:S08]  /*dec0*/  MUFU.EX2 R58, R58 ;  /* 0x0000003a003a7308 */ /* 0x000ff00000000800 */
[----:B------:R-:W-:Y:S01]  /*ded0*/  MUFU.EX2 R60, R60 ;  /* 0x0000003c003c7308 */ /* 0x000fe20000000800 */
[----:B0-----:R-:W-:Y:S01]  /*dee0*/  FMNMX.FTZ R47, R12, R43, !PT ;  /* 0x0000002b0c2f7209 */ /* 0x001fe20007810000 */
[-CC-:B------:R-:W-:Y:S01]  /*def0*/  FFMA.FTZ R43, R54, R5.reuse, -R51.reuse ;  /* 0x00000005362b7223 */ /* 0x180fe20000010833 */
[----:B------:R-:W-:-:S01]  /*df00*/  FFMA.FTZ R54, R70, R5, -R51 ;  /* 0x0000000546367223 */ /* 0x000fc20000010833 */
[----:B------:R-:W-:-:S04]  /*df10*/  FMUL.FTZ R51, R50, R5 ;  /* 0x0000000532337220 */ /* 0x000fc80000410000 */
[----:B------:R-:W-:Y:S01]  /*df20*/  MUFU.EX2 R45, R45 ;  /* 0x0000002d002d7308 */ /* 0x000fe20000000800 */
[----:B------:R-:W0:Y:S07]  /*df30*/  SHFL.BFLY PT, R12, R47, 0x1, 0x1f ;  /* 0x0c201f002f0c7f89 */ /* 0x000e2e00000e0000 */
[----:B------:R-:W1:Y:S08]  /*df40*/  MUFU.EX2 R51, R51 ;  /* 0x0000003300337308 */ /* 0x000e700000000800 */
[----:B------:R-:W-:Y:S08]  /*df50*/  MUFU.EX2 R43, R43 ;  /* 0x0000002b002b7308 */ /* 0x000ff00000000800 */
[----:B------:R-:W-:Y:S01]  /*df60*/  MUFU.EX2 R54, R54 ;  /* 0x0000003600367308 */ /* 0x000fe20000000800 */
[----:B0-----:R-:W-:Y:S01]  /*df70*/  FMNMX.FTZ R12, R47, R12, !PT ;  /* 0x0000000c2f0c7209 */ /* 0x001fe20007810000 */
[----:B-1----:R-:W-:-:S03]  /*df80*/  FFMA.FTZ R72, R51, R3, R10 ;  /* 0x0000000333487223 */ /* 0x002fc6000001000a */
[C---:B------:R-:W-:Y:S01]  /*df90*/  FSETP.NEU.FTZ.AND P1, PT, R12.reuse, -INF , PT ;  /* 0xff8000000c00780b */ /* 0x040fe20003f3d000 */
[----:B------:R-:W-:-:S02]  /*dfa0*/  FFMA.FTZ R49, R12, R5, -8 ;  /* 0xc10000000c317423 */ /* 0x000fc40000010005 */
[----:B------:R0:W-:Y:S01]  /*dfb0*/  MUFU.EX2 R47, R55 ;  /* 0x00000037002f7308 */ /* 0x0001e20000000800 */
[----:B------:R-:W-:Y:S02]  /*dfc0*/  FSEL R66, R12, RZ, P1 ;  /* 0x000000ff0c427208 */ /* 0x000fe40000800000 */
[----:B------:R-:W-:-:S03]  /*dfd0*/  FSEL R49, R49, RZ, P1 ;  /* 0x000000ff31317208 */ /* 0x000fc60000800000 */
[----:B------:R-:W-:Y:S02]  /*dfe0*/  FADD.FTZ R66, -R66, R7 ;  /* 0x0000000742427221 */ /* 0x000fe40000010100 */
[----:B------:R-:W-:-:S01]  /*dff0*/  FFMA.FTZ R69, R30, R5, -R49 ;  /* 0x000000051e457223 */ /* 0x000fc20000010831 */
[-CC-:B------:R-:W-:Y:S01]  /*e000*/  FFMA.FTZ R53, R196, R5.reuse, -R49.reuse ;  /* 0x00000005c4357223 */ /* 0x180fe20000010831 */
[-C--:B------:R-:W-:Y:S01]  /*e010*/  FMUL.FTZ R30, R66, R5.reuse ;  /* 0x00000005421e7220 */ /* 0x080fe20000410000 */
[-CC-:B------:R-:W-:Y:S01]  /*e020*/  FFMA.FTZ R48, R84, R5.reuse, -R49.reuse ;  /* 0x0000000554307223 */ /* 0x180fe20000010831 */
[----:B------:R-:W-:-:S01]  /*e030*/  FFMA.FTZ R50, R86, R5, -R49 ;  /* 0x0000000556327223 */ /* 0x000fc20000010831 */
[-CC-:B0-----:R-:W-:Y:S01]  /*e040*/  FFMA.FTZ R55, R152, R5.reuse, -R49.reuse ;  /* 0x0000000598377223 */ /* 0x181fe20000010831 */
        /* <DEDUP_REMOVED lines=27> */
[----:B------:R-:W-:Y:S01]  /*e200*/  FADD.FTZ R2, R9, R72 ;  /* 0x0000004809027221 */ /* 0x000fe20000010000 */
[----:B------:R-:W-:-:S01]  /*e210*/  FFMA.FTZ R72, R180, R5, -R49 ;  /* 0x00000005b4487223 */ /* 0x000fc20000010831 */
[----:B------:R-:W-:-:S02]  /*e220*/  FFMA.FTZ R46, R46, R5, -R49 ;  /* 0x000000052e2e7223 */ /* 0x000fc40000010831 */
[----:B------:R-:W-:-:S02]  /*e230*/  FADD.FTZ R71, R13, R2 ;  /* 0x000000020d477221 */ /* 0x000fc40000010000 */
[----:B------:R-:W0:Y:S01]  /*e240*/  MUFU.EX2 R55, R55 ;  /* 0x0000003700377308 */ /* 0x000e220000000800 */
[----:B-1----:R-:W-:-:S07]  /*e250*/  FADD.FTZ R3, R48, R3 ;  /* 0x0000000330037221 */ /* 0x002fce0000010000 */
[----:B------:R-:W1:Y:S01]  /*e260*/  MUFU.EX2 R56, R56 ;  /* 0x0000003800387308 */ /* 0x000e620000000800 */
[----:B--2---:R-:W-:-:S01]  /*e270*/  FADD.FTZ R2, R50, R3 ;  /* 0x0000000332027221 */ /* 0x004fc20000010000 */
[----:B------:R-:W-:Y:S01]  /*e280*/  FADD.FTZ R3, R8, R71 ;  /* 0x0000004708037221 */ /* 0x000fe20000010000 */
[----:B------:R-:W-:-:S05]  /*e290*/  FFMA.FTZ R71, R198, R5, -R49 ;  /* 0x00000005c6477223 */ /* 0x000fca0000010831 */
        /* <DEDUP_REMOVED lines=14> */
[----:B------:R-:W-:Y:S01]  /*e380*/  FADD.FTZ R73, R27, R84 ;  /* 0x000000541b497221 */ /* 0x000fe20000010000 */
[----:B------:R-:W-:-:S03]  /*e390*/  FFMA.FTZ R74, R162, R5, -R49 ;  /* 0x00000005a24a7223 */ /* 0x000fc60000010831 */
[----:B------:R-:W-:Y:S01]  /*e3a0*/  FADD.FTZ R84, R34, R73 ;  /* 0x0000004922547221 */ /* 0x000fe20000010000 */
[----:B------:R-:W-:-:S01]  /*e3b0*/  FFMA.FTZ R73, R164, R5, -R49 ;  /* 0x00000005a4497223 */ /* 0x000fc20000010831 */
        /* <DEDUP_REMOVED lines=46> */
[----:B0-----:R-:W-:-:S07]  /*e6a0*/  FADD.FTZ R75, R36, R75 ;  /* 0x0000004b244b7221 */ /* 0x001fce0000010000 */
[----:B------:R-:W0:Y:S01]  /*e6b0*/  MUFU.EX2 R73, R73 ;  /* 0x0000004900497308 */ /* 0x000e220000000800 */
[----:B-1----:R-:W-:-:S07]  /*e6c0*/  FADD.FTZ R75, R74, R75 ;  /* 0x0000004b4a4b7221 */ /* 0x002fce0000010000 */
[----:B------:R-:W1:Y:S08]  /*e6d0*/  MUFU.EX2 R40, R40 ;  /* 0x0000002800287308 */ /* 0x000e700000000800 */
[----:B------:R-:W3:Y:S08]  /*e6e0*/  MUFU.EX2 R80, R80 ;  /* 0x0000005000507308 */ /* 0x000ef00000000800 */
[----:B------:R2:W4:Y:S08]  /*e6f0*/  MUFU.EX2 R77, R42 ;  /* 0x0000002a004d7308 */ /* 0x0005300000000800 */
[----:B------:R-:W5:Y:S01]  /*e700*/  MUFU.EX2 R78, R78 ;  /* 0x0000004e004e7308 */ /* 0x000f620000000800 */
[----:B--2---:R-:W-:-:S04]  /*e710*/  FADD.FTZ R42, R156, R75 ;  /* 0x0000004b9c2a7221 */ /* 0x004fc80000010000 */
[----:B0-----:R-:W-:-:S03]  /*e720*/  FADD.FTZ R75, R73, R42 ;  /* 0x0000002a494b7221 */ /* 0x001fc60000010000 */
[----:B------:R-:W0:Y:S01]  /*e730*/  MUFU.EX2 R52, R52 ;  /* 0x0000003400347308 */ /* 0x000e220000000800 */
[----:B-1----:R-:W-:-:S04]  /*e740*/  FADD.FTZ R75, R40, R75 ;  /* 0x0000004b284b7221 */ /* 0x002fc80000010000 */
[----:B---3--:R-:W-:-:S03]  /*e750*/  FADD.FTZ R75, R80, R75 ;  /* 0x0000004b504b7221 */ /* 0x008fc60000010000 */
[----:B------:R-:W1:Y:S01]  /*e760*/  MUFU.EX2 R44, R44 ;  /* 0x0000002c002c7308 */ /* 0x000e620000000800 */
[----:B----4-:R-:W-:-:S04]  /*e770*/  FADD.FTZ R75, R77, R75 ;  /* 0x0000004b4d4b7221 */ /* 0x010fc80000010000 */
[----:B-----5:R-:W-:-:S03]  /*e780*/  FADD.FTZ R75, R78, R75 ;  /* 0x0000004b4e4b7221 */ /* 0x020fc60000010000 */
        /* <DEDUP_REMOVED lines=11> */
.L_x_1067:
        /* <DEDUP_REMOVED lines=107> */
.L_x_1049:
[----:B------:R-:W-:Y:S06]  /*eef0*/  BAR.ARV 0x8, 0x180 ;  /* 0x0206000000007b1d */ /* 0x000fec0000002000 */
[----:B------:R-:W-:Y:S05]  /*ef00*/  @!P0 BRA `(.L_x_1069) ;  /* 0x0000000000048947 */ /* 0x000fea0003800000 */
[----:B------:R-:W-:Y:S01]  /*ef10*/  BPT.TRAP 0x1 ;  /* 0x000000040000795c */ /* 0x000fe20000300000 */
.L_x_1069:
[----:B------:R-:W-:Y:S01]  /*ef20*/  ULEA UR5, UR36, UR38, 0x3 ;  /* 0x0000002624057291 */ /* 0x000fe2000f8e183f */
[----:B------:R-:W-:-:S05]  /*ef30*/  IMAD.U32 R0, RZ, RZ, UR37 ;  /* 0x00000025ff007e24 */ /* 0x000fca000f8e00ff */
[----:B------:R-:W-:-:S04]  /*ef40*/  SHF.L.U32 R0, R0, 0x1f, RZ ;  /* 0x0000001f00007819 */ /* 0x000fc800000006ff */
[----:B------:R0:W1:Y:S01]  /*ef50*/  SYNCS.PHASECHK.TRANS64.TRYWAIT P1, [UR5+0x22850], R0 ;  /* 0x02285000ff0075a7 */ /* 0x0000620008020145 */
[----:B------:R-:W-:Y:S05]  /*ef60*/  @!P0 BRA `(.L_x_1070) ;  /* 0x0000000000048947 */ /* 0x000fea0003800000 */
[----:B------:R-:W-:Y:S01]  /*ef70*/  BPT.TRAP 0x1 ;  /* 0x000000040000795c */ /* 0x000fe20000300000 */
.L_x_1070:
[----:B-1----:R-:W-:Y:S05]  /*ef80*/  @P1 BRA `(.L_x_1071) ;  /* 0x0000000000081947 */ /* 0x002fea0003800000 */
[----:B------:R-:W1:Y:S02]  /*ef90*/  SYNCS.PHASECHK.TRANS64.TRYWAIT P1, [UR5+0x22850], R0 ;  /* 0x02285000ff0075a7 */ /* 0x000e640008020145 */
[----:B-1----:R-:W-:Y:S05]  /*efa0*/  @!P1 BRA `(.L_x_1072) ;  /* 0x0000007800e89947 */ /* 0x002fea0003800000 */
.L_x_1071:
[----:B------:R-:W-:Y:S01]  /*efb0*/  UIADD3 UR38, UR38, 0x400, URZ ;  /* 0x0000040026267890 */ /* 0x000fe2000fffe03f */
[----:B------:R-:W-:Y:S01]  /*efc0*/  WARPGROUP.ARRIVE ;  /* 0x00000000000079c5 */ /* 0x000fe20000000000 */
[----:B------:R-:W-:Y:S01]  /*efd0*/  UMOV UR7, 0x40000040 ;  /* 0x4000004000077882 */ /* 0x000fe20000000000 */
[----:B------:R-:W2:Y:S01]  /*efe0*/  LDC.64 R10, c[0x0][0x9a0] ;  /* 0x00026800ff0a7b82 */ /* 0x000ea20000000a00 */
[----:B------:R-:W-:-:S04]  /*eff0*/  USHF.R.U32.HI UR38, URZ, 0x4, UR38 ;  /* 0x000000043f267899 */ /* 0x000fc80008011626 */
[----:B------:R-:W-:-:S04]  /*f000*/  ULOP3.LUT UR38, UR38, 0x3fff, URZ, 0xc0, !UPT ;  /* 0x00003fff26267892 */ /* 0x000fc8000f8ec03f */
[----:B------:R-:W-:-:S04]  /*f010*/  ULOP3.LUT UR4, UR38, 0x10000, URZ, 0xfc, !UPT ;  /* 0x0001000026047892 */ /* 0x000fc8000f8efc3f */
[----:B------:R-:W-:-:S07]  /*f020*/  ULEA UR4, UR36, UR4, 0xa ;  /* 0x0000000424047291 */ /* 0x000fce000f8e503f */
[----:B------:R-:W-:Y:S02]  /*f030*/  UMOV UR6, UR4 ;  /* 0x0000000400067c82 */ /* 0x000fe40008000000 */
[----:B------:R-:W-:Y:S01]  /*f040*/  QGMMA.64x128x32.F32.E4M3.E4M3 R88, R164, gdesc[UR4], R88, gsb0 ;  /* 0x01e00004a4587df3 */ /* 0x000fe20008000858 */
[----:B--2---:R-:W-:-:S04]  /*f050*/  ISETP.NE.U32.AND P1, PT, R10, RZ, PT ;  /* 0x000000ff0a00720c */ /* 0x004fc80003f25070 */
[----:B------:R-:W-:-:S13]  /*f060*/  ISETP.NE.AND.EX P1, PT, R11, RZ, PT, P1 ;  /* 0x000000ff0b00720c */ /* 0x000fda0003f25310 */
[----:B------:R-:W0:Y:S01]  /*f070*/  @P1 LDC.64 R8, c[0x0][0x9c8] ;  /* 0x00027200ff081b82 */ /* 0x000e220000000a00 */
[----:B-1----:R-:W-:Y:S02]  /*f080*/  @P1 SHF.R.S32.HI R7, RZ, 0x1f, R19 ;  /* 0x0000001fff071819 */ /* 0x002fe40000011413 */
[----:B------:R-:W-:-:S05]  /*f090*/  @P1 SHF.R.S32.HI R13, RZ, 0x1f, R23 ;  /* 0x0000001fff0d1819 */ /* 0x000fca0000011417 */
[----:B------:R-:W1:Y:S01]  /*f0a0*/  @P1 LDC.64 R14, c[0x0][0x9d0] ;  /* 0x00027400ff0e1b82 */ /* 0x000e620000000a00 */
[----:B------:R-:W-:Y:S01]  /*f0b0*/  UIADD3 UR6, UR4, 0x2, URZ ;  /* 0x0000000204067890 */ /* 0x000fe2000fffe03f */
[-C--:B0-----:R-:W-:Y:S02]  /*f0c0*/  @P1 IMAD R0, R7, R8.reuse, RZ ;  /* 0x0000000807001224 */ /* 0x081fe400078e02ff */
[----:B------:R-:W-:-:S04]  /*f0d0*/  @P1 IMAD.WIDE.U32 R6, R19, R8, RZ ;  /* 0x0000000813061225 */ /* 0x000fc800078e00ff */
[----:B------:R-:W-:Y:S02]  /*f0e0*/  @P1 IMAD R9, R19, R9, R0 ;  /* 0x0000000913091224 */ /* 0x000fe400078e0200 */
[-C--:B-1----:R-:W-:Y:S02]  /*f0f0*/  @P1 IMAD R0, R13, R14.reuse, RZ ;  /* 0x0000000e0d001224 */ /* 0x082fe400078e02ff */
[----:B------:R-:W-:Y:S02]  /*f100*/  @P1 IMAD.IADD R7, R7, 0x1, R9 ;  /* 0x0000000107071824 */ /* 0x000fe400078e0209 */
[C---:B------:R-:W-:Y:S02]  /*f110*/  @P1 IMAD R9, R23.reuse, R15, R0 ;  /* 0x0000000f17091224 */ /* 0x040fe400078e0200 */
[----:B------:R-:W-:Y:S01]  /*f120*/  @P1 IMAD.WIDE.U32 R6, R23, R14, R6 ;  /* 0x0000000e17061225 */ /* 0x000fe200078e0006 */
[----:B------:R-:W-:-:S03]  /*f130*/  UMOV UR7, 0x40000040 ;  /* 0x4000004000077882 */ /* 0x000fc60000000000 */
[----:B------:R-:W-:Y:S01]  /*f140*/  @P1 IMAD.IADD R0, R7, 0x1, R9 ;  /* 0x0000000107001824 */ /* 0x000fe200078e0209 */
[----:B------:R-:W-:-:S04]  /*f150*/  @P1 LEA R8, P2, R6, R10, 0x2 ;  /* 0x0000000a06081211 */ /* 0x000fc800078410ff */
[----:B------:R-:W-:Y:S01]  /*f160*/  @P1 LEA.HI.X R9, R6, R11, R0, 0x2, P2 ;  /* 0x0000000b06091211 */ /* 0x000fe200010f1400 */
[----:B------:R-:W-:-:S06]  /*f170*/  IMAD.MOV.U32 R6, RZ, RZ, 0x3f800000 ;  /* 0x3f800000ff067424 */ /* 0x000fcc00078e00ff */
[----:B------:R0:W2:Y:S01]  /*f180*/  @P1 LDG.E R6, desc[UR48][R8.64] ;  /* 0x0000003008061981 */ /* 0x0000a2000c1e1900 */
[----:B------:R-:W-:Y:S02]  /*f190*/  WARPGROUP.DEPBAR.LE gsb0, 0x0 ;  /* 0x00008000000079c5 */ /* 0x000fe40000010000 */
[----:B------:R-:W-:-:S06]  /*f1a0*/  WARPGROUP.ARRIVE ;  /* 0x00000000000079c5 */ /* 0x000fcc0000000000 */
[----:B------:R-:W-:Y:S01]  /*f1b0*/  QGMMA.64x128x32.F32.E4M3.E4M3 R88, R160, gdesc[UR4], R88, gsb0 ;  /* 0x01e00004a0587df3 */ /* 0x000fe20008000858 */
[----:B------:R-:W-:Y:S01]  /*f1c0*/  UIADD3 UR6, UR4, 0x4, URZ ;  /* 0x0000000404067890 */ /* 0x000fe2000fffe03f */
[----:B------:R-:W-:Y:S01]  /*f1d0*/  UMOV UR7, 0x40000040 ;  /* 0x4000004000077882 */ /* 0x000fe20000000000 */
[----:B------:R-:W-:Y:S01]  /*f1e0*/  UIADD3 UR4, UR4, 0x6, URZ ;  /* 0x0000000604047890 */ /* 0x000fe2000fffe03f */
[----:B------:R-:W1:Y:S04]  /*f1f0*/  SHFL.BFLY PT, R0, R3, 0x2, 0x1f ;  /* 0x0c401f0003007f89 */ /* 0x000e6800000e0000 */
[----:B------:R-:W3:Y:S01]  /*f200*/  SHFL.BFLY PT, R11, R2, 0x2, 0x1f ;  /* 0x0c401f00020b7f89 */ /* 0x000ee200000e0000 */
[----:B------:R-:W-:Y:S02]  /*f210*/  WARPGROUP.DEPBAR.LE gsb0, 0x0 ;  /* 0x00008000000079c5 */ /* 0x000fe40000010000 */
[----:B------:R-:W-:-:S06]  /*f220*/  WARPGROUP.ARRIVE ;  /* 0x00000000000079c5 */ /* 0x000fcc0000000000 */
[----:B------:R-:W-:Y:S01]  /*f230*/  QGMMA.64x128x32.F32.E4M3.E4M3 R88, R156, gdesc[UR4], R88, gsb0 ;  /* 0x01e000049c587df3 */ /* 0x000fe20008000858 */
[----:B------:R-:W-:Y:S01]  /*f240*/  UMOV UR6, UR4 ;  /* 0x0000000400067c82 */ /* 0x000fe20008000000 */
[----:B------:R-:W-:Y:S01]  /*f250*/  UMOV UR7, 0x40000040 ;  /* 0x4000004000077882 */ /* 0x000fe20000000000 */
[----:B-1----:R-:W-:-:S01]  /*f260*/  FADD.FTZ R0, R0, R3 ;  /* 0x0000000300007221 */ /* 0x002fc20000010000 */
[----:B---3--:R-:W-:-:S04]  /*f270*/  FADD.FTZ R11, R11, R2 ;  /* 0x000000020b0b7221 */ /* 0x008fc80000010000 */
[----:B------:R-:W1:Y:S04]  /*f280*/  SHFL.BFLY PT, R7, R0, 0x1, 0x1f ;  /* 0x0c201f0000077f89 */ /* 0x000e6800000e0000 */
[----:B0-----:R-:W0:Y:S01]  /*f290*/  SHFL.BFLY PT, R8, R11, 0x1, 0x1f ;  /* 0x0c201f000b087f89 */ /* 0x001e2200000e0000 */
[----:B------:R-:W-:Y:S02]  /*f2a0*/  IMAD.MOV.U32 R3, RZ, RZ, RZ ;  /* 0x000000ffff037224 */ /* 0x000fe400078e00ff */
[----:B-1----:R-:W-:Y:S01]  /*f2b0*/  FADD.FTZ R13, R0, R7 ;  /* 0x00000007000d7221 */ /* 0x002fe20000010000 */
[----:B0-----:R-:W-:-:S04]  /*f2c0*/  FADD.FTZ R14, R11, R8 ;  /* 0x000000080b0e7221 */ /* 0x001fc80000010000 */
        /* <DEDUP_REMOVED lines=13> */
[----:B------:R-:W3:Y:S01]  /*f3a0*/  @P1 MUFU.RCP R9, R14 ;  /* 0x0000000e00091308 */ /* 0x000ee20000001000 */
[C---:B------:R-:W-:Y:S01]  /*f3b0*/  @P2 FMUL.FTZ R7, R5.reuse, 0.69314718246459960938 ;  /* 0x3f31721805072820 */ /* 0x040fe20000410000 */
[----:B------:R-:W-:Y:S01]  /*f3c0*/  @P3 FMUL.FTZ R20, R5, 0.69314718246459960938 ;  /* 0x3f31721805143820 */ /* 0x000fe20000410000 */
[----:B0-----:R-:W-:Y:S01]  /*f3d0*/  @P2 FMUL.FTZ R8, R8, 0.69314718246459960938 ;  /* 0x3f31721808082820 */ /* 0x001fe20000410000 */
[----:B------:R-:W-:-:S02]  /*f3e0*/  IMAD.MOV.U32 R2, RZ, RZ, -0x800000 ;  /* 0xff800000ff027424 */ /* 0x000fc400078e00ff */
[----:B--2---:R-:W-:Y:S01]  /*f3f0*/  FMUL.FTZ R3, R3, R6 ;  /* 0x0000000603037220 */ /* 0x004fe20000410000 */
[----:B------:R-:W-:Y:S02]  /*f400*/  IMAD.MOV.U32 R0, RZ, RZ, -0x800000 ;  /* 0xff800000ff007424 */ /* 0x000fe400078e00ff */
[----:B-1----:R-:W-:Y:S01]  /*f410*/  @P3 FMUL.FTZ R5, R10, 0.69314718246459960938 ;  /* 0x3f3172180a053820 */ /* 0x002fe20000410000 */
[----:B------:R-:W-:-:S03]  /*f420*/  @P2 FFMA.FTZ R2, R7, R4, R8 ;  /* 0x0000000407022223 */ /* 0x000fc60000010008 */
[----:B------:R-:W-:Y:S01]  /*f430*/  @P3 FFMA.FTZ R0, R20, R12, R5 ;  /* 0x0000000c14003223 */ /* 0x000fe20000010005 */
[----:B---3--:R-:W-:Y:S01]  /*f440*/  FMUL.FTZ R22, R9, R6 ;  /* 0x0000000609167220 */ /* 0x008fe20000410000 */
[----:B------:R-:W-:Y:S02]  /*f450*/  WARPGROUP.DEPBAR.LE gsb0, 0x0 ;  /* 0x00008000000079c5 */ /* 0x000fe40000010000 */
[----:B------:R-:W-:Y:S05]  /*f460*/  @!P0 BRA `(.L_x_1073) ;  /* 0x0000000000048947 */ /* 0x000fea0003800000 */
[----:B------:R-:W-:Y:S01]  /*f470*/  BPT.TRAP 0x1 ;  /* 0x000000040000795c */ /* 0x000fe20000300000 */
.L_x_1073:
        /* <DEDUP_REMOVED lines=13> */
[----:B------:R-:W-:Y:S01]  /*f550*/  SYNCS.ARRIVE.TRANS64.RED.A1T0 RZ, [UR4], RZ ;  /* 0x000000ffffff79a7 */ /* 0x000fe20008100404 */
[----:B------:R-:W-:Y:S01]  /*f560*/  USEL UR4, URZ, 0x1, UP0 ;  /* 0x000000013f047887 */ /* 0x000fe20008000000 */
        /* <DEDUP_REMOVED lines=55> */
[----:B------:R-:W-:Y:S01]  /*f8e0*/  FMUL.FTZ R151, R151, R22 ;  /* 0x0000001697977220 */ /* 0x000fe20000410000 */
[----:B------:R-:W-:Y:S01]  /*f8f0*/  VIADD R171, R171, 0x1 ;  /* 0x00000001abab7836 */ /* 0x000fe20000000000 */
[----:B------:R-:W-:-:S02]  /*f900*/  USEL UR36, UR36, URZ, UP0 ;  /* 0x0000003f24247287 */ /* 0x000fc40008000000 */
[----:B------:R-:W-:-:S12]  /*f910*/  ULOP3.LUT UR37, UR37, UR4, URZ, 0x3c, !UPT ;  /* 0x0000000425257292 */ /* 0x000fd8000f8e3c3f */
.L_x_995:
[----:B------:R-:W0:Y:S01]  /*f920*/  S2R R22, SR_CgaCtaId ;  /* 0x0000000000167919 */ /* 0x000e220000008800 */
[----:B------:R-:W-:Y:S01]  /*f930*/  MOV R3, 0x400 ;  /* 0x0000040000037802 */ /* 0x000fe20000000f00 */
[----:B------:R-:W-:Y:S01]  /*f940*/  BSSY B0, `(.L_x_1074) ;  /* 0x0000228000007945 */ /* 0x000fe20003800000 */
[----:B------:R-:W-:Y:S02]  /*f950*/  BAR.SYNC.DEFER_BLOCKING 0x5, 0x180 ;  /* 0x0146000000007b1d */ /* 0x000fe40000010000 */
[----:B0-----:R-:W-:-:S05]  /*f960*/  LEA R3, R22, R3, 0x18 ;  /* 0x0000000316037211 */ /* 0x001fca00078ec0ff */
[----:B------:R-:W0:Y:S02]  /*f970*/  LDS R22, [R3+0x228d0] ;  /* 0x0228d00003167984 */ /* 0x000e240000000800 */
[----:B0-----:R-:W-:Y:S01]  /*f980*/  R2UR UR4, R22 ;  /* 0x00000000160472ca */ /* 0x001fe200000e0000 */
[----:B------:R-:W-:Y:S06]  /*f990*/  BAR.ARV 0x4, 0x180 ;  /* 0x0106000000007b1d */ /* 0x000fec0000002000 */
[----:B------:R-:W-:Y:S08]  /*f9a0*/  @P0 BRA `(.L_x_1075) ;  /* 0x0000001800400947 */ /* 0x000ff00003800000 */
[----:B------:R-:W0:Y:S01]  /*f9b0*/  S2R R44, SR_TID.X ;  /* 0x00000000002c7919 */ /* 0x000e220000002100 */
[----:B------:R-:W-:Y:S01]  /*f9c0*/  ULDC.64 UR6, c[0x4][0x40] ;  /* 0x0100100000067ab9 */ /* 0x000fe20000000a00 */
[----:B------:R-:W-:Y:S01]  /*f9d0*/  F2FP.BF16.F32.PACK_AB R33, R110, R33 ;  /* 0x000000216e21723e */ /* 0x000fe200000010ff */
[----:B------:R-:W1:Y:S01]  /*f9e0*/  LDC R52, c[0x0][0xbe8] ;  /* 0x0002fa00ff347b82 */ /* 0x000e620000000800 */
[----:B------:R-:W-:Y:S01]  /*f9f0*/  F2FP.BF16.F32.PACK_AB R32, R111, R32 ;  /* 0x000000206f20723e */ /* 0x000fe200000010ff */
[----:B------:R-:W-:Y:S01]  /*fa00*/  ULDC UR5, c[0x0][0xa88] ;  /* 0x0002a20000057ab9 */ /* 0x000fe20000000800 */
[----:B0-----:R-:W-:-:S05]  /*fa10*/  IMAD.SHL.U32 R22, R44, 0x4, RZ ;  /* 0x000000042c167824 */ /* 0x001fca00078e00ff */
[----:B------:R-:W-:-:S04]  /*fa20*/  LOP3.LUT R22, R22, 0xc, RZ, 0xc0, !PT ;  /* 0x0000000c16167812 */ /* 0x000fc800078ec0ff */
[----:B------:R-:W-:-:S05]  /*fa30*/  IADD3 R26, P0, R22, UR6, RZ ;  /* 0x00000006161a7c10 */ /* 0x000fca000ff1e0ff */
[----:B------:R-:W-:Y:S01]  /*fa40*/  IMAD.X R27, RZ, RZ, UR7, P0 ;  /* 0x00000007ff1b7e24 */ /* 0x000fe200080e06ff */
[----:B------:R-:W0:Y:S01]  /*fa50*/  S2R R22, SR_SWINHI ;  /* 0x0000000000167919 */ /* 0x000e220000002f00 */
[----:B------:R-:W-:Y:S01]  /*fa60*/  F2FP.BF16.F32.PACK_AB R7, R148, R7 ;  /* 0x000000079407723e */ /* 0x000fe200000010ff */
[----:B------:R-:W-:Y:S02]  /*fa70*/  ULDC.64 UR6, c[0x0][0xb90] ;  /* 0x0002e40000067ab9 */ /* 0x000fe40000000a00 */
[----:B------:R2:W3:Y:S01]  /*fa80*/  LDG.E.CONSTANT R26, desc[UR48][R26.64] ;  /* 0x000000301a1a7981 */ /* 0x0004e2000c1e9900 */
[----:B------:R-:W-:Y:S02]  /*fa90*/  F2FP.BF16.F32.PACK_AB R6, R149, R6 ;  /* 0x000000069506723e */ /* 0x000fe400000010ff */
[----:B------:R-:W-:Y:S02]  /*faa0*/  F2FP.BF16.F32.PACK_AB R41, R94, R41 ;  /* 0x000000295e29723e */ /* 0x000fe400000010ff */
[----:B------:R-:W-:-:S02]  /*fab0*/  F2FP.BF16.F32.PACK_AB R40, R95, R40 ;  /* 0x000000285f28723e */ /* 0x000fc400000010ff */
[----:B------:R-:W-:Y:S02]  /*fac0*/  F2FP.BF16.F32.PACK_AB R11, R140, R11 ;  /* 0x0000000b8c0b723e */ /* 0x000fe400000010ff */
[----:B------:R-:W-:Y:S02]  /*fad0*/  F2FP.BF16.F32.PACK_AB R10, R141, R10 ;  /* 0x0000000a8d0a723e */ /* 0x000fe400000010ff */
[----:B--2---:R-:W-:Y:S02]  /*fae0*/  LOP3.LUT P0, R27, R44, 0x3, RZ, 0xc0, !PT ;  /* 0x000000032c1b7812 */ /* 0x004fe4000780c0ff */
[----:B------:R-:W-:Y:S02]  /*faf0*/  F2FP.BF16.F32.PACK_AB R31, R116, R31 ;  /* 0x0000001f741f723e */ /* 0x000fe400000010ff */
[----:B------:R-:W-:Y:S02]  /*fb00*/  ISETP.EQ.OR P0, PT, R27, 0x3, !P0 ;  /* 0x000000031b00780c */ /* 0x000fe40004702670 */
[----:B------:R-:W-:-:S02]  /*fb10*/  F2FP.BF16.F32.PACK_AB R30, R117, R30 ;  /* 0x0000001e751e723e */ /* 0x000fc400000010ff */
[----:B------:R-:W-:Y:S02]  /*fb20*/  SEL R65, R33, R32, P0 ;  /* 0x0000002021417207 */ /* 0x000fe40000000000 */
[----:B------:R-:W-:Y:S02]  /*fb30*/  SEL R68, R32, R33, P0 ;  /* 0x0000002120447207 */ /* 0x000fe40000000000 */
[----:B------:R-:W-:Y:S02]  /*fb40*/  SEL R59, R7, R6, P0 ;  /* 0x00000006073b7207 */ /* 0x000fe40000000000 */
[----:B------:R-:W-:Y:S01]  /*fb50*/  SEL R62, R6, R7, P0 ;  /* 0x00000007063e7207 */ /* 0x000fe20000000000 */
[----:B------:R-:W-:Y:S01]  /*fb60*/  IMAD R7, R170, 0x40, R18 ;  /* 0x00000040aa077824 */ /* 0x000fe200078e0212 */
[----:B------:R-:W-:Y:S02]  /*fb70*/  SEL R61, R41, R40, P0 ;  /* 0x00000028293d7207 */ /* 0x000fe40000000000 */
[----:B------:R-:W-:-:S02]  /*fb80*/  MOV R32, R3 ;  /* 0x0000000300207202 */ /* 0x000fc40000000f00 */
[----:B0-----:R-:W-:Y:S02]  /*fb90*/  MOV R33, R22 ;  /* 0x0000001600217202 */ /* 0x001fe40000000f00 */
[----:B------:R-:W-:Y:S02]  /*fba0*/  SHF.R.S32.HI R22, RZ, 0x1f, R23 ;  /* 0x0000001fff167819 */ /* 0x000fe40000011417 */
[----:B------:R-:W-:Y:S01]  /*fbb0*/  SEL R64, R40, R41, P0 ;  /* 0x0000002928407207 */ /* 0x000fe20000000000 */
[--C-:B------:R-:W-:Y:S01]  /*fbc0*/  IMAD.WIDE R44, R175, 0x2, R32.reuse ;  /* 0x00000002af2c7825 */ /* 0x100fe200078e0220 */
[----:B------:R-:W-:Y:S02]  /*fbd0*/  SEL R57, R11, R10, P0 ;  /* 0x0000000a0b397207 */ /* 0x000fe40000000000 */
[----:B------:R-:W-:Y:S01]  /*fbe0*/  SEL R60, R10, R11, P0 ;  /* 0x0000000b0a3c7207 */ /* 0x000fe20000000000 */
[----:B------:R-:W-:Y:S01]  /*fbf0*/  IMAD R6, R22, UR6, RZ ;  /* 0x0000000616067c24 */ /* 0x000fe2000f8e02ff */
[----:B------:R-:W-:Y:S01]  /*fc00*/  IADD3 R41, P6, R44, 0x4060, RZ ;  /* 0x000040602c297810 */ /* 0x000fe20007fde0ff */
[----:B------:R-:W-:Y:S01]  /*fc10*/  IMAD.WIDE R32, R7, 0x2, R32 ;  /* 0x0000000207207825 */ /* 0x000fe200078e0220 */
[----:B------:R-:W-:-:S02]  /*fc20*/  F2FP.BF16.F32.PACK_AB R15, R132, R15 ;  /* 0x0000000f840f723e */ /* 0x000fc400000010ff */
[----:B------:R-:W-:Y:S01]  /*fc30*/  F2FP.BF16.F32.PACK_AB R14, R133, R14 ;  /* 0x0000000e850e723e */ /* 0x000fe200000010ff */
[----:B------:R-:W-:Y:S01]  /*fc40*/  IMAD R11, R23, UR7, R6 ;  /* 0x00000007170b7c24 */ /* 0x000fe2000f8e0206 */
[----:B------:R-:W-:Y:S02]  /*fc50*/  IADD3 R6, P1, R44, 0x60, RZ ;  /* 0x000000602c067810 */ /* 0x000fe40007f3e0ff */
[----:B------:R-:W-:Y:S02]  /*fc60*/  F2FP.BF16.F32.PACK_AB R5, R150, R5 ;  /* 0x000000059605723e */ /* 0x000fe400000010ff */
[----:B------:R-:W-:Y:S02]  /*fc70*/  F2FP.BF16.F32.PACK_AB R4, R151, R4 ;  /* 0x000000049704723e */ /* 0x000fe400000010ff */
[----:B------:R-:W-:Y:S02]  /*fc80*/  LOP3.LUT R40, R41, 0x380, RZ, 0xc0, !PT ;  /* 0x0000038029287812 */ /* 0x000fe400078ec0ff */
[----:B------:R-:W-:-:S02]  /*fc90*/  IADD3 R7, P2, R44, 0x20, RZ ;  /* 0x000000202c077810 */ /* 0x000fc40007f5e0ff */
[----:B------:R-:W-:Y:S02]  /*fca0*/  SEL R51, R31, R30, P0 ;  /* 0x0000001e1f337207 */ /* 0x000fe40000000000 */
[----:B------:R-:W-:Y:S01]  /*fcb0*/  SEL R54, R30, R31, P0 ;  /* 0x0000001f1e367207 */ /* 0x000fe20000000000 */
[----:B------:R-:W-:Y:S01]  /*fcc0*/  IMAD.X R31, RZ, RZ, R45, P1 ;  /* 0x000000ffff1f7224 */ /* 0x000fe200008e062d */
[----:B------:R-:W-:Y:S02]  /*fcd0*/  SEL R55, R15, R14, P0 ;  /* 0x0000000e0f377207 */ /* 0x000fe40000000000 */
[----:B------:R-:W-:Y:S02]  /*fce0*/  SEL R58, R14, R15, P0 ;  /* 0x0000000f0e3a7207 */ /* 0x000fe40000000000 */
[----:B------:R-:W-:Y:S02]  /*fcf0*/  SEL R75, R5, R4, P0 ;  /* 0x00000004054b7207 */ /* 0x000fe40000000000 */
[----:B------:R-:W-:-:S02]  /*fd00*/  SHF.R.U64 R40, R40, 0x3, RZ ;  /* 0x0000000328287819 */ /* 0x000fc400000012ff */
[----:B------:R-:W-:Y:S02]  /*fd10*/  SEL R78, R4, R5, P0 ;  /* 0x00000005044e7207 */ /* 0x000fe40000000000 */
[----:B------:R-:W-:Y:S02]  /*fd20*/  F2FP.BF16.F32.PACK_AB R9, R142, R9 ;  /* 0x000000098e09723e */ /* 0x000fe400000010ff */
[----:B------:R-:W-:Y:S02]  /*fd30*/  F2FP.BF16.F32.PACK_AB R8, R143, R8 ;  /* 0x000000088f08723e */ /* 0x000fe400000010ff */
[----:B------:R-:W-:Y:S02]  /*fd40*/  LOP3.LUT R4, R7, 0x380, RZ, 0xc0, !PT ;  /* 0x0000038007047812 */ /* 0x000fe400078ec0ff */
[----:B------:R-:W-:Y:S02]  /*fd50*/  IADD3 R15, P1, R32, 0x2000, RZ ;  /* 0x00002000200f7810 */ /* 0x000fe40007f3e0ff */
[----:B------:R-:W-:-:S02]  /*fd60*/  F2FP.BF16.F32.PACK_AB R35, R108, R35 ;  /* 0x000000236c23723e */ /* 0x000fc400000010ff */
[----:B------:R-:W-:Y:S02]  /*fd70*/  F2FP.BF16.F32.PACK_AB R34, R109, R34 ;  /* 0x000000226d22723e */ /* 0x000fe400000010ff */
[----:B------:R-:W-:Y:S01]  /*fd80*/  LOP3.LUT R40, R40, R41, RZ, 0x3c, !PT ;  /* 0x0000002928287212 */ /* 0x000fe200078e3cff */
[----:B------:R-:W-:Y:S01]  /*fd90*/  IMAD.X R41, RZ, RZ, R45, P6 ;  /* 0x000000ffff297224 */ /* 0x000fe200030e062d */
[----:B------:R-:W-:Y:S02]  /*fda0*/  SEL R73, R9, R8, P0 ;  /* 0x0000000809497207 */ /* 0x000fe40000000000 */
[----:B------:R-:W-:Y:S02]  /*fdb0*/  SEL R76, R8, R9, P0 ;  /* 0x00000009084c7207 */ /* 0x000fe40000000000 */
[----:B------:R-:W-:Y:S02]  /*fdc0*/  SHF.R.U64 R4, R4, 0x3, RZ ;  /* 0x0000000304047819 */ /* 0x000fe400000012ff */
[----:B------:R-:W-:-:S02]  /*fdd0*/  LOP3.LUT R14, R15, 0x380, RZ, 0xc0, !PT ;  /* 0x000003800f0e7812 */ /* 0x000fc400078ec0ff */
[----:B------:R-:W-:Y:S02]  /*fde0*/  IADD3 R9, P6, R44, 0x40, RZ ;  /* 0x000000402c097810 */ /* 0x000fe40007fde0ff */
[----:B------:R-:W-:Y:S02]  /*fdf0*/  SEL R49, R35, R34, P0 ;  /* 0x0000002223317207 */ /* 0x000fe40000000000 */
[----:B------:R-:W-:Y:S01]  /*fe00*/  SEL R50, R34, R35, P0 ;  /* 0x0000002322327207 */ /* 0x000fe20000000000 */
[----:B------:R-:W-:Y:S01]  /*fe10*/  IMAD.X R35, RZ, RZ, R45, P2 ;  /* 0x000000ffff237224 */ /* 0x000fe200010e062d */
[----:B------:R-:W-:Y:S02]  /*fe20*/  LOP3.LUT R34, R4, R7, RZ, 0x3c, !PT ;  /* 0x0000000704227212 */ /* 0x000fe400078e3cff */
[----:B------:R-:W-:Y:S02]  /*fe30*/  SHF.R.U64 R14, R14, 0x3, RZ ;  /* 0x000000030e0e7819 */ /* 0x000fe400000012ff */
[----:B------:R-:W-:-:S02]  /*fe40*/  LOP3.LUT R4, R9, 0x380, RZ, 0xc0, !PT ;  /* 0x0000038009047812 */ /* 0x000fc400078ec0ff */
[----:B------:R-:W-:Y:S02]  /*fe50*/  F2FP.BF16.F32.PACK_AB R25, R124, R25 ;  /* 0x000000197c19723e */ /* 0x000fe400000010ff */
[----:B------:R-:W-:Y:S02]  /*fe60*/  F2FP.BF16.F32.PACK_AB R24, R125, R24 ;  /* 0x000000187d18723e */ /* 0x000fe400000010ff */
[----:B-1----:R-:W-:Y:S02]  /*fe70*/  ISETP.NE.AND P2, PT, R52, 0x1, PT ;  /* 0x000000013400780c */ /* 0x002fe40003f45270 */
[----:B------:R-:W-:Y:S02]  /*fe80*/  F2FP.BF16.F32.PACK_AB R29, R118, R29 ;  /* 0x0000001d761d723e */ /* 0x000fe400000010ff */
[----:B------:R-:W-:Y:S02]  /*fe90*/  F2FP.BF16.F32.PACK_AB R28, R119, R28 ;  /* 0x0000001c771c723e */ /* 0x000fe400000010ff */
[----:B------:R-:W-:Y:S01]  /*fea0*/  LOP3.LUT R14, R14, R15, RZ, 0x3c, !PT ;  /* 0x0000000f0e0e7212 */ /* 0x000fe200078e3cff */
[----:B------:R-:W-:Y:S01]  /*feb0*/  IMAD.X R15, RZ, RZ, R33, P1 ;  /* 0x000000ffff0f7224 */ /* 0x000fe200008e0621 */
[----:B------:R-:W-:-:S02]  /*fec0*/  LOP3.LUT R5, R44, 0x380, RZ, 0xc0, !PT ;  /* 0x000003802c057812 */ /* 0x000fc400078ec0ff */
[----:B------:R-:W-:Y:S02]  /*fed0*/  SHF.R.U64 R4, R4, 0x3, RZ ;  /* 0x0000000304047819 */ /* 0x000fe400000012ff */
[----:B------:R-:W-:Y:S01]  /*fee0*/  SEL R53, R25, R24, P0 ;  /* 0x0000001819357207 */ /* 0x000fe20000000000 */
[----:B------:R-:W0:Y:S01]  /*fef0*/  @P2 LDC R83, c[0x0][0xbec] ;  /* 0x0002fb00ff532b82 */ /* 0x000e220000000800 */
[----:B------:R-:W-:Y:S01]  /*ff00*/  SEL R56, R24, R25, P0 ;  /* 0x0000001918387207 */ /* 0x000fe20000000000 */
[----:B------:R-:W-:Y:S01]  /*ff10*/  IMAD.WIDE.U32 R24, R23, UR6, RZ ;  /* 0x0000000617187c25 */ /* 0x000fe2000f8e00ff */
[----:B------:R-:W-:Y:S01]  /*ff20*/  IADD3 R77, P1, R32, 0x7000, RZ ;  /* 0x00007000204d7810 */ /* 0x000fe20007f3e0ff */
[----:B------:R-:W-:Y:S01]  /*ff30*/  ULDC.64 UR6, c[0x0][0xb98] ;  /* 0x0002e60000067ab9 */ /* 0x000fe20000000a00 */
[----:B------:R-:W-:Y:S01]  /*ff40*/  F2FP.BF16.F32.PACK_AB R13, R134, R13 ;  /* 0x0000000d860d723e */ /* 0x000fe200000010ff */
[----:B------:R-:W-:Y:S01]  /*ff50*/  IMAD.IADD R25, R25, 0x1, R11 ;  /* 0x0000000119197824 */ /* 0x000fe200078e020b */
[----:B------:R-:W-:-:S02]  /*ff60*/  F2FP.BF16.F32.PACK_AB R12, R135, R12 ;  /* 0x0000000c870c723e */ /* 0x000fc400000010ff */
[----:B------:R-:W-:Y:S01]  /*ff70*/  SEL R67, R29, R28, P0 ;  /* 0x0000001c1d437207 */ /* 0x000fe20000000000 */
[----:B------:R-:W-:Y:S01]  /*ff80*/  IMAD.WIDE.U32 R24, R19, UR6, R24 ;  /* 0x0000000613187c25 */ /* 0x000fe2000f8e0018 */
[----:B------:R-:W-:Y:S02]  /*ff90*/  SEL R70, R28, R29, P0 ;  /* 0x0000001d1c467207 */ /* 0x000fe40000000000 */
[----:B------:R-:W-:Y:S01]  /*ffa0*/  SHF.R.U64 R5, R5, 0x3, RZ ;  /* 0x0000000305057819 */ /* 0x000fe200000012ff */
[----:B------:R-:W-:Y:S01]  /*ffb0*/  IMAD.X R29, RZ, RZ, R45, P6 ;  /* 0x000000ffff1d7224 */ /* 0x000fe200030e062d */
[----:B------:R-:W-:Y:S02]  /*ffc0*/  LOP3.LUT R28, R4, R9, RZ, 0x3c, !PT ;  /* 0x00000009041c7212 */ /* 0x000fe400078e3cff */
[----:B------:R-:W-:Y:S02]  /*ffd0*/  IADD3 R8, P3, R44, 0x4000, RZ ;  /* 0x000040002c087810 */ /* 0x000fe40007f7e0ff */
[----:B------:R-:W-:-:S02]  /*ffe0*/  LOP3.LUT R4, R77, 0x380, RZ, 0xc0, !PT ;  /* 0x000003804d047812 */ /* 0x000fc400078ec0ff */
[----:B------:R-:W-:Y:S02]  /*fff0*/  SEL R71, R13, R12, P0 ;  /* 0x0000000c0d477207 */ /* 0x000fe40000000000 */
[----:B------:R-:W-:Y:S02]  /*10000*/  SEL R74, R12, R13, P0 ;  /* 0x0000000d0c4a7207 */ /* 0x000fe40000000000 */
[C---:B------:R-:W-:Y:S02]  /*10010*/  IADD3 R13, P5, R44.reuse, 0x4040, RZ ;  /* 0x000040402c0d7810 */ /* 0x040fe40007fbe0ff */
[----:B------:R-:W-:Y:S02]  /*10020*/  IADD3 R11, P4, R44, 0x4020, RZ ;  /* 0x000040202c0b7810 */ /* 0x000fe40007f9e0ff */
[----:B------:R-:W-:Y:S02]  /*10030*/  LOP3.LUT R44, R5, R44, RZ, 0x3c, !PT ;  /* 0x0000002c052c7212 */ /* 0x000fe400078e3cff */
[----:B------:R-:W-:-:S02]  /*10040*/  LOP3.LUT R5, R8, 0x380, RZ, 0xc0, !PT ;  /* 0x0000038008057812 */ /* 0x000fc400078ec0ff */
[----:B------:R-:W-:Y:S02]  /*10050*/  SHF.R.U64 R4, R4, 0x3, RZ ;  /* 0x0000000304047819 */ /* 0x000fe400000012ff */
[----:B------:R-:W-:Y:S02]  /*10060*/  F2FP.BF16.F32.PACK_AB R39, R100, R39 ;  /* 0x000000276427723e */ /* 0x000fe400000010ff */
[----:B------:R-:W-:Y:S02]  /*10070*/  F2FP.BF16.F32.PACK_AB R38, R101, R38 ;  /* 0x000000266526723e */ /* 0x000fe400000010ff */
[----:B------:R-:W-:Y:S02]  /*10080*/  SHF.R.U64 R5, R5, 0x3, RZ ;  /* 0x0000000305057819 */ /* 0x000fe400000012ff */
[----:B------:R-:W-:Y:S02]  /*10090*/  LOP3.LUT R4, R4, R77, RZ, 0x3c, !PT ;  /* 0x0000004d04047212 */ /* 0x000fe400078e3cff */
[----:B------:R-:W-:-:S02]  /*100a0*/  MOV R77, R40 ;  /* 0x00000028004d7202 */ /* 0x000fc40000000f00 */
[----:B------:R-:W-:Y:S02]  /*100b0*/  MOV R40, R34 ;  /* 0x0000002200287202 */ /* 0x000fe40000000f00 */
[----:B------:R-:W-:Y:S01]  /*100c0*/  SEL R47, R39, R38, P0 ;  /* 0x00000026272f7207 */ /* 0x000fe20000000000 */
[----:B------:R-:W1:Y:S01]  /*100d0*/  @P2 LDC R35, c[0x0][0xbf0] ;  /* 0x0002fc00ff232b82 */ /* 0x000e620000000800 */
[----:B------:R-:W-:Y:S01]  /*100e0*/  SEL R48, R38, R39, P0 ;  /* 0x0000002726307207 */ /* 0x000fe20000000000 */
[----:B------:R-:W-:Y:S01]  /*100f0*/  IMAD.X R39, RZ, RZ, R45, P3 ;  /* 0x000000ffff277224 */ /* 0x000fe200018e062d */
[----:B------:R-:W-:Y:S02]  /*10100*/  LOP3.LUT R38, R5, R8, RZ, 0x3c, !PT ;  /* 0x0000000805267212 */ /* 0x000fe400078e3cff */
[----:B------:R-:W-:Y:S02]  /*10110*/  LOP3.LUT R5, R6, 0x380, RZ, 0xc0, !PT ;  /* 0x0000038006057812 */ /* 0x000fe400078ec0ff */
[----:B------:R-:W-:-:S02]  /*10120*/  LOP3.LUT R12, R13, 0x380, RZ, 0xc0, !PT ;  /* 0x000003800d0c7812 */ /* 0x000fc400078ec0ff */
[----:B------:R-:W-:Y:S02]  /*10130*/  SHF.R.U64 R5, R5, 0x3, RZ ;  /* 0x0000000305057819 */ /* 0x000fe400000012ff */
[----:B------:R-:W-:Y:S02]  /*10140*/  F2FP.BF16.F32.PACK_AB R43, R92, R43 ;  /* 0x0000002b5c2b723e */ /* 0x000fe400000010ff */
[----:B------:R-:W-:Y:S02]  /*10150*/  F2FP.BF16.F32.PACK_AB R42, R93, R42 ;  /* 0x0000002a5d2a723e */ /* 0x000fe400000010ff */
[----:B------:R-:W-:Y:S02]  /*10160*/  SHF.R.U64 R12, R12, 0x3, RZ ;  /* 0x000000030c0c7819 */ /* 0x000fe400000012ff */
[----:B------:R-:W-:Y:S02]  /*10170*/  LOP3.LUT R30, R5, R6, RZ, 0x3c, !PT ;  /* 0x00000006051e7212 */ /* 0x000fe400078e3cff */
[----:B------:R-:W-:-:S02]  /*10180*/  SEL R27, R43, R42, P0 ;  /* 0x0000002a2b1b7207 */ /* 0x000fc40000000000 */
[----:B------:R-:W-:Y:S01]  /*10190*/  SEL R46, R42, R43, P0 ;  /* 0x0000002b2a2e7207 */ /* 0x000fe20000000000 */
[----:B------:R-:W-:Y:S01]  /*101a0*/  IMAD.X R43, RZ, RZ, R45, P5 ;  /* 0x000000ffff2b7224 */ /* 0x000fe200028e062d */
[----:B------:R-:W-:Y:S02]  /*101b0*/  LOP3.LUT R42, R12, R13, RZ, 0x3c, !PT ;  /* 0x0000000d0c2a7212 */ /* 0x000fe400078e3cff */
[----:B------:R-:W-:Y:S01]  /*101c0*/  MOV R82, R30 ;  /* 0x0000001e00527202 */ /* 0x000fe20000000f00 */
[----:B------:R-:W-:Y:S01]  /*101d0*/  VIADD R30, R17, UR42 ;  /* 0x0000002a111e7c36 */ /* 0x000fe20008000000 */
[----:B------:R-:W-:Y:S02]  /*101e0*/  F2FP.BF16.F32.PACK_AB R37, R102, R37 ;  /* 0x000000256625723e */ /* 0x000fe400000010ff */
[----:B------:R-:W-:Y:S02]  /*101f0*/  F2FP.BF16.F32.PACK_AB R36, R103, R36 ;  /* 0x000000246724723e */ /* 0x000fe400000010ff */
[----:B------:R-:W-:-:S02]  /*10200*/  F2FP.BF16.F32.PACK_AB R21, R126, R21 ;  /* 0x000000157e15723e */ /* 0x000fc400000010ff */
[----:B------:R-:W-:Y:S02]  /*10210*/  F2FP.BF16.F32.PACK_AB R20, R127, R20 ;  /* 0x000000147f14723e */ /* 0x000fe400000010ff */
[----:B------:R-:W-:Y:S02]  /*10220*/  LOP3.LUT R10, R11, 0x380, RZ, 0xc0, !PT ;  /* 0x000003800b0a7812 */ /* 0x000fe400078ec0ff */
[----:B------:R-:W-:Y:S02]  /*10230*/  MOV R79, R42 ;  /* 0x0000002a004f7202 */ /* 0x000fe40000000f00 */
[----:B------:R-:W-:Y:S01]  /*10240*/  MOV R43, R28 ;  /* 0x0000001c002b7202 */ /* 0x000fe20000000f00 */
[----:B0-----:R-:W-:Y:S01]  /*10250*/  @P2 IMAD.HI.U32 R28, R30, R83, RZ ;  /* 0x000000531e1c2227 */ /* 0x001fe200078e00ff */
[----:B------:R-:W-:Y:S02]  /*10260*/  SEL R63, R37, R36, P0 ;  /* 0x00000024253f7207 */ /* 0x000fe40000000000 */
[----:B------:R-:W-:Y:S01]  /*10270*/  SEL R66, R36, R37, P0 ;  /* 0x0000002524427207 */ /* 0x000fe20000000000 */
[----:B------:R-:W-:Y:S01]  /*10280*/  IMAD.X R37, RZ, RZ, R45, P4 ;  /* 0x000000ffff257224 */ /* 0x000fe200020e062d */
[----:B------:R-:W-:Y:S01]  /*10290*/  SEL R69, R21, R20, P0 ;  /* 0x0000001415457207 */ /* 0x000fe20000000000 */
[----:B------:R-:W-:Y:S01]  /*102a0*/  IMAD.MOV.U32 R29, RZ, RZ, R30 ;  /* 0x000000ffff1d7224 */ /* 0x000fe200078e001e */
[----:B------:R-:W-:-:S02]  /*102b0*/  SEL R72, R20, R21, P0 ;  /* 0x0000001514487207 */ /* 0x000fc40000000000 */
[----:B------:R-:W-:Y:S02]  /*102c0*/  SHF.R.U64 R10, R10, 0x3, RZ ;  /* 0x000000030a0a7819 */ /* 0x000fe400000012ff */
[----:B------:R-:W-:Y:S02]  /*102d0*/  IADD3 R21, P6, R32, 0x1000, RZ ;  /* 0x0000100020157810 */ /* 0x000fe40007fde0ff */
[----:B------:R-:W-:Y:S02]  /*102e0*/  LOP3.LUT R36, R10, R11, RZ, 0x3c, !PT ;  /* 0x0000000b0a247212 */ /* 0x000fe400078e3cff */
[----:B-1----:R-:W-:Y:S02]  /*102f0*/  @P2 SHF.R.U32.HI R29, RZ, R35, R28 ;  /* 0x00000023ff1d2219 */ /* 0x002fe4000001161c */
[----:B------:R-:W-:Y:S02]  /*10300*/  LOP3.LUT R20, R21, 0x380, RZ, 0xc0, !PT ;  /* 0x0000038015147812 */ /* 0x000fe400078ec0ff */
[----:B------:R-:W-:-:S02]  /*10310*/  LOP3.LUT R5, R32, 0x380, RZ, 0xc0, !PT ;  /* 0x0000038020057812 */ /* 0x000fc400078ec0ff */
[----:B------:R-:W-:Y:S01]  /*10320*/  MOV R80, R36 ;  /* 0x0000002400507202 */ /* 0x000fe20000000f00 */
[----:B------:R-:W-:Y:S01]  /*10330*/  IMAD.MOV R37, RZ, RZ, -R29 ;  /* 0x000000ffff257224 */ /* 0x000fe200078e0a1d */
[----:B------:R-:W-:Y:S02]  /*10340*/  SHF.R.S32.HI R84, RZ, 0x1f, R19 ;  /* 0x0000001fff547819 */ /* 0x000fe40000011413 */
[----:B------:R-:W-:Y:S01]  /*10350*/  SHF.R.U64 R20, R20, 0x3, RZ ;  /* 0x0000000314147819 */ /* 0x000fe200000012ff */
[----:B------:R-:W-:Y:S01]  /*10360*/  IMAD R37, R52, R37, R30 ;  /* 0x0000002534257224 */ /* 0x000fe200078e021e */
[----:B------:R-:W-:Y:S01]  /*10370*/  SHF.R.U64 R5, R5, 0x3, RZ ;  /* 0x0000000305057819 */ /* 0x000fe200000012ff */
[----:B------:R-:W-:Y:S01]  /*10380*/  IMAD R28, R84, UR6, RZ ;  /* 0x00000006541c7c24 */ /* 0x000fe2000f8e02ff */
[----:B------:R-:W-:Y:S01]  /*10390*/  LOP3.LUT R20, R20, R21, RZ, 0x3c, !PT ;  /* 0x0000001514147212 */ /* 0x000fe200078e3cff */
[----:B------:R-:W-:Y:S01]  /*103a0*/  IMAD.X R21, RZ, RZ, R33, P6 ;  /* 0x000000ffff157224 */ /* 0x000fe200030e0621 */
[C---:B------:R-:W-:Y:S01]  /*103b0*/  IADD3 R13, P3, R32.reuse, 0x3000, RZ ;  /* 0x00003000200d7810 */ /* 0x040fe20007f7e0ff */
[----:B------:R-:W-:Y:S01]  /*103c0*/  IMAD R28, R19, UR7, R28 ;  /* 0x00000007131c7c24 */ /* 0x000fe2000f8e021c */
[C---:B------:R-:W-:Y:S01]  /*103d0*/  IADD3 R11, P4, R32.reuse, 0x4000, RZ ;  /* 0x00004000200b7810 */ /* 0x040fe20007f9e0ff */
[----:B------:R-:W-:Y:S01]  /*103e0*/  ULDC.64 UR6, c[0x0][0xb88] ;  /* 0x0002e20000067ab9 */ /* 0x000fe20000000a00 */
[----:B------:R-:W-:-:S02]  /*103f0*/  IADD3 R9, P5, R32, 0x5000, RZ ;  /* 0x0000500020097810 */ /* 0x000fc40007fbe0ff */
[----:B------:R-:W-:Y:S02]  /*10400*/  IADD3 R7, P6, R32, 0x6000, RZ ;  /* 0x0000600020077810 */ /* 0x000fe40007fde0ff */
[----:B------:R-:W-:Y:S01]  /*10410*/  LOP3.LUT R32, R5, R32, RZ, 0x3c, !PT ;  /* 0x0000002005207212 */ /* 0x000fe200078e3cff */
[----:B------:R-:W-:Y:S01]  /*10420*/  IMAD.X R5, RZ, RZ, R33, P1 ;  /* 0x000000ffff057224 */ /* 0x000fe200008e0621 */
[----:B------:R-:W-:Y:S02]  /*10430*/  SHF.R.S32.HI R35, RZ, 0x1f, R29 ;  /* 0x0000001fff237819 */ /* 0x000fe4000001141d */
[----:B------:R-:W-:Y:S02]  /*10440*/  IADD3 R34, P1, R29, R24, RZ ;  /* 0x000000181d227210 */ /* 0x000fe40007f3e0ff */
[----:B------:R-:W-:Y:S02]  /*10450*/  SHF.R.S32.HI R36, RZ, 0x1f, R37 ;  /* 0x0000001fff247819 */ /* 0x000fe40000011425 */
[----:B------:R-:W-:-:S02]  /*10460*/  LOP3.LUT R10, R11, 0x380, RZ, 0xc0, !PT ;  /* 0x000003800b0a7812 */ /* 0x000fc400078ec0ff */
[----:B------:R-:W-:Y:S01]  /*10470*/  IADD3.X R35, R35, R25, R28, P1, !PT ;  /* 0x0000001923237210 */ /* 0x000fe20000ffe41c */
[----:B------:R-:W-:Y:S01]  /*10480*/  IMAD R36, R36, UR6, RZ ;  /* 0x0000000624247c24 */ /* 0x000fe2000f8e02ff */
[----:B------:R-:W-:Y:S02]  /*10490*/  LOP3.LUT R12, R13, 0x380, RZ, 0xc0, !PT ;  /* 0x000003800d0c7812 */ /* 0x000fe400078ec0ff */
[----:B------:R-:W-:Y:S01]  /*104a0*/  MOV R44, R44 ;  /* 0x0000002c002c7202 */ /* 0x000fe20000000f00 */
[C---:B------:R-:W-:Y:S01]  /*104b0*/  IMAD.WIDE.U32 R34, R37.reuse, UR6, R34 ;  /* 0x0000000625227c25 */ /* 0x040fe2000f8e0022 */
[----:B------:R-:W-:Y:S02]  /*104c0*/  SHF.R.U64 R10, R10, 0x3, RZ ;  /* 0x000000030a0a7819 */ /* 0x000fe400000012ff */
[----:B------:R-:W-:Y:S01]  /*104d0*/  SHF.R.U64 R12, R12, 0x3, RZ ;  /* 0x000000030c0c7819 */ /* 0x000fe200000012ff */
[----:B------:R-:W-:Y:S01]  /*104e0*/  IMAD R45, R37, UR7, R36 ;  /* 0x00000007252d7c24 */ /* 0x000fe2000f8e0224 */
[----:B------:R-:W-:Y:S01]  /*104f0*/  LOP3.LUT R10, R10, R11, RZ, 0x3c, !PT ;  /* 0x0000000b0a0a7212 */ /* 0x000fe200078e3cff */
[----:B------:R-:W-:Y:S01]  /*10500*/  ULDC.64 UR6, c[0x0][0xb50] ;  /* 0x0002d40000067ab9 */ /* 0x000fe20000000a00 */
[----:B------:R-:W-:Y:S01]  /*10510*/  IMAD.X R11, RZ, RZ, R33, P4 ;  /* 0x000000ffff0b7224 */ /* 0x000fe200020e0621 */
[----:B------:R-:W-:-:S02]  /*10520*/  LOP3.LUT P1, RZ, R172, 0x3, RZ, 0xc0, !PT ;  /* 0x00000003acff7812 */ /* 0x000fc4000782c0ff */
[----:B------:R-:W-:Y:S02]  /*10530*/  MOV R81, R38 ;  /* 0x0000002600517202 */ /* 0x000fe40000000f00 */
[----:B------:R-:W-:Y:S01]  /*10540*/  LOP3.LUT R12, R12, R13, RZ, 0x3c, !PT ;  /* 0x0000000d0c0c7212 */ /* 0x000fe200078e3cff */
[----:B------:R-:W-:Y:S01]  /*10550*/  IMAD.X R13, RZ, RZ, R33, P3 ;  /* 0x000000ffff0d7224 */ /* 0x000fe200018e0621 */
[----:B------:R-:W-:Y:S02]  /*10560*/  LOP3.LUT R8, R9, 0x380, RZ, 0xc0, !PT ;  /* 0x0000038009087812 */ /* 0x000fe400078ec0ff */
[----:B------:R-:W-:Y:S02]  /*10570*/  LOP3.LUT R6, R7, 0x380, RZ, 0xc0, !PT ;  /* 0x0000038007067812 */ /* 0x000fe400078ec0ff */
[----:B------:R-:W-:Y:S02]  /*10580*/  SHF.R.U64 R8, R8, 0x3, RZ ;  /* 0x0000000308087819 */ /* 0x000fe400000012ff */
[----:B------:R-:W-:-:S02]  /*10590*/  SHF.R.U64 R6, R6, 0x3, RZ ;  /* 0x0000000306067819 */ /* 0x000fc400000012ff */
[----:B------:R-:W-:Y:S01]  /*105a0*/  LOP3.LUT R8, R8, R9, RZ, 0x3c, !PT ;  /* 0x0000000908087212 */ /* 0x000fe200078e3cff */
[--C-:B------:R-:W-:Y:S01]  /*105b0*/  IMAD.X R9, RZ, RZ, R33.reuse, P5 ;  /* 0x000000ffff097224 */ /* 0x100fe200028e0621 */
[----:B------:R-:W-:Y:S01]  /*105c0*/  LOP3.LUT R6, R6, R7, RZ, 0x3c, !PT ;  /* 0x0000000706067212 */ /* 0x000fe200078e3cff */
[----:B------:R-:W-:Y:S01]  /*105d0*/  IMAD.X R7, RZ, RZ, R33, P6 ;  /* 0x000000ffff077224 */ /* 0x000fe200030e0621 */
[----:B---3--:R-:W-:Y:S01]  /*105e0*/  LOP3.LUT R31, R26, 0x2, RZ, 0x3c, !PT ;  /* 0x000000021a1f7812 */ /* 0x008fe200078e3cff */
[----:B------:R-:W-:Y:S04]  /*105f0*/  SHFL.IDX PT, R27, R27, R26, 0x1c1f ;  /* 0x001c1f1a1b1b7589 */ /* 0x000fe800000e0000 */
[----:B------:R-:W0:Y:S04]  /*10600*/  SHFL.IDX PT, R46, R46, R31, 0x1c1f ;  /* 0x001c1f1f2e2e7589 */ /* 0x000e2800000e0000 */
[----:B------:R-:W-:Y:S04]  /*10610*/  SHFL.IDX PT, R61, R61, R26, 0x1c1f ;  /* 0x001c1f1a3d3d7589 */ /* 0x000fe800000e0000 */
[----:B------:R-:W1:Y:S04]  /*10620*/  SHFL.IDX PT, R64, R64, R31, 0x1c1f ;  /* 0x001c1f1f40407589 */ /* 0x000e6800000e0000 */
[----:B------:R-:W-:Y:S04]  /*10630*/  SHFL.IDX PT, R47, R47, R26, 0x1c1f ;  /* 0x001c1f1a2f2f7589 */ /* 0x000fe800000e0000 */
[----:B------:R-:W2:Y:S04]  /*10640*/  SHFL.IDX PT, R48, R48, R31, 0x1c1f ;  /* 0x001c1f1f30307589 */ /* 0x000ea800000e0000 */
[----:B------:R-:W-:Y:S04]  /*10650*/  SHFL.IDX PT, R63, R63, R26, 0x1c1f ;  /* 0x001c1f1a3f3f7589 */ /* 0x000fe800000e0000 */
[----:B------:R-:W3:Y:S01]  /*10660*/  SHFL.IDX PT, R66, R66, R31, 0x1c1f ;  /* 0x001c1f1f42427589 */ /* 0x000ee200000e0000 */
[----:B0-----:R-:W-:-:S03]  /*10670*/  SEL R24, R27, R46, P0 ;  /* 0x0000002e1b187207 */ /* 0x001fc60000000000 */
[----:B------:R-:W-:Y:S04]  /*10680*/  SHFL.IDX PT, R49, R49, R26, 0x1c1f ;  /* 0x001c1f1a31317589 */ /* 0x000fe800000e0000 */
[----:B------:R-:W-:Y:S01]  /*10690*/  SHFL.IDX PT, R65, R65, R26, 0x1c1f ;  /* 0x001c1f1a41417589 */ /* 0x000fe200000e0000 */
[----:B-1----:R-:W-:-:S03]  /*106a0*/  SEL R25, R61, R64, P0 ;  /* 0x000000403d197207 */ /* 0x002fc60000000000 */
[----:B------:R-:W0:Y:S04]  /*106b0*/  SHFL.IDX PT, R50, R50, R31, 0x1c1f ;  /* 0x001c1f1f32327589 */ /* 0x000e2800000e0000 */
[----:B------:R-:W1:Y:S01]  /*106c0*/  SHFL.IDX PT, R68, R68, R31, 0x1c1f ;  /* 0x001c1f1f44447589 */ /* 0x000e6200000e0000 */
[----:B--2---:R-:W-:Y:S02]  /*106d0*/  SEL R28, R47, R48, P0 ;  /* 0x000000302f1c7207 */ /* 0x004fe40000000000 */
[----:B------:R-:W-:Y:S01]  /*106e0*/  SEL R30, R48, R47, P0 ;  /* 0x0000002f301e7207 */ /* 0x000fe20000000000 */
[----:B------:R-:W-:Y:S01]  /*106f0*/  SHFL.IDX PT, R51, R51, R26, 0x1c1f ;  /* 0x001c1f1a33337589 */ /* 0x000fe200000e0000 */
[----:B------:R-:W-:-:S03]  /*10700*/  VIADD R47, R174, UR42 ;  /* 0x0000002aae2f7c36 */ /* 0x000fc60008000000 */
[----:B------:R-:W-:Y:S01]  /*10710*/  SHFL.IDX PT, R42, R55, R26, 0x1c1f ;  /* 0x001c1f1a372a7589 */ /* 0x000fe200000e0000 */
[----:B---3--:R-:W-:-:S03]  /*10720*/  SEL R29, R63, R66, P0 ;  /* 0x000000423f1d7207 */ /* 0x008fc60000000000 */
[----:B------:R-:W-:Y:S04]  /*10730*/  SHFL.IDX PT, R67, R67, R26, 0x1c1f ;  /* 0x001c1f1a43437589 */ /* 0x000fe800000e0000 */
[----:B------:R-:W-:Y:S04]  /*10740*/  SHFL.IDX PT, R54, R54, R31, 0x1c1f ;  /* 0x001c1f1f36367589 */ /* 0x000fe800000e0000 */
[----:B------:R-:W-:Y:S01]  /*10750*/  SHFL.IDX PT, R41, R58, R31, 0x1c1f ;  /* 0x001c1f1f3a297589 */ /* 0x000fe200000e0000 */
[----:B0-----:R-:W-:Y:S02]  /*10760*/  SEL R36, R49, R50, P0 ;  /* 0x0000003231247207 */ /* 0x001fe40000000000 */
[----:B------:R-:W-:Y:S01]  /*10770*/  SEL R38, R50, R49, P0 ;  /* 0x0000003132267207 */ /* 0x000fe20000000000 */
[----:B------:R-:W-:Y:S01]  /*10780*/  SHFL.IDX PT, R70, R70, R31, 0x1c1f ;  /* 0x001c1f1f46467589 */ /* 0x000fe200000e0000 */
[----:B-1----:R-:W-:-:S02]  /*10790*/  SEL R37, R65, R68, P0 ;  /* 0x0000004441257207 */ /* 0x002fc40000000000 */
[----:B------:R-:W-:Y:S01]  /*107a0*/  SEL R39, R68, R65, P0 ;  /* 0x0000004144277207 */ /* 0x000fe20000000000 */
[----:B------:R-:W-:Y:S04]  /*107b0*/  SHFL.IDX PT, R53, R53, R26, 0x1c1f ;  /* 0x001c1f1a35357589 */ /* 0x000fe800000e0000 */
        /* <DEDUP_REMOVED lines=11> */
[----:B------:R0:W-:Y:S04]  /*10870*/  SHFL.IDX PT, R75, R75, R26, 0x1c1f ;  /* 0x001c1f1a4b4b7589 */ /* 0x0001e800000e0000 */
[----:B------:R1:W2:Y:S01]  /*10880*/  SHFL.IDX PT, R78, R78, R31, 0x1c1f ;  /* 0x001c1f1f4e4e7589 */ /* 0x0002a200000e0000 */
[----:B0-----:R-:W-:-:S02]  /*10890*/  SEL R26, R46, R27, P0 ;  /* 0x0000001b2e1a7207 */ /* 0x001fc40000000000 */
[----:B------:R-:W-:Y:S01]  /*108a0*/  SEL R27, R64, R61, P0 ;  /* 0x0000003d401b7207 */ /* 0x000fe20000000000 */
[----:B------:R-:W-:Y:S01]  /*108b0*/  BAR.SYNC.DEFER_BLOCKING 0x1, 0x100 ;  /* 0x0044000000007b1d */ /* 0x000fe20000010000 */
[----:B-1----:R-:W-:Y:S01]  /*108c0*/  SEL R31, R66, R63, P0 ;  /* 0x0000003f421f7207 */ /* 0x002fe20000000000 */
[----:B------:R-:W-:-:S05]  /*108d0*/  IMAD R66, R52, UR5, RZ ;  /* 0x0000000534427c24 */ /* 0x000fca000f8e02ff */
[----:B------:R-:W-:Y:S02]  /*108e0*/  ISETP.GE.OR P3, PT, R47, R66, P1 ;  /* 0x000000422f00720c */ /* 0x000fe40000f66670 */
[----:B--2---:R-:W-:Y:S02]  /*108f0*/  SEL R61, R75, R78, P0 ;  /* 0x0000004e4b3d7207 */ /* 0x004fe40000000000 */
[----:B------:R-:W-:Y:S01]  /*10900*/  SEL R63, R78, R75, P0 ;  /* 0x0000004b4e3f7207 */ /* 0x000fe20000000000 */
[----:B------:R0:W-:Y:S04]  /*10910*/  STSM.16.M88.4 [R44], R24 ;  /* 0x000000182c007844 */ /* 0x0001e80000000200 */
[----:B------:R1:W-:Y:S04]  /*10920*/  STSM.16.M88.4 [R40], R28 ;  /* 0x0000001c28007844 */ /* 0x0003e80000000200 */
[----:B------:R2:W-:Y:S01]  /*10930*/  STSM.16.M88.4 [R43], R36 ;  /* 0x000000242b007844 */ /* 0x0005e20000000200 */
[----:B0-----:R-:W-:Y:S01]  /*10940*/  VIADD R25, R47, 0x8 ;  /* 0x000000082f197836 */ /* 0x001fe20000000000 */
[----:B------:R-:W-:Y:S01]  /*10950*/  SEL R24, R51, R54, P0 ;  /* 0x0000003633187207 */ /* 0x000fe20000000000 */
[----:B------:R-:W-:Y:S01]  /*10960*/  IMAD.IADD R27, R35, 0x1, R45 ;  /* 0x00000001231b7824 */ /* 0x000fe200078e022d */
[----:B------:R-:W-:-:S02]  /*10970*/  LEA R35, P4, R34, UR6, 0x2 ;  /* 0x0000000622237c11 */ /* 0x000fc4000f8810ff */
[----:B------:R-:W-:Y:S02]  /*10980*/  ISETP.GE.OR P1, PT, R25, R66, P1 ;  /* 0x000000421900720c */ /* 0x000fe40000f26670 */
[----:B------:R-:W-:Y:S01]  /*10990*/  LEA.HI.X R34, R34, UR7, R27, 0x2, P4 ;  /* 0x0000000722227c11 */ /* 0x000fe2000a0f141b */
[----:B------:R-:W-:Y:S01]  /*109a0*/  SHFL.IDX PT, R64, R35, 0x1, 0x1c1f ;  /* 0x003c1f0023407f89 */ /* 0x000fe200000e0000 */
[----:B------:R-:W-:Y:S01]  /*109b0*/  SEL R26, R54, R51, P0 ;  /* 0x00000033361a7207 */ /* 0x000fe20000000000 */
[----:B------:R-:W-:Y:S01]  /*109c0*/  ULDC.64 UR6, c[0x0][0xae8] ;  /* 0x0002ba0000067ab9 */ /* 0x000fe20000000a00 */
[----:B-1----:R-:W-:Y:S01]  /*109d0*/  SEL R40, R42, R41, P0 ;  /* 0x000000292a287207 */ /* 0x002fe20000000000 */
[----:B------:R-:W-:Y:S01]  /*109e0*/  SHFL.IDX PT, R54, R35, RZ, 0x1c1f ;  /* 0x001c1fff23367589 */ /* 0x000fe200000e0000 */
[----:B------:R-:W-:Y:S02]  /*109f0*/  SEL R25, R67, R70, P0 ;  /* 0x0000004643197207 */ /* 0x000fe40000000000 */
[----:B------:R-:W-:Y:S01]  /*10a00*/  SEL R27, R70, R67, P0 ;  /* 0x00000043461b7207 */ /* 0x000fe20000000000 */
[----:B------:R-:W0:Y:S01]  /*10a10*/  SHFL.IDX PT, R55, R34, RZ, 0x1c1f ;  /* 0x001c1fff22377589 */ /* 0x000e2200000e0000 */
[----:B------:R-:W-:-:S02]  /*10a20*/  SEL R28, R53, R56, P0 ;  /* 0x00000038351c7207 */ /* 0x000fc40000000000 */
[----:B------:R-:W-:Y:S01]  /*10a30*/  SEL R30, R56, R53, P0 ;  /* 0x00000035381e7207 */ /* 0x000fe20000000000 */
[----:B------:R-:W-:Y:S01]  /*10a40*/  STSM.16.M88.4 [R82], R24 ;  /* 0x0000001852007844 */ /* 0x000fe20000000200 */
[----:B------:R-:W-:Y:S01]  /*10a50*/  SEL R42, R41, R42, P0 ;  /* 0x0000002a292a7207 */ /* 0x000fe20000000000 */
[----:B------:R-:W1:Y:S01]  /*10a60*/  @P2 LDC R53, c[0x0][0xbec] ;  /* 0x0002fb00ff352b82 */ /* 0x000e620000000800 */
[----:B------:R-:W-:Y:S01]  /*10a70*/  SEL R29, R69, R72, P0 ;  /* 0x00000048451d7207 */ /* 0x000fe20000000000 */
[----:B------:R-:W3:Y:S01]  /*10a80*/  SHFL.IDX PT, R65, R34, 0x1, 0x1c1f ;  /* 0x003c1f0022417f89 */ /* 0x000ee200000e0000 */
[----:B------:R-:W-:Y:S02]  /*10a90*/  SEL R31, R72, R69, P0 ;  /* 0x00000045481f7207 */ /* 0x000fe40000000000 */
[----:B--2---:R-:W-:Y:S02]  /*10aa0*/  SEL R36, R57, R60, P0 ;  /* 0x0000003c39247207 */ /* 0x004fe40000000000 */
[----:B------:R-:W-:Y:S01]  /*10ab0*/  SEL R38, R60, R57, P0 ;  /* 0x000000393c267207 */ /* 0x000fe20000000000 */
[----:B------:R-:W-:Y:S01]  /*10ac0*/  STSM.16.M88.4 [R81], R28 ;  /* 0x0000001c51007844 */ /* 0x000fe20000000200 */
[----:B------:R-:W-:-:S02]  /*10ad0*/  SEL R41, R71, R74, P0 ;  /* 0x0000004a47297207 */ /* 0x000fc40000000000 */
[----:B------:R-:W-:Y:S02]  /*10ae0*/  SEL R43, R74, R71, P0 ;  /* 0x000000474a2b7207 */ /* 0x000fe40000000000 */
[----:B------:R-:W-:Y:S02]  /*10af0*/  SEL R60, R59, R62, P0 ;  /* 0x0000003e3b3c7207 */ /* 0x000fe40000000000 */
[----:B------:R-:W-:Y:S01]  /*10b00*/  SEL R37, R73, R76, P0 ;  /* 0x0000004c49257207 */ /* 0x000fe20000000000 */
[----:B------:R-:W-:Y:S01]  /*10b10*/  STSM.16.M88.4 [R80], R40 ;  /* 0x0000002850007844 */ /* 0x000fe20000000200 */
[----:B------:R-:W-:Y:S02]  /*10b20*/  SEL R39, R76, R73, P0 ;  /* 0x000000494c277207 */ /* 0x000fe40000000000 */
[----:B------:R-:W-:-:S03]  /*10b30*/  SEL R62, R62, R59, P0 ;  /* 0x0000003b3e3e7207 */ /* 0x000fc60000000000 */
[----:B------:R-:W-:Y:S04]  /*10b40*/  STSM.16.M88.4 [R79], R36 ;  /* 0x000000244f007844 */ /* 0x000fe80000000200 */
[----:B------:R-:W-:Y:S01]  /*10b50*/  STSM.16.M88.4 [R77], R60 ;  /* 0x0000003c4d007844 */ /* 0x000fe20000000200 */
[----:B------:R-:W-:Y:S01]  /*10b60*/  BAR.SYNC.DEFER_BLOCKING 0x1, 0x100 ;  /* 0x0044000000007b1d */ /* 0x000fe20000010000 */
[----:B------:R-:W-:-:S05]  /*10b70*/  IMAD R22, R22, UR6, RZ ;  /* 0x0000000616167c24 */ /* 0x000fca000f8e02ff */
[----:B0-----:R0:W-:Y:S04]  /*10b80*/  @!P3 ST.E desc[UR48][R54.64], R2 ;  /* 0x000000023600b985 */ /* 0x0011e8000c101930 */
[----:B---3--:R2:W-:Y:S04]  /*10b90*/  @!P1 ST.E desc[UR48][R64.64], R0 ;  /* 0x0000000040009985 */ /* 0x0085e8000c101930 */
[----:B------:R3:W5:Y:S01]  /*10ba0*/  LD.E.128 R56, desc[UR48][R10.64] ;  /* 0x000000300a387980 */ /* 0x000762000c101d00 */
[----:B0-----:R-:W0:Y:S03]  /*10bb0*/  @P2 LDC R55, c[0x0][0xbf0] ;  /* 0x0002fc00ff372b82 */ /* 0x001e260000000800 */
[----:B------:R4:W5:Y:S01]  /*10bc0*/  LD.E.128 R44, desc[UR48][R14.64] ;  /* 0x000000300e2c7980 */ /* 0x000962000c101d00 */
[----:B--2---:R-:W-:-:S03]  /*10bd0*/  IMAD R0, R169, 0x20, R170 ;  /* 0x00000020a9007824 */ /* 0x004fc600078e02aa */
[----:B------:R2:W5:Y:S01]  /*10be0*/  LD.E.128 R24, desc[UR48][R12.64] ;  /* 0x000000300c187980 */ /* 0x000562000c101d00 */
[----:B---3--:R-:W-:-:S03]  /*10bf0*/  VIADD R10, R0, UR42 ;  /* 0x0000002a000a7c36 */ /* 0x008fc60008000000 */
[----:B------:R3:W5:Y:S01]  /*10c00*/  LD.E.128 R40, desc[UR48][R8.64] ;  /* 0x0000003008287980 */ /* 0x000762000c101d00 */
[C---:B----4-:R-:W-:Y:S02]  /*10c10*/  IMAD R15, R23.reuse, UR7, R22 ;  /* 0x00000007170f7c24 */ /* 0x050fe4000f8e0216 */
[----:B-1----:R-:W-:Y:S01]  /*10c20*/  @P2 IMAD.HI.U32 R0, R10, R53, RZ ;  /* 0x000000350a002227 */ /* 0x002fe200078e00ff */
[----:B------:R1:W5:Y:S03]  /*10c30*/  LD.E.128 R36, desc[UR48][R6.64] ;  /* 0x0000003006247980 */ /* 0x000366000c101d00 */
[----:B--2---:R-:W-:Y:S01]  /*10c40*/  IMAD.WIDE.U32 R12, R23, UR6, RZ ;  /* 0x00000006170c7c25 */ /* 0x004fe2000f8e00ff */
[----:B------:R-:W-:Y:S01]  /*10c50*/  ULDC.64 UR6, c[0x0][0xaf0] ;  /* 0x0002bc0000067ab9 */ /* 0x000fe20000000a00 */
[----:B------:R2:W5:Y:S02]  /*10c60*/  LD.E.128 R28, desc[UR48][R4.64] ;  /* 0x00000030041c7980 */ /* 0x000564000c101d00 */
[----:B---3--:R-:W-:-:S02]  /*10c70*/  IMAD.MOV.U32 R9, RZ, RZ, R10 ;  /* 0x000000ffff097224 */ /* 0x008fc400078e000a */
[----:B------:R-:W5:Y:S01]  /*10c80*/  LD.E.128 R32, desc[UR48][R32.64] ;  /* 0x0000003020207980 */ /* 0x000f62000c101d00 */
[----:B-1----:R-:W-:Y:S01]  /*10c90*/  IMAD.IADD R7, R13, 0x1, R15 ;  /* 0x000000010d077824 */ /* 0x002fe200078e020f */
[----:B0-----:R-:W-:Y:S01]  /*10ca0*/  @P2 SHF.R.U32.HI R9, RZ, R55, R0 ;  /* 0x00000037ff092219 */ /* 0x001fe20000011600 */
[----:B------:R-:W-:Y:S01]  /*10cb0*/  IMAD.MOV.U32 R6, RZ, RZ, R12 ;  /* 0x000000ffff067224 */ /* 0x000fe200078e000c */
[----:B------:R0:W5:Y:S01]  /*10cc0*/  LD.E.128 R48, desc[UR48][R20.64] ;  /* 0x0000003014307980 */ /* 0x000162000c101d00 */
[----:B------:R-:W-:Y:S01]  /*10cd0*/  IMAD R2, R84, UR6, RZ ;  /* 0x0000000654027c24 */ /* 0x000fe2000f8e02ff */
[----:B------:R-:W-:Y:S01]  /*10ce0*/  SHF.R.S32.HI R0, RZ, 0x1f, R9 ;  /* 0x0000001fff007819 */ /* 0x000fe20000011409 */
[----:B--2---:R-:W-:Y:S01]  /*10cf0*/  IMAD.WIDE.U32 R4, R19, UR6, R6 ;  /* 0x0000000613047c25 */ /* 0x004fe2000f8e0006 */
[----:B------:R-:W-:Y:S01]  /*10d00*/  @!PT LDS RZ, [RZ] ;  /* 0x00000000fffff984 */ /* 0x000fe20000000800 */
[----:B------:R-:W-:Y:S01]  /*10d10*/  @!PT LDS RZ, [RZ] ;  /* 0x00000000fffff984 */ /* 0x000fe20000000800 */
[----:B------:R-:W-:Y:S01]  /*10d20*/  @!PT LDS RZ, [RZ] ;  /* 0x00000000fffff984 */ /* 0x000fe20000000800 */
[----:B------:R-:W-:Y:S01]  /*10d30*/  @!PT LDS RZ, [RZ] ;  /* 0x00000000fffff984 */ /* 0x000fe20000000800 */
[----:B------:R1:W-:Y:S06]  /*10d40*/  MEMBAR.ALL.CTA ;  /* 0x0000000000007992 */ /* 0x0003ec0000008000 */
[----:B-1----:R-:W1:Y:S01]  /*10d50*/  FENCE.VIEW.ASYNC.S ;  /* 0x00000000000073c6 */ /* 0x002e620000000000 */
[----:B------:R-:W-:-:S02]  /*10d60*/  IMAD.MOV R7, RZ, RZ, -R9 ;  /* 0x000000ffff077224 */ /* 0x000fc400078e0a09 */
[----:B------:R-:W-:Y:S01]  /*10d70*/  IMAD R11, R19, UR7, R2 ;  /* 0x00000007130b7c24 */ /* 0x000fe2000f8e0202 */
[----:B------:R-:W-:Y:S01]  /*10d80*/  ULDC.64 UR6, c[0x0][0xae0] ;  /* 0x0002b80000067ab9 */ /* 0x000fe20000000a00 */
[----:B------:R-:W-:Y:S02]  /*10d90*/  IMAD R7, R52, R7, R10 ;  /* 0x0000000734077224 */ /* 0x000fe400078e020a */
[----:B------:R-:W-:Y:S02]  /*10da0*/  IMAD R0, R0, UR6, RZ ;  /* 0x0000000600007c24 */ /* 0x000fe4000f8e02ff */
[----:B------:R-:W-:Y:S02]  /*10db0*/  IMAD.IADD R5, R5, 0x1, R11 ;  /* 0x0000000105057824 */ /* 0x000fe400078e020b */
[C---:B------:R-:W-:Y:S01]  /*10dc0*/  IMAD R11, R9.reuse, UR7, R0 ;  /* 0x00000007090b7c24 */ /* 0x040fe2000f8e0200 */
[----:B------:R-:W-:Y:S01]  /*10dd0*/  SHF.R.S32.HI R0, RZ, 0x1f, R7 ;  /* 0x0000001fff007819 */ /* 0x000fe20000011407 */
[----:B------:R-:W-:Y:S01]  /*10de0*/  IMAD.WIDE.U32 R4, R9, UR6, R4 ;  /* 0x0000000609047c25 */ /* 0x000fe2000f8e0004 */
[----:B------:R-:W-:-:S03]  /*10df0*/  ULDC.64 UR6, c[0x0][0xad8] ;  /* 0x0002b60000067ab9 */ /* 0x000fc60000000a00 */
[----:B------:R-:W-:Y:S02]  /*10e00*/  IMAD.IADD R5, R5, 0x1, R11 ;  /* 0x0000000105057824 */ /* 0x000fe400078e020b */
[----:B------:R-:W-:Y:S02]  /*10e10*/  IMAD R0, R0, UR6, RZ ;  /* 0x0000000600007c24 */ /* 0x000fe4000f8e02ff */
[----:B------:R-:W-:Y:S02]  /*10e20*/  VIADD R13, R170, UR42 ;  /* 0x0000002aaa0d7c36 */ /* 0x000fe40008000000 */
[C---:B------:R-:W-:Y:S02]  /*10e30*/  IMAD R11, R7.reuse, UR7, R0 ;  /* 0x00000007070b7c24 */ /* 0x040fe4000f8e0200 */
[----:B------:R-:W-:Y:S01]  /*10e40*/  IMAD.WIDE.U32 R4, R7, UR6, R4 ;  /* 0x0000000607047c25 */ /* 0x000fe2000f8e0004 */
[----:B------:R-:W-:Y:S01]  /*10e50*/  ISETP.GE.AND P2, PT, R13, R66, PT ;  /* 0x000000420d00720c */ /* 0x000fe20003f46270 */
[----:B------:R-:W-:-:S02]  /*10e60*/  ULDC.64 UR6, c[0x0][0xa80] ;  /* 0x0002a00000067ab9 */ /* 0x000fc40000000a00 */
[----:B------:R-:W-:Y:S01]  /*10e70*/  VIADD R3, R3, 0x22820 ;  /* 0x0002282003037836 */ /* 0x000fe20000000000 */
[----:B------:R-:W-:Y:S01]  /*10e80*/  LEA R0, P3, R4, UR6, 0x1 ;  /* 0x0000000604007c11 */ /* 0x000fe2000f8608ff */
[----:B------:R-:W-:-:S03]  /*10e90*/  IMAD.IADD R5, R5, 0x1, R11 ;  /* 0x0000000105057824 */ /* 0x000fc600078e020b */
[----:B------:R-:W-:Y:S02]  /*10ea0*/  PRMT R3, RZ, 0x654, R3 ;  /* 0x00000654ff037816 */ /* 0x000fe40000000003 */
[----:B------:R-:W-:Y:S01]  /*10eb0*/  LEA.HI.X R6, R4, UR7, R5, 0x1, P3 ;  /* 0x0000000704067c11 */ /* 0x000fe200098f0c05 */
[C---:B------:R-:W-:Y:S01]  /*10ec0*/  VIADD R9, R13.reuse, 0x20 ;  /* 0x000000200d097836 */ /* 0x040fe20000000000 */
[----:B-1----:R1:W-:Y:S01]  /*10ed0*/  SYNCS.ARRIVE.TRANS64.RED.A1T0 RZ, [R3+URZ], RZ ;  /* 0x000000ff03ff79a7 */ /* 0x0023e2000810043f */
[----:B------:R-:W-:Y:S01]  /*10ee0*/  VIADD R7, R13, 0x40 ;  /* 0x000000400d077836 */ /* 0x000fe20000000000 */
[----:B------:R-:W-:Y:S01]  /*10ef0*/  BSSY B1, `(.L_x_1076) ;  /* 0x000000f000017945 */ /* 0x000fe20003800000 */
[----:B------:R0:W2:Y:S01]  /*10f00*/  SHFL.IDX PT, R5, R6, RZ, 0x181f ;  /* 0x00181fff06057589 */ /* 0x0000a200000e0000 */
[----:B------:R-:W-:-:S03]  /*10f10*/  ISETP.GE.AND P0, PT, R9, R66, PT ;  /* 0x000000420900720c */ /* 0x000fc60003f06270 */
[----:B-1----:R0:W1:Y:S01]  /*10f20*/  SHFL.IDX PT, R3, R0, RZ, 0x181f ;  /* 0x00181fff00037589 */ /* 0x00206200000e0000 */
        /* <DEDUP_REMOVED lines=9> */
[----:B-----5:R3:W-:Y:S04]  /*10fc0*/  @!P2 ST.E.128 desc[UR48][R2.64], R32 ;  /* 0x000000200200a985 */ /* 0x0207e8000c101d30 */
[----:B------:R3:W-:Y:S02]  /*10fd0*/  @!P3 ST.E.128 desc[UR48][R4.64], R56 ;  /* 0x000000380400b985 */ /* 0x0007e4000c101d30 */
.L_x_1077:
[----:B------:R-:W-:Y:S05]  /*10fe0*/  BSYNC B1 ;  /* 0x0000000000017941 */ /* 0x000fea0003800000 */
.L_x_1076:
        /* <DEDUP_REMOVED lines=11> */
[----:B-----5:R4:W-:Y:S04]  /*110a0*/  @!P3 ST.E.128 desc[UR48][R2.64], R48 ;  /* 0x000000300200b985 */ /* 0x0209e8000c101d30 */
[----:B------:R4:W-:Y:S02]  /*110b0*/  @!P4 ST.E.128 desc[UR48][R4.64], R40 ;  /* 0x000000280400c985 */ /* 0x0009e4000c101d30 */
.L_x_1079:
[----:B------:R-:W-:Y:S05]  /*110c0*/  BSYNC B1 ;  /* 0x0000000000017941 */ /* 0x000fea0003800000 */
.L_x_1078:
        /* <DEDUP_REMOVED lines=11> */
[----:B-----5:R1:W-:Y:S04]  /*11180*/  @!P2 ST.E.128 desc[UR48][R2.64], R44 ;  /* 0x0000002c0200a985 */ /* 0x0203e8000c101d30 */
[----:B------:R1:W-:Y:S02]  /*11190*/  @!P3 ST.E.128 desc[UR48][R4.64], R36 ;  /* 0x000000240400b985 */ /* 0x0003e4000c101d30 */
.L_x_1081:
[----:B------:R-:W-:Y:S05]  /*111a0*/  BSYNC B1 ;  /* 0x0000000000017941 */ /* 0x000fea0003800000 */
.L_x_1080:
[----:B-1----:R-:W-:Y:S01]  /*111b0*/  VIADD R3, R13, 0x60 ;  /* 0x000000600d037836 */ /* 0x002fe20000000000 */
[----:B----4-:R1:W4:Y:S04]  /*111c0*/  SHFL.IDX PT, R5, R6, 0x3, 0x181f ;  /* 0x00781f0006057f89 */ /* 0x01032800000e0000 */
[----:B------:R-:W-:Y:S01]  /*111d0*/  ISETP.GE.AND P0, PT, R3, R66, PT ;  /* 0x000000420300720c */ /* 0x000fe20003f06270 */
[----:B------:R1:W0:-:S12]  /*111e0*/  SHFL.IDX PT, R7, R0, 0x3, 0x181f ;  /* 0x00781f0000077f89 */ /* 0x00021800000e0000 */
[----:B-1----:R-:W-:Y:S05]  /*111f0*/  @P0 BRA `(.L_x_1082) ;  /* 0x0000000800700947 */ /* 0x002fea0003800000 */
[----:B------:R-:W-:Y:S02]  /*11200*/  ULDC UR5, c[0x0][0xac8] ;  /* 0x0002b20000057ab9 */ /* 0x000fe40000000800 */
[----:B------:R-:W-:-:S13]  /*11210*/  ISETP.GE.AND P1, PT, R18, UR5, PT ;  /* 0x0000000512007c0c */ /* 0x000fda000bf26270 */
[----:B0-----:R-:W-:-:S04]  /*11220*/  @!P1 LEA R2, P0, R18, R7, 0x1 ;  /* 0x0000000712029211 */ /* 0x001fc800078008ff */
[----:B----4-:R-:W-:Y:S02]  /*11230*/  @!P1 LEA.HI.X R3, R18, R5, R177, 0x1, P0 ;  /* 0x0000000512039211 */ /* 0x010fe400000f0cb1 */
[----:B------:R-:W-:-:S03]  /*11240*/  ISETP.GE.AND P0, PT, R168, UR5, PT ;  /* 0x00000005a8007c0c */ /* 0x000fc6000bf06270 */
[----:B-----5:R1:W-:Y:S10]  /*11250*/  @!P1 ST.E.128 desc[UR48][R2.64], R24 ;  /* 0x0000001802009985 */ /* 0x0203f4000c101d30 */
[----:B------:R-:W-:Y:S05]  /*11260*/  @P0 BRA `(.L_x_1082) ;  /* 0x0000000800540947 */ /* 0x000fea0003800000 */
[----:B-1----:R-:W-:-:S04]  /*11270*/  LEA R2, P0, R168, R7, 0x1 ;  /* 0x00000007a8027211 */ /* 0x002fc800078008ff */
[----:B------:R-:W-:-:S05]  /*11280*/  LEA.HI.X R3, R168, R5, R176, 0x1, P0 ;  /* 0x00000005a8037211 */ /* 0x000fca00000f0cb0 */
[----:B------:R0:W-:Y:S01]  /*11290*/  ST.E.128 desc[UR48][R2.64], R28 ;  /* 0x0000001c02007985 */ /* 0x0001e2000c101d30 */
[----:B------:R-:W-:Y:S05]  /*112a0*/  BRA `(.L_x_1082) ;  /* 0x0000000800447947 */ /* 0x000fea0003800000 */
.L_x_1075:
[----:B------:R-:W0:Y:S01]  /*112b0*/  LDC R12, c[0x0][0xbe8] ;  /* 0x0002fa00ff0c7b82 */ /* 0x000e220000000800 */
[----:B------:R-:W-:Y:S01]  /*112c0*/  ISETP.GE.AND P0, PT, R178, 0x80, PT ;  /* 0x00000080b200780c */ /* 0x000fe20003f06270 */
[----:B------:R-:W-:Y:S01]  /*112d0*/  IMAD R0, R169, 0x20, R170 ;  /* 0x00000020a9007824 */ /* 0x000fe200078e02aa */
[----:B------:R-:W-:Y:S01]  /*112e0*/  BSSY B1, `(.L_x_1083) ;  /* 0x000002f000017945 */ /* 0x000fe20003800000 */
[----:B------:R-:W-:Y:S02]  /*112f0*/  SHF.R.S32.HI R8, RZ, 0x1f, R23 ;  /* 0x0000001fff087819 */ /* 0x000fe40000011417 */
[----:B------:R-:W-:Y:S01]  /*11300*/  VIADD R13, R0, UR42 ;  /* 0x0000002a000d7c36 */ /* 0x000fe20008000000 */
[----:B------:R-:W-:Y:S02]  /*11310*/  SHF.R.S32.HI R10, RZ, 0x1f, R19 ;  /* 0x0000001fff0a7819 */ /* 0x000fe40000011413 */
[----:B0-----:R-:W-:-:S13]  /*11320*/  ISETP.NE.AND P1, PT, R12, 0x1, PT ;  /* 0x000000010c00780c */ /* 0x001fda0003f25270 */
[----:B------:R-:W0:Y:S08]  /*11330*/  @P1 LDC R14, c[0x0][0xbec] ;  /* 0x0002fb00ff0e1b82 */ /* 0x000e300000000800 */
[----:B------:R-:W1:Y:S01]  /*11340*/  @P1 LDC R15, c[0x0][0xbf0] ;  /* 0x0002fc00ff0f1b82 */ /* 0x000e620000000800 */
[----:B------:R-:W-:Y:S05]  /*11350*/  @P0 BRA `(.L_x_1084) ;  /* 0x00000000009c0947 */ /* 0x000fea0003800000 */
[----:B------:R-:W2:Y:S01]  /*11360*/  S2R R2, SR_TID.X ;  /* 0x0000000000027919 */ /* 0x000ea20000002100 */
[----:B------:R-:W3:Y:S01]  /*11370*/  LDC R9, c[0x0][0xbe8] ;  /* 0x0002fa00ff097b82 */ /* 0x000ee20000000800 */
[----:B------:R-:W-:Y:S01]  /*11380*/  IMAD.U32 R6, RZ, RZ, UR42 ;  /* 0x0000002aff067e24 */ /* 0x000fe2000f8e00ff */
[----:B------:R-:W-:Y:S02]  /*11390*/  ULDC UR5, c[0x0][0xa88] ;  /* 0x0002a20000057ab9 */ /* 0x000fe40000000800 */
[----:B---3--:R-:W-:Y:S02]  /*113a0*/  IMAD R3, R9, UR5, RZ ;  /* 0x0000000509037c24 */ /* 0x008fe4000f8e02ff */
[----:B--2---:R-:W-:-:S04]  /*113b0*/  IADD3 R6, R6, -0x80, R2 ;  /* 0xffffff8006067810 */ /* 0x004fc80007ffe002 */
[----:B------:R-:W-:-:S13]  /*113c0*/  ISETP.GE.AND P0, PT, R6, R3, PT ;  /* 0x000000030600720c */ /* 0x000fda0003f06270 */
[----:B------:R-:W-:Y:S05]  /*113d0*/  @P0 BRA `(.L_x_1084) ;  /* 0x00000000007c0947 */ /* 0x000fea0003800000 */
[----:B------:R-:W-:Y:S01]  /*113e0*/  ISETP.NE.AND P0, PT, R9, 0x1, PT ;  /* 0x000000010900780c */ /* 0x000fe20003f05270 */
[----:B------:R-:W-:Y:S01]  /*113f0*/  ULDC.64 UR6, c[0x0][0xb90] ;  /* 0x0002e40000067ab9 */ /* 0x000fe20000000a00 */
[----:B------:R-:W-:Y:S02]  /*11400*/  IMAD.MOV.U32 R5, RZ, RZ, R6 ;  /* 0x000000ffff057224 */ /* 0x000fe400078e0006 */
[----:B------:R-:W-:-:S04]  /*11410*/  IMAD R4, R8, UR6, RZ ;  /* 0x0000000608047c24 */ /* 0x000fc8000f8e02ff */
[----:B------:R-:W-:-:S05]  /*11420*/  IMAD R7, R23, UR7, R4 ;  /* 0x0000000717077c24 */ /* 0x000fca000f8e0204 */
[----:B------:R-:W2:Y:S08]  /*11430*/  @P0 LDC R3, c[0x0][0xbec] ;  /* 0x0002fb00ff030b82 */ /* 0x000eb00000000800 */
[----:B------:R-:W3:Y:S01]  /*11440*/  @P0 LDC R11, c[0x0][0xbf0] ;  /* 0x0002fc00ff0b0b82 */ /* 0x000ee20000000800 */
[----:B--2---:R-:W-:-:S04]  /*11450*/  @P0 IMAD.HI.U32 R0, R6, R3, RZ ;  /* 0x0000000306000227 */ /* 0x004fc800078e00ff */
[----:B------:R-:W-:Y:S01]  /*11460*/  IMAD.WIDE.U32 R2, R23, UR6, RZ ;  /* 0x0000000617027c25 */ /* 0x000fe2000f8e00ff */
[----:B------:R-:W-:Y:S01]  /*11470*/  ULDC.64 UR6, c[0x0][0xb98] ;  /* 0x0002e60000067ab9 */ /* 0x000fe20000000a00 */
[----:B---3--:R-:W-:Y:S02]  /*11480*/  @P0 SHF.R.U32.HI R5, RZ, R11, R0 ;  /* 0x0000000bff050219 */ /* 0x008fe40000011600 */
[----:B------:R-:W-:Y:S02]  /*11490*/  IMAD.IADD R3, R3, 0x1, R7 ;  /* 0x0000000103037824 */ /* 0x000fe400078e0207 */
[----:B------:R-:W-:Y:S02]  /*114a0*/  IMAD R0, R10, UR6, RZ ;  /* 0x000000060a007c24 */ /* 0x000fe4000f8e02ff */
        /* <DEDUP_REMOVED lines=15> */
[----:B------:R-:W-:Y:S01]  /*115a0*/  LEA.HI.X R5, R2, UR7, R3, 0x2, P0 ;  /* 0x0000000702057c11 */ /* 0x000fe200080f1403 */
[----:B------:R-:W-:-:S05]  /*115b0*/  IMAD.MOV.U32 R3, RZ, RZ, -0x800000 ;  /* 0xff800000ff037424 */ /* 0x000fca00078e00ff */
[----:B------:R2:W-:Y:S02]  /*115c0*/  STG.E desc[UR48][R4.64], R3 ;  /* 0x0000000304007986 */ /* 0x0005e4000c101930 */
.L_x_1084:
[----:B------:R-:W-:Y:S05]  /*115d0*/  BSYNC B1 ;  /* 0x0000000000017941 */ /* 0x000fea0003800000 */
.L_x_1083:
[----:B------:R-:W-:Y:S01]  /*115e0*/  ULDC.64 UR6, c[0x0][0xae8] ;  /* 0x0002ba0000067ab9 */ /* 0x000fe20000000a00 */
[----:B0-----:R-:W-:Y:S01]  /*115f0*/  @P1 IMAD.HI.U32 R0, R13, R14, RZ ;  /* 0x0000000e0d001227 */ /* 0x001fe200078e00ff */
[----:B------:R-:W-:Y:S01]  /*11600*/  ULDC UR5, c[0x0][0xa88] ;  /* 0x0002a20000057ab9 */ /* 0x000fe20000000800 */
[----:B------:R-:W-:Y:S02]  /*11610*/  BSSY B1, `(.L_x_1085) ;  /* 0x0000030000017945 */ /* 0x000fe40003800000 */
[----:B------:R-:W-:Y:S02]  /*11620*/  IMAD R2, R8, UR6, RZ ;  /* 0x0000000608027c24 */ /* 0x000fe4000f8e02ff */
[----:B--2---:R-:W-:Y:S01]  /*11630*/  IMAD.MOV.U32 R5, RZ, RZ, R13 ;  /* 0x000000ffff057224 */ /* 0x004fe200078e000d */
[----:B-1----:R-:W-:Y:S01]  /*11640*/  @P1 SHF.R.U32.HI R5, RZ, R15, R0 ;  /* 0x0000000fff051219 */ /* 0x002fe20000011600 */
[C---:B------:R-:W-:Y:S02]  /*11650*/  IMAD R7, R23.reuse, UR7, R2 ;  /* 0x0000000717077c24 */ /* 0x040fe4000f8e0202 */
[----:B------:R-:W-:Y:S01]  /*11660*/  IMAD.WIDE.U32 R2, R23, UR6, RZ ;  /* 0x0000000617027c25 */ /* 0x000fe2000f8e00ff */
[----:B------:R-:W-:Y:S01]  /*11670*/  ULDC.64 UR6, c[0x0][0xaf0] ;  /* 0x0002bc0000067ab9 */ /* 0x000fe20000000a00 */
[----:B------:R-:W-:-:S02]  /*11680*/  SHF.R.S32.HI R0, RZ, 0x1f, R5 ;  /* 0x0000001fff007819 */ /* 0x000fc40000011405 */
[----:B------:R-:W-:Y:S02]  /*11690*/  IMAD R4, R10, UR6, RZ ;  /* 0x000000060a047c24 */ /* 0x000fe4000f8e02ff */
[----:B------:R-:W-:Y:S02]  /*116a0*/  IMAD.IADD R3, R3, 0x1, R7 ;  /* 0x0000000103037824 */ /* 0x000fe400078e0207 */
[C---:B------:R-:W-:Y:S02]  /*116b0*/  IMAD R7, R19.reuse, UR7, R4 ;  /* 0x0000000713077c24 */ /* 0x040fe4000f8e0204 */
[----:B------:R-:W-:Y:S01]  /*116c0*/  IMAD.WIDE.U32 R2, R19, UR6, R2 ;  /* 0x0000000613027c25 */ /* 0x000fe2000f8e0002 */
[----:B------:R-:W-:-:S03]  /*116d0*/  ULDC.64 UR6, c[0x0][0xae0] ;  /* 0x0002b80000067ab9 */ /* 0x000fc60000000a00 */
[----:B------:R-:W-:Y:S02]  /*116e0*/  IMAD.MOV R4, RZ, RZ, -R5 ;  /* 0x000000ffff047224 */ /* 0x000fe400078e0a05 */
        /* <DEDUP_REMOVED lines=9> */
[----:B------:R-:W-:Y:S02]  /*11780*/  VIADD R8, R170, UR42 ;  /* 0x0000002aaa087c36 */ /* 0x000fe40008000000 */
[----:B------:R-:W-:Y:S02]  /*11790*/  IMAD R9, R12, UR5, RZ ;  /* 0x000000050c097c24 */ /* 0x000fe4000f8e02ff */
        /* <DEDUP_REMOVED lines=23> */
.L_x_1086:
[----:B------:R-:W-:Y:S05]  /*11910*/  BSYNC B1 ;  /* 0x0000000000017941 */ /* 0x000fea0003800000 */
.L_x_1085:
        /* <DEDUP_REMOVED lines=13> */
.L_x_1088:
[----:B------:R-:W-:Y:S05]  /*119f0*/  BSYNC B1 ;  /* 0x0000000000017941 */ /* 0x000fea0003800000 */
.L_x_1087:
        /* <DEDUP_REMOVED lines=13> */
.L_x_1090:
[----:B------:R-:W-:Y:S05]  /*11ad0*/  BSYNC B1 ;  /* 0x0000000000017941 */ /* 0x000fea0003800000 */
.L_x_1089:
[----:B------:R-:W-:Y:S01]  /*11ae0*/  VIADD R0, R8, 0x60 ;  /* 0x0000006008007836 */ /* 0x000fe20000000000 */
[----:B-1--4-:R1:W4:Y:S04]  /*11af0*/  SHFL.IDX PT, R3, R6, 0x3, 0x181f ;  /* 0x00781f0006037f89 */ /* 0x01232800000e0000 */
[----:B------:R-:W-:Y:S01]  /*11b00*/  ISETP.GE.AND P0, PT, R0, R9, PT ;  /* 0x000000090000720c */ /* 0x000fe20003f06270 */
[----:B------:R1:W0:-:S12]  /*11b10*/  SHFL.IDX PT, R5, R4, 0x3, 0x181f ;  /* 0x00781f0004057f89 */ /* 0x00021800000e0000 */
[----:B-1----:R-:W-:Y:S05]  /*11b20*/  @P0 BRA `(.L_x_1082) ;  /* 0x0000000000240947 */ /* 0x002fea0003800000 */
[----:B------:R-:W-:Y:S02]  /*11b30*/  ULDC UR5, c[0x0][0xac8] ;  /* 0x0002b20000057ab9 */ /* 0x000fe40000000800 */
[----:B------:R-:W-:Y:S02]  /*11b40*/  ISETP.GE.AND P2, PT, R18, UR5, PT ;  /* 0x0000000512007c0c */ /* 0x000fe4000bf46270 */
[----:B------:R-:W-:-:S11]  /*11b50*/  ISETP.GE.AND P3, PT, R168, UR5, PT ;  /* 0x00000005a8007c0c */ /* 0x000fd6000bf66270 */
[-C--:B0-23--:R-:W-:Y:S02]  /*11b60*/  @!P2 LEA R4, P0, R18, R5.reuse, 0x1 ;  /* 0x000000051204a211 */ /* 0x08dfe400078008ff */
[----:B------:R-:W-:Y:S02]  /*11b70*/  @!P3 LEA R2, P1, R168, R5, 0x1 ;  /* 0x00000005a802b211 */ /* 0x000fe400078208ff */
[-C--:B----4-:R-:W-:Y:S02]  /*11b80*/  @!P2 LEA.HI.X R5, R18, R3.reuse, R177, 0x1, P0 ;  /* 0x000000031205a211 */ /* 0x090fe400000f0cb1 */
[----:B------:R-:W-:-:S03]  /*11b90*/  @!P3 LEA.HI.X R3, R168, R3, R176, 0x1, P1 ;  /* 0x00000003a803b211 */ /* 0x000fc600008f0cb0 */
[----:B------:R0:W-:Y:S04]  /*11ba0*/  @!P2 ST.E.128 desc[UR48][R4.64], RZ ;  /* 0x000000ff0400a985 */ /* 0x0001e8000c101d30 */
[----:B------:R0:W-:Y:S02]  /*11bb0*/  @!P3 ST.E.128 desc[UR48][R2.64], RZ ;  /* 0x000000ff0200b985 */ /* 0x0001e4000c101d30 */
.L_x_1082:
[----:B------:R-:W-:Y:S05]  /*11bc0*/  BSYNC B0 ;  /* 0x0000000000007941 */ /* 0x000fea0003800000 */
.L_x_1074:
[----:B------:R-:W-:Y:S02]  /*11bd0*/  ULDC UR5, c[0x0][0xc38] ;  /* 0x00030e0000057ab9 */ /* 0x000fe40000000800 */
[----:B------:R-:W-:-:S06]  /*11be0*/  UISETP.GE.AND UP0, UPT, UR4, UR5, UPT ;  /* 0x000000050400728c */ /* 0x000fcc000bf06270 */
[----:B------:R-:W-:-:S13]  /*11bf0*/  PLOP3.LUT P0, PT, PT, PT, UP0, 0x80, 0x0 ;  /* 0x000000000000781c */ /* 0x000fda0003f0f008 */
[----:B------:R-:W-:Y:S05]  /*11c00*/  @!P0 BRA `(.L_x_1091) ;  /* 0xfffffef000388947 */ /* 0x000fea000383ffff */
[----:B------:R-:W-:Y:S05]  /*11c10*/  EXIT ;  /* 0x000000000000794d */ /* 0x000fea0003800000 */
.L_x_985:
[----:B------:R-:W-:-:S08]  /*11c20*/  NOP ;  /* 0x0000000000007918 */ /* 0x000fd00000000000 */
[----:B------:R-:W0:-:S00]  /*11c30*/  USETMAXREG.DEALLOC.CTAPOOL 0x28 ;  /* 0x00000028000079c8 */ /* 0x000e0000080e0500 */
[----:B0-----:R-:W-:-:S06]  /*11c40*/  LOP3.LUT R0, R0, 0x3, RZ, 0xc0, !PT ;  /* 0x0000000300007812 */ /* 0x001fcc00078ec0ff */
[----:B------:R-:W0:Y:S01]  /*11c50*/  S2UR UR5, SR_CTAID.X ;  /* 0x00000000000579c3 */ /* 0x000e220000002500 */
[----:B------:R-:W-:Y:S01]  /*11c60*/  LOP3.LUT R16, R16, 0xfffffbff, RZ, 0xc0, !PT ;  /* 0xfffffbff10107812 */ /* 0x000fe200078ec0ff */
[----:B------:R-:W-:Y:S01]  /*11c70*/  STL [R1+0x10], RZ ;  /* 0x000010ff01007387 */ /* 0x000fe20000100800 */
[----:B------:R-:W-:Y:S02]  /*11c80*/  IMAD.MOV.U32 R19, RZ, RZ, RZ ;  /* 0x000000ffff137224 */ /* 0x000fe400078e00ff */
[----:B------:R-:W-:Y:S01]  /*11c90*/  IMAD.MOV.U32 R23, RZ, RZ, 0x1 ;  /* 0x00000001ff177424 */ /* 0x000fe200078e00ff */
[----:B------:R1:W2:Y:S02]  /*11ca0*/  SHFL.IDX PT, R2, R0, RZ, 0x1f ;  /* 0x00001fff00027589 */ /* 0x0002a400000e0000 */
[----:B-1----:R-:W0:Y:S01]  /*11cb0*/  LDC R0, c[0x0][0xc38] ;  /* 0x00030e00ff007b82 */ /* 0x002e220000000800 */
[----:B--2---:R-:W-:-:S13]  /*11cc0*/  ISETP.NE.AND P0, PT, R2, RZ, PT ;  /* 0x000000ff0200720c */ /* 0x004fda0003f05270 */
[----:B------:R-:W-:Y:S01]  /*11cd0*/  @P0 LOP3.LUT R16, R16, 0x400, RZ, 0xfc, !PT ;  /* 0x0000040010100812 */ /* 0x000fe200078efcff */
[----:B------:R-:W-:Y:S06]  /*11ce0*/  @P0 BAR.ARV 0x4, 0x180 ;  /* 0x0106000000000b1d */ /* 0x000fec0000002000 */
[----:B0-----:R-:W-:-:S13]  /*11cf0*/  ISETP.LE.AND P0, PT, R0, UR5, PT ;  /* 0x0000000500007c0c */ /* 0x001fda000bf03270 */
[----:B------:R-:W-:Y:S05]  /*11d00*/  @P0 BRA `(.L_x_1092) ;  /* 0x0000004400cc0947 */ /* 0x000fea0003800000 */
[----:B------:R-:W0:Y:S01]  /*11d10*/  S2R R6, SR_TID.X ;  /* 0x0000000000067919 */ /* 0x000e220000002100 */
[----:B------:R-:W-:Y:S01]  /*11d20*/  ULDC.64 UR6, c[0x0][0x2f0] ;  /* 0x0000bc0000067ab9 */ /* 0x000fe20000000a00 */
[----:B------:R-:W-:Y:S01]  /*11d30*/  ULDC UR8, c[0x0][0x320] ;  /* 0x0000c80000087ab9 */ /* 0x000fe20000000800 */
[----:B------:R-:W-:Y:S01]  /*11d40*/  LOP3.LUT R16, R16, 0xfffffff7, RZ, 0xc0, !PT ;  /* 0xfffffff710107812 */ /* 0x000fe200078ec0ff */
[----:B------:R-:W-:Y:S01]  /*11d50*/  ULDC UR9, c[0x0][0x2b8] ;  /* 0x0000ae0000097ab9 */ /* 0x000fe20000000800 */
[----:B------:R-:W-:Y:S01]  /*11d60*/  IMAD.MOV.U32 R30, RZ, RZ, 0x40 ;  /* 0x00000040ff1e7424 */ /* 0x000fe200078e00ff */
[----:B------:R-:W-:Y:S01]  /*11d70*/  ULDC.64 UR10, c[0x0][0x418] ;  /* 0x00010600000a7ab9 */ /* 0x000fe20000000a00 */
[----:B------:R-:W-:Y:S01]  /*11d80*/  IMAD.MOV.U32 R28, RZ, RZ, 0x20 ;  /* 0x00000020ff1c7424 */ /* 0x000fe200078e00ff */
[----:B------:R-:W-:Y:S01]  /*11d90*/  UISETP.NE.U32.AND UP0, UPT, UR10, URZ, UPT ;  /* 0x0000003f0a00728c */ /* 0x000fe2000bf05070 */
[----:B------:R-:W-:Y:S01]  /*11da0*/  IMAD.MOV.U32 R23, RZ, RZ, 0x1 ;  /* 0x00000001ff177424 */ /* 0x000fe200078e00ff */
[----:B------:R-:W-:Y:S01]  /*11db0*/  ULDC UR4, c[0x0][0x424] ;  /* 0x0001090000047ab9 */ /* 0x000fe20000000800 */
[----:B------:R-:W-:Y:S01]  /*11dc0*/  ULDC UR39, c[0x0][0x288] ;  /* 0x0000a20000277ab9 */ /* 0x000fe20000000800 */
[----:B------:R-:W-:Y:S01]  /*11dd0*/  UISETP.NE.AND.EX UP0, UPT, UR11, URZ, UPT, UP0 ;  /* 0x0000003f0b00728c */ /* 0x000fe2000bf05300 */
[----:B------:R-:W-:Y:S01]  /*11de0*/  IMAD.MOV.U32 R19, RZ, RZ, RZ ;  /* 0x000000ffff137224 */ /* 0x000fe200078e00ff */
[----:B------:R-:W-:Y:S01]  /*11df0*/  ULDC UR40, c[0x0][0x448] ;  /* 0x0001120000287ab9 */ /* 0x000fe20000000800 */
[----:B------:R-:W-:Y:S01]  /*11e00*/  ULDC UR51, c[0x0][0xc] ;  /* 0x0000030000337ab9 */ /* 0x000fe20000000800 */
[----:B------:R-:W-:-:S02]  /*11e10*/  USEL UR4, UR4, 0x1, UP0 ;  /* 0x0000000104047887 */ /* 0x000fc40008000000 */
[----:B------:R-:W-:Y:S02]  /*11e20*/  UIMAD UR40, UR40, UR39, URZ ;  /* 0x00000027282872a4 */ /* 0x000fe4000f8e023f */
[----:B------:R-:W-:Y:S02]  /*11e30*/  UIMAD UR41, UR4, UR6, URZ ;  /* 0x00000006042972a4 */ /* 0x000fe4000f8e023f */
[----:B------:R-:W-:Y:S02]  /*11e40*/  ULOP3.LUT UR50, UR43, 0x2, URZ, 0xfc, !UPT ;  /* 0x000000022b327892 */ /* 0x000fe4000f8efc3f */
[----:B------:R-:W-:Y:S02]  /*11e50*/  UIADD3 UR4, UR41, 0x7f, URZ ;  /* 0x0000007f29047890 */ /* 0x000fe4000fffe03f */
[----:B------:R-:W-:Y:S02]  /*11e60*/  UIADD3 UR46, UR41, 0x1, -UR39 ;  /* 0x00000001292e7890 */ /* 0x000fe4000fffe827 */
[----:B------:R-:W-:-:S02]  /*11e70*/  ULOP3.LUT UR47, UR43, 0x1, URZ, 0xfc, !UPT ;  /* 0x000000012b2f7892 */ /* 0x000fc4000f8efc3f */
[----:B------:R-:W-:Y:S01]  /*11e80*/  UIADD3 UR39, UR41, -UR39, URZ ;  /* 0x8000002729277290 */ /* 0x000fe2000fffe03f */
[C---:B0-----:R-:W-:Y:S01]  /*11e90*/  IMAD.SHL.U32 R3, R6.reuse, 0x10, RZ ;  /* 0x0000001006037824 */ /* 0x041fe200078e00ff */
[C---:B------:R-:W-:Y:S01]  /*11ea0*/  LOP3.LUT R9, R6.reuse, 0x7f, RZ, 0xc0, !PT ;  /* 0x0000007f06097812 */ /* 0x040fe200078ec0ff */
[C---:B------:R-:W-:Y:S01]  /*11eb0*/  IMAD.SHL.U32 R2, R6.reuse, 0x80, RZ ;  /* 0x0000008006027824 */ /* 0x040fe200078e00ff */
[C---:B------:R-:W-:Y:S01]  /*11ec0*/  LOP3.LUT P0, RZ, R6.reuse, 0x10, RZ, 0xc0, !PT ;  /* 0x0000001006ff7812 */ /* 0x040fe2000780c0ff */
[C---:B------:R-:W-:Y:S01]  /*11ed0*/  IMAD.SHL.U32 R5, R6.reuse, 0x2, RZ ;  /* 0x0000000206057824 */ /* 0x040fe200078e00ff */
[----:B------:R-:W-:Y:S01]  /*11ee0*/  LOP3.LUT R0, R3, 0x1b0, RZ, 0xc0, !PT ;  /* 0x000001b003007812 */ /* 0x000fe200078ec0ff */
[----:B------:R-:W-:Y:S01]  /*11ef0*/  IMAD.SHL.U32 R29, R6, 0x4, RZ ;  /* 0x00000004061d7824 */ /* 0x000fe200078e00ff */
[----:B------:R-:W-:Y:S02]  /*11f00*/  LOP3.LUT R4, R2, 0x380, RZ, 0xc0, !PT ;  /* 0x0000038002047812 */ /* 0x000fe400078ec0ff */
[----:B------:R-:W-:-:S02]  /*11f10*/  SHF.R.U32.HI R37, RZ, 0x5, R9 ;  /* 0x00000005ff257819 */ /* 0x000fc40000011609 */
[----:B------:R-:W-:Y:S01]  /*11f20*/  LOP3.LUT R36, R0, 0x30, R5, 0x78, !PT ;  /* 0x0000003000247812 */ /* 0x000fe200078e7805 */
[C---:B------:R-:W-:Y:S01]  /*11f30*/  IMAD.SHL.U32 R0, R6.reuse, 0x20, RZ ;  /* 0x0000002006007824 */ /* 0x040fe200078e00ff */
[----:B------:R-:W-:Y:S02]  /*11f40*/  R2P PR, R6, 0x6 ;  /* 0x0000000606007804 */ /* 0x000fe40000000000 */
[----:B------:R-:W-:Y:S01]  /*11f50*/  LOP3.LUT R6, R4, 0x10, R6, 0xf8, !PT ;  /* 0x0000001004067812 */ /* 0x000fe200078ef806 */
[----:B------:R-:W-:Y:S01]  /*11f60*/  IMAD R4, R37, 0x10, R4 ;  /* 0x0000001025047824 */ /* 0x000fe200078e0204 */
[----:B------:R-:W-:Y:S02]  /*11f70*/  LOP3.LUT R32, R3, 0x30, RZ, 0xc0, !PT ;  /* 0x0000003003207812 */ /* 0x000fe400078ec0ff */
[----:B------:R-:W-:Y:S02]  /*11f80*/  SEL R31, R30, 0xffffffc0, !P2 ;  /* 0xffffffc01e1f7807 */ /* 0x000fe40005000000 */
[----:B------:R-:W-:-:S02]  /*11f90*/  LOP3.LUT R5, R4, 0x70, R3, 0x78, !PT ;  /* 0x0000007004057812 */ /* 0x000fc400078e7803 */
[----:B------:R-:W-:Y:S02]  /*11fa0*/  LOP3.LUT R4, R32, 0x40, RZ, 0xfc, !PT ;  /* 0x0000004020047812 */ /* 0x000fe400078efcff */
[----:B------:R-:W-:Y:S02]  /*11fb0*/  SEL R30, R30, 0xffffffc0, !P0 ;  /* 0xffffffc01e1e7807 */ /* 0x000fe40004000000 */
[C---:B------:R-:W-:Y:S02]  /*11fc0*/  ISETP.GE.AND P5, PT, R4.reuse, UR7, PT ;  /* 0x0000000704007c0c */ /* 0x040fe4000bfa6270 */
[C---:B------:R-:W-:Y:S02]  /*11fd0*/  ISETP.GE.AND P4, PT, R4.reuse, UR8, PT ;  /* 0x0000000804007c0c */ /* 0x040fe4000bf86270 */
[----:B------:R-:W-:Y:S02]  /*11fe0*/  ISETP.GE.AND P3, PT, R4, UR9, PT ;  /* 0x0000000904007c0c */ /* 0x000fe4000bf66270 */
[----:B------:R-:W-:-:S02]  /*11ff0*/  LOP3.LUT R4, R32, 0x80, RZ, 0xfc, !PT ;  /* 0x0000008020047812 */ /* 0x000fc400078efcff */
[----:B------:R-:W-:Y:S02]  /*12000*/  LOP3.LUT R10, R0, 0x380, RZ, 0xc0, !PT ;  /* 0x00000380000a7812 */ /* 0x000fe400078ec0ff */
[C---:B------:R-:W-:Y:S02]  /*12010*/  ISETP.GE.AND P2, PT, R4.reuse, UR7, PT ;  /* 0x0000000704007c0c */ /* 0x040fe4000bf46270 */
[----:B------:R-:W-:Y:S02]  /*12020*/  ISETP.GE.AND P0, PT, R4, UR9, PT ;  /* 0x0000000904007c0c */ /* 0x000fe4000bf06270 */
[----:B------:R-:W-:Y:S02]  /*12030*/  @P5 LOP3.LUT R16, R16, 0x8, RZ, 0xfc, !PT ;  /* 0x0000000810105812 */ /* 0x000fe400078efcff */
[----:B------:R-:W-:Y:S02]  /*12040*/  LOP3.LUT R4, R2, 0x400, RZ, 0xc0, !PT ;  /* 0x0000040002047812 */ /* 0x000fe400078ec0ff */
[----:B------:R-:W-:-:S02]  /*12050*/  LOP3.LUT R16, R16, 0xfffffffe, RZ, 0xc0, !PT ;  /* 0xfffffffe10107812 */ /* 0x000fc400078ec0ff */
[----:B------:R-:W-:Y:S01]  /*12060*/  LOP3.LUT R8, R3, 0x40, RZ, 0xc0, !PT ;  /* 0x0000004003087812 */ /* 0x000fe200078ec0ff */
[C---:B------:R-:W-:Y:S01]  /*12070*/  IMAD R4, R37.reuse, 0x800, R4 ;  /* 0x0000080025047824 */ /* 0x040fe200078e0204 */
[----:B------:R-:W-:Y:S02]  /*12080*/  @P4 LOP3.LUT R16, R16, 0x1, RZ, 0xfc, !PT ;  /* 0x0000000110104812 */ /* 0x000fe400078efcff */
[----:B------:R-:W-:Y:S01]  /*12090*/  LOP3.LUT R10, R10, 0x30, R3, 0xf8, !PT ;  /* 0x000000300a0a7812 */ /* 0x000fe200078ef803 */
[C---:B------:R-:W-:Y:S01]  /*120a0*/  IMAD R7, R37.reuse, 0x200, R8 ;  /* 0x0000020025077824 */ /* 0x040fe200078e0208 */
[----:B------:R-:W-:Y:S01]  /*120b0*/  LOP3.LUT R16, R16, 0xfffffeff, RZ, 0xc0, !PT ;  /* 0xfffffeff10107812 */ /* 0x000fe200078ec0ff */
[----:B------:R-:W-:Y:S01]  /*120c0*/  IMAD.SHL.U32 R37, R37, 0x400, RZ ;  /* 0x0000040025257824 */ /* 0x000fe200078e00ff */
[----:B------:R-:W-:Y:S01]  /*120d0*/  LOP3.LUT R2, R5, 0xc00, R2, 0xf8, !PT ;  /* 0x00000c0005027812 */ /* 0x000fe200078ef802 */
[----:B------:R-:W-:Y:S01]  /*120e0*/  IMAD.IADD R36, R36, 0x1, R7 ;  /* 0x0000000124247824 */ /* 0x000fe200078e0207 */
[----:B------:R-:W-:-:S02]  /*120f0*/  @P3 LOP3.LUT R16, R16, 0x100, RZ, 0xfc, !PT ;  /* 0x0000010010103812 */ /* 0x000fc400078efcff */
[----:B------:R-:W-:Y:S01]  /*12100*/  LOP3.LUT R3, R6, 0x70, R3, 0x78, !PT ;  /* 0x0000007006037812 */ /* 0x000fe200078e7803 */
[----:B------:R0:W-:Y:S01]  /*12110*/  STL [R1+0x4], R2 ;  /* 0x0000040201007387 */ /* 0x0001e20000100800 */
[----:B------:R-:W-:Y:S02]  /*12120*/  LOP3.LUT R16, R16, 0xfffffffb, RZ, 0xc0, !PT ;  /* 0xfffffffb10107812 */ /* 0x000fe400078ec0ff */
[----:B------:R-:W-:Y:S02]  /*12130*/  SEL R28, R28, 0xffffffe0, !P1 ;  /* 0xffffffe01c1c7807 */ /* 0x000fe40004800000 */
[----:B------:R-:W-:Y:S02]  /*12140*/  @P2 LOP3.LUT R16, R16, 0x4, RZ, 0xfc, !PT ;  /* 0x0000000410102812 */ /* 0x000fe400078efcff */
[----:B------:R-:W-:Y:S02]  /*12150*/  ISETP.GE.AND P1, PT, R32, UR8, PT ;  /* 0x0000000820007c0c */ /* 0x000fe4000bf26270 */
[----:B------:R-:W-:Y:S01]  /*12160*/  LOP3.LUT R16, R16, 0xffffff7f, RZ, 0xc0, !PT ;  /* 0xffffff7f10107812 */ /* 0x000fe200078ec0ff */
[----:B0-----:R-:W-:Y:S01]  /*12170*/  IMAD.IADD R2, R4, 0x1, R3 ;  /* 0x0000000104027824 */ /* 0x001fe200078e0203 */
[----:B------:R-:W-:Y:S01]  /*12180*/  LOP3.LUT R29, R10, 0x70, R29, 0x78, !PT ;  /* 0x000000700a1d7812 */ /* 0x000fe200078e781d */
[----:B------:R-:W-:Y:S01]  /*12190*/  IMAD.U32 R3, RZ, RZ, UR5 ;  /* 0x00000005ff037e24 */ /* 0x000fe2000f8e00ff */
[----:B------:R-:W-:Y:S01]  /*121a0*/  @P0 LOP3.LUT R16, R16, 0x80, RZ, 0xfc, !PT ;  /* 0x0000008010100812 */ /* 0x000fe200078efcff */
[----:B------:R-:W-:Y:S01]  /*121b0*/  USHF.R.S32.HI UR5, URZ, 0x1f, UR4 ;  /* 0x0000001f3f057899 */ /* 0x000fe20008011404 */
[----:B------:R0:W-:Y:S01]  /*121c0*/  STL [R1], R2 ;  /* 0x0000000201007387 */ /* 0x0001e20000100800 */
[----:B------:R-:W-:-:S02]  /*121d0*/  ISETP.GE.AND P0, PT, R32, UR7, PT ;  /* 0x0000000720007c0c */ /* 0x000fc4000bf06270 */
[----:B------:R-:W-:Y:S01]  /*121e0*/  LOP3.LUT R16, R16, 0xffffffef, RZ, 0xc0, !PT ;  /* 0xffffffef10107812 */ /* 0x000fe200078ec0ff */
[----:B------:R1:W-:Y:S01]  /*121f0*/  STL [R1+0xc], R3 ;  /* 0x00000c0301007387 */ /* 0x0003e20000100800 */
[----:B------:R-:W-:-:S03]  /*12200*/  ULEA.HI UR5, UR5, UR4, URZ, 0x7 ;  /* 0x0000000405057291 */ /* 0x000fc6000f8f383f */
[----:B------:R2:W-:Y:S01]  /*12210*/  STL [R1+0x10], RZ ;  /* 0x000010ff01007387 */ /* 0x0005e20000100800 */
[----:B------:R-:W-:Y:S01]  /*12220*/  USHF.R.S32.HI UR38, URZ, 0x7, UR5 ;  /* 0x000000073f267899 */ /* 0x000fe20008011405 */
[----:B0-----:R-:W-:-:S04]  /*12230*/  MOV R2, 0x400 ;  /* 0x0000040000027802 */ /* 0x001fc80000000f00 */
[----:B------:R-:W-:Y:S02]  /*12240*/  LEA R17, R35, R2, 0x18 ;  /* 0x0000000223117211 */ /* 0x000fe400078ec0ff */
[----:B-1----:R-:W-:Y:S02]  /*12250*/  SHF.R.U32.HI R3, RZ, 0x2, R9 ;  /* 0x00000002ff037819 */ /* 0x002fe40000011609 */
[----:B------:R-:W-:Y:S02]  /*12260*/  @P0 LOP3.LUT R16, R16, 0x10, RZ, 0xfc, !PT ;  /* 0x0000001010100812 */ /* 0x000fe400078efcff */
[----:B------:R-:W-:Y:S01]  /*12270*/  LOP3.LUT R0, R3, 0x60, R0, 0xf8, !PT ;  /* 0x0000006003007812 */ /* 0x000fe200078ef800 */
[----:B------:R-:W-:Y:S01]  /*12280*/  IMAD.IADD R0, R17, 0x1, R36 ;  /* 0x0000000111007824 */ /* 0x000fe200078e0224 */
[----:B------:R-:W-:Y:S02]  /*12290*/  ISETP.GE.AND P0, PT, R32, UR9, PT ;  /* 0x0000000920007c0c */ /* 0x000fe4000bf06270 */
[----:B------:R-:W-:-:S02]  /*122a0*/  LOP3.LUT R16, R16, 0xfffffffd, RZ, 0xc0, !PT ;  /* 0xfffffffd10107812 */ /* 0x000fc400078ec0ff */
[----:B------:R2:W-:Y:S02]  /*122b0*/  STL [R1+0x8], R0 ;  /* 0x0000080001007387 */ /* 0x0005e40000100800 */
[----:B------:R-:W-:-:S04]  /*122c0*/  @P1 LOP3.LUT R16, R16, 0x2, RZ, 0xfc, !PT ;  /* 0x0000000210101812 */ /* 0x000fc800078efcff */
[----:B------:R-:W-:-:S04]  /*122d0*/  LOP3.LUT R16, R16, 0xfffffdff, RZ, 0xc0, !PT ;  /* 0xfffffdff10107812 */ /* 0x000fc800078ec0ff */
[----:B--2---:R-:W-:-:S07]  /*122e0*/  @P0 LOP3.LUT R16, R16, 0x200, RZ, 0xfc, !PT ;  /* 0x0000020010100812 */ /* 0x004fce00078efcff */
.L_x_1163:
[----:B--2---:R-:W2:Y:S01]  /*122f0*/  LDL R0, [R1+0xc] ;  /* 0x00000c0001007983 */ /* 0x004ea20000100800 */
[----:B------:R-:W-:Y:S02]  /*12300*/  ULDC UR7, c[0x0][0xc60] ;  /* 0x0003180000077ab9 */ /* 0x000fe40000000800 */
[----:B------:R-:W-:-:S11]  /*12310*/  UISETP.NE.AND UP0, UPT, UR7, 0x1, UPT ;  /* 0x000000010700788c */ /* 0x000fd6000bf05270 */
[----:B------:R-:W-:Y:S01]  /*12320*/  @UP0 ULDC UR4, c[0x0][0xc64] ;  /* 0x0003190000040ab9 */ /* 0x000fe20000000800 */
[----:B------:R-:W-:Y:S01]  /*12330*/  @UP0 ULDC UR8, c[0x0][0xc68] ;  /* 0x00031a0000080ab9 */ /* 0x000fe20000000800 */
[C---:B--2---:R-:W-:Y:S02]  /*12340*/  R2UR UR37, R0.reuse ;  /* 0x00000000002572ca */ /* 0x044fe400000e0000 */
[----:B------:R-:W-:-:S11]  /*12350*/  R2UR UR6, R0 ;  /* 0x00000000000672ca */ /* 0x000fd600000e0000 */
[----:B------:R-:W-:-:S04]  /*12360*/  UIMAD.WIDE.U32 UR4, UR37, UR4, URZ ;  /* 0x00000004250472a5 */ /* 0x000fc8000f8e003f */
[----:B------:R-:W-:-:S03]  /*12370*/  @UP0 USHF.R.U32.HI UR37, URZ, UR8, UR5 ;  /* 0x000000083f250299 */ /* 0x000fc60008011605 */
[----:B------:R-:W-:Y:S02]  /*12380*/  ULDC UR4, c[0x0][0xc78] ;  /* 0x00031e0000047ab9 */ /* 0x000fe40000000800 */
[----:B------:R-:W-:Y:S02]  /*12390*/  UISETP.GE.AND UP0, UPT, UR37, UR4, UPT ;  /* 0x000000042500728c */ /* 0x000fe4000bf06270 */
[----:B------:R-:W-:-:S04]  /*123a0*/  UIADD3 UR4, -UR37, URZ, URZ ;  /* 0x0000003f25047290 */ /* 0x000fc8000fffe13f */
[----:B------:R-:W-:Y:S01]  /*123b0*/  PLOP3.LUT P0, PT, PT, PT, UP0, 0x40, 0x0 ;  /* 0x000000000000781c */ /* 0x000fe20003f0e808 */
[----:B------:R-:W-:-:S12]  /*123c0*/  UIMAD UR7, UR7, UR4, UR6 ;  /* 0x00000004070772a4 */ /* 0x000fd8000f8e0206 */
[----:B01----:R-:W-:Y:S05]  /*123d0*/  @P0 BRA `(.L_x_1093) ;  /* 0x0000000000200947 */ /* 0x003fea0003800000 */
        /* <DEDUP_REMOVED lines=8> */
.L_x_1093:
[----:B------:R-:W-:Y:S01]  /*12460*/  ULDC UR8, c[0x0][0xc54] ;  /* 0x0003150000087ab9 */ /* 0x000fe20000000800 */
[----:B------:R-:W-:Y:S01]  /*12470*/  UMOV UR6, UR7 ;  /* 0x0000000700067c82 */ /* 0x000fe20008000000 */
[----:B------:R-:W-:-:S11]  /*12480*/  UISETP.NE.AND UP0, UPT, UR8, 0x1, UPT ;  /* 0x000000010800788c */ /* 0x000fd6000bf05270 */
[----:B------:R-:W-:Y:S02]  /*12490*/  @UP0 ULDC.64 UR10, c[0x0][0xc58] ;  /* 0x00031600000a0ab9 */ /* 0x000fe40000000a00 */
[----:B------:R-:W-:-:S04]  /*124a0*/  UIMAD.WIDE.U32 UR4, UR7, UR10, URZ ;  /* 0x0000000a070472a5 */ /* 0x000fc8000f8e003f */
[----:B------:R-:W-:-:S04]  /*124b0*/  @UP0 USHF.R.U32.HI UR6, URZ, UR11, UR5 ;  /* 0x0000000b3f060299 */ /* 0x000fc80008011605 */
[----:B------:R-:W-:-:S12]  /*124c0*/  UIMAD UR4, UR6, UR8, URZ ;  /* 0x00000008060472a4 */ /* 0x000fd8000f8e023f */
.L_x_1094:
[----:B------:R-:W-:Y:S01]  /*124d0*/  ULDC UR5, c[0x0][0xc48] ;  /* 0x0003120000057ab9 */ /* 0x000fe20000000800 */
[----:B------:R-:W-:Y:S01]  /*124e0*/  ULDC.64 UR8, c[0x0][0xa28] ;  /* 0x00028a0000087ab9 */ /* 0x000fe20000000a00 */
[----:B------:R-:W-:Y:S01]  /*124f0*/  UISETP.NE.AND UP1, UPT, UR5, 0x1, UPT ;  /* 0x000000010500788c */ /* 0x000fe2000bf25270 */
[----:B------:R-:W-:Y:S01]  /*12500*/  IMAD.MOV.U32 R34, RZ, RZ, RZ ;  /* 0x000000ffff227224 */ /* 0x000fe200078e00ff */
[----:B------:R-:W-:Y:S02]  /*12510*/  UIADD3 UR4, UR7, -UR4, URZ ;  /* 0x8000000407047290 */ /* 0x000fe4000fffe03f */
[----:B------:R-:W-:Y:S01]  /*12520*/  UISETP.NE.U32.AND UP0, UPT, UR8, URZ, UPT ;  /* 0x0000003f0800728c */ /* 0x000fe2000bf05070 */
[----:B------:R-:W-:Y:S02]  /*12530*/  ULDC UR5, c[0x0][0xc54] ;  /* 0x0003150000057ab9 */ /* 0x000fe40000000800 */
[----:B------:R-:W-:Y:S02]  /*12540*/  UIMAD UR37, UR37, UR5, UR4 ;  /* 0x00000005252572a4 */ /* 0x000fe4000f8e0204 */
[----:B------:R-:W-:-:S02]  /*12550*/  UISETP.NE.AND.EX UP0, UPT, UR9, URZ, UPT, UP0 ;  /* 0x0000003f0900728c */ /* 0x000fc4000bf05300 */
[----:B------:R-:W-:Y:S01]  /*12560*/  @UP1 ULDC UR4, c[0x0][0xc4c] ;  /* 0x0003130000041ab9 */ /* 0x000fe20000000800 */
[----:B------:R-:W-:Y:S01]  /*12570*/  @UP1 ULDC UR7, c[0x0][0xc50] ;  /* 0x0003140000071ab9 */ /* 0x000fe20000000800 */
[----:B------:R-:W-:Y:S02]  /*12580*/  UIMAD.WIDE.U32 UR4, UR37, UR4, URZ ;  /* 0x00000004250472a5 */ /* 0x000fe4000f8e003f */
[----:B------:R-:W-:Y:S01]  /*12590*/  UMOV UR36, UR37 ;  /* 0x0000002500247c82 */ /* 0x000fe20008000000 */
[----:B------:R-:W-:Y:S01]  /*125a0*/  ULOP3.LUT UR6, UR6, 0x1ffffff, URZ, 0x3c, !UPT ;  /* 0x01ffffff06067892 */ /* 0x000fe2000f8e3c3f */
[----:B------:R-:W-:Y:S01]  /*125b0*/  PLOP3.LUT P0, PT, PT, PT, UP0, 0x80, 0x0 ;  /* 0x000000000000781c */ /* 0x000fe20003f0f008 */
[----:B------:R-:W-:-:S03]  /*125c0*/  @UP1 USHF.R.U32.HI UR36, URZ, UR7, UR5 ;  /* 0x000000073f241299 */ /* 0x000fc60008011605 */
[----:B------:R-:W-:Y:S02]  /*125d0*/  @UP0 ULDC.64 UR4, c[0x0][0xa28] ;  /* 0x00028a0000040ab9 */ /* 0x000fe40000000a00 */
[----:B------:R-:W-:-:S06]  /*125e0*/  @UP0 UIMAD.WIDE UR4, UR36, 0x4, UR4 ;  /* 0x00000004240408a5 */ /* 0x000fcc000f8e0204 */
[----:B------:R-:W-:Y:S01]  /*125f0*/  IMAD.U32 R3, RZ, RZ, UR5 ;  /* 0x00000005ff037e24 */ /* 0x000fe2000f8e00ff */
[----:B------:R-:W-:Y:S01]  /*12600*/  ULDC UR5, c[0x0][0x448] ;  /* 0x0001120000057ab9 */ /* 0x000fe20000000800 */
[----:B------:R-:W-:Y:S01]  /*12610*/  IMAD.U32 R2, RZ, RZ, UR4 ;  /* 0x00000004ff027e24 */ /* 0x000fe2000f8e00ff */
[----:B------:R-:W-:Y:S01]  /*12620*/  ULDC UR4, c[0x0][0xc3c] ;  /* 0x00030f0000047ab9 */ /* 0x000fe20000000800 */
[----:B------:R-:W-:Y:S02]  /*12630*/  UISETP.NE.AND UP2, UPT, UR5, 0x1, UPT ;  /* 0x000000010500788c */ /* 0x000fe4000bf45270 */
[----:B------:R-:W-:Y:S01]  /*12640*/  UIADD3 UR6, UR6, UR4, URZ ;  /* 0x0000000406067290 */ /* 0x000fe2000fffe03f */
[----:B------:R0:W5:Y:S01]  /*12650*/  @P0 LDG.E R34, desc[UR48][R2.64] ;  /* 0x0000003002220981 */ /* 0x000162000c1e1900 */
[----:B------:R-:W-:Y:S02]  /*12660*/  UP2UR UR52, UPR, URZ, 0x4 ;  /* 0x000000043f347883 */ /* 0x000fe40008000000 */
[----:B------:R-:W-:-:S04]  /*12670*/  USHF.L.U32 UR42, UR6, 0x7, URZ ;  /* 0x00000007062a7899 */ /* 0x000fc8000800063f */
[----:B------:R-:W-:Y:S01]  /*12680*/  UIADD3 UR6, UR42, 0x7f, URZ ;  /* 0x0000007f2a067890 */ /* 0x000fe2000fffe03f */
[----:B------:R-:W-:Y:S01]  /*12690*/  @UP2 ULDC UR4, c[0x0][0x44c] ;  /* 0x0001130000042ab9 */ /* 0x000fe20000000800 */
[----:B------:R-:W-:Y:S02]  /*126a0*/  @UP2 ULDC UR7, c[0x0][0x450] ;  /* 0x0001140000072ab9 */ /* 0x000fe40000000800 */
[----:B------:R-:W-:-:S04]  /*126b0*/  UIMAD.WIDE.U32 UR4, UR6, UR4, URZ ;  /* 0x00000004060472a5 */ /* 0x000fc8000f8e003f */
[----:B------:R-:W-:-:S03]  /*126c0*/  @UP2 USHF.R.U32.HI UR6, URZ, UR7, UR5 ;  /* 0x000000073f062299 */ /* 0x000fc60008011605 */
[----:B------:R-:W-:Y:S01]  /*126d0*/  ULDC.64 UR4, c[0x0][0x9e0] ;  /* 0x0002780000047ab9 */ /* 0x000fe20000000a00 */
[----:B------:R-:W-:Y:S02]  /*126e0*/  UIADD3 UR6, UR46, UR6, URZ ;  /* 0x000000062e067290 */ /* 0x000fe4000fffe03f */
[----:B------:R-:W-:Y:S02]  /*126f0*/  UISETP.GE.AND UP0, UPT, UR5, 0x1, UPT ;  /* 0x000000010500788c */ /* 0x000fe4000bf06270 */
[----:B------:R-:W-:-:S04]  /*12700*/  UIADD3 UR4, UR6, UR4, URZ ;  /* 0x0000000406047290 */ /* 0x000fc8000fffe03f */
[----:B------:R-:W-:-:S13]  /*12710*/  PLOP3.LUT P0, PT, PT, PT, UP0, 0x40, 0x0 ;  /* 0x000000000000781c */ /* 0x000fda0003f0e808 */
[----:B0-----:R-:W-:Y:S05]  /*12720*/  @P0 BRA `(.L_x_1095) ;  /* 0x0000000000440947 */ /* 0x001fea0003800000 */
        /* <DEDUP_REMOVED lines=10> */
.L_x_1096:
[----:B------:R-:W-:-:S11]  /*127d0*/  UISETP.NE.AND UP1, UPT, UR5, 0x1, UPT ;  /* 0x000000010500788c */ /* 0x000fd6000bf25270 */
[----:B------:R-:W-:Y:S02]  /*127e0*/  @UP1 ULDC.64 UR10, c[0x0][0x9e8] ;  /* 0x00027a00000a1ab9 */ /* 0x000fe40000000a00 */
[----:B------:R-:W-:-:S04]  /*127f0*/  UIMAD.WIDE.U32 UR6, UR8, UR10, URZ ;  /* 0x0000000a080672a5 */ /* 0x000fc8000f8e003f */
[----:B------:R-:W-:-:S12]  /*12800*/  @UP1 USHF.R.U32.HI UR8, URZ, UR11, UR7 ;  /* 0x0000000b3f081299 */ /* 0x000fd80008011607 */
.L_x_1097:
[----:B------:R-:W-:-:S04]  /*12810*/  UIMAD UR8, UR8, UR5, UR5 ;  /* 0x00000005080872a4 */ /* 0x000fc8000f8e0205 */
[----:B------:R-:W-:-:S04]  /*12820*/  UISETP.LT.AND UP1, UPT, UR4, UR8, UPT ;  /* 0x000000080400728c */ /* 0x000fc8000bf21270 */
[----:B------:R-:W-:-:S12]  /*12830*/  USEL UR4, UR4, UR8, UP1 ;  /* 0x0000000804047287 */ /* 0x000fd80008800000 */
.L_x_1095:
[----:B------:R-:W-:Y:S01]  /*12840*/  UISETP.NE.AND UP1, UPT, UR52, URZ, UPT ;  /* 0x0000003f3400728c */ /* 0x000fe2000bf25270 */
[----:B------:R-:W-:Y:S01]  /*12850*/  PLOP3.LUT P0, PT, PT, PT, UP0, 0x40, 0x0 ;  /* 0x000000000000781c */ /* 0x000fe20003f0e808 */
[----:B------:R-:W-:-:S04]  /*12860*/  UIADD3 UR4, UR4, 0x7f, URZ ;  /* 0x0000007f04047890 */ /* 0x000fc8000fffe03f */
[----:B------:R-:W-:-:S04]  /*12870*/  USHF.R.S32.HI UR8, URZ, 0x1f, UR4 ;  /* 0x0000001f3f087899 */ /* 0x000fc80008011404 */
[----:B------:R-:W-:Y:S01]  /*12880*/  ULEA.HI UR8, UR8, UR4, URZ, 0x7 ;  /* 0x0000000408087291 */ /* 0x000fe2000f8f383f */
[----:B------:R-:W-:Y:S01]  /*12890*/  @UP1 ULDC UR6, c[0x0][0x44c] ;  /* 0x0001130000061ab9 */ /* 0x000fe20000000800 */
[----:B------:R-:W-:Y:S01]  /*128a0*/  @UP1 ULDC UR9, c[0x0][0x450] ;  /* 0x0001140000091ab9 */ /* 0x000fe20000000800 */
[----:B------:R-:W-:Y:S02]  /*128b0*/  UIMAD.WIDE.U32 UR6, UR42, UR6, URZ ;  /* 0x000000062a0672a5 */ /* 0x000fe4000f8e003f */
[----:B------:R-:W-:Y:S01]  /*128c0*/  UMOV UR4, UR42 ;  /* 0x0000002a00047c82 */ /* 0x000fe20008000000 */
[----:B------:R-:W-:Y:S02]  /*128d0*/  USHF.R.S32.HI UR8, URZ, 0x7, UR8 ;  /* 0x000000073f087899 */ /* 0x000fe40008011408 */
[----:B------:R-:W-:Y:S02]  /*128e0*/  @UP1 USHF.R.U32.HI UR4, URZ, UR9, UR7 ;  /* 0x000000093f041299 */ /* 0x000fe40008011607 */
[----:B------:R-:W-:-:S02]  /*128f0*/  UISETP.LT.AND UP1, UPT, UR38, UR8, UPT ;  /* 0x000000082600728c */ /* 0x000fc4000bf21270 */
[----:B------:R-:W-:Y:S01]  /*12900*/  UIADD3 UR4, UR39, UR4, URZ ;  /* 0x0000000427047290 */ /* 0x000fe2000fffe03f */
[----:B------:R-:W-:Y:S01]  /*12910*/  ULDC UR6, c[0x0][0x9dc] ;  /* 0x0002770000067ab9 */ /* 0x000fe20000000800 */
[----:B------:R-:W-:Y:S02]  /*12920*/  USEL UR44, UR38, UR8, UP1 ;  /* 0x00000008262c7287 */ /* 0x000fe40008800000 */
[----:B------:R-:W-:Y:S01]  /*12930*/  UIADD3 UR8, UR4, -UR6, URZ ;  /* 0x8000000604087290 */ /* 0x000fe2000fffe03f */
[----:B------:R-:W-:Y:S11]  /*12940*/  @P0 BRA `(.L_x_1098) ;  /* 0x0000000000440947 */ /* 0x000ff60003800000 */
        /* <DEDUP_REMOVED lines=10> */
.L_x_1099:
[----:B------:R-:W-:-:S11]  /*129f0*/  UISETP.NE.AND UP0, UPT, UR5, 0x1, UPT ;  /* 0x000000010500788c */ /* 0x000fd6000bf05270 */
[----:B------:R-:W-:Y:S02]  /*12a00*/  @UP0 ULDC.64 UR10, c[0x0][0x9e8] ;  /* 0x00027a00000a0ab9 */ /* 0x000fe40000000a00 */
[----:B------:R-:W-:-:S04]  /*12a10*/  UIMAD.WIDE.U32 UR6, UR4, UR10, URZ ;  /* 0x0000000a040672a5 */ /* 0x000fc8000f8e003f */
[----:B------:R-:W-:-:S12]  /*12a20*/  @UP0 USHF.R.U32.HI UR4, URZ, UR11, UR7 ;  /* 0x0000000b3f040299 */ /* 0x000fd80008011607 */
.L_x_1100:
[----:B------:R-:W-:-:S04]  /*12a30*/  UIMAD UR4, UR4, UR5, URZ ;  /* 0x00000005040472a4 */ /* 0x000fc8000f8e023f */
[----:B------:R-:W-:-:S04]  /*12a40*/  UISETP.LT.AND UP0, UPT, UR8, UR4, UPT ;  /* 0x000000040800728c */ /* 0x000fc8000bf01270 */
[----:B------:R-:W-:-:S12]  /*12a50*/  USEL UR8, UR8, UR4, !UP0 ;  /* 0x0000000408087287 */ /* 0x000fd8000c000000 */
.L_x_1098:
[----:B------:R-:W-:Y:S01]  /*12a60*/  USHF.R.S32.HI UR4, URZ, 0x1f, UR8 ;  /* 0x0000001f3f047899 */ /* 0x000fe20008011408 */
[----:B------:R-:W-:Y:S03]  /*12a70*/  BSSY B7, `(.L_x_1101) ;  /* 0x0000384000077945 */ /* 0x000fe60003800000 */
[----:B------:R-:W-:-:S04]  /*12a80*/  ULEA.HI UR4, UR4, UR8, URZ, 0x7 ;  /* 0x0000000804047291 */ /* 0x000fc8000f8f383f */
[----:B------:R-:W-:-:S04]  /*12a90*/  USHF.R.S32.HI UR4, URZ, 0x7, UR4 ;  /* 0x000000073f047899 */ /* 0x000fc80008011404 */
[----:B------:R-:W-:-:S04]  /*12aa0*/  UISETP.LT.AND UP0, UPT, URZ, UR4, UPT ;  /* 0x000000043f00728c */ /* 0x000fc8000bf01270 */
[----:B------:R-:W-:-:S04]  /*12ab0*/  USEL UR45, URZ, UR4, !UP0 ;  /* 0x000000043f2d7287 */ /* 0x000fc8000c000000 */
[----:B------:R-:W-:-:S06]  /*12ac0*/  UISETP.GT.AND UP0, UPT, UR44, UR45, UPT ;  /* 0x0000002d2c00728c */ /* 0x000fcc000bf04270 */
[----:B------:R-:W-:-:S13]  /*12ad0*/  PLOP3.LUT P0, PT, PT, PT, UP0, 0x80, 0x0 ;  /* 0x000000000000781c */ /* 0x000fda0003f0f008 */
[----:B------:R-:W-:Y:S05]  /*12ae0*/  @P0 BRA `(.L_x_1102) ;  /* 0x0000000000480947 */ /* 0x000fea0003800000 */
[----:B------:R-:W0:Y:S02]  /*12af0*/  S2R R0, SR_TID.X ;  /* 0x0000000000007919 */ /* 0x000e240000002100 */
[----:B0-----:R-:W-:-:S04]  /*12b00*/  LOP3.LUT R0, R0, 0x7f, RZ, 0xc0, !PT ;  /* 0x0000007f00007812 */ /* 0x001fc800078ec0ff */
[----:B------:R-:W-:-:S13]  /*12b10*/  ISETP.NE.AND P1, PT, R0, RZ, PT ;  /* 0x000000ff0000720c */ /* 0x000fda0003f25270 */
[----:B------:R-:W-:Y:S05]  /*12b20*/  @P1 BRA `(.L_x_1103) ;  /* 0x0000003400e01947 */ /* 0x000fea0003800000 */
[----:B------:R-:W0:Y:S01]  /*12b30*/  S2R R7, SR_LANEID ;  /* 0x0000000000077919 */ /* 0x000e220000000000 */
[----:B------:R-:W-:Y:S01]  /*12b40*/  VOTEU.ANY UR4, UPT, PT ;  /* 0x0000000000047886 */ /* 0x000fe200038e0100 */
[----:B------:R-:W1:Y:S01]  /*12b50*/  LDC.64 R2, c[0x0][0xc80] ;  /* 0x00032000ff027b82 */ /* 0x000e620000000a00 */
[----:B------:R-:W0:Y:S08]  /*12b60*/  FLO.U32 R0, UR4 ;  /* 0x0000000400007d00 */ /* 0x000e3000080e0000 */
[----:B------:R-:W1:Y:S01]  /*12b70*/  POPC R5, UR4 ;  /* 0x0000000400057d09 */ /* 0x000e620008000000 */
[----:B0-----:R-:W-:-:S13]  /*12b80*/  ISETP.EQ.U32.AND P0, PT, R0, R7, PT ;  /* 0x000000070000720c */ /* 0x001fda0003f02070 */
[----:B-1----:R-:W2:Y:S01]  /*12b90*/  @P0 ATOMG.E.ADD.STRONG.GPU PT, R3, desc[UR48][R2.64], R5 ;  /* 0x00000005020309a8 */ /* 0x002ea200081ee1f0 */
[----:B------:R-:W0:Y:S02]  /*12ba0*/  S2R R4, SR_LTMASK ;  /* 0x0000000000047919 */ /* 0x000e240000003900 */
[----:B0-----:R-:W-:-:S04]  /*12bb0*/  LOP3.LUT R4, R4, UR4, RZ, 0xc0, !PT ;  /* 0x0000000404047c12 */ /* 0x001fc8000f8ec0ff */
[----:B------:R-:W0:Y:S01]  /*12bc0*/  POPC R7, R4 ;  /* 0x0000000400077309 */ /* 0x000e220000000000 */
[----:B--2---:R-:W0:Y:S02]  /*12bd0*/  SHFL.IDX PT, R0, R3, R0, 0x1f ;  /* 0x00001f0003007589 */ /* 0x004e2400000e0000 */
[----:B0-----:R-:W-:-:S05]  /*12be0*/  IADD3 R0, R0, UR51, R7 ;  /* 0x0000003300007c10 */ /* 0x001fca000fffe007 */
[----:B------:R2:W-:Y:S01]  /*12bf0*/  STL [R1+0xc], R0 ;  /* 0x00000c0001007387 */ /* 0x0005e20000100800 */
[----:B------:R-:W-:Y:S05]  /*12c00*/  BRA `(.L_x_1103) ;  /* 0x0000003400a87947 */ /* 0x000fea0003800000 */
.L_x_1102:
        /* <DEDUP_REMOVED lines=8> */
[----:B------:R-:W-:Y:S02]  /*12c90*/  IMAD.U32 R4, RZ, RZ, UR6 ;  /* 0x00000006ff047e24 */ /* 0x000fe4000f8e00ff */
[----:B------:R-:W0:Y:S01]  /*12ca0*/  LDC.64 R2, c[0x4][R2] ;  /* 0x0100000002027b82 */ /* 0x000e220000000a00 */
[----:B------:R-:W-:Y:S02]  /*12cb0*/  IMAD.U32 R5, RZ, RZ, UR7 ;  /* 0x00000007ff057e24 */ /* 0x000fe4000f8e00ff */
[----:B------:R-:W-:Y:S02]  /*12cc0*/  IMAD.U32 R6, RZ, RZ, UR8 ;  /* 0x00000008ff067e24 */ /* 0x000fe4000f8e00ff */
[----:B------:R-:W-:-:S02]  /*12cd0*/  IMAD.U32 R7, RZ, RZ, UR9 ;  /* 0x00000009ff077e24 */ /* 0x000fc4000f8e00ff */
[----:B------:R-:W-:Y:S02]  /*12ce0*/  IMAD.U32 R10, RZ, RZ, UR4 ;  /* 0x00000004ff0a7e24 */ /* 0x000fe4000f8e00ff */
[----:B------:R-:W-:Y:S02]  /*12cf0*/  IMAD.U32 R11, RZ, RZ, UR5 ;  /* 0x00000005ff0b7e24 */ /* 0x000fe4000f8e00ff */
[----:B------:R-:W-:Y:S02]  /*12d00*/  IMAD.MOV.U32 R8, RZ, RZ, 0x70 ;  /* 0x00000070ff087424 */ /* 0x000fe400078e00ff */
[----:B------:R-:W-:Y:S02]  /*12d10*/  IMAD.MOV.U32 R12, RZ, RZ, 0x1 ;  /* 0x00000001ff0c7424 */ /* 0x000fe400078e00ff */
[----:B------:R-:W-:-:S07]  /*12d20*/  IMAD.MOV.U32 R13, RZ, RZ, RZ ;  /* 0x000000ffff0d7224 */ /* 0x000fce00078e00ff */
[----:B------:R-:W-:-:S07]  /*12d30*/  LEPC R20, `(.L_x_1105) ;  /* 0x000000001014794e */ /* 0x000fce0000000000 */
[----:B0----5:R-:W-:Y:S05]  /*12d40*/  CALL.ABS.NOINC R2 ;  /* 0x0000000002007343 */ /* 0x021fea0003c00000 */
.L_x_1105:
[----:B------:R-:W-:Y:S05]  /*12d50*/  BSYNC B6 ;  /* 0x0000000000067941 */ /* 0x000fea0003800000 */
.L_x_1104:
        /* <DEDUP_REMOVED lines=22> */
.L_x_1107:
[----:B------:R-:W-:Y:S05]  /*12ec0*/  BSYNC B6 ;  /* 0x0000000000067941 */ /* 0x000fea0003800000 */
.L_x_1106:
        /* <DEDUP_REMOVED lines=20> */
.L_x_1109:
[----:B------:R-:W-:Y:S05]  /*13010*/  BSYNC B6 ;  /* 0x0000000000067941 */ /* 0x000fea0003800000 */
.L_x_1108:
[----:B------:R-:W-:Y:S01]  /*13020*/  LOP3.LUT P6, RZ, R16, 0x20, RZ, 0xc0, !PT ;  /* 0x0000002010ff7812 */ /* 0x000fe200078cc0ff */
[----:B------:R-:W-:-:S12]  /*13030*/  BSSY B6, `(.L_x_1110) ;  /* 0x0000012000067945 */ /* 0x000fd80003800000 */
        /* <DEDUP_REMOVED lines=17> */
.L_x_1111:
[----:B------:R-:W-:Y:S05]  /*13150*/  BSYNC B6 ;  /* 0x0000000000067941 */ /* 0x000fea0003800000 */
.L_x_1110:
[----:B------:R-:W-:Y:S01]  /*13160*/  ULDC.64 UR4, c[0x0][0x9f8] ;  /* 0x00027e0000047ab9 */ /* 0x000fe20000000a00 */
[----:B------:R-:W-:Y:S01]  /*13170*/  IMAD.U32 R24, RZ, RZ, UR36 ;  /* 0x00000024ff187e24 */ /* 0x000fe2000f8e00ff */
[----:B------:R-:W-:Y:S01]  /*13180*/  UISETP.NE.U32.AND UP0, UPT, UR4, URZ, UPT ;  /* 0x0000003f0400728c */ /* 0x000fe2000bf05070 */
[----:B------:R-:W0:Y:S03]  /*13190*/  LDC R10, c[0x0][0x430] ;  /* 0x00010c00ff0a7b82 */ /* 0x000e260000000800 */
[----:B------:R-:W-:-:S06]  /*131a0*/  UISETP.NE.AND.EX UP0, UPT, UR5, URZ, UPT, UP0 ;  /* 0x0000003f0500728c */ /* 0x000fcc000bf05300 */
[----:B------:R-:W-:-:S05]  /*131b0*/  PLOP3.LUT P0, PT, PT, PT, UP0, 0x80, 0x0 ;  /* 0x000000000000781c */ /* 0x000fca0003f0f008 */
[----:B------:R-:W-:Y:S02]  /*131c0*/  @UP0 ULDC.64 UR4, c[0x0][0x9f8] ;  /* 0x00027e0000040ab9 */ /* 0x000fe40000000a00 */
[----:B------:R-:W-:-:S06]  /*131d0*/  @UP0 UIMAD.WIDE UR4, UR36, 0x4, UR4 ;  /* 0x00000004240408a5 */ /* 0x000fcc000f8e0204 */
[----:B------:R-:W-:Y:S01]  /*131e0*/  IMAD.U32 R2, RZ, RZ, UR4 ;  /* 0x00000004ff027e24 */ /* 0x000fe2000f8e00ff */
[----:B------:R-:W-:Y:S01]  /*131f0*/  ULDC UR4, c[0x0][0xc48] ;  /* 0x0003120000047ab9 */ /* 0x000fe20000000800 */
[----:B------:R-:W-:-:S05]  /*13200*/  IMAD.U32 R3, RZ, RZ, UR5 ;  /* 0x00000005ff037e24 */ /* 0x000fca000f8e00ff */
[----:B------:R1:W5:Y:S01]  /*13210*/  @P0 LDG.E R24, desc[UR48][R2.64] ;  /* 0x0000003002180981 */ /* 0x000362000c1e1900 */
[----:B------:R-:W-:Y:S01]  /*13220*/  IMAD.U32 R8, RZ, RZ, UR44 ;  /* 0x0000002cff087e24 */ /* 0x000fe2000f8e00ff */
[----:B------:R-:W-:Y:S01]  /*13230*/  UMOV UR5, 0xffffffff ;  /* 0xffffffff00057882 */ /* 0x000fe20000000000 */
[----:B------:R-:W-:-:S03]  /*13240*/  IMAD.U32 R22, RZ, RZ, UR4 ;  /* 0x00000004ff167e24 */ /* 0x000fc6000f8e00ff */
[----:B------:R-:W-:Y:S01]  /*13250*/  LEA R8, R8, 0xffffff80, 0x7 ;  /* 0xffffff8008087811 */ /* 0x000fe200078e38ff */
[----:B------:R-:W-:Y:S06]  /*13260*/  BRA.DIV UR5, `(.L_x_1112) ;  /* 0x0000003a05507947 */ /* 0x000fec000b800000 */
.L_x_1183:
[----:B------:R-:W1:Y:S01]  /*13270*/  S2R R0, SR_TID.X ;  /* 0x0000000000007919 */ /* 0x000e620000002100 */
[----:B0-----:R-:W-:Y:S02]  /*13280*/  ISETP.NE.AND P1, PT, R10, 0x1, PT ;  /* 0x000000010a00780c */ /* 0x001fe40003f25270 */
[----:B-----5:R-:W-:Y:S02]  /*13290*/  SHF.R.S32.HI R33, RZ, 0x1f, R24 ;  /* 0x0000001fff217819 */ /* 0x020fe40000011418 */
[----:B------:R-:W-:-:S09]  /*132a0*/  LOP3.LUT R16, R16, 0xffffffbf, RZ, 0xc0, !PT ;  /* 0xffffffbf10107812 */ /* 0x000fd200078ec0ff */
[----:B------:R-:W0:Y:S01]  /*132b0*/  @P1 LDC R5, c[0x0][0x434] ;  /* 0x00010d00ff051b82 */ /* 0x000e220000000800 */
[----:B------:R-:W-:-:S07]  /*132c0*/  @P1 LOP3.LUT R16, R16, 0x40, RZ, 0xfc, !PT ;  /* 0x0000004010101812 */ /* 0x000fce00078efcff */
[----:B------:R-:W2:Y:S01]  /*132d0*/  @P1 LDC R7, c[0x0][0x438] ;  /* 0x00010e00ff071b82 */ /* 0x000ea20000000800 */
[C---:B-1----:R-:W-:Y:S01]  /*132e0*/  LOP3.LUT R2, R0.reuse, 0x7f, RZ, 0xc0, !PT ;  /* 0x0000007f00027812 */ /* 0x042fe200078ec0ff */
[----:B------:R-:W-:-:S03]  /*132f0*/  IMAD.SHL.U32 R0, R0, 0x20, RZ ;  /* 0x0000002000007824 */ /* 0x000fc600078e00ff */
[----:B------:R-:W-:-:S04]  /*13300*/  SHF.R.U32.HI R2, RZ, 0x2, R2 ;  /* 0x00000002ff027819 */ /* 0x000fc80000011602 */
[----:B------:R-:W-:-:S04]  /*13310*/  LOP3.LUT R0, R2, 0x60, R0, 0xf8, !PT ;  /* 0x0000006002007812 */ /* 0x000fc800078ef800 */
[----:B------:R-:W-:-:S04]  /*13320*/  LOP3.LUT R9, R0, R8, RZ, 0xfc, !PT ;  /* 0x0000000800097212 */ /* 0x000fc800078efcff */
[C---:B------:R-:W-:Y:S01]  /*13330*/  ISETP.GE.AND P0, PT, R9.reuse, UR41, PT ;  /* 0x0000002909007c0c */ /* 0x040fe2000bf06270 */
[----:B------:R-:W-:-:S04]  /*13340*/  IMAD.IADD R0, R9, 0x1, R34 ;  /* 0x0000000109007824 */ /* 0x000fc800078e0222 */
[----:B0-----:R-:W-:-:S04]  /*13350*/  @P1 IMAD.HI.U32 R4, R0, R5, RZ ;  /* 0x0000000500041227 */ /* 0x001fc800078e00ff */
[----:B------:R-:W-:Y:S01]  /*13360*/  IMAD.MOV.U32 R6, RZ, RZ, R0 ;  /* 0x000000ffff067224 */ /* 0x000fe200078e0000 */
[----:B--2---:R-:W-:-:S03]  /*13370*/  @P1 SHF.R.U32.HI R6, RZ, R7, R4 ;  /* 0x00000007ff061219 */ /* 0x004fc60000011604 */
[----:B------:R-:W0:Y:S01]  /*13380*/  @!P0 LDC.64 R2, c[0x0][0x428] ;  /* 0x00010a00ff028b82 */ /* 0x000e220000000a00 */
[--C-:B------:R-:W-:Y:S01]  /*13390*/  @!P0 SHF.R.S32.HI R5, RZ, 0x1f, R6.reuse ;  /* 0x0000001fff058819 */ /* 0x100fe20000011406 */
[----:B------:R-:W-:Y:S02]  /*133a0*/  @!P0 IMAD.MOV.U32 R4, RZ, RZ, R6 ;  /* 0x000000ffff048224 */ /* 0x000fe400078e0006 */
[-C--:B0-----:R-:W-:Y:S02]  /*133b0*/  @!P0 IMAD R7, R33, R2.reuse, RZ ;  /* 0x0000000221078224 */ /* 0x081fe400078e02ff */
        /* <DEDUP_REMOVED lines=8> */
[----:B------:R-:W-:Y:S01]  /*13440*/  IMAD R5, RZ, RZ, -UR36 ;  /* 0x80000024ff057e24 */ /* 0x000fe2000f8e02ff */
[----:B------:R-:W-:-:S03]  /*13450*/  LOP3.LUT R16, R16, 0xffffffdf, RZ, 0xc0, !PT ;  /* 0xffffffdf10107812 */ /* 0x000fc600078ec0ff */
[----:B------:R-:W-:Y:S02]  /*13460*/  IMAD R22, R22, R5, UR37 ;  /* 0x0000002516167e24 */ /* 0x000fe4000f8e0205 */
[----:B------:R-:W-:Y:S02]  /*13470*/  IMAD.MOV R5, RZ, RZ, -R6 ;  /* 0x000000ffff057224 */ /* 0x000fe400078e0a06 */
[----:B0-----:R-:W-:Y:S01]  /*13480*/  IMAD.U32 R2, RZ, RZ, UR50 ;  /* 0x00000032ff027e24 */ /* 0x001fe2000f8e00ff */
[----:B------:R-:W-:Y:S01]  /*13490*/  SHF.R.S32.HI R26, RZ, 0x1f, R22 ;  /* 0x0000001fff1a7819 */ /* 0x000fe20000011416 */
[----:B------:R-:W-:-:S03]  /*134a0*/  IMAD R5, R10, R5, R0 ;  /* 0x000000050a057224 */ /* 0x000fc600078e0200 */
[----:B------:R-:W-:-:S13]  /*134b0*/  ISETP.NE.AND P2, PT, R2, 0x3, PT ;  /* 0x000000030200780c */ /* 0x000fda0003f45270 */
[----:B------:R-:W-:Y:S01]  /*134c0*/  @P2 LOP3.LUT R16, R16, 0x20, RZ, 0xfc, !PT ;  /* 0x0000002010102812 */ /* 0x000fe200078efcff */
[----:B------:R-:W-:Y:S06]  /*134d0*/  @!P2 BRA `(.L_x_1113) ;  /* 0x000000000004a947 */ /* 0x000fec0003800000 */
[----:B------:R-:W-:Y:S01]  /*134e0*/  BPT.TRAP 0x1 ;  /* 0x000000040000795c */ /* 0x000fe20000300000 */
.L_x_1113:
[----:B------:R-:W-:Y:S01]  /*134f0*/  IMAD R0, R19, 0x8, R17 ;  /* 0x0000000813007824 */ /* 0x000fe200078e0211 */
[----:B------:R-:W-:Y:S01]  /*13500*/  SHF.L.U32 R21, R23, 0x1f, RZ ;  /* 0x0000001f17157819 */ /* 0x000fe200000006ff */
[----:B------:R-:W-:Y:S01]  /*13510*/  BSSY B0, `(.L_x_1114) ;  /* 0x0000004000007945 */ /* 0x000fe20003800000 */
[----:B------:R-:W-:Y:S02]  /*13520*/  SHF.R.S32.HI R18, RZ, 0x1f, R5 ;  /* 0x0000001fff127819 */ /* 0x000fe40000011405 */
[----:B------:R-:W0:Y:S02]  /*13530*/  SYNCS.PHASECHK.TRANS64.TRYWAIT P0, [R0+URZ+0x22880], R21 ;  /* 0x02288015000075a7 */ /* 0x000e24000800017f */
[----:B0-----:R-:W-:Y:S05]  /*13540*/  @!P0 BRA `(.L_x_1115) ;  /* 0x0000003400c48947 */ /* 0x001fea0003800000 */
.L_x_1184:
[----:B------:R-:W-:Y:S05]  /*13550*/  BSYNC B0 ;  /* 0x0000000000007941 */ /* 0x000fea0003800000 */
.L_x_1114:
[----:B------:R-:W1:Y:S01]  /*13560*/  S2R R7, SR_TID.X ;  /* 0x0000000000077919 */ /* 0x000e620000002100 */
[----:B------:R-:W-:Y:S01]  /*13570*/  ULDC.64 UR4, c[0x0][0x328] ;  /* 0x0000ca0000047ab9 */ /* 0x000fe20000000a00 */
[----:B-----5:R-:W-:Y:S01]  /*13580*/  SHF.R.S32.HI R20, RZ, 0x1f, R4 ;  /* 0x0000001fff147819 */ /* 0x020fe20000011404 */
[----:B------:R-:W-:Y:S01]  /*13590*/  IMAD R6, R18, UR4, RZ ;  /* 0x0000000412067c24 */ /* 0x000fe2000f8e02ff */
[----:B------:R-:W-:Y:S01]  /*135a0*/  ULDC.64 UR6, c[0x0][0x318] ;  /* 0x0000c60000067ab9 */ /* 0x000fe20000000a00 */
[----:B------:R-:W-:Y:S01]  /*135b0*/  IMAD.WIDE.U32 R2, R5, UR4, RZ ;  /* 0x0000000405027c25 */ /* 0x000fe2000f8e00ff */
[----:B------:R-:W-:-:S03]  /*135c0*/  LOP3.LUT P1, RZ, R16, 0x1, RZ, 0xc0, !PT ;  /* 0x0000000110ff7812 */ /* 0x000fc6000782c0ff */
[----:B------:R-:W-:Y:S01]  /*135d0*/  IMAD R6, R5, UR5, R6 ;  /* 0x0000000505067c24 */ /* 0x000fe2000f8e0206 */
[----:B------:R-:W-:-:S03]  /*135e0*/  ULDC.64 UR4, c[0x0][0x338] ;  /* 0x0000ce0000047ab9 */ /* 0x000fc60000000a00 */
[----:B------:R-:W-:Y:S02]  /*135f0*/  IMAD.IADD R3, R3, 0x1, R6 ;  /* 0x0000000103037824 */ /* 0x000fe400078e0206 */
[----:B------:R-:W-:Y:S02]  /*13600*/  IMAD R6, R20, UR4, RZ ;  /* 0x0000000414067c24 */ /* 0x000fe4000f8e02ff */
[----:B------:R-:W-:-:S04]  /*13610*/  IMAD.WIDE.U32 R2, R4, UR4, R2 ;  /* 0x0000000404027c25 */ /* 0x000fc8000f8e0002 */
[----:B------:R-:W-:Y:S01]  /*13620*/  IMAD R6, R4, UR5, R6 ;  /* 0x0000000504067c24 */ /* 0x000fe2000f8e0206 */
[----:B------:R-:W-:Y:S02]  /*13630*/  ULDC.64 UR4, c[0x0][0x330] ;  /* 0x0000cc0000047ab9 */ /* 0x000fe40000000a00 */
[----:B------:R-:W-:Y:S02]  /*13640*/  IMAD R9, R26, UR4, RZ ;  /* 0x000000041a097c24 */ /* 0x000fe4000f8e02ff */
[----:B------:R-:W-:Y:S02]  /*13650*/  IMAD.IADD R3, R3, 0x1, R6 ;  /* 0x0000000103037824 */ /* 0x000fe400078e0206 */
[C---:B------:R-:W-:Y:S02]  /*13660*/  IMAD R9, R22.reuse, UR5, R9 ;  /* 0x0000000516097c24 */ /* 0x040fe4000f8e0209 */
[----:B------:R-:W-:Y:S01]  /*13670*/  IMAD.WIDE.U32 R2, R22, UR4, R2 ;  /* 0x0000000416027c25 */ /* 0x000fe2000f8e0002 */
[----:B------:R-:W-:Y:S01]  /*13680*/  UMOV UR4, 0xffffffff ;  /* 0xffffffff00047882 */ /* 0x000fe20000000000 */
[----:B-1----:R-:W-:-:S02]  /*13690*/  LOP3.LUT R7, R7, 0x7f, RZ, 0xc0, !PT ;  /* 0x0000007f07077812 */ /* 0x002fc400078ec0ff */
[----:B------:R-:W-:Y:S01]  /*136a0*/  IMAD R6, R19, 0x4000, R37 ;  /* 0x0000400013067824 */ /* 0x000fe200078e0225 */
[----:B------:R-:W-:Y:S02]  /*136b0*/  IADD3 R10, P0, R2, UR6, RZ ;  /* 0x00000006020a7c10 */ /* 0x000fe4000ff1e0ff */
[----:B------:R-:W-:Y:S02]  /*136c0*/  SHF.R.U32.HI R7, RZ, 0x2, R7 ;  /* 0x00000002ff077819 */ /* 0x000fe40000011607 */
[----:B------:R-:W-:Y:S02]  /*136d0*/  IADD3.X R9, R3, UR7, R9, P0, !PT ;  /* 0x0000000703097c10 */ /* 0x000fe400087fe409 */
[----:B------:R-:W-:-:S04]  /*136e0*/  IADD3 R8, -R7, UR41, -R8 ;  /* 0x0000002907087c10 */ /* 0x000fc8000fffe908 */
[----:B------:R-:W-:Y:S01]  /*136f0*/  ISETP.GE.AND P4, PT, R8, 0x1, PT ;  /* 0x000000010800780c */ /* 0x000fe20003f86270 */
[----:B------:R-:W-:-:S12]  /*13700*/  BRA.DIV UR4, `(.L_x_1116) ;  /* 0x0000003604687947 */ /* 0x000fd8000b800000 */
[----:B------:R-:W1:Y:S01]  /*13710*/  SHFL.IDX PT, R2, R10, RZ, 0x1c1f ;  /* 0x001c1fff0a027589 */ /* 0x000e6200000e0000 */
[----:B------:R-:W-:Y:S02]  /*13720*/  LOP3.LUT P6, RZ, R16, 0x2, RZ, 0xc0, !PT ;  /* 0x0000000210ff7812 */ /* 0x000fe400078cc0ff */
[----:B------:R-:W-:Y:S01]  /*13730*/  IADD3 R6, R17, R6, R29 ;  /* 0x0000000611067210 */ /* 0x000fe20007ffe01d */
[----:B------:R-:W2:Y:S01]  /*13740*/  SHFL.IDX PT, R3, R9, RZ, 0x1c1f ;  /* 0x001c1fff09037589 */ /* 0x000ea200000e0000 */
[C---:B------:R-:W-:Y:S02]  /*13750*/  ISETP.GE.AND P3, PT, R8.reuse, 0x21, PT ;  /* 0x000000210800780c */ /* 0x040fe40003f66270 */
[----:B------:R-:W-:Y:S01]  /*13760*/  ISETP.GE.AND P2, PT, R8, 0x41, PT ;  /* 0x000000410800780c */ /* 0x000fe20003f46270 */
[----:B------:R-:W-:Y:S01]  /*13770*/  IMAD.IADD R7, R30, 0x1, R6 ;  /* 0x000000011e077824 */ /* 0x000fe200078e0206 */
[----:B------:R-:W-:Y:S02]  /*13780*/  ISETP.GE.AND P5, PT, R8, 0x61, PT ;  /* 0x000000610800780c */ /* 0x000fe40003fa6270 */
[----:B-1----:R-:W-:-:S05]  /*13790*/  IADD3 R2, P0, R32, R2, RZ ;  /* 0x0000000220027210 */ /* 0x002fca0007f1e0ff */
[----:B--2---:R-:W-:Y:S01]  /*137a0*/  IMAD.X R3, RZ, RZ, R3, P0 ;  /* 0x000000ffff037224 */ /* 0x004fe200000e0603 */
[----:B------:R-:W-:-:S13]  /*137b0*/  ISETP.LT.OR P0, PT, R8, 0x1, P6 ;  /* 0x000000010800780c */ /* 0x000fda0003701670 */
[----:B------:R-:W-:Y:S01]  /*137c0*/  @!PT LDS RZ, [RZ] ;  /* 0x00000000fffff984 */ /* 0x000fe20000000800 */
        /* <DEDUP_REMOVED lines=13> */
[----:B------:R-:W3:Y:S01]  /*138a0*/  SHFL.IDX PT, R9, R9, 0x3, 0x1c1f ;  /* 0x007c1f0009097f89 */ /* 0x000ee200000e0000 */
[----:B-1----:R-:W-:-:S05]  /*138b0*/  IADD3 R2, P0, R32, R2, RZ ;  /* 0x0000000220027210 */ /* 0x002fca0007f1e0ff */
[----:B--2---:R-:W-:Y:S01]  /*138c0*/  IMAD.X R3, RZ, RZ, R3, P0 ;  /* 0x000000ffff037224 */ /* 0x004fe200000e0603 */
[----:B------:R-:W-:-:S13]  /*138d0*/  ISETP.LT.OR P0, PT, R8, 0x41, P6 ;  /* 0x000000410800780c */ /* 0x000fda0003701670 */
[----:B------:R-:W-:Y:S01]  /*138e0*/  LDGSTS.E.BYPASS.LTC128B.128 [R6+0xa400], desc[UR48][R2.64], !P0 ;  /* 0x0a40000002067fae */ /* 0x000fe2000c101d70 */
[----:B------:R-:W-:-:S13]  /*138f0*/  ISETP.LT.OR P0, PT, R8, 0x41, P1 ;  /* 0x000000410800780c */ /* 0x000fda0000f01670 */
[----:B------:R1:W-:Y:S04]  /*13900*/  LDGSTS.E.BYPASS.LTC128B.128 [R7+0xa400], desc[UR48][R2.64+0x40], !P0 ;  /* 0x0a40004002077fae */ /* 0x0003e8000c101d70 */
[----:B-1-3--:R1:W2:Y:S02]  /*13910*/  SHFL.IDX PT, R2, R10, 0x3, 0x1c1f ;  /* 0x007c1f000a027f89 */ /* 0x00a2a400000e0000 */
.L_x_1194:
        /* <DEDUP_REMOVED lines=12> */
.L_x_1117:
        /* <DEDUP_REMOVED lines=11> */
.L_x_1118:
[----:B------:R2:W-:Y:S01]  /*13a90*/  SYNCS.ARRIVE.TRANS64.A1T0 RZ, [R0+URZ+0x22870], RZ ;  /* 0x022870ff00ff79a7 */ /* 0x0005e2000810003f */
[----:B------:R-:W-:Y:S05]  /*13aa0*/  @!P6 BRA `(.L_x_1119) ;  /* 0x000000000004e947 */ /* 0x000fea0003800000 */
[----:B------:R-:W-:Y:S01]  /*13ab0*/  BPT.TRAP 0x1 ;  /* 0x000000040000795c */ /* 0x000fe20000300000 */
.L_x_1119:
[----:B------:R-:W3:Y:S01]  /*13ac0*/  SYNCS.PHASECHK.TRANS64.TRYWAIT P0, [R0+URZ+0x22840], R21 ;  /* 0x02284015000075a7 */ /* 0x000ee2000800017f */
[----:B------:R-:W-:Y:S04]  /*13ad0*/  BSSY B0, `(.L_x_1120) ;  /* 0x0000002000007945 */ /* 0x000fe80003800000 */
[----:B---3--:R-:W-:Y:S05]  /*13ae0*/  @!P0 BRA `(.L_x_1121) ;  /* 0x0000003400d08947 */ /* 0x008fea0003800000 */
.L_x_1195:
[----:B------:R-:W-:Y:S05]  /*13af0*/  BSYNC B0 ;  /* 0x0000000000007941 */ /* 0x000fea0003800000 */
.L_x_1120:
[----:B------:R-:W-:Y:S01]  /*13b00*/  ULDC.64 UR4, c[0x0][0x300] ;  /* 0x0000c00000047ab9 */ /* 0x000fe20000000a00 */
[----:B------:R-:W-:Y:S01]  /*13b10*/  ULDC.64 UR6, c[0x0][0x2e8] ;  /* 0x0000ba0000067ab9 */ /* 0x000fe20000000a00 */
[----:B------:R-:W-:Y:S01]  /*13b20*/  IMAD R18, R18, UR4, RZ ;  /* 0x0000000412127c24 */ /* 0x000fe2000f8e02ff */
[----:B------:R-:W-:Y:S01]  /*13b30*/  LOP3.LUT P1, RZ, R16, 0x4, RZ, 0xc0, !PT ;  /* 0x0000000410ff7812 */ /* 0x000fe2000782c0ff */
[----:B------:R-:W-:-:S04]  /*13b40*/  IMAD.WIDE.U32 R2, R5, UR4, RZ ;  /* 0x0000000405027c25 */ /* 0x000fc8000f8e00ff */
[----:B------:R-:W-:Y:S01]  /*13b50*/  IMAD R7, R5, UR5, R18 ;  /* 0x0000000505077c24 */ /* 0x000fe2000f8e0212 */
[----:B------:R-:W-:Y:S01]  /*13b60*/  ULDC.64 UR4, c[0x0][0x310] ;  /* 0x0000c40000047ab9 */ /* 0x000fe20000000a00 */
[----:B------:R-:W-:Y:S02]  /*13b70*/  IMAD R6, R19, 0x6000, R36 ;  /* 0x0000600013067824 */ /* 0x000fe400078e0224 */
[----:B------:R-:W-:Y:S02]  /*13b80*/  IMAD.IADD R3, R3, 0x1, R7 ;  /* 0x0000000103037824 */ /* 0x000fe400078e0207 */
[----:B------:R-:W-:Y:S02]  /*13b90*/  IMAD R5, R20, UR4, RZ ;  /* 0x0000000414057c24 */ /* 0x000fe4000f8e02ff */
[----:B------:R-:W-:-:S04]  /*13ba0*/  IMAD.WIDE.U32 R2, R4, UR4, R2 ;  /* 0x0000000404027c25 */ /* 0x000fc8000f8e0002 */
[----:B------:R-:W-:Y:S01]  /*13bb0*/  IMAD R5, R4, UR5, R5 ;  /* 0x0000000504057c24 */ /* 0x000fe2000f8e0205 */
[----:B------:R-:W-:-:S03]  /*13bc0*/  ULDC.64 UR4, c[0x0][0x308] ;  /* 0x0000c20000047ab9 */ /* 0x000fc60000000a00 */
[----:B------:R-:W-:Y:S02]  /*13bd0*/  IMAD.IADD R3, R3, 0x1, R5 ;  /* 0x0000000103037824 */ /* 0x000fe400078e0205 */
[----:B------:R-:W-:Y:S02]  /*13be0*/  IMAD R5, R26, UR4, RZ ;  /* 0x000000041a057c24 */ /* 0x000fe4000f8e02ff */
[----:B------:R-:W-:Y:S01]  /*13bf0*/  IMAD.WIDE.U32 R2, R22, UR4, R2 ;  /* 0x0000000416027c25 */ /* 0x000fe2000f8e0002 */
[----:B------:R-:W-:-:S03]  /*13c00*/  UMOV UR4, 0xffffffff ;  /* 0xffffffff00047882 */ /* 0x000fc60000000000 */
[----:B------:R-:W-:Y:S01]  /*13c10*/  IMAD R5, R22, UR5, R5 ;  /* 0x0000000516057c24 */ /* 0x000fe2000f8e0205 */
[----:B------:R-:W-:-:S04]  /*13c20*/  IADD3 R4, P0, R2, UR6, RZ ;  /* 0x0000000602047c10 */ /* 0x000fc8000ff1e0ff */
[----:B------:R-:W-:Y:S01]  /*13c30*/  IADD3.X R5, R3, UR7, R5, P0, !PT ;  /* 0x0000000703057c10 */ /* 0x000fe200087fe405 */
[----:B------:R-:W-:Y:S08]  /*13c40*/  BRA.DIV UR4, `(.L_x_1122) ;  /* 0x00000036048c7947 */ /* 0x000ff0000b800000 */
[----:B------:R-:W4:Y:S01]  /*13c50*/  SHFL.IDX PT, R14, R4, RZ, 0x1c1f ;  /* 0x001c1fff040e7589 */ /* 0x000f2200000e0000 */
[----:B------:R-:W-:Y:S01]  /*13c60*/  LOP3.LUT P6, RZ, R16, 0x8, RZ, 0xc0, !PT ;  /* 0x0000000810ff7812 */ /* 0x000fe200078cc0ff */
[C-C-:B------:R-:W-:Y:S02]  /*13c70*/  @P4 IMAD.IADD R7, R17.reuse, 0x1, R6.reuse ;  /* 0x0000000111074824 */ /* 0x140fe400078e0206 */
[----:B------:R-:W5:Y:S01]  /*13c80*/  SHFL.IDX PT, R2, R5, RZ, 0x1c1f ;  /* 0x001c1fff05027589 */ /* 0x000f6200000e0000 */
[----:B------:R-:W-:Y:S01]  /*13c90*/  @P3 IMAD.IADD R9, R17, 0x1, R6 ;  /* 0x0000000111093824 */ /* 0x000fe200078e0206 */
[----:B----4-:R-:W-:-:S05]  /*13ca0*/  @P4 IADD3 R14, P0, R32, R14, RZ ;  /* 0x0000000e200e4210 */ /* 0x010fca0007f1e0ff */
[----:B-----5:R-:W-:Y:S01]  /*13cb0*/  @P4 IMAD.X R3, RZ, RZ, R2, P0 ;  /* 0x000000ffff034224 */ /* 0x020fe200000e0602 */
[C---:B------:R-:W-:Y:S01]  /*13cc0*/  LOP3.LUT P0, RZ, R16.reuse, 0x10, RZ, 0xc0, !PT ;  /* 0x0000001010ff7812 */ /* 0x040fe2000780c0ff */
[----:B------:R-:W-:Y:S02]  /*13cd0*/  @P4 IMAD.MOV.U32 R2, RZ, RZ, R14 ;  /* 0x000000ffff024224 */ /* 0x000fe400078e000e */
[----:B------:R-:W4:Y:S10]  /*13ce0*/  SHFL.IDX PT, R14, R4, 0x1, 0x1c1f ;  /* 0x003c1f00040e7f89 */ /* 0x000f3400000e0000 */
[----:B------:R-:W-:Y:S04]  /*13cf0*/  @P4 LDGSTS.E.BYPASS.LTC128B.128 [R7+0x16400], desc[UR48][R2.64], !P0 ;  /* 0x1640000002074fae */ /* 0x000fe8000c101d70 */
[----:B------:R-:W-:Y:S04]  /*13d00*/  @P4 LDGSTS.E.BYPASS.LTC128B.128 [R7+0x18400], desc[UR48][R2.64+0x40], !P6 ;  /* 0x1840004002074fae */ /* 0x000fe8000f101d70 */
[----:B------:R5:W-:Y:S01]  /*13d10*/  @P4 LDGSTS.E.BYPASS.LTC128B.128 [R7+0x1a400], desc[UR48][R2.64+0x80], !P1 ;  /* 0x1a40008002074fae */ /* 0x000be2000c901d70 */
[----:B------:R-:W-:-:S02]  /*13d20*/  LOP3.LUT P4, RZ, R16, 0x10, RZ, 0xc0, !PT ;  /* 0x0000001010ff7812 */ /* 0x000fc4000788c0ff */
[----:B----4-:R-:W-:Y:S01]  /*13d30*/  @P3 IADD3 R14, P0, R32, R14, RZ ;  /* 0x0000000e200e3210 */ /* 0x010fe20007f1e0ff */
[----:B-----5:R-:W0:Y:S01]  /*13d40*/  SHFL.IDX PT, R2, R5, 0x1, 0x1c1f ;  /* 0x003c1f0005027f89 */ /* 0x020e2200000e0000 */
[----:B------:R-:W-:-:S03]  /*13d50*/  @P2 IMAD.IADD R7, R17, 0x1, R6 ;  /* 0x0000000111072824 */ /* 0x000fc600078e0206 */
[----:B0--3--:R-:W-:Y:S02]  /*13d60*/  @P3 IMAD.X R21, RZ, RZ, R2, P0 ;  /* 0x000000ffff153224 */ /* 0x009fe400000e0602 */
[----:B------:R-:W-:Y:S02]  /*13d70*/  @P3 IMAD.MOV.U32 R2, RZ, RZ, R14 ;  /* 0x000000ffff023224 */ /* 0x000fe400078e000e */
[----:B------:R-:W-:Y:S01]  /*13d80*/  @P3 IMAD.MOV.U32 R3, RZ, RZ, R21 ;  /* 0x000000ffff033224 */ /* 0x000fe200078e0015 */
[----:B------:R-:W0:Y:S04]  /*13d90*/  SHFL.IDX PT, R14, R4, 0x2, 0x1c1f ;  /* 0x005c1f00040e7f89 */ /* 0x000e2800000e0000 */
[----:B------:R-:W-:Y:S04]  /*13da0*/  @P3 LDGSTS.E.BYPASS.LTC128B.128 [R9+0x16c00], desc[UR48][R2.64], !P4 ;  /* 0x16c0000002093fae */ /* 0x000fe8000e101d70 */
[----:B------:R-:W-:Y:S04]  /*13db0*/  @P3 LDGSTS.E.BYPASS.LTC128B.128 [R9+0x18c00], desc[UR48][R2.64+0x40], !P6 ;  /* 0x18c0004002093fae */ /* 0x000fe8000f101d70 */
[----:B------:R3:W-:Y:S04]  /*13dc0*/  @P3 LDGSTS.E.BYPASS.LTC128B.128 [R9+0x1ac00], desc[UR48][R2.64+0x80], !P1 ;  /* 0x1ac0008002093fae */ /* 0x0007e8000c901d70 */
[----:B---3--:R-:W3:Y:S01]  /*13dd0*/  SHFL.IDX PT, R2, R5, 0x2, 0x1c1f ;  /* 0x005c1f0005027f89 */ /* 0x008ee200000e0000 */
[----:B0-----:R-:W-:-:S03]  /*13de0*/  @P2 IADD3 R14, P0, R32, R14, RZ ;  /* 0x0000000e200e2210 */ /* 0x001fc60007f1e0ff */
[----:B------:R-:W0:Y:S02]  /*13df0*/  SHFL.IDX PT, R5, R5, 0x3, 0x1c1f ;  /* 0x007c1f0005057f89 */ /* 0x000e2400000e0000 */
[----:B---3--:R-:W-:Y:S02]  /*13e00*/  @P2 IMAD.X R21, RZ, RZ, R2, P0 ;  /* 0x000000ffff152224 */ /* 0x008fe400000e0602 */
[----:B------:R-:W-:Y:S02]  /*13e10*/  @P2 IMAD.MOV.U32 R2, RZ, RZ, R14 ;  /* 0x000000ffff022224 */ /* 0x000fe400078e000e */
[----:B------:R-:W-:Y:S01]  /*13e20*/  @P2 IMAD.MOV.U32 R3, RZ, RZ, R21 ;  /* 0x000000ffff032224 */ /* 0x000fe200078e0015 */
[----:B------:R3:W4:Y:S04]  /*13e30*/  SHFL.IDX PT, R14, R4, 0x3, 0x1c1f ;  /* 0x007c1f00040e7f89 */ /* 0x00072800000e0000 */
[----:B------:R3:W-:Y:S04]  /*13e40*/  @P2 LDGSTS.E.BYPASS.LTC128B.128 [R7+0x17400], desc[UR48][R2.64], !P4 ;  /* 0x1740000002072fae */ /* 0x0007e8000e101d70 */
[----:B------:R3:W-:Y:S04]  /*13e50*/  @P2 LDGSTS.E.BYPASS.LTC128B.128 [R7+0x19400], desc[UR48][R2.64+0x40], !P6 ;  /* 0x1940004002072fae */ /* 0x0007e8000f101d70 */
[----:B0-----:R3:W-:Y:S02]  /*13e60*/  @P2 LDGSTS.E.BYPASS.LTC128B.128 [R7+0x1b400], desc[UR48][R2.64+0x80], !P1 ;  /* 0x1b40008002072fae */ /* 0x0017e4000c901d70 */
.L_x_1205:
[C---:B------:R-:W-:Y:S02]  /*13e70*/  LOP3.LUT P3, RZ, R16.reuse, 0x10, RZ, 0xc0, !PT ;  /* 0x0000001010ff7812 */ /* 0x040fe4000786c0ff */
[----:B------:R-:W-:Y:S02]  /*13e80*/  LOP3.LUT P2, RZ, R16, 0x8, RZ, 0xc0, !PT ;  /* 0x0000000810ff7812 */ /* 0x000fe4000784c0ff */
[----:B---34-:R-:W-:-:S05]  /*13e90*/  @P5 IADD3 R2, P0, R32, R14, RZ ;  /* 0x0000000e20025210 */ /* 0x018fca0007f1e0ff */
[----:B------:R-:W-:Y:S01]  /*13ea0*/  @P5 IMAD.X R3, RZ, RZ, R5, P0 ;  /* 0x000000ffff035224 */ /* 0x000fe200000e0605 */
[----:B------:R-:W-:Y:S01]  /*13eb0*/  PLOP3.LUT P0, PT, PT, PT, PT, 0x80, 0x0 ;  /* 0x000000000000781c */ /* 0x000fe20003f0f070 */
[----:B------:R-:W-:-:S05]  /*13ec0*/  @P5 IMAD.IADD R5, R17, 0x1, R6 ;  /* 0x0000000111055824 */ /* 0x000fca00078e0206 */
[----:B------:R-:W-:Y:S01]  /*13ed0*/  @!PT LDS RZ, [RZ] ;  /* 0x00000000fffff984 */ /* 0x000fe20000000800 */
[----:B------:R-:W-:Y:S01]  /*13ee0*/  @!PT LDS RZ, [RZ] ;  /* 0x00000000fffff984 */ /* 0x000fe20000000800 */
[----:B------:R-:W-:Y:S01]  /*13ef0*/  @!PT LDS RZ, [RZ] ;  /* 0x00000000fffff984 */ /* 0x000fe20000000800 */
[----:B------:R0:W-:Y:S04]  /*13f00*/  @P5 LDGSTS.E.BYPASS.LTC128B.128 [R5+0x17c00], desc[UR48][R2.64], !P3 ;  /* 0x17c0000002055fae */ /* 0x0001e8000d901d70 */
[----:B------:R0:W-:Y:S04]  /*13f10*/  @P5 LDGSTS.E.BYPASS.LTC128B.128 [R5+0x19c00], desc[UR48][R2.64+0x40], !P2 ;  /* 0x19c0004002055fae */ /* 0x0001e8000d101d70 */
[----:B------:R0:W-:Y:S01]  /*13f20*/  @P5 LDGSTS.E.BYPASS.LTC128B.128 [R5+0x1bc00], desc[UR48][R2.64+0x80], !P1 ;  /* 0x1bc0008002055fae */ /* 0x0001e2000c901d70 */
[----:B------:R-:W-:Y:S01]  /*13f30*/  NOP ;  /* 0x0000000000007918 */ /* 0x000fe20000000000 */
.L_x_1123:
        /* <DEDUP_REMOVED lines=11> */
.L_x_1124:
[----:B------:R0:W-:Y:S02]  /*13ff0*/  SYNCS.ARRIVE.TRANS64.A1T0 RZ, [R0+URZ+0x22830], RZ ;  /* 0x022830ff00ff79a7 */ /* 0x0001e4000810003f */
[----:B------:R-:W-:Y:S05]  /*14000*/  WARPSYNC.ALL ;  /* 0x0000000000007948 */ /* 0x000fea0003800000 */
[----:B------:R-:W-:Y:S01]  /*14010*/  BSSY B6, `(.L_x_1125) ;  /* 0x0000015000067945 */ /* 0x000fe20003800000 */
[----:B0-2---:R-:W-:Y:S01]  /*14020*/  VIADD R0, R17, 0x10400 ;  /* 0x0001040011007836 */ /* 0x005fe20000000000 */
[----:B------:R-:W-:Y:S04]  /*14030*/  BAR.SYNC.DEFER_BLOCKING 0x8, 0x180 ;  /* 0x0206000000007b1d */ /* 0x000fe80000010000 */
        /* <DEDUP_REMOVED lines=11> */
[----:B-1----:R-:W-:Y:S02]  /*140f0*/  IMAD.U32 R10, RZ, RZ, UR4 ;  /* 0x00000004ff0a7e24 */ /* 0x002fe4000f8e00ff */
[----:B------:R-:W-:Y:S02]  /*14100*/  IMAD.U32 R11, RZ, RZ, UR5 ;  /* 0x00000005ff0b7e24 */ /* 0x000fe4000f8e00ff */
[----:B------:R-:W-:Y:S02]  /*14110*/  IMAD.MOV.U32 R8, RZ, RZ, 0x70 ;  /* 0x00000070ff087424 */ /* 0x000fe400078e00ff */
[----:B------:R-:W-:Y:S02]  /*14120*/  IMAD.MOV.U32 R12, RZ, RZ, 0x1 ;  /* 0x00000001ff0c7424 */ /* 0x000fe400078e00ff */
[----:B------:R-:W-:-:S07]  /*14130*/  IMAD.MOV.U32 R13, RZ, RZ, RZ ;  /* 0x000000ffff0d7224 */ /* 0x000fce00078e00ff */
[----:B------:R-:W-:-:S07]  /*14140*/  LEPC R20, `(.L_x_1126) ;  /* 0x000000001014794e */ /* 0x000fce0000000000 */
[----:B0-----:R-:W-:Y:S05]  /*14150*/  CALL.ABS.NOINC R2 ;  /* 0x0000000002007343 */ /* 0x001fea0003c00000 */
.L_x_1126:
[----:B------:R-:W-:Y:S05]  /*14160*/  BSYNC B6 ;  /* 0x0000000000067941 */ /* 0x000fea0003800000 */
.L_x_1125:
[----:B------:R0:W5:Y:S01]  /*14170*/  LDL R8, [R1+0x8] ;  /* 0x0000080001087983 */ /* 0x0001620000100800 */
[----:B------:R-:W-:Y:S01]  /*14180*/  UISETP.NE.AND UP0, UPT, UR52, URZ, UPT ;  /* 0x0000003f3400728c */ /* 0x000fe2000bf05270 */
[----:B------:R-:W2:Y:S01]  /*14190*/  S2R R2, SR_TID.X ;  /* 0x0000000000027919 */ /* 0x000ea20000002100 */
[----:B------:R-:W-:Y:S01]  /*141a0*/  R2UR UR6, R26 ;  /* 0x000000001a0672ca */ /* 0x000fe200000e0000 */
[----:B------:R-:W-:-:S03]  /*141b0*/  ULDC.64 UR8, c[0x0][0x2d8] ;  /* 0x0000b60000087ab9 */ /* 0x000fc60000000a00 */
[----:B------:R-:W-:Y:S02]  /*141c0*/  PLOP3.LUT P0, PT, PT, PT, UP0, 0x80, 0x0 ;  /* 0x000000000000781c */ /* 0x000fe40003f0f008 */
[C---:B------:R-:W-:Y:S02]  /*141d0*/  LOP3.LUT P3, RZ, R16.reuse, 0x200, RZ, 0xc0, !PT ;  /* 0x0000020010ff7812 */ /* 0x040fe4000786c0ff */
[C---:B------:R-:W-:Y:S01]  /*141e0*/  LOP3.LUT P4, RZ, R16.reuse, 0x100, RZ, 0xc0, !PT ;  /* 0x0000010010ff7812 */ /* 0x040fe2000788c0ff */
[----:B------:R-:W-:Y:S01]  /*141f0*/  @UP0 ULDC UR4, c[0x0][0x44c] ;  /* 0x0001130000040ab9 */ /* 0x000fe20000000800 */
[----:B------:R-:W-:Y:S02]  /*14200*/  LOP3.LUT P5, RZ, R16, 0x80, RZ, 0xc0, !PT ;  /* 0x0000008010ff7812 */ /* 0x000fe400078ac0ff */
[C---:B--2---:R-:W-:Y:S01]  /*14210*/  LOP3.LUT R18, R2.reuse, 0x7f, RZ, 0xc0, !PT ;  /* 0x0000007f02127812 */ /* 0x044fe200078ec0ff */
[----:B------:R-:W-:-:S03]  /*14220*/  IMAD.SHL.U32 R2, R2, 0x20, RZ ;  /* 0x0000002002027824 */ /* 0x000fc600078e00ff */
[----:B------:R-:W-:-:S04]  /*14230*/  SHF.R.U32.HI R18, RZ, 0x2, R18 ;  /* 0x00000002ff127819 */ /* 0x000fc80000011612 */
[----:B------:R-:W-:-:S05]  /*14240*/  LOP3.LUT R2, R18, 0x60, R2, 0xf8, !PT ;  /* 0x0000006012027812 */ /* 0x000fca00078ef802 */
[----:B------:R-:W-:-:S04]  /*14250*/  VIADD R5, R2, UR42 ;  /* 0x0000002a02057c36 */ /* 0x000fc80008000000 */
[----:B------:R-:W-:Y:S01]  /*14260*/  @P0 IMAD.HI.U32 R2, R5, UR4, RZ ;  /* 0x0000000405020c27 */ /* 0x000fe2000f8e00ff */
[----:B------:R-:W-:Y:S01]  /*14270*/  PLOP3.LUT P0, PT, PT, PT, UP0, 0x80, 0x0 ;  /* 0x000000000000781c */ /* 0x000fe20003f0f008 */
[----:B------:R-:W-:Y:S01]  /*14280*/  @UP0 ULDC UR4, c[0x0][0x450] ;  /* 0x0001140000040ab9 */ /* 0x000fe20000000800 */
[----:B------:R-:W-:Y:S01]  /*14290*/  R2UR UR7, R22 ;  /* 0x00000000160772ca */ /* 0x000fe200000e0000 */
[----:B------:R-:W-:Y:S01]  /*142a0*/  IMAD.MOV.U32 R0, RZ, RZ, R5 ;  /* 0x000000ffff007224 */ /* 0x000fe200078e0005 */
[----:B------:R-:W-:-:S09]  /*142b0*/  UIMAD UR6, UR6, UR8, URZ ;  /* 0x00000008060672a4 */ /* 0x000fd2000f8e023f */
[----:B------:R-:W-:Y:S02]  /*142c0*/  @P0 SHF.R.U32.HI R0, RZ, UR4, R2 ;  /* 0x00000004ff000c19 */ /* 0x000fe40008011602 */
[----:B------:R-:W-:Y:S01]  /*142d0*/  R2UR UR4, R22 ;  /* 0x00000000160472ca */ /* 0x000fe200000e0000 */
[----:B------:R-:W-:Y:S02]  /*142e0*/  UIMAD UR7, UR7, UR9, UR6 ;  /* 0x00000009070772a4 */ /* 0x000fe4000f8e0206 */
[----:B------:R-:W-:Y:S01]  /*142f0*/  USHF.R.S32.HI UR6, URZ, 0x1f, UR36 ;  /* 0x0000001f3f067899 */ /* 0x000fe20008011424 */
[----:B------:R-:W-:-:S09]  /*14300*/  SHF.R.S32.HI R2, RZ, 0x1f, R0 ;  /* 0x0000001fff027819 */ /* 0x000fd20000011400 */
[----:B------:R-:W-:-:S03]  /*14310*/  UIMAD.WIDE.U32 UR4, UR4, UR8, URZ ;  /* 0x00000008040472a5 */ /* 0x000fc6000f8e003f */
[----:B------:R-:W-:Y:S01]  /*14320*/  ULDC.64 UR8, c[0x0][0x2e0] ;  /* 0x0000b80000087ab9 */ /* 0x000fe20000000a00 */
[----:B------:R-:W-:Y:S02]  /*14330*/  UIADD3 UR5, UR5, UR7, URZ ;  /* 0x0000000705057290 */ /* 0x000fe4000fffe03f */
[----:B------:R-:W-:Y:S01]  /*14340*/  UIMAD UR6, UR6, UR8, URZ ;  /* 0x00000008060672a4 */ /* 0x000fe2000f8e023f */
[----:B------:R-:W2:Y:S01]  /*14350*/  S2R R18, SR_TID.X ;  /* 0x0000000000127919 */ /* 0x000ea20000002100 */
[----:B------:R-:W-:Y:S02]  /*14360*/  UIMAD.WIDE.U32 UR4, UR36, UR8, UR4 ;  /* 0x00000008240472a5 */ /* 0x000fe4000f8e0004 */
[----:B------:R-:W-:-:S03]  /*14370*/  UIMAD UR6, UR36, UR9, UR6 ;  /* 0x00000009240672a4 */ /* 0x000fc6000f8e0206 */
[----:B------:R-:W-:Y:S01]  /*14380*/  ULDC.64 UR8, c[0x0][0x2d0] ;  /* 0x0000b40000087ab9 */ /* 0x000fe20000000a00 */
[----:B------:R-:W-:Y:S01]  /*14390*/  UIADD3 UR5, UR5, UR6, URZ ;  /* 0x0000000605057290 */ /* 0x000fe2000fffe03f */
[----:B------:R-:W-:Y:S02]  /*143a0*/  IMAD R3, R2, UR8, RZ ;  /* 0x0000000802037c24 */ /* 0x000fe4000f8e02ff */
[----:B------:R-:W-:Y:S02]  /*143b0*/  IMAD.U32 R9, RZ, RZ, UR8 ;  /* 0x00000008ff097e24 */ /* 0x000fe4000f8e00ff */
[C---:B------:R-:W-:Y:S02]  /*143c0*/  IMAD R7, R0.reuse, UR9, R3 ;  /* 0x0000000900077c24 */ /* 0x040fe4000f8e0203 */
[----:B------:R-:W-:Y:S02]  /*143d0*/  IMAD.MOV R4, RZ, RZ, -R0 ;  /* 0x000000ffff047224 */ /* 0x000fe400078e0a00 */
[----:B------:R-:W-:Y:S01]  /*143e0*/  IMAD.WIDE.U32 R2, R0, R9, UR4 ;  /* 0x0000000400027e25 */ /* 0x000fe2000f8e0009 */
[----:B------:R-:W-:-:S03]  /*143f0*/  ULDC UR4, c[0x0][0x448] ;  /* 0x0001120000047ab9 */ /* 0x000fc60000000800 */
[----:B------:R-:W-:Y:S01]  /*14400*/  IMAD R5, R4, UR4, R5 ;  /* 0x0000000404057c24 */ /* 0x000fe2000f8e0205 */
[----:B------:R-:W-:Y:S01]  /*14410*/  ULDC.64 UR4, c[0x0][0x2c8] ;  /* 0x0000b20000047ab9 */ /* 0x000fe20000000a00 */
[----:B------:R-:W-:-:S03]  /*14420*/  IMAD.IADD R3, R3, 0x1, R7 ;  /* 0x0000000103037824 */ /* 0x000fc600078e0207 */
[----:B------:R-:W-:Y:S01]  /*14430*/  SHF.R.S32.HI R0, RZ, 0x1f, R5 ;  /* 0x0000001fff007819 */ /* 0x000fe20000011405 */
[----:B------:R-:W-:-:S04]  /*14440*/  IMAD.WIDE.U32 R2, R5, UR4, R2 ;  /* 0x0000000405027c25 */ /* 0x000fc8000f8e0002 */
[----:B------:R-:W-:-:S04]  /*14450*/  IMAD R0, R0, UR4, RZ ;  /* 0x0000000400007c24 */ /* 0x000fc8000f8e02ff */
[----:B------:R-:W-:Y:S01]  /*14460*/  IMAD R5, R5, UR5, R0 ;  /* 0x0000000505057c24 */ /* 0x000fe2000f8e0200 */
[----:B------:R-:W-:Y:S02]  /*14470*/  ULDC.64 UR4, c[0x0][0x280] ;  /* 0x0000a00000047ab9 */ /* 0x000fe40000000a00 */
[----:B------:R-:W-:Y:S01]  /*14480*/  IADD3 R0, P0, R2, UR4, RZ ;  /* 0x0000000402007c10 */ /* 0x000fe2000ff1e0ff */
[----:B------:R-:W-:Y:S01]  /*14490*/  UMOV UR4, 0xffffffff ;  /* 0xffffffff00047882 */ /* 0x000fe20000000000 */
[----:B--2---:R-:W-:Y:S02]  /*144a0*/  LOP3.LUT R18, R18, 0x7f, RZ, 0xc0, !PT ;  /* 0x0000007f12127812 */ /* 0x004fe400078ec0ff */
[----:B------:R-:W-:Y:S02]  /*144b0*/  IADD3.X R4, R3, UR5, R5, P0, !PT ;  /* 0x0000000503047c10 */ /* 0x000fe400087fe405 */
[----:B-1----:R-:W-:Y:S01]  /*144c0*/  SHF.R.U32.HI R10, RZ, 0x2, R18 ;  /* 0x00000002ff0a7819 */ /* 0x002fe20000011612 */
[----:B0-----:R-:W-:Y:S06]  /*144d0*/  BRA.DIV UR4, `(.L_x_1127) ;  /* 0x0000003204cc7947 */ /* 0x001fec000b800000 */
[----:B------:R-:W0:Y:S01]  /*144e0*/  SHFL.IDX PT, R14, R0, RZ, 0x1c1f ;  /* 0x001c1fff000e7589 */ /* 0x000e2200000e0000 */
[----:B------:R-:W-:-:S03]  /*144f0*/  VIADD R5, R10, UR42 ;  /* 0x0000002a0a057c36 */ /* 0x000fc60008000000 */
[----:B------:R-:W1:Y:S01]  /*14500*/  SHFL.IDX PT, R2, R4, RZ, 0x1c1f ;  /* 0x001c1fff04027589 */ /* 0x000e6200000e0000 */
[C---:B------:R-:W-:Y:S01]  /*14510*/  VIADD R6, R5.reuse, 0x20 ;  /* 0x0000002005067836 */ /* 0x040fe20000000000 */
[----:B------:R-:W-:-:S13]  /*14520*/  ISETP.GE.AND P0, PT, R5, UR40, PT ;  /* 0x0000002805007c0c */ /* 0x000fda000bf06270 */
[----:B0-----:R-:W-:-:S05]  /*14530*/  @!P0 IADD3 R14, P1, R32, R14, RZ ;  /* 0x0000000e200e8210 */ /* 0x001fca0007f3e0ff */
[----:B-1----:R-:W-:Y:S02]  /*14540*/  @!P0 IMAD.X R3, RZ, RZ, R2, P1 ;  /* 0x000000ffff038224 */ /* 0x002fe400008e0602 */
[----:B------:R-:W-:Y:S02]  /*14550*/  @!P0 IMAD.MOV.U32 R2, RZ, RZ, R14 ;  /* 0x000000ffff028224 */ /* 0x000fe400078e000e */
[----:B------:R-:W0:Y:S04]  /*14560*/  SHFL.IDX PT, R14, R0, 0x1, 0x1c1f ;  /* 0x003c1f00000e7f89 */ /* 0x000e2800000e0000 */
[----:B-----5:R-:W-:Y:S04]  /*14570*/  @!P0 LDGSTS.E.BYPASS.LTC128B.128 [R8+0x10400], desc[UR48][R2.64], !P3 ;  /* 0x1040000002088fae */ /* 0x020fe8000d901d70 */
[----:B------:R-:W-:Y:S04]  /*14580*/  @!P0 LDGSTS.E.BYPASS.LTC128B.128 [R8+0x12400], desc[UR48][R2.64+0x40], !P4 ;  /* 0x1240004002088fae */ /* 0x000fe8000e101d70 */
[----:B------:R1:W-:Y:S01]  /*14590*/  @!P0 LDGSTS.E.BYPASS.LTC128B.128 [R8+0x14400], desc[UR48][R2.64+0x80], !P5 ;  /* 0x1440008002088fae */ /* 0x0003e2000e901d70 */
[----:B------:R-:W-:Y:S01]  /*145a0*/  ISETP.GE.AND P0, PT, R6, UR40, PT ;  /* 0x0000002806007c0c */ /* 0x000fe2000bf06270 */
[----:B------:R-:W-:-:S02]  /*145b0*/  VIADD R6, R5, 0x40 ;  /* 0x0000004005067836 */ /* 0x000fc40000000000 */
[----:B-1----:R-:W1:Y:S10]  /*145c0*/  SHFL.IDX PT, R2, R4, 0x1, 0x1c1f ;  /* 0x003c1f0004027f89 */ /* 0x002e7400000e0000 */
[----:B0-----:R-:W-:-:S05]  /*145d0*/  @!P0 IADD3 R14, P1, R32, R14, RZ ;  /* 0x0000000e200e8210 */ /* 0x001fca0007f3e0ff */
[----:B-1----:R-:W-:Y:S02]  /*145e0*/  @!P0 IMAD.X R7, RZ, RZ, R2, P1 ;  /* 0x000000ffff078224 */ /* 0x002fe400008e0602 */
[----:B------:R-:W-:Y:S02]  /*145f0*/  @!P0 IMAD.MOV.U32 R2, RZ, RZ, R14 ;  /* 0x000000ffff028224 */ /* 0x000fe400078e000e */
[----:B------:R-:W-:Y:S01]  /*14600*/  @!P0 IMAD.MOV.U32 R3, RZ, RZ, R7 ;  /* 0x000000ffff038224 */ /* 0x000fe200078e0007 */
[----:B------:R-:W0:Y:S04]  /*14610*/  SHFL.IDX PT, R14, R0, 0x2, 0x1c1f ;  /* 0x005c1f00000e7f89 */ /* 0x000e2800000e0000 */
[----:B------:R-:W-:Y:S04]  /*14620*/  @!P0 LDGSTS.E.BYPASS.LTC128B.128 [R8+0x10c00], desc[UR48][R2.64], !P3 ;  /* 0x10c0000002088fae */ /* 0x000fe8000d901d70 */
[----:B------:R-:W-:Y:S04]  /*14630*/  @!P0 LDGSTS.E.BYPASS.LTC128B.128 [R8+0x12c00], desc[UR48][R2.64+0x40], !P4 ;  /* 0x12c0004002088fae */ /* 0x000fe8000e101d70 */
[----:B------:R1:W-:Y:S01]  /*14640*/  @!P0 LDGSTS.E.BYPASS.LTC128B.128 [R8+0x14c00], desc[UR48][R2.64+0x80], !P5 ;  /* 0x14c0008002088fae */ /* 0x0003e2000e901d70 */
[----:B------:R-:W-:-:S03]  /*14650*/  ISETP.GE.AND P0, PT, R6, UR40, PT ;  /* 0x0000002806007c0c */ /* 0x000fc6000bf06270 */
[----:B-1----:R-:W1:Y:S10]  /*14660*/  SHFL.IDX PT, R2, R4, 0x2, 0x1c1f ;  /* 0x005c1f0004027f89 */ /* 0x002e7400000e0000 */
[----:B0-----:R-:W-:Y:S01]  /*14670*/  @!P0 IADD3 R14, P1, R32, R14, RZ ;  /* 0x0000000e200e8210 */ /* 0x001fe20007f3e0ff */
[----:B------:R-:W0:Y:S04]  /*14680*/  SHFL.IDX PT, R4, R4, 0x3, 0x1c1f ;  /* 0x007c1f0004047f89 */ /* 0x000e2800000e0000 */
[----:B-1----:R-:W-:-:S02]  /*14690*/  @!P0 IMAD.X R7, RZ, RZ, R2, P1 ;  /* 0x000000ffff078224 */ /* 0x002fc400008e0602 */
[----:B------:R-:W-:Y:S02]  /*146a0*/  @!P0 IMAD.MOV.U32 R2, RZ, RZ, R14 ;  /* 0x000000ffff028224 */ /* 0x000fe400078e000e */
[----:B------:R-:W-:Y:S01]  /*146b0*/  @!P0 IMAD.MOV.U32 R3, RZ, RZ, R7 ;  /* 0x000000ffff038224 */ /* 0x000fe200078e0007 */
[----:B------:R1:W2:Y:S04]  /*146c0*/  SHFL.IDX PT, R14, R0, 0x3, 0x1c1f ;  /* 0x007c1f00000e7f89 */ /* 0x0002a800000e0000 */
[----:B------:R1:W-:Y:S04]  /*146d0*/  @!P0 LDGSTS.E.BYPASS.LTC128B.128 [R8+0x11400], desc[UR48][R2.64], !P3 ;  /* 0x1140000002088fae */ /* 0x0003e8000d901d70 */
[----:B------:R1:W-:Y:S04]  /*146e0*/  @!P0 LDGSTS.E.BYPASS.LTC128B.128 [R8+0x13400], desc[UR48][R2.64+0x40], !P4 ;  /* 0x1340004002088fae */ /* 0x0003e8000e101d70 */
[----:B0-----:R1:W-:Y:S02]  /*146f0*/  @!P0 LDGSTS.E.BYPASS.LTC128B.128 [R8+0x15400], desc[UR48][R2.64+0x80], !P5 ;  /* 0x1540008002088fae */ /* 0x0013e4000e901d70 */
.L_x_1214:
[----:B------:R-:W-:-:S05]  /*14700*/  VIADD R5, R5, 0x60 ;  /* 0x0000006005057836 */ /* 0x000fca0000000000 */
[----:B------:R-:W-:-:S13]  /*14710*/  ISETP.GE.AND P0, PT, R5, UR40, PT ;  /* 0x0000002805007c0c */ /* 0x000fda000bf06270 */
[----:B-12---:R-:W-:-:S05]  /*14720*/  @!P0 IADD3 R2, P1, R32, R14, RZ ;  /* 0x0000000e20028210 */ /* 0x006fca0007f3e0ff */
[----:B------:R-:W-:-:S05]  /*14730*/  @!P0 IMAD.X R3, RZ, RZ, R4, P1 ;  /* 0x000000ffff038224 */ /* 0x000fca00008e0604 */
[----:B------:R-:W-:Y:S01]  /*14740*/  @!PT LDS RZ, [RZ] ;  /* 0x00000000fffff984 */ /* 0x000fe20000000800 */
[----:B------:R-:W-:Y:S01]  /*14750*/  @!PT LDS RZ, [RZ] ;  /* 0x00000000fffff984 */ /* 0x000fe20000000800 */
[----:B------:R-:W-:Y:S01]  /*14760*/  @!PT LDS RZ, [RZ] ;  /* 0x00000000fffff984 */ /* 0x000fe20000000800 */
[----:B------:R0:W-:Y:S04]  /*14770*/  @!P0 LDGSTS.E.BYPASS.LTC128B.128 [R8+0x11c00], desc[UR48][R2.64], !P3 ;  /* 0x11c0000002088fae */ /* 0x0001e8000d901d70 */
[----:B------:R0:W-:Y:S04]  /*14780*/  @!P0 LDGSTS.E.BYPASS.LTC128B.128 [R8+0x13c00], desc[UR48][R2.64+0x40], !P4 ;  /* 0x13c0004002088fae */ /* 0x0001e8000e101d70 */
[----:B------:R0:W-:Y:S01]  /*14790*/  @!P0 LDGSTS.E.BYPASS.LTC128B.128 [R8+0x15c00], desc[UR48][R2.64+0x80], !P5 ;  /* 0x15c0008002088fae */ /* 0x0001e2000e901d70 */
[----:B------:R-:W-:Y:S01]  /*147a0*/  PLOP3.LUT P0, PT, PT, PT, PT, 0x80, 0x0 ;  /* 0x000000000000781c */ /* 0x000fe20003f0f070 */
[----:B------:R-:W-:-:S12]  /*147b0*/  NOP ;  /* 0x0000000000007918 */ /* 0x000fd80000000000 */
.L_x_1128:
[----:B------:R-:W-:Y:S02]  /*147c0*/  PLOP3.LUT P1, PT, P1, P0, PT, 0xa2, 0x0 ;  /* 0x000000000000781c */ /* 0x000fe40000f21472 */
[----:B------:R-:W-:-:S08]  /*147d0*/  @P0 R2UR P1, UR4, R17 ;  /* 0x00000000110402ca */ /* 0x000fd00000020000 */
[----:B------:R-:W-:-:S05]  /*147e0*/  @P0 PLOP3.LUT P0, PT, P1, PT, PT, 0x80, 0x0 ;  /* 0x000000000000081c */ /* 0x000fca0000f0f070 */
[----:B------:R-:W-:Y:S01]  /*147f0*/  @!P1 SYNCS.ARRIVE.TRANS64.RED.A0T1 RZ, [UR4+0x22800], RZ ;  /* 0x022800ffffff99a7 */ /* 0x000fe20008200404 */
[----:B------:R-:W-:Y:S07]  /*14800*/  @!P1 ARRIVES.LDGSTSBAR.64.TRANSCNT [UR4+0x22800] ;  /* 0x02280000ff0099b0 */ /* 0x000fee0008000a84 */
[----:B------:R-:W-:Y:S05]  /*14810*/  @P0 BRA.U.ANY `(.L_x_1128) ;  /* 0xfffffffd00e80947 */ /* 0x000fea000393ffff */
[----:B0-----:R-:W2:Y:S02]  /*14820*/  LDL.LU R2, [R1+0x10] ;  /* 0x0000100001027983 */ /* 0x001ea40000300800 */
        /* <DEDUP_REMOVED lines=9> */
[----:B------:R-:W1:Y:S03]  /*148c0*/  SYNCS.PHASECHK.TRANS64.TRYWAIT P0, [R17+URZ+0x22820], R0 ;  /* 0x02282000110075a7 */ /* 0x000e66000800017f */
[----:B01----:R-:W-:Y:S05]  /*148d0*/  @!P0 BRA `(.L_x_1130) ;  /* 0x0000003400048947 */ /* 0x003fea0003800000 */
.L_x_1215:
[----:B------:R-:W-:Y:S05]  /*148e0*/  BSYNC B0 ;  /* 0x0000000000007941 */ /* 0x000fea0003800000 */
.L_x_1129:
[----:B------:R-:W-:-:S04]  /*148f0*/  UIADD3 UR4, UR44, -0x2, URZ ;  /* 0xfffffffe2c047890 */ /* 0x000fc8000fffe03f */
[----:B------:R-:W-:-:S06]  /*14900*/  UISETP.GE.AND UP0, UPT, UR4, UR45, UPT ;  /* 0x0000002d0400728c */ /* 0x000fcc000bf06270 */
[----:B------:R-:W-:-:S13]  /*14910*/  PLOP3.LUT P0, PT, PT, PT, UP0, 0x40, 0x0 ;  /* 0x000000000000781c */ /* 0x000fda0003f0e808 */
[----:B------:R-:W-:Y:S05]  /*14920*/  @P0 BRA `(.L_x_1131) ;  /* 0x0000001000880947 */ /* 0x000fea0003800000 */
[----:B------:R-:W-:Y:S02]  /*14930*/  IMAD.MOV.U32 R4, RZ, RZ, R19 ;  /* 0x000000ffff047224 */ /* 0x000fe400078e0013 */
[----:B------:R-:W-:Y:S02]  /*14940*/  IMAD.MOV.U32 R5, RZ, RZ, R23 ;  /* 0x000000ffff057224 */ /* 0x000fe400078e0017 */
[----:B------:R-:W-:-:S07]  /*14950*/  IMAD.U32 R20, RZ, RZ, UR4 ;  /* 0x00000004ff147e24 */ /* 0x000fce000f8e00ff */
.L_x_1151:
[----:B-1----:R-:W1:Y:S01]  /*14960*/  LDC R3, c[0x0][0x430] ;  /* 0x00010c00ff037b82 */ /* 0x002e620000000800 */
[----:B0-2---:R-:W0:Y:S01]  /*14970*/  S2R R0, SR_TID.X ;  /* 0x0000000000007919 */ /* 0x005e220000002100 */
[----:B------:R-:W-:Y:S05]  /*14980*/  YIELD ;  /* 0x0000000000007946 */ /* 0x000fea0003800000 */
[----:B------:R-:W-:Y:S01]  /*14990*/  ULDC.64 UR4, c[0x0][0x428] ;  /* 0x00010a0000047ab9 */ /* 0x000fe20000000a00 */
[----:B------:R-:W-:Y:S01]  /*149a0*/  VIADD R19, R4, 0x1 ;  /* 0x0000000104137836 */ /* 0x000fe20000000000 */
[----:B-1----:R-:W-:Y:S02]  /*149b0*/  ISETP.NE.AND P0, PT, R3, 0x1, PT ;  /* 0x000000010300780c */ /* 0x002fe40003f05270 */
[C---:B0-----:R-:W-:Y:S01]  /*149c0*/  LOP3.LUT R2, R0.reuse, 0x7f, RZ, 0xc0, !PT ;  /* 0x0000007f00027812 */ /* 0x041fe200078ec0ff */
[----:B------:R-:W-:-:S10]  /*149d0*/  IMAD.SHL.U32 R0, R0, 0x20, RZ ;  /* 0x0000002000007824 */ /* 0x000fd400078e00ff */
[----:B------:R-:W0:Y:S01]  /*149e0*/  @P0 LDC R7, c[0x0][0x434] ;  /* 0x00010d00ff070b82 */ /* 0x000e220000000800 */
[----:B------:R-:W-:Y:S02]  /*149f0*/  SHF.R.U32.HI R2, RZ, 0x2, R2 ;  /* 0x00000002ff027819 */ /* 0x000fe40000011602 */
[----:B------:R-:W-:-:S03]  /*14a00*/  LOP3.LUT R0, R0, 0x60, RZ, 0xc0, !PT ;  /* 0x0000006000007812 */ /* 0x000fc600078ec0ff */
[----:B------:R-:W-:Y:S02]  /*14a10*/  IMAD R3, R20, 0x80, R2 ;  /* 0x0000008014037824 */ /* 0x000fe400078e0202 */
[----:B------:R-:W1:Y:S03]  /*14a20*/  @P0 LDC R9, c[0x0][0x438] ;  /* 0x00010e00ff090b82 */ /* 0x000e660000000800 */
[----:B------:R-:W-:-:S05]  /*14a30*/  IADD3 R0, R0, R3, R34 ;  /* 0x0000000300007210 */ /* 0x000fca0007ffe022 */
[----:B------:R-:W-:Y:S02]  /*14a40*/  IMAD.MOV.U32 R8, RZ, RZ, R0 ;  /* 0x000000ffff087224 */ /* 0x000fe400078e0000 */
[----:B0-----:R-:W-:-:S04]  /*14a50*/  @P0 IMAD.HI.U32 R2, R0, R7, RZ ;  /* 0x0000000700020227 */ /* 0x001fc800078e00ff */
[----:B------:R-:W-:Y:S01]  /*14a60*/  IMAD R7, R33, UR4, RZ ;  /* 0x0000000421077c24 */ /* 0x000fe2000f8e02ff */
[----:B-1----:R-:W-:-:S03]  /*14a70*/  @P0 SHF.R.U32.HI R8, RZ, R9, R2 ;  /* 0x00000009ff080219 */ /* 0x002fc60000011602 */
[----:B------:R-:W-:Y:S01]  /*14a80*/  IMAD R7, R24, UR5, R7 ;  /* 0x0000000518077c24 */ /* 0x000fe2000f8e0207 */
[--C-:B------:R-:W-:Y:S01]  /*14a90*/  SHF.R.S32.HI R3, RZ, 0x1f, R8.reuse ;  /* 0x0000001fff037819 */ /* 0x100fe20000011408 */
[----:B------:R-:W-:-:S04]  /*14aa0*/  IMAD.MOV.U32 R2, RZ, RZ, R8 ;  /* 0x000000ffff027224 */ /* 0x000fc800078e0008 */
[----:B------:R-:W-:Y:S01]  /*14ab0*/  IMAD.WIDE.U32 R2, R24, UR4, R2 ;  /* 0x0000000418027c25 */ /* 0x000fe2000f8e0002 */
[----:B------:R-:W-:-:S03]  /*14ac0*/  ULDC.64 UR4, c[0x0][0x418] ;  /* 0x0001060000047ab9 */ /* 0x000fc60000000a00 */
[----:B------:R-:W-:Y:S01]  /*14ad0*/  IMAD.IADD R3, R7, 0x1, R3 ;  /* 0x0000000107037824 */ /* 0x000fe200078e0203 */
[C---:B------:R-:W-:Y:S01]  /*14ae0*/  LEA R6, P0, R2.reuse, UR4, 0x2 ;  /* 0x0000000402067c11 */ /* 0x040fe2000f8010ff */
[----:B------:R-:W-:Y:S01]  /*14af0*/  IMAD.U32 R10, RZ, RZ, UR50 ;  /* 0x00000032ff0a7e24 */ /* 0x000fe2000f8e00ff */
[----:B------:R-:W-:Y:S02]  /*14b00*/  ULDC UR4, c[0x0][0x430] ;  /* 0x00010c0000047ab9 */ /* 0x000fe40000000800 */
[----:B------:R-:W-:Y:S02]  /*14b10*/  LEA.HI.X R7, R2, UR5, R3, 0x2, P0 ;  /* 0x0000000502077c11 */ /* 0x000fe400080f1403 */
[----:B------:R-:W-:Y:S01]  /*14b20*/  ISETP.NE.AND P1, PT, R10, 0x3, PT ;  /* 0x000000030a00780c */ /* 0x000fe20003f25270 */
[----:B------:R-:W-:Y:S01]  /*14b30*/  IMAD.MOV R3, RZ, RZ, -R8 ;  /* 0x000000ffff037224 */ /* 0x000fe200078e0a08 */
[----:B------:R-:W-:Y:S01]  /*14b40*/  ISETP.NE.AND P0, PT, R19, 0x2, PT ;  /* 0x000000021300780c */ /* 0x000fe20003f05270 */
[----:B------:R0:W2:Y:S03]  /*14b50*/  LDG.E R6, desc[UR48][R6.64] ;  /* 0x0000003006067981 */ /* 0x0000a6000c1e1900 */
[----:B------:R-:W-:-:S02]  /*14b60*/  SEL R23, RZ, 0x1, P0 ;  /* 0x00000001ff177807 */ /* 0x000fc40000000000 */
[----:B------:R-:W-:Y:S01]  /*14b70*/  SEL R19, R19, RZ, P0 ;  /* 0x000000ff13137207 */ /* 0x000fe20000000000 */
[----:B0-----:R-:W-:Y:S02]  /*14b80*/  IMAD R7, R3, UR4, R0 ;  /* 0x0000000403077c24 */ /* 0x001fe4000f8e0200 */
[----:B------:R-:W-:Y:S01]  /*14b90*/  IMAD.MOV.U32 R0, RZ, RZ, R20 ;  /* 0x000000ffff007224 */ /* 0x000fe200078e0014 */
[----:B------:R-:W-:Y:S01]  /*14ba0*/  LOP3.LUT R23, R5, R23, RZ, 0x3c, !PT ;  /* 0x0000001705177212 */ /* 0x000fe200078e3cff */
[----:B------:R-:W-:-:S03]  /*14bb0*/  VIADD R20, R20, 0xffffffff ;  /* 0xffffffff14147836 */ /* 0x000fc60000000000 */
[----:B------:R-:W-:Y:S02]  /*14bc0*/  ISETP.GT.AND P2, PT, R0, UR45, PT ;  /* 0x0000002d00007c0c */ /* 0x000fe4000bf44270 */
[----:B--2---:R-:W-:Y:S01]  /*14bd0*/  SHF.R.S32.HI R9, RZ, 0x1f, R6 ;  /* 0x0000001fff097819 */ /* 0x004fe20000011406 */
[----:B------:R-:W-:Y:S10]  /*14be0*/  @!P1 BRA `(.L_x_1132) ;  /* 0x0000000000049947 */ /* 0x000ff40003800000 */
[----:B------:R-:W-:Y:S01]  /*14bf0*/  BPT.TRAP 0x1 ;  /* 0x000000040000795c */ /* 0x000fe20000300000 */
.L_x_1132:
[----:B------:R-:W-:Y:S01]  /*14c00*/  IMAD R0, R19, 0x8, R17 ;  /* 0x0000000813007824 */ /* 0x000fe200078e0211 */
[----:B------:R-:W-:Y:S01]  /*14c10*/  SHF.L.U32 R10, R23, 0x1f, RZ ;  /* 0x0000001f170a7819 */ /* 0x000fe200000006ff */
[----:B------:R-:W-:Y:S01]  /*14c20*/  BSSY B0, `(.L_x_1133) ;  /* 0x0000004000007945 */ /* 0x000fe20003800000 */
[----:B------:R-:W-:Y:S02]  /*14c30*/  SHF.R.S32.HI R8, RZ, 0x1f, R7 ;  /* 0x0000001fff087819 */ /* 0x000fe40000011407 */
[----:B------:R-:W0:Y:S02]  /*14c40*/  SYNCS.PHASECHK.TRANS64.TRYWAIT P0, [R0+URZ+0x22880], R10 ;  /* 0x0228800a000075a7 */ /* 0x000e24000800017f */
[----:B0-----:R-:W-:Y:S05]  /*14c50*/  @!P0 BRA `(.L_x_1134) ;  /* 0x0000003000388947 */ /* 0x001fea0003800000 */
.L_x_1216:
[----:B------:R-:W-:Y:S05]  /*14c60*/  BSYNC B0 ;  /* 0x0000000000007941 */ /* 0x000fea0003800000 */
.L_x_1133:
[----:B------:R-:W-:Y:S01]  /*14c70*/  ULDC.64 UR4, c[0x0][0x328] ;  /* 0x0000ca0000047ab9 */ /* 0x000fe20000000a00 */
[----:B------:R-:W-:Y:S01]  /*14c80*/  ULDC.64 UR6, c[0x0][0x318] ;  /* 0x0000c60000067ab9 */ /* 0x000fe20000000a00 */
[----:B------:R-:W-:Y:S01]  /*14c90*/  IMAD R11, R8, UR4, RZ ;  /* 0x00000004080b7c24 */ /* 0x000fe2000f8e02ff */
[C---:B------:R-:W-:Y:S01]  /*14ca0*/  LOP3.LUT P3, RZ, R16.reuse, 0x2, RZ, 0xc0, !PT ;  /* 0x0000000210ff7812 */ /* 0x040fe2000786c0ff */
[----:B------:R-:W-:Y:S01]  /*14cb0*/  IMAD.WIDE.U32 R2, R7, UR4, RZ ;  /* 0x0000000407027c25 */ /* 0x000fe2000f8e00ff */
[----:B------:R-:W-:-:S03]  /*14cc0*/  LOP3.LUT P1, RZ, R16, 0x1, RZ, 0xc0, !PT ;  /* 0x0000000110ff7812 */ /* 0x000fc6000782c0ff */
[----:B------:R-:W-:Y:S01]  /*14cd0*/  IMAD R11, R7, UR5, R11 ;  /* 0x00000005070b7c24 */ /* 0x000fe2000f8e020b */
[----:B------:R-:W-:Y:S01]  /*14ce0*/  ULDC.64 UR4, c[0x0][0x338] ;  /* 0x0000ce0000047ab9 */ /* 0x000fe20000000a00 */
[----:B------:R-:W-:Y:S02]  /*14cf0*/  IMAD R21, R19, 0x4000, R37 ;  /* 0x0000400013157824 */ /* 0x000fe400078e0225 */
        /* <DEDUP_REMOVED lines=9> */
[----:B------:R-:W-:-:S02]  /*14d90*/  UMOV UR4, 0xffffffff ;  /* 0xffffffff00047882 */ /* 0x000fc40000000000 */
[----:B------:R-:W-:-:S04]  /*14da0*/  IADD3 R18, P0, R2, UR6, RZ ;  /* 0x0000000602127c10 */ /* 0x000fc8000ff1e0ff */
[----:B------:R-:W-:Y:S01]  /*14db0*/  IADD3.X R27, R27, UR7, R3, P0, !PT ;  /* 0x000000071b1b7c10 */ /* 0x000fe200087fe403 */
[----:B------:R-:W-:Y:S08]  /*14dc0*/  BRA.DIV UR4, `(.L_x_1135) ;  /* 0x0000002e04f07947 */ /* 0x000ff0000b800000 */
[----:B------:R-:W1:Y:S01]  /*14dd0*/  SHFL.IDX PT, R2, R18, RZ, 0x1c1f ;  /* 0x001c1fff12027589 */ /* 0x000e6200000e0000 */
[----:B------:R-:W-:-:S03]  /*14de0*/  IADD3 R21, R17, R21, R29 ;  /* 0x0000001511157210 */ /* 0x000fc60007ffe01d */
[----:B------:R-:W2:Y:S02]  /*14df0*/  SHFL.IDX PT, R3, R27, RZ, 0x1c1f ;  /* 0x001c1fff1b037589 */ /* 0x000ea400000e0000 */
[----:B------:R-:W-:Y:S01]  /*14e00*/  IMAD.IADD R25, R30, 0x1, R21 ;  /* 0x000000011e197824 */ /* 0x000fe200078e0215 */
[----:B-1----:R-:W-:-:S05]  /*14e10*/  IADD3 R2, P0, R32, R2, RZ ;  /* 0x0000000220027210 */ /* 0x002fca0007f1e0ff */
[----:B--2---:R-:W-:-:S05]  /*14e20*/  IMAD.X R3, RZ, RZ, R3, P0 ;  /* 0x000000ffff037224 */ /* 0x004fca00000e0603 */
[----:B------:R-:W-:Y:S01]  /*14e30*/  @!PT LDS RZ, [RZ] ;  /* 0x00000000fffff984 */ /* 0x000fe20000000800 */
        /* <DEDUP_REMOVED lines=10> */
[----:B------:R-:W3:Y:S01]  /*14ee0*/  SHFL.IDX PT, R27, R27, 0x3, 0x1c1f ;  /* 0x007c1f001b1b7f89 */ /* 0x000ee200000e0000 */
[----:B-1----:R-:W-:-:S05]  /*14ef0*/  IADD3 R2, P0, R32, R2, RZ ;  /* 0x0000000220027210 */ /* 0x002fca0007f1e0ff */
[----:B--2---:R-:W-:-:S05]  /*14f00*/  IMAD.X R3, RZ, RZ, R3, P0 ;  /* 0x000000ffff037224 */ /* 0x004fca00000e0603 */
[----:B------:R-:W-:Y:S04]  /*14f10*/  LDGSTS.E.BYPASS.LTC128B.128 [R21+0xa400], desc[UR48][R2.64], !P3 ;  /* 0x0a40000002157fae */ /* 0x000fe8000d901d70 */
[----:B------:R1:W-:Y:S04]  /*14f20*/  LDGSTS.E.BYPASS.LTC128B.128 [R25+0xa400], desc[UR48][R2.64+0x40], !P1 ;  /* 0x0a40004002197fae */ /* 0x0003e8000c901d70 */
[----:B-1-3--:R1:W2:Y:S02]  /*14f30*/  SHFL.IDX PT, R2, R18, 0x3, 0x1c1f ;  /* 0x007c1f0012027f89 */ /* 0x00a2a400000e0000 */
.L_x_1226:
        /* <DEDUP_REMOVED lines=9> */
.L_x_1136:
        /* <DEDUP_REMOVED lines=11> */
.L_x_1137:
[----:B------:R2:W-:Y:S01]  /*15080*/  SYNCS.ARRIVE.TRANS64.A1T0 RZ, [R0+URZ+0x22870], RZ ;  /* 0x022870ff00ff79a7 */ /* 0x0005e2000810003f */
[----:B------:R-:W-:Y:S05]  /*15090*/  @!P3 BRA `(.L_x_1138) ;  /* 0x000000000004b947 */ /* 0x000fea0003800000 */
[----:B------:R-:W-:Y:S01]  /*150a0*/  BPT.TRAP 0x1 ;  /* 0x000000040000795c */ /* 0x000fe20000300000 */
.L_x_1138:
[----:B------:R-:W3:Y:S01]  /*150b0*/  SYNCS.PHASECHK.TRANS64.TRYWAIT P0, [R0+URZ+0x22840], R10 ;  /* 0x0228400a000075a7 */ /* 0x000ee2000800017f */
[----:B------:R-:W-:Y:S04]  /*150c0*/  BSSY B0, `(.L_x_1139) ;  /* 0x0000002000007945 */ /* 0x000fe80003800000 */
[----:B---3--:R-:W-:Y:S05]  /*150d0*/  @!P0 BRA `(.L_x_1140) ;  /* 0x0000003000588947 */ /* 0x008fea0003800000 */
.L_x_1227:
[----:B------:R-:W-:Y:S05]  /*150e0*/  BSYNC B0 ;  /* 0x0000000000007941 */ /* 0x000fea0003800000 */
.L_x_1139:
[----:B------:R-:W-:Y:S01]  /*150f0*/  ULDC.64 UR4, c[0x0][0x300] ;  /* 0x0000c00000047ab9 */ /* 0x000fe20000000a00 */
[----:B------:R-:W-:Y:S01]  /*15100*/  ULDC.64 UR6, c[0x0][0x2e8] ;  /* 0x0000ba0000067ab9 */ /* 0x000fe20000000a00 */
[----:B------:R-:W-:Y:S01]  /*15110*/  IMAD R8, R8, UR4, RZ ;  /* 0x0000000408087c24 */ /* 0x000fe2000f8e02ff */
[C---:B------:R-:W-:Y:S01]  /*15120*/  LOP3.LUT P4, RZ, R16.reuse, 0x10, RZ, 0xc0, !PT ;  /* 0x0000001010ff7812 */ /* 0x040fe2000788c0ff */
[C---:B------:R-:W-:Y:S01]  /*15130*/  IMAD.WIDE.U32 R2, R7.reuse, UR4, RZ ;  /* 0x0000000407027c25 */ /* 0x040fe2000f8e00ff */
[C---:B------:R-:W-:Y:S02]  /*15140*/  LOP3.LUT P3, RZ, R16.reuse, 0x8, RZ, 0xc0, !PT ;  /* 0x0000000810ff7812 */ /* 0x040fe4000786c0ff */
[----:B------:R-:W-:Y:S01]  /*15150*/  LOP3.LUT P1, RZ, R16, 0x4, RZ, 0xc0, !PT ;  /* 0x0000000410ff7812 */ /* 0x000fe2000782c0ff */
[----:B------:R-:W-:Y:S01]  /*15160*/  IMAD R8, R7, UR5, R8 ;  /* 0x0000000507087c24 */ /* 0x000fe2000f8e0208 */
[----:B------:R-:W-:Y:S02]  /*15170*/  ULDC.64 UR4, c[0x0][0x310] ;  /* 0x0000c40000047ab9 */ /* 0x000fe40000000a00 */
[----:B------:R-:W-:-:S02]  /*15180*/  IMAD R7, R9, UR4, RZ ;  /* 0x0000000409077c24 */ /* 0x000fc4000f8e02ff */
[----:B------:R-:W-:Y:S02]  /*15190*/  IMAD.IADD R3, R3, 0x1, R8 ;  /* 0x0000000103037824 */ /* 0x000fe400078e0208 */
        /* <DEDUP_REMOVED lines=10> */
[----:B------:R-:W-:Y:S01]  /*15240*/  IMAD R7, R19, 0x6000, R36 ;  /* 0x0000600013077824 */ /* 0x000fe200078e0224 */
[----:B------:R-:W-:Y:S07]  /*15250*/  BRA.DIV UR4, `(.L_x_1141) ;  /* 0x00000032040c7947 */ /* 0x000fee000b800000 */
[----:B------:R-:W4:Y:S01]  /*15260*/  SHFL.IDX PT, R2, R6, RZ, 0x1c1f ;  /* 0x001c1fff06027589 */ /* 0x000f2200000e0000 */
[----:B------:R-:W-:-:S03]  /*15270*/  IMAD.IADD R7, R17, 0x1, R7 ;  /* 0x0000000111077824 */ /* 0x000fc600078e0207 */
[----:B------:R-:W5:Y:S04]  /*15280*/  SHFL.IDX PT, R3, R8, RZ, 0x1c1f ;  /* 0x001c1fff08037589 */ /* 0x000f6800000e0000 */
[----:B------:R-:W-:Y:S04]  /*15290*/  SHFL.IDX PT, R9, R8, 0x2, 0x1c1f ;  /* 0x005c1f0008097f89 */ /* 0x000fe800000e0000 */
[----:B------:R-:W-:Y:S01]  /*152a0*/  SHFL.IDX PT, R14, R6, 0x3, 0x1c1f ;  /* 0x007c1f00060e7f89 */ /* 0x000fe200000e0000 */
        /* <DEDUP_REMOVED lines=15> */
[----:B------:R4:W0:Y:S04]  /*153a0*/  SHFL.IDX PT, R9, R8, 0x3, 0x1c1f ;  /* 0x007c1f0008097f89 */ /* 0x00082800000e0000 */
[----:B------:R4:W-:Y:S04]  /*153b0*/  LDGSTS.E.BYPASS.LTC128B.128 [R7+0x17400], desc[UR48][R2.64], !P4 ;  /* 0x1740000002077fae */ /* 0x0009e8000e101d70 */
[----:B------:R4:W-:Y:S04]  /*153c0*/  LDGSTS.E.BYPASS.LTC128B.128 [R7+0x19400], desc[UR48][R2.64+0x40], !P3 ;  /* 0x1940004002077fae */ /* 0x0009e8000d901d70 */
[----:B------:R4:W-:Y:S02]  /*153d0*/  LDGSTS.E.BYPASS.LTC128B.128 [R7+0x1b400], desc[UR48][R2.64+0x80], !P1 ;  /* 0x1b40008002077fae */ /* 0x0009e4000c901d70 */
.L_x_1237:
[----:B----4-:R-:W-:-:S05]  /*153e0*/  IADD3 R2, P0, R32, R14, RZ ;  /* 0x0000000e20027210 */ /* 0x010fca0007f1e0ff */
[----:B0-----:R-:W-:Y:S01]  /*153f0*/  IMAD.X R3, RZ, RZ, R9, P0 ;  /* 0x000000ffff037224 */ /* 0x001fe200000e0609 */
        /* <DEDUP_REMOVED lines=8> */
.L_x_1142:
        /* <DEDUP_REMOVED lines=11> */
.L_x_1143:
[----:B------:R2:W-:Y:S02]  /*15530*/  SYNCS.ARRIVE.TRANS64.A1T0 RZ, [R0+URZ+0x22830], RZ ;  /* 0x022830ff00ff79a7 */ /* 0x0005e4000810003f */
[----:B--23--:R-:W-:-:S05]  /*15540*/  IMAD.U32 R0, RZ, RZ, UR47 ;  /* 0x0000002fff007e24 */ /* 0x00cfca000f8e00ff */
[----:B------:R-:W-:-:S13]  /*15550*/  ISETP.NE.AND P0, PT, R0, 0x3, PT ;  /* 0x000000030000780c */ /* 0x000fda0003f05270 */
[----:B------:R-:W-:Y:S05]  /*15560*/  @!P0 BRA `(.L_x_1144) ;  /* 0x0000000000048947 */ /* 0x000fea0003800000 */
[----:B------:R-:W-:Y:S01]  /*15570*/  BPT.TRAP 0x1 ;  /* 0x000000040000795c */ /* 0x000fe20000300000 */
.L_x_1144:
[----:B------:R-:W-:Y:S01]  /*15580*/  LOP3.LUT R3, R5, 0x1, RZ, 0x3c, !PT ;  /* 0x0000000105037812 */ /* 0x000fe200078e3cff */
[----:B------:R-:W-:Y:S01]  /*15590*/  IMAD R0, R4, 0x8, R17 ;  /* 0x0000000804007824 */ /* 0x000fe200078e0211 */
[----:B------:R-:W-:Y:S02]  /*155a0*/  BSSY B0, `(.L_x_1145) ;  /* 0x0000004000007945 */ /* 0x000fe40003800000 */
[----:B------:R-:W-:-:S04]  /*155b0*/  SHF.L.U32 R3, R3, 0x1f, RZ ;  /* 0x0000001f03037819 */ /* 0x000fc800000006ff */
[----:B------:R-:W0:Y:S02]  /*155c0*/  SYNCS.PHASECHK.TRANS64.TRYWAIT P1, [R0+URZ+0x22870], R3 ;  /* 0x02287003000075a7 */ /* 0x000e24000802017f */
[----:B0-----:R-:W-:Y:S05]  /*155d0*/  @!P1 BRA `(.L_x_1146) ;  /* 0x00000030005c9947 */ /* 0x001fea0003800000 */
.L_x_1238:
[----:B------:R-:W-:Y:S05]  /*155e0*/  BSYNC B0 ;  /* 0x0000000000007941 */ /* 0x000fea0003800000 */
.L_x_1145:
[----:B------:R-:W-:-:S05]  /*155f0*/  IMAD.U32 R2, RZ, RZ, UR50 ;  /* 0x00000032ff027e24 */ /* 0x000fca000f8e00ff */
[----:B------:R-:W-:-:S13]  /*15600*/  ISETP.NE.AND P1, PT, R2, 0x3, PT ;  /* 0x000000030200780c */ /* 0x000fda0003f25270 */
[----:B------:R-:W-:Y:S05]  /*15610*/  @!P1 BRA `(.L_x_1147) ;  /* 0x0000000000049947 */ /* 0x000fea0003800000 */
[----:B------:R-:W-:Y:S01]  /*15620*/  BPT.TRAP 0x1 ;  /* 0x000000040000795c */ /* 0x000fe20000300000 */
.L_x_1147:
[----:B0-----:R-:W-:Y:S01]  /*15630*/  SHF.L.U32 R3, R5, 0x1f, RZ ;  /* 0x0000001f05037819 */ /* 0x001fe200000006ff */
[----:B-1----:R-:W-:-:S03]  /*15640*/  IMAD.SHL.U32 R18, R4, 0x4000, RZ ;  /* 0x0000400004127824 */ /* 0x002fc600078e00ff */
[----:B------:R-:W0:Y:S02]  /*15650*/  SYNCS.PHASECHK.TRANS64.TRYWAIT P1, [R0+URZ+0x22860], R3 ;  /* 0x02286003000075a7 */ /* 0x000e24000802017f */
[----:B0-----:R-:W-:Y:S05]  /*15660*/  @!P1 BRA `(.L_x_1148) ;  /* 0x00000030004c9947 */ /* 0x001fea0003800000 */
.L_x_1239:
[----:B------:R-:W2:Y:S04]  /*15670*/  LDL R2, [R1+0x4] ;  /* 0x0000040001027983 */ /* 0x000ea80000100800 */
[----:B------:R-:W3:Y:S01]  /*15680*/  LDL R12, [R1] ;  /* 0x00000000010c7983 */ /* 0x000ee20000100800 */
[----:B------:R-:W-:Y:S05]  /*15690*/  WARPSYNC.ALL ;  /* 0x0000000000007948 */ /* 0x000fea0003800000 */
[----:B------:R-:W-:-:S05]  /*156a0*/  IMAD.U32 R21, RZ, RZ, UR50 ;  /* 0x00000032ff157e24 */ /* 0x000fca000f8e00ff */
[----:B------:R-:W-:Y:S02]  /*156b0*/  ISETP.NE.AND P1, PT, R21, 0x3, PT ;  /* 0x000000031500780c */ /* 0x000fe40003f25270 */
[----:B--2---:R-:W-:Y:S02]  /*156c0*/  LOP3.LUT R2, R18, R2, RZ, 0xfc, !PT ;  /* 0x0000000212027212 */ /* 0x004fe400078efcff */
[----:B---3--:R-:W-:-:S03]  /*156d0*/  IADD3 R18, R17, R18, R12 ;  /* 0x0000001211127210 */ /* 0x008fc60007ffe00c */
[----:B0-----:R-:W-:-:S04]  /*156e0*/  IMAD.IADD R3, R17, 0x1, R2 ;  /* 0x0000000111037824 */ /* 0x001fc800078e0202 */
[----:B------:R-:W-:Y:S01]  /*156f0*/  IMAD.IADD R2, R31, 0x1, R3 ;  /* 0x000000011f027824 */ /* 0x000fe200078e0203 */
[----:B------:R-:W0:Y:S02]  /*15700*/  LDSM.16.MT88.4 R4, [R3+0x8400] ;  /* 0x008400000304783b */ /* 0x000e240000004200 */
        /* <DEDUP_REMOVED lines=10> */
[----:B------:R0:W-:Y:S04]  /*157b0*/  STSM.16.M88.4 [R18+0x2400], R12 ;  /* 0x0024000c12007844 */ /* 0x0001e80000000200 */
[----:B------:R-:W1:Y:S01]  /*157c0*/  LDSM.16.MT88.4 R8, [R3+0x9400] ;  /* 0x009400000308783b */ /* 0x000e620000004200 */
[--C-:B0-----:R-:W-:Y:S02]  /*157d0*/  IADD3 R12, R28, 0x400, R18.reuse ;  /* 0x000004001c0c7810 */ /* 0x101fe40007ffe012 */
[----:B------:R-:W-:Y:S02]  /*157e0*/  IADD3 R18, R31, 0x400, R18 ;  /* 0x000004001f127810 */ /* 0x000fe40007ffe012 */
[C-C-:B-1----:R-:W-:Y:S02]  /*157f0*/  PRMT R4, R8.reuse, 0x6420, R9.reuse ;  /* 0x0000642008047816 */ /* 0x142fe40000000009 */
[----:B------:R-:W-:-:S02]  /*15800*/  PRMT R5, R8, 0x7531, R9 ;  /* 0x0000753108057816 */ /* 0x000fc40000000009 */
[C-C-:B------:R-:W-:Y:S02]  /*15810*/  PRMT R6, R10.reuse, 0x6420, R11.reuse ;  /* 0x000064200a067816 */ /* 0x140fe4000000000b */
[----:B------:R-:W-:Y:S02]  /*15820*/  PRMT R7, R10, 0x7531, R11 ;  /* 0x000075310a077816 */ /* 0x000fe4000000000b */
[----:B------:R-:W0:Y:S04]  /*15830*/  LDSM.16.MT88.4 R8, [R2+0x9400] ;  /* 0x009400000208783b */ /* 0x000e280000004200 */
[----:B------:R0:W-:Y:S02]  /*15840*/  STSM.16.M88.4 [R12], R4 ;  /* 0x000000040c007844 */ /* 0x0001e40000000200 */
[----:B0-----:R-:W-:-:S02]  /*15850*/  PRMT R4, R8, 0x6420, R9 ;  /* 0x0000642008047816 */ /* 0x001fc40000000009 */
[----:B------:R-:W-:Y:S02]  /*15860*/  PRMT R5, R8, 0x7531, R9 ;  /* 0x0000753108057816 */ /* 0x000fe40000000009 */
        /* <DEDUP_REMOVED lines=8> */
[----:B------:R-:W-:-:S05]  /*158f0*/  PRMT R11, R14, 0x7531, R15 ;  /* 0x000075310e0b7816 */ /* 0x000fca000000000f */
[----:B------:R1:W-:Y:S02]  /*15900*/  STSM.16.M88.4 [R18], R8 ;  /* 0x0000000812007844 */ /* 0x0003e40000000200 */
[C-C-:B-1----:R-:W-:Y:S02]  /*15910*/  PRMT R8, R4.reuse, 0x6420, R5.reuse ;  /* 0x0000642004087816 */ /* 0x142fe40000000005 */
[----:B------:R-:W-:Y:S02]  /*15920*/  PRMT R9, R4, 0x7531, R5 ;  /* 0x0000753104097816 */ /* 0x000fe40000000005 */
[C-C-:B------:R-:W-:Y:S02]  /*15930*/  PRMT R10, R6.reuse, 0x6420, R7.reuse ;  /* 0x00006420060a7816 */ /* 0x140fe40000000007 */
[----:B------:R-:W-:-:S05]  /*15940*/  PRMT R11, R6, 0x7531, R7 ;  /* 0x00007531060b7816 */ /* 0x000fca0000000007 */
[----:B------:R0:W-:Y:S04]  /*15950*/  STSM.16.M88.4 [R18+0x2000], R8 ;  /* 0x0020000812007844 */ /* 0x0001e80000000200 */
[----:B------:R-:W1:Y:S01]  /*15960*/  LDSM.16.MT88.4 R4, [R3+0xb400] ;  /* 0x00b400000304783b */ /* 0x000e620000004200 */
[----:B0-----:R-:W-:Y:S01]  /*15970*/  IMAD.IADD R18, R28, 0x1, R18 ;  /* 0x000000011c127824 */ /* 0x001fe200078e0212 */
[C-C-:B-1----:R-:W-:Y:S02]  /*15980*/  PRMT R12, R4.reuse, 0x6420, R5.reuse ;  /* 0x00006420040c7816 */ /* 0x142fe40000000005 */
[----:B------:R-:W-:Y:S02]  /*15990*/  PRMT R13, R4, 0x7531, R5 ;  /* 0x00007531040d7816 */ /* 0x000fe40000000005 */
[----:B------:R-:W-:-:S02]  /*159a0*/  PRMT R14, R6, 0x6420, R7 ;  /* 0x00006420060e7816 */ /* 0x000fc40000000007 */
[----:B------:R-:W-:Y:S02]  /*159b0*/  PRMT R15, R6, 0x7531, R7 ;  /* 0x00007531060f7816 */ /* 0x000fe40000000007 */
[----:B------:R-:W0:Y:S04]  /*159c0*/  LDSM.16.MT88.4 R4, [R2+0xb400] ;  /* 0x00b400000204783b */ /* 0x000e280000004200 */
[----:B------:R1:W-:Y:S01]  /*159d0*/  STSM.16.M88.4 [R18], R12 ;  /* 0x0000000c12007844 */ /* 0x0003e20000000200 */
        /* <DEDUP_REMOVED lines=13> */
.L_x_1149:
[----:B0-----:R0:W-:Y:S01]  /*15ab0*/  SYNCS.ARRIVE.TRANS64.A1T0 RZ, [R0+URZ+0x22850], RZ ;  /* 0x022850ff00ff79a7 */ /* 0x0011e2000810003f */
[----:B------:R-:W-:Y:S06]  /*15ac0*/  BAR.SYNC.DEFER_BLOCKING 0x2, 0x80 ;  /* 0x0082000000007b1d */ /* 0x000fec0000010000 */
[----:B------:R-:W-:Y:S05]  /*15ad0*/  @!P0 BRA `(.L_x_1150) ;  /* 0x0000000000048947 */ /* 0x000fea0003800000 */
[----:B------:R-:W-:Y:S01]  /*15ae0*/  BPT.TRAP 0x1 ;  /* 0x000000040000795c */ /* 0x000fe20000300000 */
.L_x_1150:
[----:B0-----:R-:W-:Y:S02]  /*15af0*/  VIADD R0, R0, 0x22880 ;  /* 0x0002288000007836 */ /* 0x001fe40000000000 */
[----:B------:R-:W-:Y:S02]  /*15b00*/  IMAD.MOV.U32 R4, RZ, RZ, R19 ;  /* 0x000000ffff047224 */ /* 0x000fe400078e0013 */
[----:B------:R-:W-:Y:S01]  /*15b10*/  IMAD.MOV.U32 R5, RZ, RZ, R23 ;  /* 0x000000ffff057224 */ /* 0x000fe200078e0017 */
[----:B------:R-:W-:-:S04]  /*15b20*/  PRMT R0, R35, 0x654, R0 ;  /* 0x0000065423007816 */ /* 0x000fc80000000000 */
[----:B------:R2:W-:Y:S01]  /*15b30*/  SYNCS.ARRIVE.TRANS64.RED.A1T0 RZ, [R0+URZ], RZ ;  /* 0x000000ff00ff79a7 */ /* 0x0005e2000810043f */
[----:B------:R-:W-:Y:S05]  /*15b40*/  @P2 BRA `(.L_x_1151) ;  /* 0xffffffec00842947 */ /* 0x000fea000383ffff */
.L_x_1131:
[----:B0-2---:R-:W0:Y:S01]  /*15b50*/  S2R R0, SR_TID.X ;  /* 0x0000000000007919 */ /* 0x005e220000002100 */
[----:B------:R-:W-:Y:S01]  /*15b60*/  BSSY B0, `(.L_x_1152) ;  /* 0x0000012000007945 */ /* 0x000fe20003800000 */
[----:B------:R-:W-:Y:S01]  /*15b70*/  IMAD.U32 R6, RZ, RZ, UR47 ;  /* 0x0000002fff067e24 */ /* 0x000fe2000f8e00ff */
[----:B0-----:R-:W-:-:S04]  /*15b80*/  LOP3.LUT R0, R0, 0x7f, RZ, 0xc0, !PT ;  /* 0x0000007f00007812 */ /* 0x001fc800078ec0ff */
[----:B------:R-:W-:-:S13]  /*15b90*/  ISETP.NE.AND P1, PT, R0, RZ, PT ;  /* 0x000000ff0000720c */ /* 0x000fda0003f25270 */
[----:B------:R-:W-:Y:S05]  /*15ba0*/  @P1 BRA `(.L_x_1153) ;  /* 0x0000000000341947 */ /* 0x000fea0003800000 */
[----:B------:R-:W0:Y:S01]  /*15bb0*/  S2R R7, SR_LANEID ;  /* 0x0000000000077919 */ /* 0x000e220000000000 */
[----:B------:R-:W-:Y:S01]  /*15bc0*/  VOTEU.ANY UR4, UPT, PT ;  /* 0x0000000000047886 */ /* 0x000fe200038e0100 */
[----:B------:R-:W2:Y:S01]  /*15bd0*/  LDC.64 R2, c[0x0][0xc80] ;  /* 0x00032000ff027b82 */ /* 0x000ea20000000a00 */
[----:B------:R-:W0:Y:S08]  /*15be0*/  FLO.U32 R0, UR4 ;  /* 0x0000000400007d00 */ /* 0x000e3000080e0000 */
[----:B------:R-:W2:Y:S01]  /*15bf0*/  POPC R5, UR4 ;  /* 0x0000000400057d09 */ /* 0x000ea20008000000 */
[----:B0-----:R-:W-:-:S13]  /*15c00*/  ISETP.EQ.U32.AND P0, PT, R0, R7, PT ;  /* 0x000000070000720c */ /* 0x001fda0003f02070 */
[----:B--2---:R-:W2:Y:S01]  /*15c10*/  @P0 ATOMG.E.ADD.STRONG.GPU PT, R3, desc[UR48][R2.64], R5 ;  /* 0x00000005020309a8 */ /* 0x004ea200081ee1f0 */
[----:B------:R-:W0:Y:S02]  /*15c20*/  S2R R4, SR_LTMASK ;  /* 0x0000000000047919 */ /* 0x000e240000003900 */
[----:B0-----:R-:W-:-:S04]  /*15c30*/  LOP3.LUT R4, R4, UR4, RZ, 0xc0, !PT ;  /* 0x0000000404047c12 */ /* 0x001fc8000f8ec0ff */
[----:B------:R-:W0:Y:S01]  /*15c40*/  POPC R7, R4 ;  /* 0x0000000400077309 */ /* 0x000e220000000000 */
[----:B--2---:R-:W0:Y:S02]  /*15c50*/  SHFL.IDX PT, R0, R3, R0, 0x1f ;  /* 0x00001f0003007589 */ /* 0x004e2400000e0000 */
[----:B0-----:R-:W-:-:S05]  /*15c60*/  IADD3 R0, R0, UR51, R7 ;  /* 0x0000003300007c10 */ /* 0x001fca000fffe007 */
[----:B------:R0:W-:Y:S02]  /*15c70*/  STL [R1+0xc], R0 ;  /* 0x00000c0001007387 */ /* 0x0001e40000100800 */
.L_x_1153:
[----:B------:R-:W-:Y:S05]  /*15c80*/  BSYNC B0 ;  /* 0x0000000000007941 */ /* 0x000fea0003800000 */
.L_x_1152:
[----:B------:R-:W-:-:S13]  /*15c90*/  ISETP.NE.AND P2, PT, R6, 0x3, PT ;  /* 0x000000030600780c */ /* 0x000fda0003f45270 */
[----:B------:R-:W-:Y:S05]  /*15ca0*/  @!P2 BRA `(.L_x_1154) ;  /* 0x000000000004a947 */ /* 0x000fea0003800000 */
[----:B------:R-:W-:Y:S01]  /*15cb0*/  BPT.TRAP 0x1 ;  /* 0x000000040000795c */ /* 0x000fe20000300000 */
.L_x_1154:
[----:B------:R-:W-:Y:S01]  /*15cc0*/  LOP3.LUT R3, R23, 0x1, RZ, 0x3c, !PT ;  /* 0x0000000117037812 */ /* 0x000fe200078e3cff */
[----:B-1----:R-:W-:Y:S01]  /*15cd0*/  IMAD R18, R19, 0x8, R17 ;  /* 0x0000000813127824 */ /* 0x002fe200078e0211 */
[----:B------:R-:W-:Y:S02]  /*15ce0*/  BSSY B0, `(.L_x_1155) ;  /* 0x0000004000007945 */ /* 0x000fe40003800000 */
[----:B------:R-:W-:-:S04]  /*15cf0*/  SHF.L.U32 R3, R3, 0x1f, RZ ;  /* 0x0000001f03037819 */ /* 0x000fc800000006ff */
[----:B------:R-:W1:Y:S02]  /*15d00*/  SYNCS.PHASECHK.TRANS64.TRYWAIT P0, [R18+URZ+0x22870], R3 ;  /* 0x02287003120075a7 */ /* 0x000e64000800017f */
[----:B-1----:R-:W-:Y:S05]  /*15d10*/  @!P0 BRA `(.L_x_1156) ;  /* 0x0000002800b48947 */ /* 0x002fea0003800000 */
.L_x_1240:
[----:B------:R-:W-:Y:S05]  /*15d20*/  BSYNC B0 ;  /* 0x0000000000007941 */ /* 0x000fea0003800000 */
.L_x_1155:
[----:B0-----:R-:W-:-:S05]  /*15d30*/  IMAD.U32 R0, RZ, RZ, UR50 ;  /* 0x00000032ff007e24 */ /* 0x001fca000f8e00ff */
[----:B------:R-:W-:-:S13]  /*15d40*/  ISETP.NE.AND P0, PT, R0, 0x3, PT ;  /* 0x000000030000780c */ /* 0x000fda0003f05270 */
[----:B------:R-:W-:Y:S05]  /*15d50*/  @!P0 BRA `(.L_x_1157) ;  /* 0x0000000000048947 */ /* 0x000fea0003800000 */
[----:B------:R-:W-:Y:S01]  /*15d60*/  BPT.TRAP 0x1 ;  /* 0x000000040000795c */ /* 0x000fe20000300000 */
.L_x_1157:
[----:B-1----:R-:W-:-:S04]  /*15d70*/  SHF.L.U32 R3, R23, 0x1f, RZ ;  /* 0x0000001f17037819 */ /* 0x002fc800000006ff */
[----:B------:R-:W0:Y:S02]  /*15d80*/  SYNCS.PHASECHK.TRANS64.TRYWAIT P0, [R18+URZ+0x22860], R3 ;  /* 0x02286003120075a7 */ /* 0x000e24000800017f */
[----:B0-----:R-:W-:Y:S05]  /*15d90*/  @!P0 BRA `(.L_x_1158) ;  /* 0x0000002800a88947 */ /* 0x001fea0003800000 */
.L_x_1241:
[----:B------:R-:W2:Y:S04]  /*15da0*/  LDL R0, [R1+0x4] ;  /* 0x0000040001007983 */ /* 0x000ea80000100800 */
[----:B------:R-:W3:Y:S01]  /*15db0*/  LDL R20, [R1] ;  /* 0x0000000001147983 */ /* 0x000ee20000100800 */
[----:B------:R-:W-:Y:S01]  /*15dc0*/  IMAD.SHL.U32 R2, R19, 0x4000, RZ ;  /* 0x0000400013027824 */ /* 0x000fe200078e00ff */
[----:B------:R-:W-:Y:S05]  /*15dd0*/  WARPSYNC.ALL ;  /* 0x0000000000007948 */ /* 0x000fea0003800000 */
[----:B------:R-:W-:-:S05]  /*15de0*/  IMAD.U32 R21, RZ, RZ, UR50 ;  /* 0x00000032ff157e24 */ /* 0x000fca000f8e00ff */
[----:B------:R-:W-:Y:S02]  /*15df0*/  ISETP.NE.AND P0, PT, R21, 0x3, PT ;  /* 0x000000031500780c */ /* 0x000fe40003f05270 */
[----:B--2---:R-:W-:Y:S02]  /*15e00*/  LOP3.LUT R0, R2, R0, RZ, 0xfc, !PT ;  /* 0x0000000002007212 */ /* 0x004fe400078efcff */
[----:B---3--:R-:W-:-:S03]  /*15e10*/  IADD3 R2, R17, R2, R20 ;  /* 0x0000000211027210 */ /* 0x008fc60007ffe014 */
[----:B------:R-:W-:Y:S01]  /*15e20*/  IMAD.IADD R0, R17, 0x1, R0 ;  /* 0x0000000111007824 */ /* 0x000fe200078e0200 */
[----:B------:R-:W-:-:S03]  /*15e30*/  IADD3 R20, R28, 0x400, R2 ;  /* 0x000004001c147810 */ /* 0x000fc60007ffe002 */
[----:B0-----:R-:W-:Y:S01]  /*15e40*/  IMAD.IADD R3, R31, 0x1, R0 ;  /* 0x000000011f037824 */ /* 0x001fe200078e0200 */
[----:B------:R-:W0:Y:S04]  /*15e50*/  LDSM.16.MT88.4 R4, [R0+0x8400] ;  /* 0x008400000004783b */ /* 0x000e280000004200 */
[----:B------:R-:W1:Y:S01]  /*15e60*/  LDSM.16.MT88.4 R8, [R3+0x8400] ;  /* 0x008400000308783b */ /* 0x000e620000004200 */
[C-C-:B0-----:R-:W-:Y:S02]  /*15e70*/  PRMT R12, R4.reuse, 0x6420, R5.reuse ;  /* 0x00006420040c7816 */ /* 0x141fe40000000005 */
[----:B------:R-:W-:Y:S02]  /*15e80*/  PRMT R13, R4, 0x7531, R5 ;  /* 0x00007531040d7816 */ /* 0x000fe40000000005 */
[----:B------:R-:W-:-:S02]  /*15e90*/  PRMT R14, R6, 0x6420, R7 ;  /* 0x00006420060e7816 */ /* 0x000fc40000000007 */
[----:B------:R-:W-:Y:S02]  /*15ea0*/  PRMT R15, R6, 0x7531, R7 ;  /* 0x00007531060f7816 */ /* 0x000fe40000000007 */
[C-C-:B-1----:R-:W-:Y:S02]  /*15eb0*/  PRMT R4, R8.reuse, 0x6420, R9.reuse ;  /* 0x0000642008047816 */ /* 0x142fe40000000009 */
[----:B------:R-:W-:Y:S01]  /*15ec0*/  PRMT R5, R8, 0x7531, R9 ;  /* 0x0000753108057816 */ /* 0x000fe20000000009 */
[----:B------:R-:W-:Y:S01]  /*15ed0*/  STSM.16.M88.4 [R2+0x400], R12 ;  /* 0x0004000c02007844 */ /* 0x000fe20000000200 */
[C-C-:B------:R-:W-:Y:S02]  /*15ee0*/  PRMT R6, R10.reuse, 0x6420, R11.reuse ;  /* 0x000064200a067816 */ /* 0x140fe4000000000b */
[----:B------:R-:W-:-:S05]  /*15ef0*/  PRMT R7, R10, 0x7531, R11 ;  /* 0x000075310a077816 */ /* 0x000fca000000000b */
[----:B------:R0:W-:Y:S04]  /*15f00*/  STSM.16.M88.4 [R2+0x2400], R4 ;  /* 0x0024000402007844 */ /* 0x0001e80000000200 */
[----:B------:R-:W1:Y:S04]  /*15f10*/  LDSM.16.MT88.4 R4, [R0+0x9400] ;  /* 0x009400000004783b */ /* 0x000e680000004200 */
[----:B------:R-:W2:Y:S01]  /*15f20*/  LDSM.16.MT88.4 R8, [R3+0x9400] ;  /* 0x009400000308783b */ /* 0x000ea20000004200 */
[----:B0-----:R-:W-:Y:S02]  /*15f30*/  IADD3 R2, R31, 0x400, R2 ;  /* 0x000004001f027810 */ /* 0x001fe40007ffe002 */
[----:B-1----:R-:W-:-:S02]  /*15f40*/  PRMT R12, R4, 0x6420, R5 ;  /* 0x00006420040c7816 */ /* 0x002fc40000000005 */
[----:B------:R-:W-:Y:S02]  /*15f50*/  PRMT R13, R4, 0x7531, R5 ;  /* 0x00007531040d7816 */ /* 0x000fe40000000005 */
[C-C-:B------:R-:W-:Y:S02]  /*15f60*/  PRMT R14, R6.reuse, 0x6420, R7.reuse ;  /* 0x00006420060e7816 */ /* 0x140fe40000000007 */
[----:B------:R-:W-:Y:S02]  /*15f70*/  PRMT R15, R6, 0x7531, R7 ;  /* 0x00007531060f7816 */ /* 0x000fe40000000007 */
[C-C-:B--2---:R-:W-:Y:S02]  /*15f80*/  PRMT R4, R8.reuse, 0x6420, R9.reuse ;  /* 0x0000642008047816 */ /* 0x144fe40000000009 */
[----:B------:R-:W-:Y:S01]  /*15f90*/  PRMT R5, R8, 0x7531, R9 ;  /* 0x0000753108057816 */ /* 0x000fe20000000009 */
[----:B------:R-:W-:Y:S01]  /*15fa0*/  STSM.16.M88.4 [R20], R12 ;  /* 0x0000000c14007844 */ /* 0x000fe20000000200 */
[----:B------:R-:W-:-:S02]  /*15fb0*/  PRMT R6, R10, 0x6420, R11 ;  /* 0x000064200a067816 */ /* 0x000fc4000000000b */
[----:B------:R-:W-:-:S05]  /*15fc0*/  PRMT R7, R10, 0x7531, R11 ;  /* 0x000075310a077816 */ /* 0x000fca000000000b */
[----:B------:R0:W-:Y:S04]  /*15fd0*/  STSM.16.M88.4 [R20+0x2000], R4 ;  /* 0x0020000414007844 */ /* 0x0001e80000000200 */
[----:B------:R-:W1:Y:S04]  /*15fe0*/  LDSM.16.MT88.4 R4, [R0+0xa400] ;  /* 0x00a400000004783b */ /* 0x000e680000004200 */
[----:B------:R-:W2:Y:S01]  /*15ff0*/  LDSM.16.MT88.4 R8, [R3+0xa400] ;  /* 0x00a400000308783b */ /* 0x000ea20000004200 */
[----:B0-----:R-:W-:Y:S01]  /*16000*/  IMAD.IADD R20, R28, 0x1, R2 ;  /* 0x000000011c147824 */ /* 0x001fe200078e0202 */
        /* <DEDUP_REMOVED lines=18> */
[----:B------:R0:W-:Y:S01]  /*16130*/  STSM.16.M88.4 [R20], R12 ;  /* 0x0000000c14007844 */ /* 0x0001e20000000200 */
        /* <DEDUP_REMOVED lines=11> */
.L_x_1159:
[----:B-1----:R1:W-:Y:S01]  /*161f0*/  SYNCS.ARRIVE.TRANS64.A1T0 RZ, [R18+URZ+0x22850], RZ ;  /* 0x022850ff12ff79a7 */ /* 0x0023e2000810003f */
[----:B------:R-:W-:Y:S06]  /*16200*/  BAR.SYNC.DEFER_BLOCKING 0x2, 0x80 ;  /* 0x0082000000007b1d */ /* 0x000fec0000010000 */
[----:B------:R-:W-:Y:S05]  /*16210*/  @!P2 BRA `(.L_x_1160) ;  /* 0x000000000004a947 */ /* 0x000fea0003800000 */
[----:B------:R-:W-:Y:S01]  /*16220*/  BPT.TRAP 0x1 ;  /* 0x000000040000795c */ /* 0x000fe20000300000 */
.L_x_1160:
[----:B-1----:R-:W-:Y:S02]  /*16230*/  VIADD R18, R18, 0x22880 ;  /* 0x0002288012127836 */ /* 0x002fe40000000000 */
[----:B------:R-:W-:-:S03]  /*16240*/  VIADD R19, R19, 0x1 ;  /* 0x0000000113137836 */ /* 0x000fc60000000000 */
[----:B------:R-:W-:Y:S02]  /*16250*/  PRMT R18, R35, 0x654, R18 ;  /* 0x0000065423127816 */ /* 0x000fe40000000012 */
[C---:B------:R-:W-:Y:S02]  /*16260*/  ISETP.NE.AND P0, PT, R19.reuse, 0x2, PT ;  /* 0x000000021300780c */ /* 0x040fe40003f05270 */
[----:B------:R1:W-:Y:S02]  /*16270*/  SYNCS.ARRIVE.TRANS64.RED.A1T0 RZ, [R18+URZ], RZ ;  /* 0x000000ff12ff79a7 */ /* 0x0003e4000810043f */
[----:B------:R-:W-:Y:S02]  /*16280*/  SEL R0, RZ, 0x1, P0 ;  /* 0x00000001ff007807 */ /* 0x000fe40000000000 */
[----:B------:R-:W-:Y:S02]  /*16290*/  SEL R19, R19, RZ, P0 ;  /* 0x000000ff13137207 */ /* 0x000fe40000000000 */
[----:B------:R-:W-:-:S07]  /*162a0*/  LOP3.LUT R23, R23, R0, RZ, 0x3c, !PT ;  /* 0x0000000017177212 */ /* 0x000fce00078e3cff */
.L_x_1103:
[----:B------:R-:W-:Y:S05]  /*162b0*/  BSYNC B7 ;  /* 0x0000000000077941 */ /* 0x000fea0003800000 */
.L_x_1101:
[----:B------:R3:W5:Y:S01]  /*162c0*/  LDL R2, [R1+0xc] ;  /* 0x00000c0001027983 */ /* 0x0007620000100800 */
[----:B------:R-:W-:-:S13]  /*162d0*/  LOP3.LUT P0, RZ, R16, 0x400, RZ, 0xc0, !PT ;  /* 0x0000040010ff7812 */ /* 0x000fda000780c0ff */
[----:B---3--:R-:W-:Y:S05]  /*162e0*/  @!P0 BRA `(.L_x_1161) ;  /* 0x0000000000248947 */ /* 0x008fea0003800000 */
[----:B------:R-:W3:Y:S08]  /*162f0*/  S2UR UR4, SR_CgaCtaId ;  /* 0x00000000000479c3 */ /* 0x000ef00000008800 */
[----:B------:R-:W-:Y:S01]  /*16300*/  BAR.SYNC.DEFER_BLOCKING 0x5, 0x180 ;  /* 0x0146000000007b1d */ /* 0x000fe20000010000 */
[----:B--2---:R-:W-:Y:S01]  /*16310*/  MOV R0, 0x400 ;  /* 0x0000040000007802 */ /* 0x004fe20000000f00 */
[----:B---3--:R-:W-:-:S05]  /*16320*/  IMAD.U32 R35, RZ, RZ, UR4 ;  /* 0x00000004ff237e24 */ /* 0x008fca000f8e00ff */
[----:B------:R-:W-:-:S05]  /*16330*/  LEA R17, R35, R0, 0x18 ;  /* 0x0000000023117211 */ /* 0x000fca00078ec0ff */
[----:B-----5:R-:W2:Y:S04]  /*16340*/  LDS R2, [R17+0x228d0] ;  /* 0x0228d00011027984 */ /* 0x020ea80000000800 */
[----:B--2---:R2:W-:Y:S01]  /*16350*/  STL [R1+0xc], R2 ;  /* 0x00000c0201007387 */ /* 0x0045e20000100800 */
[----:B------:R-:W-:Y:S06]  /*16360*/  BAR.ARV 0x4, 0x180 ;  /* 0x0106000000007b1d */ /* 0x000fec0000002000 */
[----:B------:R-:W-:Y:S05]  /*16370*/  BRA `(.L_x_1162) ;  /* 0x0000000000207947 */ /* 0x000fea0003800000 */
.L_x_1161:
[----:B------:R-:W3:Y:S01]  /*16380*/  @!P1 S2R R35, SR_CgaCtaId ;  /* 0x0000000000239919 */ /* 0x000ee20000008800 */
[----:B--2---:R-:W-:Y:S01]  /*16390*/  @!P1 MOV R0, 0x400 ;  /* 0x0000040000009802 */ /* 0x004fe20000000f00 */
[----:B------:R-:W-:Y:S03]  /*163a0*/  BAR.SYNC.DEFER_BLOCKING 0x4, 0x180 ;  /* 0x0106000000007b1d */ /* 0x000fe60000010000 */
[----:B---3--:R-:W-:-:S03]  /*163b0*/  @!P1 LEA R17, R35, R0, 0x18 ;  /* 0x0000000023119211 */ /* 0x008fc600078ec0ff */
[----:B-----5:R-:W2:Y:S04]  /*163c0*/  SHFL.IDX PT, R0, R2, RZ, 0x1f ;  /* 0x00001fff02007589 */ /* 0x020ea800000e0000 */
[----:B------:R3:W-:Y:S04]  /*163d0*/  @!P1 STS [R17+0x228d0], R2 ;  /* 0x0228d00211009388 */ /* 0x0007e80000000800 */
[----:B--2---:R3:W-:Y:S01]  /*163e0*/  STL [R1+0xc], R0 ;  /* 0x00000c0001007387 */ /* 0x0047e20000100800 */
[----:B------:R-:W-:Y:S06]  /*163f0*/  BAR.ARV 0x5, 0x180 ;  /* 0x0146000000007b1d */ /* 0x000fec0000002000 */
.L_x_1162:
[----:B---3--:R-:W3:Y:S01]  /*16400*/  LDL R0, [R1+0xc] ;  /* 0x00000c0001007983 */ /* 0x008ee20000100800 */
[----:B------:R-:W-:Y:S02]  /*16410*/  ULDC UR4, c[0x0][0xc38] ;  /* 0x00030e0000047ab9 */ /* 0x000fe40000000800 */
[----:B---3--:R-:W-:-:S13]  /*16420*/  ISETP.GE.AND P0, PT, R0, UR4, PT ;  /* 0x0000000400007c0c */ /* 0x008fda000bf06270 */
[----:B------:R-:W-:Y:S05]  /*16430*/  @!P0 BRA `(.L_x_1163) ;  /* 0xffffffbc00ac8947 */ /* 0x000fea000383ffff */
.L_x_1092:
[----:B------:R-:W3:Y:S01]  /*16440*/  LDL.LU R0, [R1+0x10] ;  /* 0x0000100001007983 */ /* 0x000ee20000300800 */
[----:B------:R-:W-:Y:S01]  /*16450*/  BSSY B0, `(.L_x_1164) ;  /* 0x000000b000007945 */ /* 0x000fe20003800000 */
[----:B0-----:R-:W0:Y:S01]  /*16460*/  S2R R5, SR_CgaCtaId ;  /* 0x0000000000057919 */ /* 0x001e220000008800 */
[----:B---3--:R-:W-:-:S05]  /*16470*/  VIADD R0, R0, 0x1 ;  /* 0x0000000100007836 */ /* 0x008fca0000000000 */
[----:B--2---:R-:W-:-:S04]  /*16480*/  LEA.HI R2, R0, R0, RZ, 0x1 ;  /* 0x0000000000027211 */ /* 0x004fc800078f08ff */
[----:B------:R-:W-:Y:S02]  /*16490*/  LOP3.LUT R3, R2, 0xfffffffe, RZ, 0xc0, !PT ;  /* 0xfffffffe02037812 */ /* 0x000fe400078ec0ff */
[----:B------:R-:W-:-:S03]  /*164a0*/  MOV R2, 0x400 ;  /* 0x0000040000027802 */ /* 0x000fc60000000f00 */
[----:B------:R-:W-:Y:S01]  /*164b0*/  IMAD.IADD R0, R0, 0x1, -R3 ;  /* 0x0000000100007824 */ /* 0x000fe200078e0a03 */
[----:B0-----:R-:W-:-:S04]  /*164c0*/  LEA R5, R5, R2, 0x18 ;  /* 0x0000000205057211 */ /* 0x001fc800078ec0ff */
[----:B------:R-:W-:-:S04]  /*164d0*/  SHF.L.U32 R0, R0, 0x1f, RZ ;  /* 0x0000001f00007819 */ /* 0x000fc800000006ff */
[----:B------:R-:W0:Y:S02]  /*164e0*/  SYNCS.PHASECHK.TRANS64.TRYWAIT P0, [R5+URZ+0x22820], R0 ;  /* 0x02282000050075a7 */ /* 0x000e24000800017f */
[----:B0-----:R-:W-:Y:S05]  /*164f0*/  @!P0 BRA `(.L_x_1165) ;  /* 0x0000002000e48947 */ /* 0x001fea0003800000 */
.L_x_1242:
[----:B------:R-:W-:Y:S05]  /*16500*/  BSYNC B0 ;  /* 0x0000000000007941 */ /* 0x000fea0003800000 */
.L_x_1164:
[----:B------:R-:W-:-:S03]  /*16510*/  UMOV UR4, 0xffffffff ;  /* 0xffffffff00047882 */ /* 0x000fc60000000000 */
[----:B------:R-:W-:Y:S05]  /*16520*/  BRA.DIV UR4, `(.L_x_1166) ;  /* 0x0000002204ec7947 */ /* 0x000fea000b800000 */
[----:B0-----:R-:W0:Y:S02]  /*16530*/  S2R R0, SR_TID.X ;  /* 0x0000000000007919 */ /* 0x001e240000002100 */
[----:B0-----:R-:W-:-:S04]  /*16540*/  SHF.R.U32.HI R0, RZ, 0x5, R0 ;  /* 0x00000005ff007819 */ /* 0x001fc80000011600 */
[----:B------:R-:W-:-:S05]  /*16550*/  LOP3.LUT R0, R0, 0x3, RZ, 0xc0, !PT ;  /* 0x0000000300007812 */ /* 0x000fca00078ec0ff */
[----:B------:R0:W2:Y:S02]  /*16560*/  SHFL.IDX PT, R14, R0, RZ, 0x1f ;  /* 0x00001fff000e7589 */ /* 0x0000a400000e0000 */
.L_x_1245:
[----:B--2---:R-:W-:Y:S01]  /*16570*/  ISETP.NE.AND P0, PT, R14, RZ, PT ;  /* 0x000000ff0e00720c */ /* 0x004fe20003f05270 */
[----:B------:R-:W-:-:S12]  /*16580*/  BSSY B0, `(.L_x_1167) ;  /* 0x000002c000007945 */ /* 0x000fd80003800000 */
[----:B------:R-:W-:Y:S05]  /*16590*/  @P0 BRA `(.L_x_1168) ;  /* 0x0000000000a80947 */ /* 0x000fea0003800000 */
[----:B------:R-:W-:-:S03]  /*165a0*/  UMOV UR4, 0xffffffff ;  /* 0xffffffff00047882 */ /* 0x000fc60000000000 */
[----:B------:R-:W-:Y:S05]  /*165b0*/  BRA.DIV UR4, `(.L_x_1169) ;  /* 0x0000002204fc7947 */ /* 0x000fea000b800000 */
[----:B------:R-:W-:-:S13]  /*165c0*/  ELECT P6, URZ, PT ;  /* 0x00000000003f782f */ /* 0x000fda00038c0000 */
.L_x_1248:
[----:B------:R-:W-:Y:S05]  /*165d0*/  @!P6 BRA `(.L_x_1168) ;  /* 0x000000000098e947 */ /* 0x000fea0003800000 */
[----:B------:R-:W-:-:S06]  /*165e0*/  ULOP3.LUT UR4, UR43, 0x2, URZ, 0xfc, !UPT ;  /* 0x000000022b047892 */ /* 0x000fcc000f8efc3f */
[----:B0-----:R-:W-:-:S05]  /*165f0*/  IMAD.U32 R0, RZ, RZ, UR4 ;  /* 0x00000004ff007e24 */ /* 0x001fca000f8e00ff */
[----:B------:R-:W-:-:S13]  /*16600*/  ISETP.NE.AND P0, PT, R0, 0x3, PT ;  /* 0x000000030000780c */ /* 0x000fda0003f05270 */
[----:B------:R-:W-:Y:S05]  /*16610*/  @!P0 BRA `(.L_x_1170) ;  /* 0x0000000000048947 */ /* 0x000fea0003800000 */
[----:B------:R-:W-:Y:S01]  /*16620*/  BPT.TRAP 0x1 ;  /* 0x000000040000795c */ /* 0x000fe20000300000 */
.L_x_1170:
[----:B------:R-:W-:Y:S01]  /*16630*/  IMAD R3, R19, 0x8, R5 ;  /* 0x0000000813037824 */ /* 0x000fe200078e0205 */
[----:B------:R-:W-:Y:S01]  /*16640*/  SHF.L.U32 R2, R23, 0x1f, RZ ;  /* 0x0000001f17027819 */ /* 0x000fe200000006ff */
[----:B------:R-:W-:-:S03]  /*16650*/  VIADD R19, R19, 0x1 ;  /* 0x0000000113137836 */ /* 0x000fc60000000000 */
[----:B------:R-:W0:Y:S02]  /*16660*/  SYNCS.PHASECHK.TRANS64.TRYWAIT P1, [R3+URZ+0x22840], R2 ;  /* 0x02284002030075a7 */ /* 0x000e24000802017f */
[----:B------:R-:W-:-:S04]  /*16670*/  ISETP.NE.AND P2, PT, R19, 0x2, PT ;  /* 0x000000021300780c */ /* 0x000fc80003f45270 */
[----:B------:R-:W-:Y:S01]  /*16680*/  SEL R0, RZ, 0x1, P2 ;  /* 0x00000001ff007807 */ /* 0x000fe20001000000 */
[----:B0-----:R-:W-:Y:S08]  /*16690*/  @!P1 BRA `(.L_x_1171) ;  /* 0x0000002000e49947 */ /* 0x001ff00003800000 */
.L_x_1249:
[----:B------:R-:W-:Y:S02]  /*166a0*/  SEL R19, R19, RZ, P2 ;  /* 0x000000ff13137207 */ /* 0x000fe40001000000 */
[----:B------:R-:W-:Y:S01]  /*166b0*/  LOP3.LUT R0, R23, R0, RZ, 0x3c, !PT ;  /* 0x0000000017007212 */ /* 0x000fe200078e3cff */
[----:B------:R-:W-:Y:S06]  /*166c0*/  @!P0 BRA `(.L_x_1172) ;  /* 0x0000000000048947 */ /* 0x000fec0003800000 */
[----:B------:R-:W-:Y:S01]  /*166d0*/  BPT.TRAP 0x1 ;  /* 0x000000040000795c */ /* 0x000fe20000300000 */
.L_x_1172:
[----:B------:R-:W-:Y:S01]  /*166e0*/  IMAD R19, R19, 0x8, R5 ;  /* 0x0000000813137824 */ /* 0x000fe200078e0205 */
[----:B------:R-:W-:-:S04]  /*166f0*/  SHF.L.U32 R0, R0, 0x1f, RZ ;  /* 0x0000001f00007819 */ /* 0x000fc800000006ff */
[----:B------:R-:W2:Y:S02]  /*16700*/  SYNCS.PHASECHK.TRANS64.TRYWAIT P1, [R19+URZ+0x22840], R0 ;  /* 0x02284000130075a7 */ /* 0x000ea4000802017f */
[----:B--2---:R-:W-:Y:S05]  /*16710*/  @!P1 BRA `(.L_x_1173) ;  /* 0x0000002000d89947 */ /* 0x004fea0003800000 */
.L_x_1250:
[----:B------:R-:W-:Y:S05]  /*16720*/  @!P0 BRA `(.L_x_1174) ;  /* 0x0000000000048947 */ /* 0x000fea0003800000 */
[----:B------:R-:W-:Y:S01]  /*16730*/  BPT.TRAP 0x1 ;  /* 0x000000040000795c */ /* 0x000fe20000300000 */
.L_x_1174:
[----:B------:R-:W3:Y:S02]  /*16740*/  SYNCS.PHASECHK.TRANS64.TRYWAIT P1, [R3+URZ+0x22860], R2 ;  /* 0x02286002030075a7 */ /* 0x000ee4000802017f */
[----:B---3--:R-:W-:Y:S05]  /*16750*/  @!P1 BRA `(.L_x_1175) ;  /* 0x0000002000dc9947 */ /* 0x008fea0003800000 */
.L_x_1251:
[----:B------:R-:W-:Y:S05]  /*16760*/  @!P0 BRA `(.L_x_1176) ;  /* 0x0000000000048947 */ /* 0x000fea0003800000 */
[----:B------:R-:W-:Y:S01]  /*16770*/  BPT.TRAP 0x1 ;  /* 0x000000040000795c */ /* 0x000fe20000300000 */
.L_x_1176:
[----:B------:R-:W4:Y:S02]  /*16780*/  SYNCS.PHASECHK.TRANS64.TRYWAIT P1, [R19+URZ+0x22860], R0 ;  /* 0x02286000130075a7 */ /* 0x000f24000802017f */
[----:B----4-:R-:W-:Y:S05]  /*16790*/  @!P1 BRA `(.L_x_1177) ;  /* 0x0000002000e09947 */ /* 0x010fea0003800000 */
.L_x_1252:
[----:B------:R-:W-:Y:S05]  /*167a0*/  @!P0 BRA `(.L_x_1178) ;  /* 0x0000000000048947 */ /* 0x000fea0003800000 */
[----:B------:R-:W-:Y:S01]  /*167b0*/  BPT.TRAP 0x1 ;  /* 0x000000040000795c */ /* 0x000fe20000300000 */
.L_x_1178:
[----:B------:R-:W5:Y:S02]  /*167c0*/  SYNCS.PHASECHK.TRANS64.TRYWAIT P1, [R3+URZ+0x22880], R2 ;  /* 0x02288002030075a7 */ /* 0x000f64000802017f */
[----:B-----5:R-:W-:Y:S05]  /*167d0*/  @!P1 BRA `(.L_x_1179) ;  /* 0x0000002000e49947 */ /* 0x020fea0003800000 */
.L_x_1253:
[----:B------:R-:W-:Y:S05]  /*167e0*/  @!P0 BRA `(.L_x_1180) ;  /* 0x0000000000048947 */ /* 0x000fea0003800000 */
[----:B------:R-:W-:Y:S01]  /*167f0*/  BPT.TRAP 0x1 ;  /* 0x000000040000795c */ /* 0x000fe20000300000 */
.L_x_1180:
[----:B------:R0:W0:Y:S02]  /*16800*/  SYNCS.PHASECHK.TRANS64.TRYWAIT P0, [R19+URZ+0x22880], R0 ;  /* 0x02288000130075a7 */ /* 0x000024000800017f */
[----:B0-----:R-:W-:Y:S05]  /*16810*/  @!P0 NANOSLEEP.SYNCS 0x989680 ;  /* 0x009896800000895d */ /* 0x001fea0003900000 */
[----:B------:R-:W0:Y:S02]  /*16820*/  @!P0 SYNCS.PHASECHK.TRANS64 P0, [R19+URZ+0x22880], R0 ;  /* 0x02288000130085a7 */ /* 0x000e24000800007f */
[----:B0-----:R-:W-:Y:S05]  /*16830*/  @!P0 BRA `(.L_x_1180) ;  /* 0xfffffffc00f08947 */ /* 0x001fea000383ffff */
.L_x_1168:
[----:B------:R-:W-:Y:S05]  /*16840*/  BSYNC B0 ;  /* 0x0000000000007941 */ /* 0x000fea0003800000 */
.L_x_1167:
[----:B------:R-:W-:Y:S05]  /*16850*/  EXIT ;  /* 0x000000000000794d */ /* 0x000fea0003800000 */
.L_x_997:
[----:B0-----:R-:W-:-:S04]  /*16860*/  IMAD.U32 R3, RZ, RZ, UR38 ;  /* 0x00000026ff037e24 */ /* 0x001fc8000f8e00ff */
[----:B------:R0:W1:Y:S03]  /*16870*/  SYNCS.PHASECHK.TRANS64.TRYWAIT P1, [R3+URZ+0x22800], R2 ;  /* 0x02280002030075a7 */ /* 0x000066000802017f */
[----:B-1----:R-:W-:Y:S05]  /*16880*/  @!P1 NANOSLEEP.SYNCS 0x989680 ;  /* 0x009896800000995d */ /* 0x002fea0003900000 */
[----:B------:R-:W1:Y:S02]  /*16890*/  @!P1 SYNCS.PHASECHK.TRANS64 P1, [R3+URZ+0x22800], R2 ;  /* 0x02280002030095a7 */ /* 0x000e64000802007f */
[----:B-1----:R-:W-:Y:S05]  /*168a0*/  @!P1 BRA `(.L_x_997) ;  /* 0xfffffffc00ec9947 */ /* 0x002fea000383ffff */
[----:B------:R-:W-:Y:S05]  /*168b0*/  BRA `(.L_x_1181) ;  /* 0xfffffeb000e07947 */ /* 0x000fea000383ffff */
.L_x_1001:
[----:B-1----:R1:W2:Y:S02]  /*168c0*/  SYNCS.PHASECHK.TRANS64.TRYWAIT P1, [R7+URZ+0x22830], R2 ;  /* 0x02283002070075a7 */ /* 0x0022a4000802017f */
[----:B--2---:R-:W-:Y:S05]  /*168d0*/  @!P1 NANOSLEEP.SYNCS 0x989680 ;  /* 0x009896800000995d */ /* 0x004fea0003900000 */
[----:B------:R-:W2:Y:S02]  /*168e0*/  @!P1 SYNCS.PHASECHK.TRANS64 P1, [R7+URZ+0x22830], R2 ;  /* 0x02283002070095a7 */ /* 0x000ea4000802007f */
[----:B--2---:R-:W-:Y:S05]  /*168f0*/  @!P1 BRA `(.L_x_1001) ;  /* 0xfffffffc00f09947 */ /* 0x004fea000383ffff */
[----:B------:R-:W-:Y:S05]  /*16900*/  BRA `(.L_x_1000) ;  /* 0xfffffeb000fc7947 */ /* 0x000fea000383ffff */
.L_x_1018:
[----:B-1----:R-:W-:-:S04]  /*16910*/  IMAD.U32 R5, RZ, RZ, UR6 ;  /* 0x00000006ff057e24 */ /* 0x002fc8000f8e00ff */
[----:B------:R1:W2:Y:S03]  /*16920*/  SYNCS.PHASECHK.TRANS64.TRYWAIT P1, [R5+URZ+0x22830], R4 ;  /* 0x02283004050075a7 */ /* 0x0002a6000802017f */
[----:B--2---:R-:W-:Y:S05]  /*16930*/  @!P1 NANOSLEEP.SYNCS 0x989680 ;  /* 0x009896800000995d */ /* 0x004fea0003900000 */
[----:B------:R-:W2:Y:S02]  /*16940*/  @!P1 SYNCS.PHASECHK.TRANS64 P1, [R5+URZ+0x22830], R4 ;  /* 0x02283004050095a7 */ /* 0x000ea4000802007f */
[----:B--2---:R-:W-:Y:S05]  /*16950*/  @!P1 BRA `(.L_x_1018) ;  /* 0xfffffffc00ec9947 */ /* 0x004fea000383ffff */
[----:B------:R-:W-:Y:S05]  /*16960*/  BRA `(.L_x_1015) ;  /* 0xfffffeec009c7947 */ /* 0x000fea000383ffff */
.L_x_1022:
[----:B-1----:R-:W-:-:S04]  /*16970*/  IMAD.U32 R5, RZ, RZ, UR6 ;  /* 0x00000006ff057e24 */ /* 0x002fc8000f8e00ff */
[----:B------:R1:W2:Y:S03]  /*16980*/  SYNCS.PHASECHK.TRANS64.TRYWAIT P1, [R5+URZ+0x22850], R4 ;  /* 0x02285004050075a7 */ /* 0x0002a6000802017f */
[----:B--2---:R-:W-:Y:S05]  /*16990*/  @!P1 NANOSLEEP.SYNCS 0x989680 ;  /* 0x009896800000995d */ /* 0x004fea0003900000 */
[----:B------:R-:W2:Y:S02]  /*169a0*/  @!P1 SYNCS.PHASECHK.TRANS64 P1, [R5+URZ+0x22850], R4 ;  /* 0x02285004050095a7 */ /* 0x000ea4000802007f */
[----:B--2---:R-:W-:Y:S05]  /*169b0*/  @!P1 BRA `(.L_x_1022) ;  /* 0xfffffffc00ec9947 */ /* 0x004fea000383ffff */
[----:B------:R-:W-:Y:S05]  /*169c0*/  BRA `(.L_x_1019) ;  /* 0xfffffef000487947 */ /* 0x000fea000383ffff */
.L_x_1041:
[----:B-1----:R-:W-:-:S04]  /*169d0*/  IMAD.U32 R5, RZ, RZ, UR6 ;  /* 0x00000006ff057e24 */ /* 0x002fc8000f8e00ff */
[----:B------:R1:W2:Y:S03]  /*169e0*/  SYNCS.PHASECHK.TRANS64.TRYWAIT P1, [R5+URZ+0x22830], R4 ;  /* 0x02283004050075a7 */ /* 0x0002a6000802017f */
[----:B--2---:R-:W-:Y:S05]  /*169f0*/  @!P1 NANOSLEEP.SYNCS 0x989680 ;  /* 0x009896800000995d */ /* 0x004fea0003900000 */
[----:B------:R-:W2:Y:S02]  /*16a00*/  @!P1 SYNCS.PHASECHK.TRANS64 P1, [R5+URZ+0x22830], R4 ;  /* 0x02283004050095a7 */ /* 0x000ea4000802007f */
[----:B--2---:R-:W-:Y:S05]  /*16a10*/  @!P1 BRA `(.L_x_1041) ;  /* 0xfffffffc00ec9947 */ /* 0x004fea000383ffff */
[----:B------:R-:W-:Y:S05]  /*16a20*/  BRA `(.L_x_1038) ;  /* 0xffffff2400f07947 */ /* 0x000fea000383ffff */
.L_x_1045:
[----:B-1----:R-:W-:-:S04]  /*16a30*/  IMAD.U32 R5, RZ, RZ, UR6 ;  /* 0x00000006ff057e24 */ /* 0x002fc8000f8e00ff */
[----:B------:R1:W2:Y:S03]  /*16a40*/  SYNCS.PHASECHK.TRANS64.TRYWAIT P1, [R5+URZ+0x22850], R4 ;  /* 0x02285004050075a7 */ /* 0x0002a6000802017f */
[----:B--2---:R-:W-:Y:S05]  /*16a50*/  @!P1 NANOSLEEP.SYNCS 0x989680 ;  /* 0x009896800000995d */ /* 0x004fea0003900000 */
[----:B------:R-:W2:Y:S02]  /*16a60*/  @!P1 SYNCS.PHASECHK.TRANS64 P1, [R5+URZ+0x22850], R4 ;  /* 0x02285004050095a7 */ /* 0x000ea4000802007f */
[----:B--2---:R-:W-:Y:S05]  /*16a70*/  @!P1 BRA `(.L_x_1045) ;  /* 0xfffffffc00ec9947 */ /* 0x004fea000383ffff */
[----:B------:R-:W-:Y:S05]  /*16a80*/  BRA `(.L_x_1042) ;  /* 0xffffff28009c7947 */ /* 0x000fea000383ffff */
.L_x_1053:
[----:B-1----:R-:W-:-:S04]  /*16a90*/  IMAD.U32 R5, RZ, RZ, UR6 ;  /* 0x00000006ff057e24 */ /* 0x002fc8000f8e00ff */
[----:B------:R1:W2:Y:S03]  /*16aa0*/  SYNCS.PHASECHK.TRANS64.TRYWAIT P1, [R5+URZ+0x22830], R4 ;  /* 0x02283004050075a7 */ /* 0x0002a6000802017f */
[----:B--2---:R-:W-:Y:S05]  /*16ab0*/  @!P1 NANOSLEEP.SYNCS 0x989680 ;  /* 0x009896800000995d */ /* 0x004fea0003900000 */
[----:B------:R-:W2:Y:S02]  /*16ac0*/  @!P1 SYNCS.PHASECHK.TRANS64 P1, [R5+URZ+0x22830], R4 ;  /* 0x02283004050095a7 */ /* 0x000ea4000802007f */
[----:B--2---:R-:W-:Y:S05]  /*16ad0*/  @!P1 BRA `(.L_x_1053) ;  /* 0xfffffffc00ec9947 */ /* 0x004fea000383ffff */
[----:B------:R-:W-:Y:S05]  /*16ae0*/  BRA `(.L_x_1050) ;  /* 0xffffff4c007c7947 */ /* 0x000fea000383ffff */
.L_x_1057:
[----:B-1----:R-:W-:-:S04]  /*16af0*/  IMAD.U32 R5, RZ, RZ, UR6 ;  /* 0x00000006ff057e24 */ /* 0x002fc8000f8e00ff */
[----:B------:R1:W2:Y:S03]  /*16b00*/  SYNCS.PHASECHK.TRANS64.TRYWAIT P1, [R5+URZ+0x22850], R4 ;  /* 0x02285004050075a7 */ /* 0x0002a6000802017f */
[----:B--2---:R-:W-:Y:S05]  /*16b10*/  @!P1 NANOSLEEP.SYNCS 0x989680 ;  /* 0x009896800000995d */ /* 0x004fea0003900000 */
[----:B------:R-:W2:Y:S02]  /*16b20*/  @!P1 SYNCS.PHASECHK.TRANS64 P1, [R5+URZ+0x22850], R4 ;  /* 0x02285004050095a7 */ /* 0x000ea4000802007f */
[----:B--2---:R-:W-:Y:S05]  /*16b30*/  @!P1 BRA `(.L_x_1057) ;  /* 0xfffffffc00ec9947 */ /* 0x004fea000383ffff */
[----:B------:R-:W-:Y:S05]  /*16b40*/  BRA `(.L_x_1054) ;  /* 0xffffff50001c7947 */ /* 0x000fea000383ffff */
.L_x_1072:
[----:B-1----:R-:W-:-:S04]  /*16b50*/  IMAD.U32 R7, RZ, RZ, UR5 ;  /* 0x00000005ff077e24 */ /* 0x002fc8000f8e00ff */
[----:B------:R1:W2:Y:S03]  /*16b60*/  SYNCS.PHASECHK.TRANS64.TRYWAIT P1, [R7+URZ+0x22850], R0 ;  /* 0x02285000070075a7 */ /* 0x0002a6000802017f */
[----:B--2---:R-:W-:Y:S05]  /*16b70*/  @!P1 NANOSLEEP.SYNCS 0x989680 ;  /* 0x009896800000995d */ /* 0x004fea0003900000 */
[----:B------:R-:W2:Y:S02]  /*16b80*/  @!P1 SYNCS.PHASECHK.TRANS64 P1, [R7+URZ+0x22850], R0 ;  /* 0x02285000070095a7 */ /* 0x000ea4000802007f */
[----:B--2---:R-:W-:Y:S05]  /*16b90*/  @!P1 BRA `(.L_x_1072) ;  /* 0xfffffffc00ec9947 */ /* 0x004fea000383ffff */
[----:B------:R-:W-:Y:S05]  /*16ba0*/  BRA `(.L_x_1071) ;  /* 0xffffff8400007947 */ /* 0x000fea000383ffff */
.L_x_1112:
[----:B------:R-:W2:Y:S01]  /*16bb0*/  S2R R18, SR_TID.X ;  /* 0x0000000000127919 */ /* 0x000ea20000002100 */
[----:B------:R-:W-:Y:S02]  /*16bc0*/  IMAD.MOV.U32 R12, RZ, RZ, RZ ;  /* 0x000000ffff0c7224 */ /* 0x000fe400078e00ff */
[----:B------:R-:W-:Y:S02]  /*16bd0*/  IMAD.MOV.U32 R11, RZ, RZ, 0x1f ;  /* 0x0000001fff0b7424 */ /* 0x000fe400078e00ff */
[----:B------:R-:W-:Y:S01]  /*16be0*/  IMAD.MOV.U32 R15, RZ, RZ, -0x1 ;  /* 0xffffffffff0f7424 */ /* 0x000fe200078e00ff */
[----:B--2---:R-:W-:-:S04]  /*16bf0*/  SHF.R.U32.HI R18, RZ, 0x5, R18 ;  /* 0x00000005ff127819 */ /* 0x004fc80000011612 */
[----:B------:R-:W-:-:S05]  /*16c00*/  LOP3.LUT R18, R18, 0x3, RZ, 0xc0, !PT ;  /* 0x0000000312127812 */ /* 0x000fca00078ec0ff */
[----:B------:R-:W-:-:S07]  /*16c10*/  IMAD.MOV.U32 R13, RZ, RZ, R18 ;  /* 0x000000ffff0d7224 */ /* 0x000fce00078e0012 */
[----:B01---5:R-:W-:Y:S05]  /*16c20*/  WARPSYNC.COLLECTIVE R15, `(.L_x_1182) ;  /* 0x000000000f087348 */ /* 0x023fea0003c00000 */
[----:B------:R2:W3:Y:S02]  /*16c30*/  SHFL.IDX P6, R14, R13, R12, R11 ;  /* 0x0000000c0d0e7389 */ /* 0x0004e400000c000b */
[----:B0123-5:R-:W-:Y:S01]  /*16c40*/  ENDCOLLECTIVE ;  /* 0x000000000000791b */ /* 0x02ffe20003800000 */
.L_x_1182:
[----:B------:R-:W-:Y:S05]  /*16c50*/  BRA `(.L_x_1183) ;  /* 0xffffffc400847947 */ /* 0x000fea000383ffff */
.L_x_1115:
[----:B0-----:R0:W1:Y:S02]  /*16c60*/  SYNCS.PHASECHK.TRANS64.TRYWAIT P0, [R0+URZ+0x22880], R21 ;  /* 0x02288015000075a7 */ /* 0x001064000800017f */
[----:B-1----:R-:W-:Y:S05]  /*16c70*/  @!P0 NANOSLEEP.SYNCS 0x989680 ;  /* 0x009896800000895d */ /* 0x002fea0003900000 */
[----:B------:R-:W1:Y:S02]  /*16c80*/  @!P0 SYNCS.PHASECHK.TRANS64 P0, [R0+URZ+0x22880], R21 ;  /* 0x02288015000085a7 */ /* 0x000e64000800007f */
[----:B-1----:R-:W-:Y:S05]  /*16c90*/  @!P0 BRA `(.L_x_1115) ;  /* 0xfffffffc00f08947 */ /* 0x002fea000383ffff */
[----:B------:R-:W-:Y:S05]  /*16ca0*/  BRA `(.L_x_1184) ;  /* 0xffffffc800287947 */ /* 0x000fea000383ffff */
.L_x_1116:
[----:B------:R-:W-:Y:S01]  /*16cb0*/  BSSY B0, `(.L_x_1185) ;  /* 0x0000008000007945 */ /* 0x000fe20003800000 */
[----:B------:R-:W-:Y:S02]  /*16cc0*/  IMAD.MOV.U32 R13, RZ, RZ, R9 ;  /* 0x000000ffff0d7224 */ /* 0x000fe400078e0009 */
[----:B------:R-:W-:Y:S02]  /*16cd0*/  IMAD.MOV.U32 R12, RZ, RZ, RZ ;  /* 0x000000ffff0c7224 */ /* 0x000fe400078e00ff */
[----:B------:R-:W-:Y:S02]  /*16ce0*/  IMAD.MOV.U32 R11, RZ, RZ, 0x1c1f ;  /* 0x00001c1fff0b7424 */ /* 0x000fe400078e00ff */
[----:B------:R-:W-:-:S07]  /*16cf0*/  IMAD.MOV.U32 R15, RZ, RZ, -0x1 ;  /* 0xffffffffff0f7424 */ /* 0x000fce00078e00ff */
[----:B0-----:R-:W-:Y:S05]  /*16d00*/  WARPSYNC.COLLECTIVE R15, `(.L_x_1186) ;  /* 0x000000000f087348 */ /* 0x001fea0003c00000 */
[----:B------:R1:W2:Y:S02]  /*16d10*/  SHFL.IDX P6, R14, R13, R12, R11 ;  /* 0x0000000c0d0e7389 */ /* 0x0002a400000c000b */
[----:B012---:R-:W-:Y:S01]  /*16d20*/  ENDCOLLECTIVE ;  /* 0x000000000000791b */ /* 0x007fe20003800000 */
.L_x_1186:
[----:B------:R-:W-:Y:S05]  /*16d30*/  BSYNC B0 ;  /* 0x0000000000007941 */ /* 0x000fea0003800000 */
.L_x_1185:
[----:B------:R-:W-:Y:S01]  /*16d40*/  IMAD.MOV.U32 R13, RZ, RZ, R10 ;  /* 0x000000ffff0d7224 */ /* 0x000fe200078e000a */
[----:B------:R-:W-:Y:S01]  /*16d50*/  LOP3.LUT P2, RZ, R16, 0x2, RZ, 0xc0, !PT ;  /* 0x0000000210ff7812 */ /* 0x000fe2000784c0ff */
[----:B------:R-:W-:Y:S01]  /*16d60*/  IMAD.MOV.U32 R12, RZ, RZ, RZ ;  /* 0x000000ffff0c7224 */ /* 0x000fe200078e00ff */
[----:B------:R-:W-:Y:S01]  /*16d70*/  IADD3 R6, R17, R6, R29 ;  /* 0x0000000611067210 */ /* 0x000fe20007ffe01d */
[----:B------:R-:W-:Y:S01]  /*16d80*/  IMAD.MOV.U32 R11, RZ, RZ, 0x1c1f ;  /* 0x00001c1fff0b7424 */ /* 0x000fe200078e00ff */
[C---:B------:R-:W-:Y:S01]  /*16d90*/  ISETP.GE.AND P3, PT, R8.reuse, 0x21, PT ;  /* 0x000000210800780c */ /* 0x040fe20003f66270 */
[----:B------:R-:W-:Y:S01]  /*16da0*/  IMAD.MOV.U32 R15, RZ, RZ, -0x1 ;  /* 0xffffffffff0f7424 */ /* 0x000fe200078e00ff */
[----:B------:R-:W-:Y:S01]  /*16db0*/  ISETP.GE.AND P5, PT, R8, 0x61, PT ;  /* 0x000000610800780c */ /* 0x000fe20003fa6270 */
[----:B------:R-:W-:Y:S02]  /*16dc0*/  IMAD.MOV.U32 R3, RZ, RZ, R14 ;  /* 0x000000ffff037224 */ /* 0x000fe400078e000e */
[----:B------:R-:W-:-:S10]  /*16dd0*/  IMAD.IADD R7, R30, 0x1, R6 ;  /* 0x000000011e077824 */ /* 0x000fd400078e0206 */
[----:B------:R-:W-:Y:S05]  /*16de0*/  WARPSYNC.COLLECTIVE R15, `(.L_x_1187) ;  /* 0x000000000f087348 */ /* 0x000fea0003c00000 */
[----:B------:R0:W1:Y:S02]  /*16df0*/  SHFL.IDX P6, R14, R13, R12, R11 ;  /* 0x0000000c0d0e7389 */ /* 0x00006400000c000b */
[----:B01----:R-:W-:Y:S01]  /*16e00*/  ENDCOLLECTIVE ;  /* 0x000000000000791b */ /* 0x003fe20003800000 */
.L_x_1187:
[----:B------:R-:W-:Y:S02]  /*16e10*/  IMAD.MOV.U32 R13, RZ, RZ, R9 ;  /* 0x000000ffff0d7224 */ /* 0x000fe400078e0009 */
[----:B------:R-:W-:Y:S02]  /*16e20*/  IMAD.MOV.U32 R12, RZ, RZ, 0x1 ;  /* 0x00000001ff0c7424 */ /* 0x000fe400078e00ff */
[----:B------:R-:W-:-:S07]  /*16e30*/  IMAD.MOV.U32 R2, RZ, RZ, R14 ;  /* 0x000000ffff027224 */ /* 0x000fce00078e000e */
[----:B------:R-:W-:Y:S05]  /*16e40*/  WARPSYNC.COLLECTIVE R15, `(.L_x_1188) ;  /* 0x000000000f087348 */ /* 0x000fea0003c00000 */
[----:B------:R0:W1:Y:S02]  /*16e50*/  SHFL.IDX P6, R14, R13, R12, R11 ;  /* 0x0000000c0d0e7389 */ /* 0x00006400000c000b */
[----:B01----:R-:W-:Y:S01]  /*16e60*/  ENDCOLLECTIVE ;  /* 0x000000000000791b */ /* 0x003fe20003800000 */
.L_x_1188:
        /* <DEDUP_REMOVED lines=14> */
.L_x_1189:
[----:B------:R-:W-:Y:S02]  /*16f50*/  IMAD.MOV.U32 R13, RZ, RZ, R9 ;  /* 0x000000ffff0d7224 */ /* 0x000fe400078e0009 */
[----:B------:R-:W-:Y:S02]  /*16f60*/  IMAD.MOV.U32 R12, RZ, RZ, 0x2 ;  /* 0x00000002ff0c7424 */ /* 0x000fe400078e00ff */
[----:B------:R-:W-:-:S07]  /*16f70*/  IMAD.MOV.U32 R2, RZ, RZ, R14 ;  /* 0x000000ffff027224 */ /* 0x000fce00078e000e */
[----:B------:R-:W-:Y:S05]  /*16f80*/  WARPSYNC.COLLECTIVE R15, `(.L_x_1190) ;  /* 0x000000000f087348 */ /* 0x000fea0003c00000 */
[----:B------:R0:W1:Y:S02]  /*16f90*/  SHFL.IDX P6, R14, R13, R12, R11 ;  /* 0x0000000c0d0e7389 */ /* 0x00006400000c000b */
[----:B01----:R-:W-:Y:S01]  /*16fa0*/  ENDCOLLECTIVE ;  /* 0x000000000000791b */ /* 0x003fe20003800000 */
.L_x_1190:
        /* <DEDUP_REMOVED lines=14> */
.L_x_1191:
[----:B------:R-:W-:Y:S02]  /*17090*/  IMAD.MOV.U32 R13, RZ, RZ, R9 ;  /* 0x000000ffff0d7224 */ /* 0x000fe400078e0009 */
[----:B------:R-:W-:Y:S02]  /*170a0*/  IMAD.MOV.U32 R12, RZ, RZ, 0x3 ;  /* 0x00000003ff0c7424 */ /* 0x000fe400078e00ff */
[----:B------:R-:W-:-:S07]  /*170b0*/  IMAD.MOV.U32 R2, RZ, RZ, R14 ;  /* 0x000000ffff027224 */ /* 0x000fce00078e000e */
[----:B------:R-:W-:Y:S05]  /*170c0*/  WARPSYNC.COLLECTIVE R15, `(.L_x_1192) ;  /* 0x000000000f087348 */ /* 0x000fea0003c00000 */
[----:B------:R0:W1:Y:S02]  /*170d0*/  SHFL.IDX P6, R14, R13, R12, R11 ;  /* 0x0000000c0d0e7389 */ /* 0x00006400000c000b */
[----:B01----:R-:W-:Y:S01]  /*170e0*/  ENDCOLLECTIVE ;  /* 0x000000000000791b */ /* 0x003fe20003800000 */
.L_x_1192:
        /* <DEDUP_REMOVED lines=14> */
.L_x_1193:
[----:B------:R-:W-:Y:S01]  /*171d0*/  @!PT LDS RZ, [RZ] ;  /* 0x00000000fffff984 */ /* 0x000fe20000000800 */
[----:B------:R-:W-:Y:S01]  /*171e0*/  @!PT LDS RZ, [RZ] ;  /* 0x00000000fffff984 */ /* 0x000fe20000000800 */
[----:B------:R-:W-:Y:S01]  /*171f0*/  @!PT LDS RZ, [RZ] ;  /* 0x00000000fffff984 */ /* 0x000fe20000000800 */
[----:B------:R0:W-:Y:S02]  /*17200*/  LDGSTS.E.BYPASS.LTC128B.128 [R7+0xa400], desc[UR48][R2.64+0x40], !P0 ;  /* 0x0a40004002077fae */ /* 0x0001e4000c101d70 */
[----:B0-----:R-:W-:Y:S01]  /*17210*/  IMAD.MOV.U32 R2, RZ, RZ, R14 ;  /* 0x000000ffff027224 */ /* 0x001fe200078e000e */
[----:B------:R-:W-:Y:S06]  /*17220*/  BRA `(.L_x_1194) ;  /* 0xffffffc400bc7947 */ /* 0x000fec000383ffff */
.L_x_1121:
[----:B---3--:R3:W4:Y:S02]  /*17230*/  SYNCS.PHASECHK.TRANS64.TRYWAIT P0, [R0+URZ+0x22840], R21 ;  /* 0x02284015000075a7 */ /* 0x008724000800017f */
[----:B----4-:R-:W-:Y:S05]  /*17240*/  @!P0 NANOSLEEP.SYNCS 0x989680 ;  /* 0x009896800000895d */ /* 0x010fea0003900000 */
[----:B------:R-:W4:Y:S02]  /*17250*/  @!P0 SYNCS.PHASECHK.TRANS64 P0, [R0+URZ+0x22840], R21 ;  /* 0x02284015000085a7 */ /* 0x000f24000800007f */
[----:B----4-:R-:W-:Y:S05]  /*17260*/  @!P0 BRA `(.L_x_1121) ;  /* 0xfffffffc00f08947 */ /* 0x010fea000383ffff */
[----:B------:R-:W-:Y:S05]  /*17270*/  BRA `(.L_x_1195) ;  /* 0xffffffc8001c7947 */ /* 0x000fea000383ffff */
.L_x_1122:
        /* <DEDUP_REMOVED lines=8> */
.L_x_1197:
[----:B------:R-:W-:Y:S05]  /*17300*/  BSYNC B0 ;  /* 0x0000000000007941 */ /* 0x000fea0003800000 */
.L_x_1196:
[----:B------:R-:W-:Y:S01]  /*17310*/  IMAD.MOV.U32 R13, RZ, RZ, R4 ;  /* 0x000000ffff0d7224 */ /* 0x000fe200078e0004 */
[----:B------:R-:W-:Y:S01]  /*17320*/  LOP3.LUT R16, R16, 0xf7ffffff, RZ, 0xc0, !PT ;  /* 0xf7ffffff10107812 */ /* 0x000fe200078ec0ff */
[----:B------:R-:W-:Y:S02]  /*17330*/  IMAD.MOV.U32 R12, RZ, RZ, RZ ;  /* 0x000000ffff0c7224 */ /* 0x000fe400078e00ff */
[----:B------:R-:W-:Y:S01]  /*17340*/  IMAD.MOV.U32 R11, RZ, RZ, 0x1c1f ;  /* 0x00001c1fff0b7424 */ /* 0x000fe200078e00ff */
[----:B------:R-:W-:Y:S01]  /*17350*/  @P5 LOP3.LUT R16, R16, 0x8000000, RZ, 0xfc, !PT ;  /* 0x0800000010105812 */ /* 0x000fe200078efcff */
[----:B------:R-:W-:Y:S02]  /*17360*/  IMAD.MOV.U32 R15, RZ, RZ, -0x1 ;  /* 0xffffffffff0f7424 */ /* 0x000fe400078e00ff */
[----:B------:R-:W-:Y:S01]  /*17370*/  IMAD.MOV.U32 R2, RZ, RZ, R14 ;  /* 0x000000ffff027224 */ /* 0x000fe200078e000e */
[----:B------:R-:W-:Y:S01]  /*17380*/  LOP3.LUT P5, RZ, R16, 0x8, RZ, 0xc0, !PT ;  /* 0x0000000810ff7812 */ /* 0x000fe200078ac0ff */
[----:B------:R-:W-:-:S12]  /*17390*/  @P4 IMAD.IADD R7, R17, 0x1, R6 ;  /* 0x0000000111074824 */ /* 0x000fd800078e0206 */
[----:B------:R-:W-:Y:S05]  /*173a0*/  WARPSYNC.COLLECTIVE R15, `(.L_x_1198) ;  /* 0x000000000f087348 */ /* 0x000fea0003c00000 */
[----:B------:R0:W1:Y:S02]  /*173b0*/  SHFL.IDX P6, R14, R13, R12, R11 ;  /* 0x0000000c0d0e7389 */ /* 0x00006400000c000b */
[----:B01----:R-:W-:Y:S01]  /*173c0*/  ENDCOLLECTIVE ;  /* 0x000000000000791b */ /* 0x003fe20003800000 */
.L_x_1198:
[----:B------:R-:W-:Y:S02]  /*173d0*/  @P3 IMAD.IADD R9, R17, 0x1, R6 ;  /* 0x0000000111093824 */ /* 0x000fe400078e0206 */
[----:B------:R-:W-:Y:S02]  /*173e0*/  IMAD.MOV.U32 R13, RZ, RZ, R5 ;  /* 0x000000ffff0d7224 */ /* 0x000fe400078e0005 */
[----:B------:R-:W-:Y:S01]  /*173f0*/  IMAD.MOV.U32 R12, RZ, RZ, 0x1 ;  /* 0x00000001ff0c7424 */ /* 0x000fe200078e00ff */
[----:B------:R-:W-:Y:S02]  /*17400*/  LOP3.LUT P6, RZ, R16, 0x10, RZ, 0xc0, !PT ;  /* 0x0000001010ff7812 */ /* 0x000fe400078cc0ff */
[----:B------:R-:W-:-:S05]  /*17410*/  @P4 IADD3 R14, P0, R32, R14, RZ ;  /* 0x0000000e200e4210 */ /* 0x000fca0007f1e0ff */
[----:B------:R-:W-:Y:S02]  /*17420*/  @P4 IMAD.X R3, RZ, RZ, R2, P0 ;  /* 0x000000ffff034224 */ /* 0x000fe400000e0602 */
[----:B------:R-:W-:-:S05]  /*17430*/  @P4 IMAD.MOV.U32 R2, RZ, RZ, R14 ;  /* 0x000000ffff024224 */ /* 0x000fca00078e000e */
[----:B------:R-:W-:Y:S01]  /*17440*/  @!PT LDS RZ, [RZ] ;  /* 0x00000000fffff984 */ /* 0x000fe20000000800 */
[----:B------:R-:W-:Y:S01]  /*17450*/  @!PT LDS RZ, [RZ] ;  /* 0x00000000fffff984 */ /* 0x000fe20000000800 */
[----:B------:R-:W-:Y:S01]  /*17460*/  @!PT LDS RZ, [RZ] ;  /* 0x00000000fffff984 */ /* 0x000fe20000000800 */
[----:B------:R0:W-:Y:S02]  /*17470*/  @P4 LDGSTS.E.BYPASS.LTC128B.128 [R7+0x16400], desc[UR48][R2.64], !P6 ;  /* 0x1640000002074fae */ /* 0x0001e4000f101d70 */
[----:B0-----:R-:W-:Y:S05]  /*17480*/  WARPSYNC.COLLECTIVE R15, `(.L_x_1199) ;  /* 0x000000000f087348 */ /* 0x001fea0003c00000 */
[----:B------:R1:W2:Y:S02]  /*17490*/  SHFL.IDX P6, R14, R13, R12, R11 ;  /* 0x0000000c0d0e7389 */ /* 0x0002a400000c000b */
[----:B012---:R-:W-:Y:S01]  /*174a0*/  ENDCOLLECTIVE ;  /* 0x000000000000791b */ /* 0x007fe20003800000 */
.L_x_1199:
        /* <DEDUP_REMOVED lines=12> */
.L_x_1200:
[----:B------:R-:W-:Y:S02]  /*17570*/  IMAD.MOV.U32 R13, RZ, RZ, R5 ;  /* 0x000000ffff0d7224 */ /* 0x000fe400078e0005 */
[----:B------:R-:W-:Y:S01]  /*17580*/  IMAD.MOV.U32 R12, RZ, RZ, 0x2 ;  /* 0x00000002ff0c7424 */ /* 0x000fe200078e00ff */
[----:B------:R-:W-:-:S05]  /*17590*/  @P3 IADD3 R14, P0, R32, R14, RZ ;  /* 0x0000000e200e3210 */ /* 0x000fca0007f1e0ff */
[----:B------:R-:W-:Y:S02]  /*175a0*/  @P3 IMAD.X R21, RZ, RZ, R2, P0 ;  /* 0x000000ffff153224 */ /* 0x000fe400000e0602 */
[----:B------:R-:W-:-:S07]  /*175b0*/  @P3 IMAD.MOV.U32 R2, RZ, RZ, R14 ;  /* 0x000000ffff023224 */ /* 0x000fce00078e000e */
[----:B------:R-:W-:Y:S05]  /*175c0*/  WARPSYNC.COLLECTIVE R15, `(.L_x_1201) ;  /* 0x000000000f087348 */ /* 0x000fea0003c00000 */
[----:B------:R0:W1:Y:S02]  /*175d0*/  SHFL.IDX P6, R14, R13, R12, R11 ;  /* 0x0000000c0d0e7389 */ /* 0x00006400000c000b */
[----:B01----:R-:W-:Y:S01]  /*175e0*/  ENDCOLLECTIVE ;  /* 0x000000000000791b */ /* 0x003fe20003800000 */
.L_x_1201:
[----:B------:R-:W-:-:S05]  /*175f0*/  @P3 IMAD.MOV.U32 R3, RZ, RZ, R21 ;  /* 0x000000ffff033224 */ /* 0x000fca00078e0015 */
[----:B------:R-:W-:Y:S01]  /*17600*/  @!PT LDS RZ, [RZ] ;  /* 0x00000000fffff984 */ /* 0x000fe20000000800 */
[----:B------:R-:W-:Y:S01]  /*17610*/  @!PT LDS RZ, [RZ] ;  /* 0x00000000fffff984 */ /* 0x000fe20000000800 */
[----:B------:R-:W-:Y:S01]  /*17620*/  @!PT LDS RZ, [RZ] ;  /* 0x00000000fffff984 */ /* 0x000fe20000000800 */
[----:B------:R-:W-:Y:S04]  /*17630*/  @P3 LDGSTS.E.BYPASS.LTC128B.128 [R9+0x16c00], desc[UR48][R2.64], !P4 ;  /* 0x16c0000002093fae */ /* 0x000fe8000e101d70 */
[----:B------:R-:W-:Y:S01]  /*17640*/  @P3 LDGSTS.E.BYPASS.LTC128B.128 [R9+0x18c00], desc[UR48][R2.64+0x40], !P5 ;  /* 0x18c0004002093fae */ /* 0x000fe2000e901d70 */
[----:B------:R-:W-:-:S03]  /*17650*/  IMAD.MOV.U32 R13, RZ, RZ, R4 ;  /* 0x000000ffff0d7224 */ /* 0x000fc600078e0004 */
[----:B------:R0:W-:Y:S02]  /*17660*/  @P3 LDGSTS.E.BYPASS.LTC128B.128 [R9+0x1ac00], desc[UR48][R2.64+0x80], !P1 ;  /* 0x1ac0008002093fae */ /* 0x0001e4000c901d70 */
[----:B0-----:R-:W-:-:S07]  /*17670*/  IMAD.MOV.U32 R2, RZ, RZ, R14 ;  /* 0x000000ffff027224 */ /* 0x001fce00078e000e */
[----:B------:R-:W-:Y:S05]  /*17680*/  WARPSYNC.COLLECTIVE R15, `(.L_x_1202) ;  /* 0x000000000f087348 */ /* 0x000fea0003c00000 */
[----:B------:R0:W1:Y:S02]  /*17690*/  SHFL.IDX P6, R14, R13, R12, R11 ;  /* 0x0000000c0d0e7389 */ /* 0x00006400000c000b */
[----:B01----:R-:W-:Y:S01]  /*176a0*/  ENDCOLLECTIVE ;  /* 0x000000000000791b */ /* 0x003fe20003800000 */
.L_x_1202:
        /* <DEDUP_REMOVED lines=8> */
.L_x_1203:
[----:B------:R-:W-:-:S05]  /*17730*/  @P2 IMAD.MOV.U32 R3, RZ, RZ, R21 ;  /* 0x000000ffff032224 */ /* 0x000fca00078e0015 */
[----:B------:R-:W-:Y:S01]  /*17740*/  @!PT LDS RZ, [RZ] ;  /* 0x00000000fffff984 */ /* 0x000fe20000000800 */
[----:B------:R-:W-:Y:S01]  /*17750*/  @!PT LDS RZ, [RZ] ;  /* 0x00000000fffff984 */ /* 0x000fe20000000800 */
[----:B------:R-:W-:Y:S01]  /*17760*/  @!PT LDS RZ, [RZ] ;  /* 0x00000000fffff984 */ /* 0x000fe20000000800 */
[----:B------:R0:W-:Y:S04]  /*17770*/  @P2 LDGSTS.E.BYPASS.LTC128B.128 [R7+0x17400], desc[UR48][R2.64], !P4 ;  /* 0x1740000002072fae */ /* 0x0001e8000e101d70 */
[----:B------:R0:W-:Y:S01]  /*17780*/  @P2 LDGSTS.E.BYPASS.LTC128B.128 [R7+0x19400], desc[UR48][R2.64+0x40], !P5 ;  /* 0x1940004002072fae */ /* 0x0001e2000e901d70 */
[----:B------:R-:W-:Y:S01]  /*17790*/  LOP3.LUT P5, RZ, R16, 0x8000000, RZ, 0xc0, !PT ;  /* 0x0800000010ff7812 */ /* 0x000fe200078ac0ff */
[----:B------:R-:W-:Y:S02]  /*177a0*/  IMAD.MOV.U32 R13, RZ, RZ, R4 ;  /* 0x000000ffff0d7224 */ /* 0x000fe400078e0004 */
[----:B------:R0:W-:Y:S01]  /*177b0*/  @P2 LDGSTS.E.BYPASS.LTC128B.128 [R7+0x1b400], desc[UR48][R2.64+0x80], !P1 ;  /* 0x1b40008002072fae */ /* 0x0001e2000c901d70 */
[----:B------:R-:W-:-:S09]  /*177c0*/  IMAD.MOV.U32 R5, RZ, RZ, R14 ;  /* 0x000000ffff057224 */ /* 0x000fd200078e000e */
[----:B0-----:R-:W-:Y:S05]  /*177d0*/  WARPSYNC.COLLECTIVE R15, `(.L_x_1204) ;  /* 0x000000000f087348 */ /* 0x001fea0003c00000 */
[----:B------:R1:W2:Y:S02]  /*177e0*/  SHFL.IDX P6, R14, R13, R12, R11 ;  /* 0x0000000c0d0e7389 */ /* 0x0002a400000c000b */
[----:B012---:R-:W-:Y:S01]  /*177f0*/  ENDCOLLECTIVE ;  /* 0x000000000000791b */ /* 0x007fe20003800000 */
.L_x_1204:
[----:B------:R-:W-:Y:S05]  /*17800*/  BRA `(.L_x_1205) ;  /* 0xffffffc400987947 */ /* 0x000fea000383ffff */
.L_x_1127:
[----:B------:R-:W-:Y:S02]  /*17810*/  IMAD.MOV.U32 R13, RZ, RZ, R4 ;  /* 0x000000ffff0d7224 */ /* 0x000fe400078e0004 */
[----:B------:R-:W-:Y:S02]  /*17820*/  IMAD.MOV.U32 R12, RZ, RZ, RZ ;  /* 0x000000ffff0c7224 */ /* 0x000fe400078e00ff */
[----:B------:R-:W-:Y:S02]  /*17830*/  IMAD.MOV.U32 R11, RZ, RZ, 0x1c1f ;  /* 0x00001c1fff0b7424 */ /* 0x000fe400078e00ff */
[----:B------:R-:W-:Y:S02]  /*17840*/  IMAD.MOV.U32 R15, RZ, RZ, -0x1 ;  /* 0xffffffffff0f7424 */ /* 0x000fe400078e00ff */
[----:B------:R-:W-:-:S07]  /*17850*/  VIADD R5, R10, UR42 ;  /* 0x0000002a0a057c36 */ /* 0x000fce0008000000 */
[----:B-----5:R-:W-:Y:S05]  /*17860*/  WARPSYNC.COLLECTIVE R15, `(.L_x_1206) ;  /* 0x000000000f087348 */ /* 0x020fea0003c00000 */
[----:B------:R0:W1:Y:S02]  /*17870*/  SHFL.IDX P6, R14, R13, R12, R11 ;  /* 0x0000000c0d0e7389 */ /* 0x00006400000c000b */
[----:B01---5:R-:W-:Y:S01]  /*17880*/  ENDCOLLECTIVE ;  /* 0x000000000000791b */ /* 0x023fe20003800000 */
.L_x_1206:
[C---:B------:R-:W-:Y:S01]  /*17890*/  VIADD R6, R5.reuse, 0x20 ;  /* 0x0000002005067836 */ /* 0x040fe20000000000 */
[----:B------:R-:W-:Y:S01]  /*178a0*/  ISETP.GE.AND P0, PT, R5, UR40, PT ;  /* 0x0000002805007c0c */ /* 0x000fe2000bf06270 */
[----:B------:R-:W-:Y:S02]  /*178b0*/  IMAD.MOV.U32 R13, RZ, RZ, R0 ;  /* 0x000000ffff0d7224 */ /* 0x000fe400078e0000 */
[----:B------:R-:W-:-:S10]  /*178c0*/  IMAD.MOV.U32 R2, RZ, RZ, R14 ;  /* 0x000000ffff027224 */ /* 0x000fd400078e000e */
[----:B------:R-:W-:Y:S05]  /*178d0*/  WARPSYNC.COLLECTIVE R15, `(.L_x_1207) ;  /* 0x000000000f087348 */ /* 0x000fea0003c00000 */
[----:B------:R0:W1:Y:S02]  /*178e0*/  SHFL.IDX P6, R14, R13, R12, R11 ;  /* 0x0000000c0d0e7389 */ /* 0x00006400000c000b */
[----:B01----:R-:W-:Y:S01]  /*178f0*/  ENDCOLLECTIVE ;  /* 0x000000000000791b */ /* 0x003fe20003800000 */
.L_x_1207:
[----:B------:R-:W-:Y:S02]  /*17900*/  IMAD.MOV.U32 R13, RZ, RZ, R4 ;  /* 0x000000ffff0d7224 */ /* 0x000fe400078e0004 */
[----:B------:R-:W-:Y:S01]  /*17910*/  IMAD.MOV.U32 R12, RZ, RZ, 0x1 ;  /* 0x00000001ff0c7424 */ /* 0x000fe200078e00ff */
[----:B------:R-:W-:-:S05]  /*17920*/  @!P0 IADD3 R14, P1, R32, R14, RZ ;  /* 0x0000000e200e8210 */ /* 0x000fca0007f3e0ff */
[----:B------:R-:W-:Y:S02]  /*17930*/  @!P0 IMAD.X R3, RZ, RZ, R2, P1 ;  /* 0x000000ffff038224 */ /* 0x000fe400008e0602 */
[----:B------:R-:W-:-:S07]  /*17940*/  @!P0 IMAD.MOV.U32 R2, RZ, RZ, R14 ;  /* 0x000000ffff028224 */ /* 0x000fce00078e000e */
[----:B------:R-:W-:Y:S05]  /*17950*/  WARPSYNC.COLLECTIVE R15, `(.L_x_1208) ;  /* 0x000000000f087348 */ /* 0x000fea0003c00000 */
[----:B------:R0:W1:Y:S02]  /*17960*/  SHFL.IDX P6, R14, R13, R12, R11 ;  /* 0x0000000c0d0e7389 */ /* 0x00006400000c000b */
[----:B01----:R-:W-:Y:S01]  /*17970*/  ENDCOLLECTIVE ;  /* 0x000000000000791b */ /* 0x003fe20003800000 */
.L_x_1208:
[----:B------:R-:W-:Y:S01]  /*17980*/  @!PT LDS RZ, [RZ] ;  /* 0x00000000fffff984 */ /* 0x000fe20000000800 */
[----:B------:R-:W-:Y:S01]  /*17990*/  @!PT LDS RZ, [RZ] ;  /* 0x00000000fffff984 */ /* 0x000fe20000000800 */
[----:B------:R-:W-:Y:S01]  /*179a0*/  @!PT LDS RZ, [RZ] ;  /* 0x00000000fffff984 */ /* 0x000fe20000000800 */
[----:B------:R-:W-:Y:S04]  /*179b0*/  @!P0 LDGSTS.E.BYPASS.LTC128B.128 [R8+0x10400], desc[UR48][R2.64], !P3 ;  /* 0x1040000002088fae */ /* 0x000fe8000d901d70 */
[----:B------:R-:W-:Y:S04]  /*179c0*/  @!P0 LDGSTS.E.BYPASS.LTC128B.128 [R8+0x12400], desc[UR48][R2.64+0x40], !P4 ;  /* 0x1240004002088fae */ /* 0x000fe8000e101d70 */
[----:B------:R0:W-:Y:S01]  /*179d0*/  @!P0 LDGSTS.E.BYPASS.LTC128B.128 [R8+0x14400], desc[UR48][R2.64+0x80], !P5 ;  /* 0x1440008002088fae */ /* 0x0001e2000e901d70 */
[----:B------:R-:W-:Y:S01]  /*179e0*/  ISETP.GE.AND P0, PT, R6, UR40, PT ;  /* 0x0000002806007c0c */ /* 0x000fe2000bf06270 */
[----:B------:R-:W-:-:S02]  /*179f0*/  IMAD.MOV.U32 R13, RZ, RZ, R0 ;  /* 0x000000ffff0d7224 */ /* 0x000fc400078e0000 */
[----:B------:R-:W-:Y:S02]  /*17a00*/  VIADD R6, R5, 0x40 ;  /* 0x0000004005067836 */ /* 0x000fe40000000000 */
[----:B0-----:R-:W-:-:S08]  /*17a10*/  IMAD.MOV.U32 R2, RZ, RZ, R14 ;  /* 0x000000ffff027224 */ /* 0x001fd000078e000e */
[----:B------:R-:W-:Y:S05]  /*17a20*/  WARPSYNC.COLLECTIVE R15, `(.L_x_1209) ;  /* 0x000000000f087348 */ /* 0x000fea0003c00000 */
[----:B------:R0:W1:Y:S02]  /*17a30*/  SHFL.IDX P6, R14, R13, R12, R11 ;  /* 0x0000000c0d0e7389 */ /* 0x00006400000c000b */
[----:B01----:R-:W-:Y:S01]  /*17a40*/  ENDCOLLECTIVE ;  /* 0x000000000000791b */ /* 0x003fe20003800000 */
.L_x_1209:
        /* <DEDUP_REMOVED lines=8> */
.L_x_1210:
        /* <DEDUP_REMOVED lines=8> */
[----:B------:R-:W-:Y:S01]  /*17b50*/  ISETP.GE.AND P0, PT, R6, UR40, PT ;  /* 0x0000002806007c0c */ /* 0x000fe2000bf06270 */
[----:B0-----:R-:W-:-:S12]  /*17b60*/  IMAD.MOV.U32 R2, RZ, RZ, R14 ;  /* 0x000000ffff027224 */ /* 0x001fd800078e000e */
[----:B------:R-:W-:Y:S05]  /*17b70*/  WARPSYNC.COLLECTIVE R15, `(.L_x_1211) ;  /* 0x000000000f087348 */ /* 0x000fea0003c00000 */
[----:B------:R0:W1:Y:S02]  /*17b80*/  SHFL.IDX P6, R14, R13, R12, R11 ;  /* 0x0000000c0d0e7389 */ /* 0x00006400000c000b */
[----:B01----:R-:W-:Y:S01]  /*17b90*/  ENDCOLLECTIVE ;  /* 0x000000000000791b */ /* 0x003fe20003800000 */
.L_x_1211:
        /* <DEDUP_REMOVED lines=8> */
.L_x_1212:
        /* <DEDUP_REMOVED lines=12> */
.L_x_1213:
[----:B------:R-:W-:Y:S05]  /*17ce0*/  BRA `(.L_x_1214) ;  /* 0xffffffc800847947 */ /* 0x000fea000383ffff */
.L_x_1130:
[----:B0-----:R0:W1:Y:S02]  /*17cf0*/  SYNCS.PHASECHK.TRANS64.TRYWAIT P0, [R17+URZ+0x22820], R0 ;  /* 0x02282000110075a7 */ /* 0x001064000800017f */
[----:B-1----:R-:W-:Y:S05]  /*17d00*/  @!P0 NANOSLEEP.SYNCS 0x989680 ;  /* 0x009896800000895d */ /* 0x002fea0003900000 */
[----:B------:R-:W1:Y:S02]  /*17d10*/  @!P0 SYNCS.PHASECHK.TRANS64 P0, [R17+URZ+0x22820], R0 ;  /* 0x02282000110085a7 */ /* 0x000e64000800007f */
[----:B-1----:R-:W-:Y:S05]  /*17d20*/  @!P0 BRA `(.L_x_1130) ;  /* 0xfffffffc00f08947 */ /* 0x002fea000383ffff */
[----:B------:R-:W-:Y:S05]  /*17d30*/  BRA `(.L_x_1215) ;  /* 0xffffffc800e87947 */ /* 0x000fea000383ffff */
.L_x_1134:
[----:B0-----:R0:W1:Y:S02]  /*17d40*/  SYNCS.PHASECHK.TRANS64.TRYWAIT P0, [R0+URZ+0x22880], R10 ;  /* 0x0228800a000075a7 */ /* 0x001064000800017f */
[----:B-1----:R-:W-:Y:S05]  /*17d50*/  @!P0 NANOSLEEP.SYNCS 0x989680 ;  /* 0x009896800000895d */ /* 0x002fea0003900000 */
[----:B------:R-:W1:Y:S02]  /*17d60*/  @!P0 SYNCS.PHASECHK.TRANS64 P0, [R0+URZ+0x22880], R10 ;  /* 0x0228800a000085a7 */ /* 0x000e64000800007f */
[----:B-1----:R-:W-:Y:S05]  /*17d70*/  @!P0 BRA `(.L_x_1134) ;  /* 0xfffffffc00f08947 */ /* 0x002fea000383ffff */
[----:B------:R-:W-:Y:S05]  /*17d80*/  BRA `(.L_x_1216) ;  /* 0xffffffcc00b47947 */ /* 0x000fea000383ffff */
.L_x_1135:
        /* <DEDUP_REMOVED lines=8> */
.L_x_1218:
[----:B------:R-:W-:Y:S05]  /*17e10*/  BSYNC B0 ;  /* 0x0000000000007941 */ /* 0x000fea0003800000 */
.L_x_1217:
        /* <DEDUP_REMOVED lines=10> */
.L_x_1219:
[----:B------:R-:W-:Y:S02]  /*17ec0*/  IMAD.MOV.U32 R13, RZ, RZ, R27 ;  /* 0x000000ffff0d7224 */ /* 0x000fe400078e001b */
[----:B------:R-:W-:Y:S02]  /*17ed0*/  IMAD.MOV.U32 R12, RZ, RZ, 0x1 ;  /* 0x00000001ff0c7424 */ /* 0x000fe400078e00ff */
[----:B------:R-:W-:-:S07]  /*17ee0*/  IMAD.MOV.U32 R2, RZ, RZ, R14 ;  /* 0x000000ffff027224 */ /* 0x000fce00078e000e */
[----:B------:R-:W-:Y:S05]  /*17ef0*/  WARPSYNC.COLLECTIVE R15, `(.L_x_1220) ;  /* 0x000000000f087348 */ /* 0x000fea0003c00000 */
[----:B------:R0:W1:Y:S02]  /*17f00*/  SHFL.IDX P6, R14, R13, R12, R11 ;  /* 0x0000000c0d0e7389 */ /* 0x00006400000c000b */
[----:B01----:R-:W-:Y:S01]  /*17f10*/  ENDCOLLECTIVE ;  /* 0x000000000000791b */ /* 0x003fe20003800000 */
.L_x_1220:
        /* <DEDUP_REMOVED lines=12> */
.L_x_1221:
[----:B------:R-:W-:Y:S02]  /*17fe0*/  IMAD.MOV.U32 R13, RZ, RZ, R27 ;  /* 0x000000ffff0d7224 */ /* 0x000fe400078e001b */
[----:B------:R-:W-:Y:S02]  /*17ff0*/  IMAD.MOV.U32 R12, RZ, RZ, 0x2 ;  /* 0x00000002ff0c7424 */ /* 0x000fe400078e00ff */
[----:B------:R-:W-:-:S07]  /*18000*/  IMAD.MOV.U32 R2, RZ, RZ, R14 ;  /* 0x000000ffff027224 */ /* 0x000fce00078e000e */
[----:B------:R-:W-:Y:S05]  /*18010*/  WARPSYNC.COLLECTIVE R15, `(.L_x_1222) ;  /* 0x000000000f087348 */ /* 0x000fea0003c00000 */
[----:B------:R0:W1:Y:S02]  /*18020*/  SHFL.IDX P6, R14, R13, R12, R11 ;  /* 0x0000000c0d0e7389 */ /* 0x00006400000c000b */
[----:B01----:R-:W-:Y:S01]  /*18030*/  ENDCOLLECTIVE ;  /* 0x000000000000791b */ /* 0x003fe20003800000 */
.L_x_1222:
        /* <DEDUP_REMOVED lines=12> */
.L_x_1223:
[----:B------:R-:W-:Y:S02]  /*18100*/  IMAD.MOV.U32 R13, RZ, RZ, R27 ;  /* 0x000000ffff0d7224 */ /* 0x000fe400078e001b */
[----:B------:R-:W-:Y:S02]  /*18110*/  IMAD.MOV.U32 R12, RZ, RZ, 0x3 ;  /* 0x00000003ff0c7424 */ /* 0x000fe400078e00ff */
[----:B------:R-:W-:-:S07]  /*18120*/  IMAD.MOV.U32 R2, RZ, RZ, R14 ;  /* 0x000000ffff027224 */ /* 0x000fce00078e000e */
[----:B------:R-:W-:Y:S05]  /*18130*/  WARPSYNC.COLLECTIVE R15, `(.L_x_1224) ;  /* 0x000000000f087348 */ /* 0x000fea0003c00000 */
[----:B------:R0:W1:Y:S02]  /*18140*/  SHFL.IDX P6, R14, R13, R12, R11 ;  /* 0x0000000c0d0e7389 */ /* 0x00006400000c000b */
[----:B01----:R-:W-:Y:S01]  /*18150*/  ENDCOLLECTIVE ;  /* 0x000000000000791b */ /* 0x003fe20003800000 */
.L_x_1224:
        /* <DEDUP_REMOVED lines=12> */
.L_x_1225:
[----:B------:R-:W-:Y:S01]  /*18220*/  IMAD.MOV.U32 R2, RZ, RZ, R14 ;  /* 0x000000ffff027224 */ /* 0x000fe200078e000e */
[----:B------:R-:W-:Y:S06]  /*18230*/  BRA `(.L_x_1226) ;  /* 0xffffffcc00407947 */ /* 0x000fec000383ffff */
.L_x_1140:
[----:B---3--:R3:W4:Y:S02]  /*18240*/  SYNCS.PHASECHK.TRANS64.TRYWAIT P0, [R0+URZ+0x22840], R10 ;  /* 0x0228400a000075a7 */ /* 0x008724000800017f */
[----:B----4-:R-:W-:Y:S05]  /*18250*/  @!P0 NANOSLEEP.SYNCS 0x989680 ;  /* 0x009896800000895d */ /* 0x010fea0003900000 */
[----:B------:R-:W4:Y:S02]  /*18260*/  @!P0 SYNCS.PHASECHK.TRANS64 P0, [R0+URZ+0x22840], R10 ;  /* 0x0228400a000085a7 */ /* 0x000f24000800007f */
[----:B----4-:R-:W-:Y:S05]  /*18270*/  @!P0 BRA `(.L_x_1140) ;  /* 0xfffffffc00f08947 */ /* 0x010fea000383ffff */
[----:B------:R-:W-:Y:S05]  /*18280*/  BRA `(.L_x_1227) ;  /* 0xffffffcc00947947 */ /* 0x000fea000383ffff */
.L_x_1141:
        /* <DEDUP_REMOVED lines=8> */
.L_x_1229:
[----:B------:R-:W-:Y:S05]  /*18310*/  BSYNC B0 ;  /* 0x0000000000007941 */ /* 0x000fea0003800000 */
.L_x_1228:
[----:B------:R-:W-:Y:S02]  /*18320*/  IMAD.MOV.U32 R13, RZ, RZ, R6 ;  /* 0x000000ffff0d7224 */ /* 0x000fe400078e0006 */
        /* <DEDUP_REMOVED lines=8> */
.L_x_1230:
[----:B------:R-:W-:Y:S02]  /*183b0*/  IMAD.MOV.U32 R13, RZ, RZ, R8 ;  /* 0x000000ffff0d7224 */ /* 0x000fe400078e0008 */
[----:B------:R-:W-:Y:S02]  /*183c0*/  IMAD.MOV.U32 R12, RZ, RZ, 0x1 ;  /* 0x00000001ff0c7424 */ /* 0x000fe400078e00ff */
[----:B------:R-:W-:-:S07]  /*183d0*/  IMAD.MOV.U32 R2, RZ, RZ, R14 ;  /* 0x000000ffff027224 */ /* 0x000fce00078e000e */
[----:B------:R-:W-:Y:S05]  /*183e0*/  WARPSYNC.COLLECTIVE R15, `(.L_x_1231) ;  /* 0x000000000f087348 */ /* 0x000fea0003c00000 */
[----:B------:R0:W1:Y:S02]  /*183f0*/  SHFL.IDX P6, R14, R13, R12, R11 ;  /* 0x0000000c0d0e7389 */ /* 0x00006400000c000b */
[----:B01----:R-:W-:Y:S01]  /*18400*/  ENDCOLLECTIVE ;  /* 0x000000000000791b */ /* 0x003fe20003800000 */
.L_x_1231:
        /* <DEDUP_REMOVED lines=13> */
.L_x_1232:
[----:B------:R-:W-:Y:S02]  /*184e0*/  IMAD.MOV.U32 R13, RZ, RZ, R8 ;  /* 0x000000ffff0d7224 */ /* 0x000fe400078e0008 */
[----:B------:R-:W-:Y:S02]  /*184f0*/  IMAD.MOV.U32 R12, RZ, RZ, 0x2 ;  /* 0x00000002ff0c7424 */ /* 0x000fe400078e00ff */
[----:B------:R-:W-:-:S07]  /*18500*/  IMAD.MOV.U32 R2, RZ, RZ, R14 ;  /* 0x000000ffff027224 */ /* 0x000fce00078e000e */
[----:B------:R-:W-:Y:S05]  /*18510*/  WARPSYNC.COLLECTIVE R15, `(.L_x_1233) ;  /* 0x000000000f087348 */ /* 0x000fea0003c00000 */
[----:B------:R0:W1:Y:S02]  /*18520*/  SHFL.IDX P6, R14, R13, R12, R11 ;  /* 0x0000000c0d0e7389 */ /* 0x00006400000c000b */
[----:B01----:R-:W-:Y:S01]  /*18530*/  ENDCOLLECTIVE ;  /* 0x000000000000791b */ /* 0x003fe20003800000 */
.L_x_1233:
        /* <DEDUP_REMOVED lines=13> */
.L_x_1234:
[----:B------:R-:W-:Y:S02]  /*18610*/  IMAD.MOV.U32 R13, RZ, RZ, R8 ;  /* 0x000000ffff0d7224 */ /* 0x000fe400078e0008 */
[----:B------:R-:W-:Y:S02]  /*18620*/  IMAD.MOV.U32 R12, RZ, RZ, 0x3 ;  /* 0x00000003ff0c7424 */ /* 0x000fe400078e00ff */
[----:B------:R-:W-:-:S07]  /*18630*/  IMAD.MOV.U32 R2, RZ, RZ, R14 ;  /* 0x000000ffff027224 */ /* 0x000fce00078e000e */
[----:B------:R-:W-:Y:S05]  /*18640*/  WARPSYNC.COLLECTIVE R15, `(.L_x_1235) ;  /* 0x000000000f087348 */ /* 0x000fea0003c00000 */
[----:B------:R0:W1:Y:S02]  /*18650*/  SHFL.IDX P6, R14, R13, R12, R11 ;  /* 0x0000000c0d0e7389 */ /* 0x00006400000c000b */
[----:B01----:R-:W-:Y:S01]  /*18660*/  ENDCOLLECTIVE ;  /* 0x000000000000791b */ /* 0x003fe20003800000 */
.L_x_1235:
        /* <DEDUP_REMOVED lines=13> */
.L_x_1236:
[----:B------:R-:W-:Y:S05]  /*18740*/  BRA `(.L_x_1237) ;  /* 0xffffffcc00247947 */ /* 0x000fea000383ffff */
.L_x_1146:
[----:B0-----:R0:W2:Y:S02]  /*18750*/  SYNCS.PHASECHK.TRANS64.TRYWAIT P1, [R0+URZ+0x22870], R3 ;  /* 0x02287003000075a7 */ /* 0x0010a4000802017f */
[----:B--2---:R-:W-:Y:S05]  /*18760*/  @!P1 NANOSLEEP.SYNCS 0x989680 ;  /* 0x009896800000995d */ /* 0x004fea0003900000 */
[----:B------:R-:W2:Y:S02]  /*18770*/  @!P1 SYNCS.PHASECHK.TRANS64 P1, [R0+URZ+0x22870], R3 ;  /* 0x02287003000095a7 */ /* 0x000ea4000802007f */
[----:B--2---:R-:W-:Y:S05]  /*18780*/  @!P1 BRA `(.L_x_1146) ;  /* 0xfffffffc00f09947 */ /* 0x004fea000383ffff */
[----:B------:R-:W-:Y:S05]  /*18790*/  BRA `(.L_x_1238) ;  /* 0xffffffcc00907947 */ /* 0x000fea000383ffff */
.L_x_1148:
[----:B0-----:R0:W1:Y:S02]  /*187a0*/  SYNCS.PHASECHK.TRANS64.TRYWAIT P1, [R0+URZ+0x22860], R3 ;  /* 0x02286003000075a7 */ /* 0x001064000802017f */
[----:B-1----:R-:W-:Y:S05]  /*187b0*/  @!P1 NANOSLEEP.SYNCS 0x989680 ;  /* 0x009896800000995d */ /* 0x002fea0003900000 */
[----:B------:R-:W1:Y:S02]  /*187c0*/  @!P1 SYNCS.PHASECHK.TRANS64 P1, [R0+URZ+0x22860], R3 ;  /* 0x02286003000095a7 */ /* 0x000e64000802007f */
[----:B-1----:R-:W-:Y:S05]  /*187d0*/  @!P1 BRA `(.L_x_1148) ;  /* 0xfffffffc00f09947 */ /* 0x002fea000383ffff */
[----:B------:R-:W-:Y:S05]  /*187e0*/  BRA `(.L_x_1239) ;  /* 0xffffffcc00a07947 */ /* 0x000fea000383ffff */
.L_x_1156:
[----:B-1----:R1:W2:Y:S02]  /*187f0*/  SYNCS.PHASECHK.TRANS64.TRYWAIT P0, [R18+URZ+0x22870], R3 ;  /* 0x02287003120075a7 */ /* 0x0022a4000800017f */
[----:B--2---:R-:W-:Y:S05]  /*18800*/  @!P0 NANOSLEEP.SYNCS 0x989680 ;  /* 0x009896800000895d */ /* 0x004fea0003900000 */
[----:B------:R-:W2:Y:S02]  /*18810*/  @!P0 SYNCS.PHASECHK.TRANS64 P0, [R18+URZ+0x22870], R3 ;  /* 0x02287003120085a7 */ /* 0x000ea4000800007f */
[----:B--2---:R-:W-:Y:S05]  /*18820*/  @!P0 BRA `(.L_x_1156) ;  /* 0xfffffffc00f08947 */ /* 0x004fea000383ffff */
[----:B------:R-:W-:Y:S05]  /*18830*/  BRA `(.L_x_1240) ;  /* 0xffffffd400387947 */ /* 0x000fea000383ffff */
.L_x_1158:
[----:B0-----:R0:W1:Y:S02]  /*18840*/  SYNCS.PHASECHK.TRANS64.TRYWAIT P0, [R18+URZ+0x22860], R3 ;  /* 0x02286003120075a7 */ /* 0x001064000800017f */
[----:B-1----:R-:W-:Y:S05]  /*18850*/  @!P0 NANOSLEEP.SYNCS 0x989680 ;  /* 0x009896800000895d */ /* 0x002fea0003900000 */
[----:B------:R-:W1:Y:S02]  /*18860*/  @!P0 SYNCS.PHASECHK.TRANS64 P0, [R18+URZ+0x22860], R3 ;  /* 0x02286003120085a7 */ /* 0x000e64000800007f */
[----:B-1----:R-:W-:Y:S05]  /*18870*/  @!P0 BRA `(.L_x_1158) ;  /* 0xfffffffc00f08947 */ /* 0x002fea000383ffff */
[----:B------:R-:W-:Y:S05]  /*18880*/  BRA `(.L_x_1241) ;  /* 0xffffffd400447947 */ /* 0x000fea000383ffff */
.L_x_1165:
[----:B0-----:R0:W2:Y:S02]  /*18890*/  SYNCS.PHASECHK.TRANS64.TRYWAIT P0, [R5+URZ+0x22820], R0 ;  /* 0x02282000050075a7 */ /* 0x0010a4000800017f */
[----:B--2---:R-:W-:Y:S05]  /*188a0*/  @!P0 NANOSLEEP.SYNCS 0x989680 ;  /* 0x009896800000895d */ /* 0x004fea0003900000 */
[----:B------:R-:W2:Y:S02]  /*188b0*/  @!P0 SYNCS.PHASECHK.TRANS64 P0, [R5+URZ+0x22820], R0 ;  /* 0x02282000050085a7 */ /* 0x000ea4000800007f */
[----:B--2---:R-:W-:Y:S05]  /*188c0*/  @!P0 BRA `(.L_x_1165) ;  /* 0xfffffffc00f08947 */ /* 0x004fea000383ffff */
[----:B------:R-:W-:Y:S05]  /*188d0*/  BRA `(.L_x_1242) ;  /* 0xffffffdc00087947 */ /* 0x000fea000383ffff */
.L_x_1166:
[----:B------:R-:W2:Y:S01]  /*188e0*/  S2R R2, SR_TID.X ;  /* 0x0000000000027919 */ /* 0x000ea20000002100 */
[----:B------:R-:W-:Y:S01]  /*188f0*/  BSSY B0, `(.L_x_1243) ;  /* 0x000000a000007945 */ /* 0x000fe20003800000 */
[----:B------:R-:W-:Y:S02]  /*18900*/  IMAD.MOV.U32 R12, RZ, RZ, RZ ;  /* 0x000000ffff0c7224 */ /* 0x000fe400078e00ff */
[----:B------:R-:W-:Y:S02]  /*18910*/  IMAD.MOV.U32 R11, RZ, RZ, 0x1f ;  /* 0x0000001fff0b7424 */ /* 0x000fe400078e00ff */
[----:B------:R-:W-:Y:S01]  /*18920*/  IMAD.MOV.U32 R15, RZ, RZ, -0x1 ;  /* 0xffffffffff0f7424 */ /* 0x000fe200078e00ff */
[----:B--2---:R-:W-:-:S04]  /*18930*/  SHF.R.U32.HI R2, RZ, 0x5, R2 ;  /* 0x00000005ff027819 */ /* 0x004fc80000011602 */
[----:B------:R-:W-:-:S05]  /*18940*/  LOP3.LUT R2, R2, 0x3, RZ, 0xc0, !PT ;  /* 0x0000000302027812 */ /* 0x000fca00078ec0ff */
[----:B------:R-:W-:-:S07]  /*18950*/  IMAD.MOV.U32 R13, RZ, RZ, R2 ;  /* 0x000000ffff0d7224 */ /* 0x000fce00078e0002 */
[----:B01----:R-:W-:Y:S05]  /*18960*/  WARPSYNC.COLLECTIVE R15, `(.L_x_1244) ;  /* 0x000000000f087348 */ /* 0x003fea0003c00000 */
[----:B------:R2:W3:Y:S02]  /*18970*/  SHFL.IDX P6, R14, R13, R12, R11 ;  /* 0x0000000c0d0e7389 */ /* 0x0004e400000c000b */
[----:B0123--:R-:W-:Y:S01]  /*18980*/  ENDCOLLECTIVE ;  /* 0x000000000000791b */ /* 0x00ffe20003800000 */
.L_x_1244:
[----:B------:R-:W-:Y:S05]  /*18990*/  BSYNC B0 ;  /* 0x0000000000007941 */ /* 0x000fea0003800000 */
.L_x_1243:
[----:B------:R-:W-:Y:S05]  /*189a0*/  BRA `(.L_x_1245) ;  /* 0xffffffd800f07947 */ /* 0x000fea000383ffff */
.L_x_1169:
[----:B------:R-:W-:Y:S01]  /*189b0*/  BSSY B1, `(.L_x_1246) ;  /* 0x0000006000017945 */ /* 0x000fe20003800000 */
[----:B------:R-:W-:-:S07]  /*189c0*/  IMAD.MOV.U32 R15, RZ, RZ, -0x1 ;  /* 0xffffffffff0f7424 */ /* 0x000fce00078e00ff */
[----:B01----:R-:W-:Y:S05]  /*189d0*/  WARPSYNC.COLLECTIVE R15, `(.L_x_1247) ;  /* 0x000000000f0c7348 */ /* 0x003fea0003c00000 */
[----:B------:R-:W-:Y:S02]  /*189e0*/  ELECT P6, UR62, PT ;  /* 0x00000000003e782f */ /* 0x000fe400038c0000 */
[----:B------:R-:W-:Y:S01]  /*189f0*/  MOV R14, UR62 ;  /* 0x0000003e000e7c02 */ /* 0x000fe20008000f00 */
[----:B01----:R-:W-:Y:S10]  /*18a00*/  ENDCOLLECTIVE ;  /* 0x000000000000791b */ /* 0x003ff40003800000 */
.L_x_1247:
[----:B------:R-:W-:Y:S05]  /*18a10*/  BSYNC B1 ;  /* 0x0000000000017941 */ /* 0x000fea0003800000 */
.L_x_1246:
[----:B------:R-:W-:Y:S05]  /*18a20*/  BRA `(.L_x_1248) ;  /* 0xffffffd800e87947 */ /* 0x000fea000383ffff */
.L_x_1171:
[----:B0-----:R0:W2:Y:S02]  /*18a30*/  SYNCS.PHASECHK.TRANS64.TRYWAIT P1, [R3+URZ+0x22840], R2 ;  /* 0x02284002030075a7 */ /* 0x0010a4000802017f */
[----:B--2---:R-:W-:Y:S05]  /*18a40*/  @!P1 NANOSLEEP.SYNCS 0x989680 ;  /* 0x009896800000995d */ /* 0x004fea0003900000 */
[----:B------:R-:W2:Y:S02]  /*18a50*/  @!P1 SYNCS.PHASECHK.TRANS64 P1, [R3+URZ+0x22840], R2 ;  /* 0x02284002030095a7 */ /* 0x000ea4000802007f */
[----:B--2---:R-:W-:Y:S05]  /*18a60*/  @!P1 BRA `(.L_x_1171) ;  /* 0xfffffffc00f09947 */ /* 0x004fea000383ffff */
[----:B------:R-:W-:Y:S05]  /*18a70*/  BRA `(.L_x_1249) ;  /* 0xffffffdc00087947 */ /* 0x000fea000383ffff */
.L_x_1173:
[----:B--2---:R2:W3:Y:S02]  /*18a80*/  SYNCS.PHASECHK.TRANS64.TRYWAIT P1, [R19+URZ+0x22840], R0 ;  /* 0x02284000130075a7 */ /* 0x0044e4000802017f */
[----:B---3--:R-:W-:Y:S05]  /*18a90*/  @!P1 NANOSLEEP.SYNCS 0x989680 ;  /* 0x009896800000995d */ /* 0x008fea0003900000 */
[----:B------:R-:W3:Y:S02]  /*18aa0*/  @!P1 SYNCS.PHASECHK.TRANS64 P1, [R19+URZ+0x22840], R0 ;  /* 0x02284000130095a7 */ /* 0x000ee4000802007f */
[----:B---3--:R-:W-:Y:S05]  /*18ab0*/  @!P1 BRA `(.L_x_1173) ;  /* 0xfffffffc00f09947 */ /* 0x008fea000383ffff */
[----:B------:R-:W-:Y:S05]  /*18ac0*/  BRA `(.L_x_1250) ;  /* 0xffffffdc00147947 */ /* 0x000fea000383ffff */
.L_x_1175:
[----:B---3--:R3:W4:Y:S02]  /*18ad0*/  SYNCS.PHASECHK.TRANS64.TRYWAIT P1, [R3+URZ+0x22860], R2 ;  /* 0x02286002030075a7 */ /* 0x008724000802017f */
[----:B----4-:R-:W-:Y:S05]  /*18ae0*/  @!P1 NANOSLEEP.SYNCS 0x989680 ;  /* 0x009896800000995d */ /* 0x010fea0003900000 */
[----:B------:R-:W4:Y:S02]  /*18af0*/  @!P1 SYNCS.PHASECHK.TRANS64 P1, [R3+URZ+0x22860], R2 ;  /* 0x02286002030095a7 */ /* 0x000f24000802007f */
[----:B----4-:R-:W-:Y:S05]  /*18b00*/  @!P1 BRA `(.L_x_1175) ;  /* 0xfffffffc00f09947 */ /* 0x010fea000383ffff */
[----:B------:R-:W-:Y:S05]  /*18b10*/  BRA `(.L_x_1251) ;  /* 0xffffffdc00107947 */ /* 0x000fea000383ffff */
.L_x_1177:
[----:B----4-:R4:W0:Y:S02]  /*18b20*/  SYNCS.PHASECHK.TRANS64.TRYWAIT P1, [R19+URZ+0x22860], R0 ;  /* 0x02286000130075a7 */ /* 0x010824000802017f */
[----:B0-----:R-:W-:Y:S05]  /*18b30*/  @!P1 NANOSLEEP.SYNCS 0x989680 ;  /* 0x009896800000995d */ /* 0x001fea0003900000 */
[----:B------:R-:W0:Y:S02]  /*18b40*/  @!P1 SYNCS.PHASECHK.TRANS64 P1, [R19+URZ+0x22860], R0 ;  /* 0x02286000130095a7 */ /* 0x000e24000802007f */
[----:B0-----:R-:W-:Y:S05]  /*18b50*/  @!P1 BRA `(.L_x_1177) ;  /* 0xfffffffc00f09947 */ /* 0x001fea000383ffff */
[----:B------:R-:W-:Y:S05]  /*18b60*/  BRA `(.L_x_1252) ;  /* 0xffffffdc000c7947 */ /* 0x000fea000383ffff */
.L_x_1179:
[----:B------:R0:W0:Y:S02]  /*18b70*/  SYNCS.PHASECHK.TRANS64.TRYWAIT P1, [R3+URZ+0x22880], R2 ;  /* 0x02288002030075a7 */ /* 0x000024000802017f */
[----:B0-----:R-:W-:Y:S05]  /*18b80*/  @!P1 NANOSLEEP.SYNCS 0x989680 ;  /* 0x009896800000995d */ /* 0x001fea0003900000 */
[----:B------:R-:W0:Y:S02]  /*18b90*/  @!P1 SYNCS.PHASECHK.TRANS64 P1, [R3+URZ+0x22880], R2 ;  /* 0x02288002030095a7 */ /* 0x000e24000802007f */
[----:B0-----:R-:W-:Y:S05]  /*18ba0*/  @!P1 BRA `(.L_x_1179) ;  /* 0xfffffffc00f09947 */ /* 0x001fea000383ffff */
[----:B------:R-:W-:Y:S05]  /*18bb0*/  BRA `(.L_x_1253) ;  /* 0xffffffdc00087947 */ /* 0x000fea000383ffff */
.L_x_1254:
        /* <DEDUP_REMOVED lines=12> */
.L_x_3193:


//--------------------- .text._ZN7cutlass13device_kernelIN5flash11enable_sm90INS1_16FlashAttnFwdSm90INS1_25CollectiveMainloopFwdSm90ILi2EN4cute5tupleIJNS5_1CILi1EEES8_S8_EEENS6_IJNS7_ILi128EEESA_NS7_ILi192EEEEEELi128ENS_12float_e4m3_tEfNS_4arch4Sm90ELb0ELb1ELb1ELb1ELb1ELb0ELb0ELb1ELb1ELb1ELb0ELb0EEENS1_21CollectiveEpilogueFwdINS6_IJSA_SA_SA_EEES9_NS_10bfloat16_tESF_Li256ELb1ELb1ELb0ELb1EEENS1_36VarlenDynamicPersistentTileSchedulerILi128ELi128ELi256ELi128ELb0ELb1ELb1ELb1ELb0ELb1EEEEEEEEEvNT_6ParamsE --------------------------
	.section	.text._ZN7cutlass13device_kernelIN5flash11enable_sm90INS1_16FlashAttnFwdSm90INS1_25CollectiveMainloopFwdSm90ILi2EN4cute5tupleIJNS5_1CILi1EEES8_S8_EEENS6_IJNS7_ILi128EEESA_NS7_ILi192EEEEEELi128ENS_12float_e4m3_tEfNS_4arch4Sm90ELb0ELb1ELb1ELb1ELb1ELb0ELb0ELb1ELb1ELb1ELb0ELb0EEENS1_21CollectiveEpilogueFwdINS6_IJSA_SA_SA_EEES9_NS_10bfloat16_tESF_Li256ELb1ELb1ELb0ELb1EEENS1_36VarlenDynamicPersistentTileSchedulerILi128ELi128ELi256ELi128ELb0ELb1ELb1ELb1ELb0ELb1EEEEEEEEEvNT_6ParamsE,"ax",@progbits
	.align	128
.text._ZN7cutlass13device_kernelIN5flash11enable_sm90INS1_16FlashAttnFwdSm90INS1_25CollectiveMainloopFwdSm90ILi2EN4cute5tupleIJNS5_1CILi1EEES8_S8_EEENS6_IJNS7_ILi128EEESA_NS7_ILi192EEEEEELi128ENS_12float_e4m3_tEfNS_4arch4Sm90ELb0ELb1ELb1ELb1ELb1ELb0ELb0ELb1ELb1ELb1ELb0ELb0EEENS1_21CollectiveEpilogueFwdINS6_IJSA_SA_SA_EEES9_NS_10bfloat16_tESF_Li256ELb1ELb1ELb0ELb1EEENS1_36VarlenDynamicPersistentTileSchedulerILi128ELi128ELi256ELi128ELb0ELb1ELb1ELb1ELb0ELb1EEEEEEEEEvNT_6ParamsE:
        .type           _ZN7cutlass13device_kernelIN5flash11enable_sm90INS1_16FlashAttnFwdSm90INS1_25CollectiveMainloopFwdSm90ILi2EN4cute5tupleIJNS5_1CILi1EEES8_S8_EEENS6_IJNS7_ILi128EEESA_NS7_ILi192EEEEEELi128ENS_12float_e4m3_tEfNS_4arch4Sm90ELb0ELb1ELb1ELb1ELb1ELb0ELb0ELb1ELb1ELb1ELb0ELb0EEENS1_21CollectiveEpilogueFwdINS6_IJSA_SA_SA_EEES9_NS_10bfloat16_tESF_Li256ELb1ELb1ELb0ELb1EEENS1_36VarlenDynamicPersistentTileSchedulerILi128ELi128ELi256ELi128ELb0ELb1ELb1ELb1ELb0ELb1EEEEEEEEEvNT_6ParamsE,@function
        .size           _ZN7cutlass13device_kernelIN5flash11enable_sm90INS1_16FlashAttnFwdSm90INS1_25CollectiveMainloopFwdSm90ILi2EN4cute5tupleIJNS5_1CILi1EEES8_S8_EEENS6_IJNS7_ILi128EEESA_NS7_ILi192EEEEEELi128ENS_12float_e4m3_tEfNS_4arch4Sm90ELb0ELb1ELb1ELb1ELb1ELb0ELb0ELb1ELb1ELb1ELb0ELb0EEENS1_21CollectiveEpilogueFwdINS6_IJSA_SA_SA_EEES9_NS_10bfloat16_tESF_Li256ELb1ELb1ELb0ELb1EEENS1_36VarlenDynamicPersistentTileSchedulerILi128ELi128ELi256ELi128ELb0ELb1ELb1ELb1ELb0ELb1EEEEEEEEEvNT_6ParamsE,(.L_x_3194 - _ZN7cutlass13device_kernelIN5flash11enable_sm90INS1_16FlashAttnFwdSm90INS1_25CollectiveMainloopFwdSm90ILi2EN4cute5tupleIJNS5_1CILi1EEES8_S8_EEENS6_IJNS7_ILi128EEESA_NS7_ILi192EEEEEELi128ENS_12float_e4m3_tEfNS_4arch4Sm90ELb0ELb1ELb1ELb1ELb1ELb0ELb0ELb1ELb1ELb1ELb0ELb0EEENS1_21CollectiveEpilogueFwdINS6_IJSA_SA_SA_EEES9_NS_10bfloat16_tESF_Li256ELb1ELb1ELb0ELb1EEENS1_36VarlenDynamicPersistentTileSchedulerILi128ELi128ELi256ELi128ELb0ELb1ELb1ELb1ELb0ELb1EEEEEEEEEvNT_6ParamsE)
        .other          _ZN7cutlass13device_kernelIN5flash11enable_sm90INS1_16FlashAttnFwdSm90INS1_25CollectiveMainloopFwdSm90ILi2EN4cute5tupleIJNS5_1CILi1EEES8_S8_EEENS6_IJNS7_ILi128EEESA_NS7_ILi192EEEEEELi128ENS_12float_e4m3_tEfNS_4arch4Sm90ELb0ELb1ELb1ELb1ELb1ELb0ELb0ELb1ELb1ELb1ELb0ELb0EEENS1_21CollectiveEpilogueFwdINS6_IJSA_SA_SA_EEES9_NS_10bfloat16_tESF_Li256ELb1ELb1ELb0ELb1EEENS1_36VarlenDynamicPersistentTileSchedulerILi128ELi128ELi256ELi128ELb0ELb1ELb1ELb1ELb0ELb1EEEEEEEEEvNT_6ParamsE,@"STO_CUDA_ENTRY STV_DEFAULT"
_ZN7cutlass13device_kernelIN5flash11enable_sm90INS1_16FlashAttnFwdSm90INS1_25CollectiveMainloopFwdSm90ILi2EN4cute5tupleIJNS5_1CILi1EEES8_S8_EEENS6_IJNS7_ILi128EEESA_NS7_ILi192EEEEEELi128ENS_12float_e4m3_tEfNS_4arch4Sm90ELb0ELb1ELb1ELb1ELb1ELb0ELb0ELb1ELb1ELb1ELb0ELb0EEENS1_21CollectiveEpilogueFwdINS6_IJSA_SA_SA_EEES9_NS_10bfloat16_tESF_Li256ELb1ELb1ELb0ELb1EEENS1_36VarlenDynamicPersistentTileSchedulerILi128ELi128ELi256ELi128ELb0ELb1ELb1ELb1ELb0ELb1EEEEEEEEEvNT_6ParamsE:
        /* <DEDUP_REMOVED lines=45> */
.L_x_1255:
        /* <DEDUP_REMOVED lines=22> */
.L_x_1256:
        /* <DEDUP_REMOVED lines=18> */
.L_x_1257:
        /* <DEDUP_REMOVED lines=22> */
.L_x_1258:
        /* <DEDUP_REMOVED lines=24> */
.L_x_1259:
        /* <DEDUP_REMOVED lines=8> */
.L_x_1261:
        /* <DEDUP_REMOVED lines=35> */
[----:B------:R-:W-:Y:S02]  /*0ae0*/  LOP3.LUT R11, R11, 0xfffffffc, RZ, 0xc0, !PT ;  /* 0xfffffffc0b0b7812 */ /* 0x000fe400078ec0ff */
[----:B------:R-:W-:Y:S01]  /*0af0*/  LEA.HI R8, R6, R177, RZ, 0x2 ;  /* 0x000000b106087211 */ /* 0x000fe200078f10ff */
[----:B------:R-:W-:Y:S01]  /*0b00*/  IMAD R181, R5, 0x40, R4 ;  /* 0x0000004005b57824 */ /* 0x000fe200078e0204 */
[----:B------:R-:W-:Y:S01]  /*0b10*/  LEA.HI R3, R3, R184, RZ, 0x3 ;  /* 0x000000b803037211 */ /* 0x000fe200078f18ff */
[----:B------:R-:W-:Y:S01]  /*0b20*/  IMAD.IADD R11, R184, 0x1, -R11 ;  /* 0x00000001b80b7824 */ /* 0x000fe200078e0a0b */
[----:B------:R-:W-:-:S02]  /*0b30*/  SHF.R.S32.HI R9, RZ, 0x2, R8 ;  /* 0x00000002ff097819 */ /* 0x000fc40000011408 */
[----:B------:R-:W-:Y:S02]  /*0b40*/  SHF.R.S32.HI R10, RZ, 0x1f, R8 ;  /* 0x0000001fff0a7819 */ /* 0x000fe40000011408 */
[----:B------:R-:W-:Y:S02]  /*0b50*/  SHF.R.S32.HI R179, RZ, 0x7, R0 ;  /* 0x00000007ffb37819 */ /* 0x000fe40000011400 */
[----:B------:R-:W-:Y:S02]  /*0b60*/  LEA.HI R10, R10, R9, RZ, 0x3 ;  /* 0x000000090a0a7211 */ /* 0x000fe400078f18ff */
[----:B------:R-:W-:Y:S02]  /*0b70*/  LOP3.LUT R5, R3, 0xfffffff8, RZ, 0xc0, !PT ;  /* 0xfffffff803057812 */ /* 0x000fe400078ec0ff */
[----:B------:R-:W-:Y:S02]  /*0b80*/  SHF.R.S32.HI R7, RZ, 0x4, R2 ;  /* 0x00000004ff077819 */ /* 0x000fe40000011402 */
[----:B------:R-:W-:Y:S01]  /*0b90*/  LOP3.LUT R10, R10, 0xfffffff8, RZ, 0xc0, !PT ;  /* 0xfffffff80a0a7812 */ /* 0x000fe200078ec0ff */
[----:B------:R-:W-:Y:S01]  /*0ba0*/  IMAD.IADD R172, R184, 0x1, -R5 ;  /* 0x00000001b8ac7824 */ /* 0x000fe200078e0a05 */
[----:B------:R-:W-:-:S02]  /*0bb0*/  LEA.HI R6, R6, R177, RZ, 0x5 ;  /* 0x000000b106067211 */ /* 0x000fc400078f28ff */
[----:B------:R-:W-:Y:S01]  /*0bc0*/  LEA.HI R0, R0, R179, RZ, 0x1 ;  /* 0x000000b300007211 */ /* 0x000fe200078f08ff */
[----:B------:R-:W-:Y:S01]  /*0bd0*/  IMAD.IADD R9, R9, 0x1, -R10 ;  /* 0x0000000109097824 */ /* 0x000fe200078e0a0a */
[----:B------:R-:W-:Y:S01]  /*0be0*/  LEA.HI R2, R2, R7, RZ, 0x1 ;  /* 0x0000000702027211 */ /* 0x000fe200078f08ff */
[----:B------:R-:W-:Y:S01]  /*0bf0*/  IMAD.SHL.U32 R169, R172, 0x8, RZ ;  /* 0x00000008aca97824 */ /* 0x000fe200078e00ff */
[----:B------:R-:W-:Y:S02]  /*0c00*/  SHF.R.S32.HI R6, RZ, 0x5, R6 ;  /* 0x00000005ff067819 */ /* 0x000fe40000011406 */
[----:B------:R-:W-:Y:S01]  /*0c10*/  LEA.HI R4, R11, R11, RZ, 0x1 ;  /* 0x0000000b0b047211 */ /* 0x000fe200078f08ff */
[----:B------:R-:W-:Y:S01]  /*0c20*/  VIADD R171, R169, 0x40 ;  /* 0x00000040a9ab7836 */ /* 0x000fe20000000000 */
[----:B------:R-:W-:Y:S01]  /*0c30*/  LOP3.LUT R0, R0, 0x3fffffe, RZ, 0xc0, !PT ;  /* 0x03fffffe00007812 */ /* 0x000fe200078ec0ff */
[----:B------:R-:W-:Y:S01]  /*0c40*/  IMAD R9, R6, 0x10, R9 ;  /* 0x0000001006097824 */ /* 0x000fe200078e0209 */
[----:B------:R-:W-:-:S02]  /*0c50*/  LOP3.LUT R2, R2, 0x1ffffffe, RZ, 0xc0, !PT ;  /* 0x1ffffffe02027812 */ /* 0x000fc400078ec0ff */
[----:B------:R-:W-:Y:S01]  /*0c60*/  LOP3.LUT R4, R4, 0x1ffffffe, RZ, 0xc0, !PT ;  /* 0x1ffffffe04047812 */ /* 0x000fe200078ec0ff */
[----:B------:R-:W-:Y:S01]  /*0c70*/  IMAD.IADD R0, R179, 0x1, -R0 ;  /* 0x00000001b3007824 */ /* 0x000fe200078e0a00 */
[----:B------:R-:W-:Y:S01]  /*0c80*/  LOP3.LUT R18, R8, 0x7ffffffc, RZ, 0xc0, !PT ;  /* 0x7ffffffc08127812 */ /* 0x000fe200078ec0ff */
[----:B------:R-:W-:Y:S01]  /*0c90*/  IMAD.IADD R2, R7, 0x1, -R2 ;  /* 0x0000000107027824 */ /* 0x000fe200078e0a02 */
[----:B------:R-:W-:Y:S01]  /*0ca0*/  SHF.R.S32.HI R175, RZ, 0x3, R3 ;  /* 0x00000003ffaf7819 */ /* 0x000fe20000011403 */
[----:B------:R-:W-:Y:S01]  /*0cb0*/  IMAD.IADD R11, R11, 0x1, -R4 ;  /* 0x000000010b0b7824 */ /* 0x000fe200078e0a04 */
[----:B------:R-:W-:Y:S01]  /*0cc0*/  SHF.R.S32.HI R183, RZ, 0x1f, R169 ;  /* 0x0000001fffb77819 */ /* 0x000fe200000114a9 */
[----:B------:R-:W-:Y:S01]  /*0cd0*/  IMAD R180, R0, 0x40, R9 ;  /* 0x0000004000b47824 */ /* 0x000fe200078e0209 */
[----:B------:R-:W-:Y:S01]  /*0ce0*/  SHF.R.S32.HI R182, RZ, 0x1f, R171 ;  /* 0x0000001fffb67819 */ /* 0x000fe200000114ab */
[----:B------:R-:W-:Y:S02]  /*0cf0*/  IMAD R181, R2, 0x8, R181 ;  /* 0x0000000802b57824 */ /* 0x000fe400078e02b5 */
[----:B------:R-:W-:-:S02]  /*0d00*/  IMAD.IADD R18, R177, 0x1, -R18 ;  /* 0x00000001b1127824 */ /* 0x000fc400078e0a12 */
[----:B------:R-:W-:-:S07]  /*0d10*/  IMAD R168, R11, 0x8, R180 ;  /* 0x000000080ba87824 */ /* 0x000fce00078e02b4 */
.L_x_1369:
[----:B0---4-:R-:W0:Y:S01]  /*0d20*/  LDC.64 R2, c[0x0][0xa28] ;  /* 0x00028a00ff027b82 */ /* 0x011e220000000a00 */
[----:B------:R-:W-:Y:S01]  /*0d30*/  IMAD.MOV.U32 R7, RZ, RZ, RZ ;  /* 0x000000ffff077224 */ /* 0x000fe200078e00ff */
[----:B------:R-:W-:Y:S01]  /*0d40*/  ULDC.64 UR4, c[0x0][0x418] ;  /* 0x0001060000047ab9 */ /* 0x000fe20000000a00 */
[----:B------:R-:W-:-:S05]  /*0d50*/  ULDC.64 UR6, c[0x0][0xa20] ;  /* 0x0002880000067ab9 */ /* 0x000fca0000000a00 */
[----:B--23--:R-:W1:Y:S01]  /*0d60*/  LDC.64 R4, c[0x0][0xa18] ;  /* 0x00028600ff047b82 */ /* 0x00ce620000000a00 */
[----:B0-----:R-:W-:-:S04]  /*0d70*/  ISETP.NE.U32.AND P0, PT, R2, RZ, PT ;  /* 0x000000ff0200720c */ /* 0x001fc80003f05070 */
[----:B------:R-:W-:Y:S02]  /*0d80*/  ISETP.NE.AND.EX P0, PT, R3, RZ, PT, P0 ;  /* 0x000000ff0300720c */ /* 0x000fe40003f05300 */
[----:B-1----:R-:W-:-:S04]  /*0d90*/  ISETP.NE.U32.AND P1, PT, R4, RZ, PT ;  /* 0x000000ff0400720c */ /* 0x002fc80003f25070 */
[----:B------:R-:W-:-:S07]  /*0da0*/  ISETP.NE.AND.EX P1, PT, R5, RZ, PT, P1 ;  /* 0x000000ff0500720c */ /* 0x000fce0003f25310 */
[----:B------:R-:W0:Y:S08]  /*0db0*/  @P0 LDC.64 R2, c[0x0][0xa28] ;  /* 0x00028a00ff020b82 */ /* 0x000e300000000a00 */
[----:B------:R-:W1:Y:S01]  /*0dc0*/  @P1 LDC.64 R4, c[0x0][0xa18] ;  /* 0x00028600ff041b82 */ /* 0x000e620000000a00 */
[----:B0-----:R-:W-:-:S05]  /*0dd0*/  @P0 IMAD.WIDE R2, R23, 0x4, R2 ;  /* 0x0000000417020825 */ /* 0x001fca00078e0202 */
[----:B------:R0:W5:Y:S01]  /*0de0*/  @P0 LDG.E R7, desc[UR44][R2.64] ;  /* 0x0000002c02070981 */ /* 0x000162000c1e1900 */
[----:B-1----:R-:W-:-:S05]  /*0df0*/  @P1 IMAD.WIDE R4, R23, 0x4, R4 ;  /* 0x0000000417041825 */ /* 0x002fca00078e0204 */
[----:B------:R0:W5:Y:S01]  /*0e00*/  @P1 LDG.E R17, desc[UR44][R4.64] ;  /* 0x0000002c04111981 */ /* 0x000162000c1e1900 */
[----:B------:R-:W-:Y:S01]  /*0e10*/  UISETP.NE.U32.AND UP0, UPT, UR4, URZ, UPT ;  /* 0x0000003f0400728c */ /* 0x000fe2000bf05070 */
[----:B------:R-:W-:Y:S01]  /*0e20*/  ISETP.NE.U32.AND P2, PT, RZ, UR6, PT ;  /* 0x00000006ff007c0c */ /* 0x000fe2000bf45070 */
[----:B------:R-:W-:Y:S01]  /*0e30*/  IMAD.MOV.U32 R173, RZ, RZ, R22 ;  /* 0x000000ffffad7224 */ /* 0x000fe200078e0016 */
[----:B------:R-:W-:Y:S01]  /*0e40*/  ULDC UR4, c[0x0][0x424] ;  /* 0x0001090000047ab9 */ /* 0x000fe20000000800 */
[----:B------:R-:W-:Y:S01]  /*0e50*/  UISETP.NE.AND.EX UP0, UPT, UR5, URZ, UPT, UP0 ;  /* 0x0000003f0500728c */ /* 0x000fe2000bf05300 */
[----:B------:R-:W-:Y:S02]  /*0e60*/  ISETP.NE.AND.EX P2, PT, RZ, UR7, PT, P2 ;  /* 0x00000007ff007c0c */ /* 0x000fe4000bf45320 */
[----:B------:R-:W-:Y:S01]  /*0e70*/  ULDC UR5, c[0x0][0x2f0] ;  /* 0x0000bc0000057ab9 */ /* 0x000fe20000000800 */
[----:B------:R-:W-:-:S04]  /*0e80*/  USEL UR4, UR4, 0x1, UP0 ;  /* 0x0000000104047887 */ /* 0x000fc80008000000 */
[----:B------:R-:W-:Y:S01]  /*0e90*/  UIMAD UR4, UR4, UR5, URZ ;  /* 0x00000005040472a4 */ /* 0x000fe2000f8e023f */
[----:B0-----:R-:W-:Y:S11]  /*0ea0*/  @P1 BRA `(.L_x_1262) ;  /* 0x0000000000281947 */ /* 0x001ff60003800000 */
[----:B------:R-:W-:Y:S01]  /*0eb0*/  ULDC.64 UR6, c[0x0][0xa00] ;  /* 0x0002800000067ab9 */ /* 0x000fe20000000a00 */
[----:B-----5:R-:W0:Y:S01]  /*0ec0*/  LDC R17, c[0x0][0x288] ;  /* 0x0000a200ff117b82 */ /* 0x020e220000000800 */
[----:B------:R-:W-:-:S04]  /*0ed0*/  ISETP.NE.U32.AND P0, PT, RZ, UR6, PT ;  /* 0x00000006ff007c0c */ /* 0x000fc8000bf05070 */
[----:B------:R-:W-:-:S13]  /*0ee0*/  ISETP.NE.AND.EX P0, PT, RZ, UR7, PT, P0 ;  /* 0x00000007ff007c0c */ /* 0x000fda000bf05300 */
[----:B------:R-:W-:Y:S05]  /*0ef0*/  @!P0 BRA `(.L_x_1262) ;  /* 0x0000000000148947 */ /* 0x000fea0003800000 */
[----:B------:R-:W1:Y:S02]  /*0f00*/  LDC.64 R2, c[0x0][0xa00] ;  /* 0x00028000ff027b82 */ /* 0x000e640000000a00 */
[----:B-1----:R-:W-:-:S05]  /*0f10*/  IMAD.WIDE R2, R23, 0x4, R2 ;  /* 0x0000000417027825 */ /* 0x002fca00078e0202 */
[----:B0-----:R-:W2:Y:S04]  /*0f20*/  LDG.E R17, desc[UR44][R2.64] ;  /* 0x0000002c02117981 */ /* 0x001ea8000c1e1900 */
[----:B------:R-:W2:Y:S02]  /*0f30*/  LDG.E R0, desc[UR44][R2.64+0x4] ;  /* 0x0000042c02007981 */ /* 0x000ea4000c1e1900 */
[----:B--2---:R-:W-:-:S07]  /*0f40*/  IMAD.IADD R17, R0, 0x1, -R17 ;  /* 0x0000000100117824 */ /* 0x004fce00078e0a11 */
.L_x_1262:
[----:B------:R-:W-:Y:S02]  /*0f50*/  IMAD.U32 R16, RZ, RZ, UR4 ;  /* 0x00000004ff107e24 */ /* 0x000fe4000f8e00ff */
[----:B------:R-:W-:Y:S01]  /*0f60*/  IMAD.MOV.U32 R174, RZ, RZ, R23 ;  /* 0x000000ffffae7224 */ /* 0x000fe200078e0017 */
[----:B------:R-:W-:Y:S06]  /*0f70*/  @!P2 BRA `(.L_x_1263) ;  /* 0x000000000010a947 */ /* 0x000fec0003800000 */
[----:B------:R-:W1:Y:S02]  /*0f80*/  LDC.64 R2, c[0x0][0xa20] ;  /* 0x00028800ff027b82 */ /* 0x000e640000000a00 */
[----:B-1----:R-:W-:-:S05]  /*0f90*/  IMAD.WIDE R2, R23, 0x4, R2 ;  /* 0x0000000417027825 */ /* 0x002fca00078e0202 */
[----:B------:R1:W5:Y:S01]  /*0fa0*/  LDG.E R16, desc[UR44][R2.64] ;  /* 0x0000002c02107981 */ /* 0x000362000c1e1900 */
[----:B------:R-:W-:Y:S05]  /*0fb0*/  BRA `(.L_x_1264) ;  /* 0x0000000000247947 */ /* 0x000fea0003800000 */
.L_x_1263:
[----:B------:R-:W-:Y:S02]  /*0fc0*/  ULDC.64 UR4, c[0x0][0xa08] ;  /* 0x0002820000047ab9 */ /* 0x000fe40000000a00 */
[----:B------:R-:W-:-:S04]  /*0fd0*/  ISETP.NE.U32.AND P0, PT, RZ, UR4, PT ;  /* 0x00000004ff007c0c */ /* 0x000fc8000bf05070 */
[----:B------:R-:W-:-:S13]  /*0fe0*/  ISETP.NE.AND.EX P0, PT, RZ, UR5, PT, P0 ;  /* 0x00000005ff007c0c */ /* 0x000fda000bf05300 */
[----:B------:R-:W-:Y:S05]  /*0ff0*/  @!P0 BRA `(.L_x_1264) ;  /* 0x0000000000148947 */ /* 0x000fea0003800000 */
[----:B------:R-:W1:Y:S02]  /*1000*/  LDC.64 R2, c[0x0][0xa08] ;  /* 0x00028200ff027b82 */ /* 0x000e640000000a00 */
[----:B-1----:R-:W-:-:S05]  /*1010*/  IMAD.WIDE R2, R23, 0x4, R2 ;  /* 0x0000000417027825 */ /* 0x002fca00078e0202 */
[----:B------:R-:W2:Y:S04]  /*1020*/  LDG.E R16, desc[UR44][R2.64] ;  /* 0x0000002c02107981 */ /* 0x000ea8000c1e1900 */
[----:B------:R-:W2:Y:S02]  /*1030*/  LDG.E R5, desc[UR44][R2.64+0x4] ;  /* 0x0000042c02057981 */ /* 0x000ea4000c1e1900 */
[----:B--2---:R-:W-:-:S07]  /*1040*/  IMAD.IADD R16, R5, 0x1, -R16 ;  /* 0x0000000105107824 */ /* 0x004fce00078e0a10 */
.L_x_1264:
[----:B------:R-:W2:Y:S01]  /*1050*/  LDL.LU R4, [R1] ;  /* 0x0000000001047983 */ /* 0x000ea20000300800 */
[----:B------:R-:W3:Y:S01]  /*1060*/  LDC R178, c[0x0][0x448] ;  /* 0x00011200ffb27b82 */ /* 0x000ee20000000800 */
[----:B------:R-:W-:Y:S02]  /*1070*/  IMAD.SHL.U32 R19, R21, 0x80, RZ ;  /* 0x0000008015137824 */ /* 0x000fe400078e00ff */
[----:B-----5:R-:W-:Y:S02]  /*1080*/  IMAD.IADD R16, R16, 0x1, -R7 ;  /* 0x0000000110107824 */ /* 0x020fe400078e0a07 */
[----:B------:R-:W-:-:S03]  /*1090*/  VIADD R0, R19, 0x7f ;  /* 0x0000007f13007836 */ /* 0x000fc60000000000 */
[----:B------:R-:W4:Y:S01]  /*10a0*/  LDC.64 R8, c[0x0][0x9e0] ;  /* 0x00027800ff087b82 */ /* 0x000f220000000a00 */
[----:B---3--:R-:W-:Y:S02]  /*10b0*/  ISETP.NE.AND P2, PT, R178, 0x1, PT ;  /* 0x00000001b200780c */ /* 0x008fe40003f45270 */
[----:B----4-:R-:W-:-:S11]  /*10c0*/  ISETP.GE.AND P1, PT, R9, 0x1, PT ;  /* 0x000000010900780c */ /* 0x010fd60003f26270 */
[----:B-1----:R-:W1:Y:S08]  /*10d0*/  @P2 LDC R3, c[0x0][0x44c] ;  /* 0x00011300ff032b82 */ /* 0x002e700000000800 */
[----:B------:R-:W3:Y:S01]  /*10e0*/  @P2 LDC R5, c[0x0][0x450] ;  /* 0x00011400ff052b82 */ /* 0x000ee20000000800 */
[----:B-1----:R-:W-:Y:S01]  /*10f0*/  @P2 IMAD.HI.U32 R2, R0, R3, RZ ;  /* 0x0000000300022227 */ /* 0x002fe200078e00ff */
[----:B0-----:R-:W-:-:S04]  /*1100*/  IADD3 R3, R16, 0x1, -R17 ;  /* 0x0000000110037810 */ /* 0x001fc80007ffe811 */
[----:B---3--:R-:W-:-:S05]  /*1110*/  @P2 SHF.R.U32.HI R0, RZ, R5, R2 ;  /* 0x00000005ff002219 */ /* 0x008fca0000011602 */
[----:B------:R-:W-:-:S04]  /*1120*/  IMAD.IADD R3, R3, 0x1, R0 ;  /* 0x0000000103037824 */ /* 0x000fc800078e0200 */
[----:B------:R-:W-:Y:S01]  /*1130*/  IMAD.IADD R0, R3, 0x1, R8 ;  /* 0x0000000103007824 */ /* 0x000fe200078e0208 */
[----:B--2---:R-:W-:-:S04]  /*1140*/  LOP3.LUT R4, R4, 0xfffffffd, RZ, 0xc0, !PT ;  /* 0xfffffffd04047812 */ /* 0x004fc800078ec0ff */
[----:B------:R-:W-:-:S04]  /*1150*/  @P2 LOP3.LUT R4, R4, 0x2, RZ, 0xfc, !PT ;  /* 0x0000000204042812 */ /* 0x000fc800078efcff */
[----:B------:R-:W-:-:S04]  /*1160*/  LOP3.LUT R4, R4, 0xfffffffe, RZ, 0xc0, !PT ;  /* 0xfffffffe04047812 */ /* 0x000fc800078ec0ff */
[----:B------:R-:W-:-:S05]  /*1170*/  @P1 LOP3.LUT R4, R4, 0x1, RZ, 0xfc, !PT ;  /* 0x0000000104041812 */ /* 0x000fca00078efcff */
[----:B------:R0:W-:Y:S01]  /*1180*/  STL [R1], R4 ;  /* 0x0000000401007387 */ /* 0x0001e20000100800 */
[----:B------:R-:W-:Y:S05]  /*1190*/  @!P1 BRA `(.L_x_1265) ;  /* 0x0000000000409947 */ /* 0x000fea0003800000 */
[C---:B------:R-:W-:Y:S01]  /*11a0*/  ISETP.GT.AND P0, PT, R3.reuse, RZ, PT ;  /* 0x000000ff0300720c */ /* 0x040fe20003f04270 */
[----:B------:R-:W-:-:S12]  /*11b0*/  VIADD R2, R3, 0xffffffff ;  /* 0xffffffff03027836 */ /* 0x000fd80000000000 */
[----:B------:R-:W-:Y:S05]  /*11c0*/  @P0 BRA `(.L_x_1266) ;  /* 0x00000000001c0947 */ /* 0x000fea0003800000 */
[----:B------:R-:W-:Y:S01]  /*11d0*/  ISETP.NE.AND P0, PT, R9, 0x1, PT ;  /* 0x000000010900780c */ /* 0x000fe20003f05270 */
[----:B------:R-:W-:-:S12]  /*11e0*/  IMAD.MOV R3, RZ, RZ, -R3 ;  /* 0x000000ffff037224 */ /* 0x000fd800078e0a03 */
[----:B0-----:R-:W0:Y:S02]  /*11f0*/  @P0 LDC.64 R4, c[0x0][0x9e8] ;  /* 0x00027a00ff040b82 */ /* 0x001e240000000a00 */
[----:B0-----:R-:W-:-:S05]  /*1200*/  @P0 IMAD.HI.U32 R2, R3, R4, RZ ;  /* 0x0000000403020227 */ /* 0x001fca00078e00ff */
[----:B------:R-:W-:-:S04]  /*1210*/  @P0 SHF.R.U32.HI R3, RZ, R5, R2 ;  /* 0x00000005ff030219 */ /* 0x000fc80000011602 */
[----:B------:R-:W-:Y:S01]  /*1220*/  LOP3.LUT R2, RZ, R3, RZ, 0x33, !PT ;  /* 0x00000003ff027212 */ /* 0x000fe200078e33ff */
[----:B------:R-:W-:Y:S06]  /*1230*/  BRA `(.L_x_1267) ;  /* 0x0000000000107947 */ /* 0x000fec0003800000 */
.L_x_1266:
[----:B------:R-:W-:-:S13]  /*1240*/  ISETP.NE.AND P0, PT, R9, 0x1, PT ;  /* 0x000000010900780c */ /* 0x000fda0003f05270 */
[----:B0-----:R-:W0:Y:S02]  /*1250*/  @P0 LDC.64 R4, c[0x0][0x9e8] ;  /* 0x00027a00ff040b82 */ /* 0x001e240000000a00 */
[----:B0-----:R-:W-:-:S05]  /*1260*/  @P0 IMAD.HI.U32 R4, R2, R4, RZ ;  /* 0x0000000402040227 */ /* 0x001fca00078e00ff */
[----:B------:R-:W-:-:S07]  /*1270*/  @P0 SHF.R.U32.HI R2, RZ, R5, R4 ;  /* 0x00000005ff020219 */ /* 0x000fce0000011604 */
.L_x_1267:
[----:B------:R-:W-:-:S05]  /*1280*/  IMAD R3, R2, R9, R9 ;  /* 0x0000000902037224 */ /* 0x000fca00078e0209 */
[----:B------:R-:W-:-:S07]  /*1290*/  VIMNMX R0, R0, R3, PT ;  /* 0x0000000300007248 */ /* 0x000fce0003fe0100 */
.L_x_1265:
[----:B0-----:R-:W0:Y:S01]  /*12a0*/  @P2 LDC R4, c[0x0][0x44c] ;  /* 0x00011300ff042b82 */ /* 0x001e220000000800 */
[----:B------:R-:W-:Y:S01]  /*12b0*/  VIADD R2, R0, 0x7f ;  /* 0x0000007f00027836 */ /* 0x000fe20000000000 */
[----:B------:R-:W-:Y:S01]  /*12c0*/  ULDC UR4, c[0x0][0x9dc] ;  /* 0x0002770000047ab9 */ /* 0x000fe20000000800 */
[C---:B------:R-:W-:Y:S02]  /*12d0*/  VIADD R0, R16.reuse, 0x7f ;  /* 0x0000007f10007836 */ /* 0x040fe40000000000 */
[----:B------:R-:W-:Y:S01]  /*12e0*/  IMAD.MOV.U32 R7, RZ, RZ, R19 ;  /* 0x000000ffff077224 */ /* 0x000fe200078e0013 */
[----:B------:R-:W-:Y:S01]  /*12f0*/  SHF.R.S32.HI R5, RZ, 0x1f, R2 ;  /* 0x0000001fff057819 */ /* 0x000fe20000011402 */
[----:B------:R-:W-:Y:S01]  /*1300*/  IMAD.IADD R88, R16, 0x1, -R17 ;  /* 0x0000000110587824 */ /* 0x000fe200078e0a11 */
[----:B------:R-:W1:Y:S01]  /*1310*/  @P2 LDC R11, c[0x0][0x450] ;  /* 0x00011400ff0b2b82 */ /* 0x000e620000000800 */
[----:B------:R-:W-:Y:S02]  /*1320*/  SHF.R.S32.HI R3, RZ, 0x1f, R0 ;  /* 0x0000001fff037819 */ /* 0x000fe40000011400 */
[----:B------:R-:W-:-:S02]  /*1330*/  LEA.HI R5, R5, R2, RZ, 0x7 ;  /* 0x0000000205057211 */ /* 0x000fc400078f38ff */
[----:B------:R-:W-:Y:S02]  /*1340*/  LEA.HI R3, R3, R0, RZ, 0x7 ;  /* 0x0000000003037211 */ /* 0x000fe400078f38ff */
[----:B------:R-:W-:Y:S02]  /*1350*/  SHF.R.S32.HI R0, RZ, 0x7, R5 ;  /* 0x00000007ff007819 */ /* 0x000fe40000011405 */
[----:B------:R-:W-:-:S04]  /*1360*/  SHF.R.S32.HI R3, RZ, 0x7, R3 ;  /* 0x00000007ff037819 */ /* 0x000fc80000011403 */
[----:B------:R-:W-:Y:S01]  /*1370*/  VIMNMX R89, R3, R0, PT ;  /* 0x0000000003597248 */ /* 0x000fe20003fe0100 */
[----:B0-----:R-:W-:-:S05]  /*1380*/  @P2 IMAD.HI.U32 R4, R19, R4, RZ ;  /* 0x0000000413042227 */ /* 0x001fca00078e00ff */
[----:B-1----:R-:W-:-:S05]  /*1390*/  @P2 SHF.R.U32.HI R7, RZ, R11, R4 ;  /* 0x0000000bff072219 */ /* 0x002fca0000011604 */
[----:B------:R-:W-:-:S04]  /*13a0*/  IMAD.IADD R2, R88, 0x1, R7 ;  /* 0x0000000158027824 */ /* 0x000fc800078e0207 */
[----:B------:R-:W-:Y:S01]  /*13b0*/  VIADD R3, R2, -UR4 ;  /* 0x8000000402037c36 */ /* 0x000fe20008000000 */
[----:B------:R-:W-:Y:S06]  /*13c0*/  @!P1 BRA `(.L_x_1268) ;  /* 0x00000000003c9947 */ /* 0x000fec0003800000 */
[----:B------:R-:W-:-:S13]  /*13d0*/  ISETP.GT.AND P0, PT, R2, -0x1, PT ;  /* 0xffffffff0200780c */ /* 0x000fda0003f04270 */
[----:B------:R-:W-:Y:S05]  /*13e0*/  @P0 BRA `(.L_x_1269) ;  /* 0x00000000001c0947 */ /* 0x000fea0003800000 */
[----:B------:R-:W-:Y:S02]  /*13f0*/  ISETP.NE.AND P0, PT, R9, 0x1, PT ;  /* 0x000000010900780c */ /* 0x000fe40003f05270 */
[----:B------:R-:W-:-:S11]  /*1400*/  LOP3.LUT R5, RZ, R2, RZ, 0x33, !PT ;  /* 0x00000002ff057212 */ /* 0x000fd600078e33ff */
[----:B------:R-:W0:Y:S02]  /*1410*/  @P0 LDC.64 R6, c[0x0][0x9e8] ;  /* 0x00027a00ff060b82 */ /* 0x000e240000000a00 */
[----:B0-----:R-:W-:-:S05]  /*1420*/  @P0 IMAD.HI.U32 R0, R5, R6, RZ ;  /* 0x0000000605000227 */ /* 0x001fca00078e00ff */
[----:B------:R-:W-:-:S04]  /*1430*/  @P0 SHF.R.U32.HI R5, RZ, R7, R0 ;  /* 0x00000007ff050219 */ /* 0x000fc80000011600 */
[----:B------:R-:W-:Y:S01]  /*1440*/  LOP3.LUT R2, RZ, R5, RZ, 0x33, !PT ;  /* 0x00000005ff027212 */ /* 0x000fe200078e33ff */
[----:B------:R-:W-:Y:S06]  /*1450*/  BRA `(.L_x_1270) ;  /* 0x0000000000107947 */ /* 0x000fec0003800000 */
.L_x_1269:
[----:B------:R-:W-:-:S13]  /*1460*/  ISETP.NE.AND P0, PT, R9, 0x1, PT ;  /* 0x000000010900780c */ /* 0x000fda0003f05270 */
[----:B------:R-:W0:Y:S02]  /*1470*/  @P0 LDC.64 R4, c[0x0][0x9e8] ;  /* 0x00027a00ff040b82 */ /* 0x000e240000000a00 */
[----:B0-----:R-:W-:-:S05]  /*1480*/  @P0 IMAD.HI.U32 R0, R2, R4, RZ ;  /* 0x0000000402000227 */ /* 0x001fca00078e00ff */
[----:B------:R-:W-:-:S07]  /*1490*/  @P0 SHF.R.U32.HI R2, RZ, R5, R0 ;  /* 0x00000005ff020219 */ /* 0x000fce0000011600 */
.L_x_1270:
[----:B------:R-:W-:-:S05]  /*14a0*/  IMAD R2, R2, R9, RZ ;  /* 0x0000000902027224 */ /* 0x000fca00078e02ff */
[----:B------:R-:W-:-:S07]  /*14b0*/  VIMNMX R3, R3, R2, !PT ;  /* 0x0000000203037248 */ /* 0x000fce0007fe0100 */
.L_x_1268:
        /* <DEDUP_REMOVED lines=72> */
.L_x_1272:
        /* <DEDUP_REMOVED lines=22> */
[-C--:B--2---:R-:W-:Y:S02]  /*1aa0*/  @P0 IMAD R7, R7, R14.reuse, RZ ;  /* 0x0000000e07070224 */ /* 0x084fe400078e02ff */
[----:B------:R-:W-:Y:S02]  /*1ab0*/  @P1 IMAD.IADD R5, R5, 0x1, R11 ;  /* 0x0000000105051824 */ /* 0x000fe400078e020b */
[----:B------:R-:W-:-:S04]  /*1ac0*/  @P0 IMAD.WIDE.U32 R2, R22, R14, R2 ;  /* 0x0000000e16020225 */ /* 0x000fc800078e0002 */
[-C--:B---3--:R-:W-:Y:S02]  /*1ad0*/  @P1 IMAD R0, R9, R24.reuse, RZ ;  /* 0x0000001809001224 */ /* 0x088fe400078e02ff */
[C---:B------:R-:W-:Y:S02]  /*1ae0*/  @P0 IMAD R9, R22.reuse, R15, R7 ;  /* 0x0000000f16090224 */ /* 0x040fe400078e0207 */
        /* <DEDUP_REMOVED lines=22> */
.L_x_1477:
[----:B------:R-:W-:Y:S05]  /*1c50*/  @!P0 BRA `(.L_x_1274) ;  /* 0x0000000000048947 */ /* 0x000fea0003800000 */
[----:B------:R-:W-:Y:S01]  /*1c60*/  BPT.TRAP 0x1 ;  /* 0x000000040000795c */ /* 0x000fe20000300000 */
.L_x_1274:
[----:B------:R-:W-:Y:S02]  /*1c70*/  IMAD.U32 R13, RZ, RZ, UR36 ;  /* 0x00000024ff0d7e24 */ /* 0x000fe4000f8e00ff */
[----:B0-----:R-:W-:-:S03]  /*1c80*/  IMAD.U32 R2, RZ, RZ, UR37 ;  /* 0x00000025ff027e24 */ /* 0x001fc6000f8e00ff */
[----:B------:R-:W-:Y:S02]  /*1c90*/  LEA R13, R13, UR38, 0x3 ;  /* 0x000000260d0d7c11 */ /* 0x000fe4000f8e18ff */
[----:B------:R-:W-:-:S04]  /*1ca0*/  SHF.L.U32 R2, R2, 0x1f, RZ ;  /* 0x0000001f02027819 */ /* 0x000fc800000006ff */
[----:B------:R0:W1:Y:S01]  /*1cb0*/  SYNCS.PHASECHK.TRANS64.TRYWAIT P1, [R13+URZ+0x22830], R2 ;  /* 0x022830020d0075a7 */ /* 0x000062000802017f */
[----:B------:R-:W-:Y:S05]  /*1cc0*/  @!P0 BRA `(.L_x_1275) ;  /* 0x0000000000048947 */ /* 0x000fea0003800000 */
[----:B------:R-:W-:Y:S01]  /*1cd0*/  BPT.TRAP 0x1 ;  /* 0x000000040000795c */ /* 0x000fe20000300000 */
.L_x_1275:
[----:B-1----:R-:W-:Y:S05]  /*1ce0*/  @P1 BRA `(.L_x_1276) ;  /* 0x0000000000081947 */ /* 0x002fea0003800000 */
[----:B------:R-:W1:Y:S02]  /*1cf0*/  SYNCS.PHASECHK.TRANS64.TRYWAIT P1, [R13+URZ+0x22830], R2 ;  /* 0x022830020d0075a7 */ /* 0x000e64000802017f */
[----:B-1----:R-:W-:Y:S05]  /*1d00*/  @!P1 BRA `(.L_x_1277) ;  /* 0x0000016000a89947 */ /* 0x002fea0003800000 */
.L_x_1276:
[----:B------:R-:W-:Y:S05]  /*1d10*/  WARPSYNC.ALL ;  /* 0x0000000000007948 */ /* 0x000fea0003800000 */
[----:B------:R-:W-:Y:S01]  /*1d20*/  UIADD3 UR4, UR38, 0x16400, URZ ;  /* 0x0001640026047890 */ /* 0x000fe2000fffe03f */
[----:B------:R-:W-:Y:S01]  /*1d30*/  WARPGROUP.ARRIVE ;  /* 0x00000000000079c5 */ /* 0x000fe20000000000 */
[----:B------:R-:W-:Y:S02]  /*1d40*/  ULOP3.LUT UR24, UR43, 0x10000, URZ, 0xfc, !UPT ;  /* 0x000100002b187892 */ /* 0x000fe4000f8efc3f */
[----:B------:R-:W-:Y:S01]  /*1d50*/  USHF.R.U32.HI UR4, URZ, 0x4, UR4 ;  /* 0x000000043f047899 */ /* 0x000fe20008011604 */
[----:B------:R-:W-:Y:S01]  /*1d60*/  UMOV UR25, 0x80000020 ;  /* 0x8000002000197882 */ /* 0x000fe20000000000 */
[----:B------:R-:W-:-:S02]  /*1d70*/  UMOV UR27, 0x80000020 ;  /* 0x80000020001b7882 */ /* 0x000fc40000000000 */
[----:B------:R-:W-:Y:S02]  /*1d80*/  ULOP3.LUT UR4, UR4, 0x3fff, URZ, 0xc0, !UPT ;  /* 0x00003fff04047892 */ /* 0x000fe4000f8ec03f */
[----:B------:R-:W-:Y:S02]  /*1d90*/  UIADD3 UR28, UR24, 0x2, URZ ;  /* 0x00000002181c7890 */ /* 0x000fe4000fffe03f */
[----:B------:R-:W-:Y:S01]  /*1da0*/  ULOP3.LUT UR32, UR4, 0x10000, URZ, 0xfc, !UPT ;  /* 0x0001000004207892 */ /* 0x000fe2000f8efc3f */
[----:B------:R-:W-:Y:S01]  /*1db0*/  UMOV UR29, 0x80000020 ;  /* 0x80000020001d7882 */ /* 0x000fe20000000000 */
[----:B------:R-:W-:Y:S02]  /*1dc0*/  UMOV UR31, 0x80000020 ;  /* 0x80000020001f7882 */ /* 0x000fe40000000000 */
        /* <DEDUP_REMOVED lines=37> */
.L_x_1278:
[----:B------:R-:W2:Y:S01]  /*2020*/  LDL R104, [R1] ;  /* 0x0000000001687983 */ /* 0x000ea20000100800 */
[----:B------:R-:W-:Y:S01]  /*2030*/  ISETP.NE.AND P2, PT, R178, 0x1, PT ;  /* 0x00000001b200780c */ /* 0x000fe20003f45270 */
[C---:B------:R-:W-:Y:S01]  /*2040*/  FMUL.FTZ R8, R0.reuse, R35 ;  /* 0x0000002300087220 */ /* 0x040fe20000410000 */
[C---:B------:R-:W-:Y:S01]  /*2050*/  FMUL.FTZ R45, R0.reuse, R45 ;  /* 0x0000002d002d7220 */ /* 0x040fe20000410000 */
[----:B------:R-:W-:Y:S01]  /*2060*/  R2UR UR4, R13 ;  /* 0x000000000d0472ca */ /* 0x000fe200000e0000 */
[C---:B------:R-:W-:Y:S01]  /*2070*/  FMUL.FTZ R52, R0.reuse, R52 ;  /* 0x0000003400347220 */ /* 0x040fe20000410000 */
[C---:B------:R-:W-:Y:S01]  /*2080*/  FMUL.FTZ R20, R0.reuse, R42 ;  /* 0x0000002a00147220 */ /* 0x040fe20000410000 */
[----:B------:R3:W4:Y:S01]  /*2090*/  MUFU.TANH R115, R45 ;  /* 0x0000002d00737308 */ /* 0x0007220000002400 */
[----:B------:R-:W-:Y:S02]  /*20a0*/  IMAD.MOV.U32 R42, RZ, RZ, -0x80 ;  /* 0xffffff80ff2a7424 */ /* 0x000fe400078e00ff */
[C---:B------:R-:W-:Y:S01]  /*20b0*/  FMUL.FTZ R6, R0.reuse, R31 ;  /* 0x0000001f00067220 */ /* 0x040fe20000410000 */
[C---:B------:R-:W-:Y:S01]  /*20c0*/  FMUL.FTZ R31, R0.reuse, R36 ;  /* 0x00000024001f7220 */ /* 0x040fe20000410000 */
[C---:B------:R-:W-:Y:S01]  /*20d0*/  FMUL.FTZ R36, R0.reuse, R55 ;  /* 0x0000003700247220 */ /* 0x040fe20000410000 */
[C---:B------:R-:W-:Y:S01]  /*20e0*/  FMUL.FTZ R40, R0.reuse, R40 ;  /* 0x0000002800287220 */ /* 0x040fe20000410000 */
[----:B------:R-:W-:Y:S01]  /*20f0*/  FMUL.FTZ R44, R0, R44 ;  /* 0x0000002c002c7220 */ /* 0x000fe20000410000 */
[----:B------:R-:W5:Y:S01]  /*2100*/  @P2 LDC R12, c[0x0][0x44c] ;  /* 0x00011300ff0c2b82 */ /* 0x000f620000000800 */
[----:B------:R4:W2:Y:S01]  /*2110*/  MUFU.TANH R119, R52 ;  /* 0x0000003400777308 */ /* 0x0008a20000002400 */
[----:B---3--:R-:W-:Y:S01]  /*2120*/  IMAD.IADD R45, R168, 0x1, R19 ;  /* 0x00000001a82d7824 */ /* 0x008fe200078e0213 */
[----:B------:R-:W-:Y:S01]  /*2130*/  UIADD3 UR4, UR4, 0x22840, URZ ;  /* 0x0002284004047890 */ /* 0x000fe2000fffe03f */
[----:B------:R-:W-:Y:S01]  /*2140*/  FMUL.FTZ R48, R0, R48 ;  /* 0x0000003000307220 */ /* 0x000fe20000410000 */
[----:B------:R-:W-:-:S02]  /*2150*/  IMAD R55, R89, R42, 0x80 ;  /* 0x0000008059377424 */ /* 0x000fc400078e022a */
[C---:B------:R-:W-:Y:S01]  /*2160*/  FMUL.FTZ R15, R0.reuse, R25 ;  /* 0x00000019000f7220 */ /* 0x040fe20000410000 */
[C---:B01----:R-:W-:Y:S01]  /*2170*/  FMUL.FTZ R2, R0.reuse, R26 ;  /* 0x0000001a00027220 */ /* 0x043fe20000410000 */
[----:B------:R-:W0:Y:S01]  /*2180*/  @P2 LDC R35, c[0x0][0x450] ;  /* 0x00011400ff232b82 */ /* 0x000e220000000800 */
        /* <DEDUP_REMOVED lines=10> */
[----:B------:R1:W3:Y:S01]  /*2230*/  MUFU.TANH R125, R40 ;  /* 0x00000028007d7308 */ /* 0x0002e20000002400 */
[C---:B------:R-:W-:Y:S01]  /*2240*/  FMUL.FTZ R26, R0.reuse, R46 ;  /* 0x0000002e001a7220 */ /* 0x040fe20000410000 */
[C---:B------:R-:W-:Y:S01]  /*2250*/  FMUL.FTZ R30, R0.reuse, R50 ;  /* 0x00000032001e7220 */ /* 0x040fe20000410000 */
[C---:B------:R-:W-:Y:S01]  /*2260*/  FMUL.FTZ R33, R0.reuse, R37 ;  /* 0x0000002500217220 */ /* 0x040fe20000410000 */
[----:B------:R-:W-:Y:S01]  /*2270*/  FMUL.FTZ R14, R0, R39 ;  /* 0x00000027000e7220 */ /* 0x000fe20000410000 */
[----:B-----5:R-:W-:-:S04]  /*2280*/  @P2 IMAD.HI.U32 R12, R45, R12, RZ ;  /* 0x0000000c2d0c2227 */ /* 0x020fc800078e00ff */
[C---:B------:R-:W-:Y:S01]  /*2290*/  FMUL.FTZ R41, R0.reuse, R41 ;  /* 0x0000002900297220 */ /* 0x040fe20000410000 */
[C---:B------:R-:W-:Y:S01]  /*22a0*/  FMUL.FTZ R24, R0.reuse, R43 ;  /* 0x0000002b00187220 */ /* 0x040fe20000410000 */
[----:B------:R5:W2:Y:S01]  /*22b0*/  MUFU.TANH R123, R44 ;  /* 0x0000002c007b7308 */ /* 0x000aa20000002400 */
[C---:B------:R-:W-:Y:S01]  /*22c0*/  FMUL.FTZ R28, R0.reuse, R47 ;  /* 0x0000002f001c7220 */ /* 0x040fe20000410000 */
[C---:B------:R-:W-:Y:S01]  /*22d0*/  FMUL.FTZ R32, R0.reuse, R51 ;  /* 0x0000003300207220 */ /* 0x040fe20000410000 */
[C---:B------:R-:W-:Y:S01]  /*22e0*/  FMUL.FTZ R53, R0.reuse, R53 ;  /* 0x0000003500357220 */ /* 0x040fe20000410000 */
[C---:B------:R-:W-:Y:S01]  /*22f0*/  FMUL.FTZ R34, R0.reuse, R54 ;  /* 0x0000003600227220 */ /* 0x040fe20000410000 */
[----:B0-----:R-:W-:Y:S01]  /*2300*/  @P2 SHF.R.U32.HI R45, RZ, R35, R12 ;  /* 0x00000023ff2d2219 */ /* 0x001fe2000001160c */
[----:B------:R-:W-:Y:S02]  /*2310*/  VIADD R35, R55, 0x1 ;  /* 0x0000000137237836 */ /* 0x000fe40000000000 */
[C---:B------:R-:W-:Y:S01]  /*2320*/  FMUL.FTZ R56, R0.reuse, R56 ;  /* 0x0000003800387220 */ /* 0x040fe20000410000 */
[----:B------:R0:W2:Y:S01]  /*2330*/  MUFU.TANH R121, R48 ;  /* 0x0000003000797308 */ /* 0x0000a20000002400 */
[C---:B------:R-:W-:Y:S01]  /*2340*/  FMUL.FTZ R57, R0.reuse, R57 ;  /* 0x0000003900397220 */ /* 0x040fe20000410000 */
[----:B----4-:R-:W4:Y:S01]  /*2350*/  SHFL.IDX PT, R52, R45, RZ, 0x1c1f ;  /* 0x001c1fff2d347589 */ /* 0x010f2200000e0000 */
[C---:B------:R-:W-:Y:S01]  /*2360*/  FMUL.FTZ R38, R0.reuse, R58 ;  /* 0x0000003a00267220 */ /* 0x040fe20000410000 */
[C---:B-1----:R-:W-:Y:S01]  /*2370*/  FMUL.FTZ R40, R0.reuse, R59 ;  /* 0x0000003b00287220 */ /* 0x042fe20000410000 */
[C---:B------:R-:W-:Y:S01]  /*2380*/  FMUL.FTZ R60, R0.reuse, R60 ;  /* 0x0000003c003c7220 */ /* 0x040fe20000410000 */
[C---:B-----5:R-:W-:Y:S01]  /*2390*/  FMUL.FTZ R44, R0.reuse, R62 ;  /* 0x0000003e002c7220 */ /* 0x060fe20000410000 */
[C---:B------:R-:W-:Y:S01]  /*23a0*/  FMUL.FTZ R46, R0.reuse, R63 ;  /* 0x0000003f002e7220 */ /* 0x040fe20000410000 */
[C---:B------:R-:W-:Y:S01]  /*23b0*/  FMUL.FTZ R65, R0.reuse, R65 ;  /* 0x0000004100417220 */ /* 0x040fe20000410000 */
[C---:B0-----:R-:W-:Y:S01]  /*23c0*/  FMUL.FTZ R48, R0.reuse, R66 ;  /* 0x0000004200307220 */ /* 0x041fe20000410000 */
        /* <DEDUP_REMOVED lines=23> */
[----:B------:R-:W0:Y:S01]  /*2540*/  MUFU.TANH R4, R4 ;  /* 0x0000000400047308 */ /* 0x000e220000002400 */
[----:B------:R-:W-:Y:S01]  /*2550*/  ULDC UR30, c[0x0][0x9dc] ;  /* 0x00027700001e7ab9 */ /* 0x000fe20000000800 */
[----:B------:R-:W-:Y:S01]  /*2560*/  SYNCS.ARRIVE.TRANS64.RED.A1T0 RZ, [UR4], RZ ;  /* 0x000000ffffff79a7 */ /* 0x000fe20008100404 */
[----:B------:R-:W-:Y:S01]  /*2570*/  ULOP3.LUT UR4, URZ, UR30, URZ, 0x33, !UPT ;  /* 0x0000001e3f047292 */ /* 0x000fe2000f8e333f */
[----:B------:R-:W-:Y:S01]  /*2580*/  IADD3 R37, -R17, R37, R16 ;  /* 0x0000002511257210 */ /* 0x000fe20007ffe110 */
[----:B------:R-:W-:Y:S01]  /*2590*/  FMUL.FTZ R61, R0, R61 ;  /* 0x0000003d003d7220 */ /* 0x000fe20000410000 */
[----:B------:R-:W-:Y:S01]  /*25a0*/  IMAD.IADD R35, R16, 0x1, R55 ;  /* 0x0000000110237824 */ /* 0x000fe200078e0237 */
[----:B------:R-:W-:Y:S01]  /*25b0*/  ULDC UR5, c[0x0][0x9e0] ;  /* 0x0002780000057ab9 */ /* 0x000fe20000000800 */
[----:B------:R-:W1:Y:S01]  /*25c0*/  MUFU.TANH R15, R15 ;  /* 0x0000000f000f7308 */ /* 0x000e620000002400 */
[----:B------:R-:W-:Y:S01]  /*25d0*/  FMUL.FTZ R49, R0, R49 ;  /* 0x0000003100317220 */ /* 0x000fe20000410000 */
[----:B------:R-:W-:Y:S01]  /*25e0*/  IMAD R54, R18, -0x2, R35 ;  /* 0xfffffffe12367824 */ /* 0x000fe200078e0223 */
[----:B------:R-:W-:Y:S01]  /*25f0*/  LEA R58, R89, 0xffffff80, 0x7 ;  /* 0xffffff80593a7811 */ /* 0x000fe200078e38ff */
[----:B------:R-:W-:-:S04]  /*2600*/  VIADD R59, R37, UR5 ;  /* 0x00000005253b7c36 */ /* 0x000fc80008000000 */
[----:B------:R-:W0:Y:S01]  /*2610*/  MUFU.TANH R2, R2 ;  /* 0x0000000200027308 */ /* 0x000e220000002400 */
[----:B----4-:R-:W-:-:S07]  /*2620*/  VIADDMNMX R42, R52, R59, R54, PT ;  /* 0x0000003b342a7246 */ /* 0x010fce0003800136 */
        /* <DEDUP_REMOVED lines=24> */
[----:B------:R-:W0:Y:S01]  /*27b0*/  MUFU.TANH R57, R57 ;  /* 0x0000003900397308 */ /* 0x000e220000002400 */
[----:B--2---:R-:W-:-:S07]  /*27c0*/  LOP3.LUT P1, RZ, R104, 0x1, RZ, 0xc0, !PT ;  /* 0x0000000168ff7812 */ /* 0x004fce000782c0ff */
[----:B------:R-:W2:Y:S08]  /*27d0*/  MUFU.TANH R38, R38 ;  /* 0x0000002600267308 */ /* 0x000eb00000002400 */
        /* <DEDUP_REMOVED lines=30> */
[----:B-----5:R-:W-:-:S04]  /*29c0*/  VIADD R61, R37, UR4 ;  /* 0x00000004253d7c36 */ /* 0x020fc80008000000 */
[----:B---3--:R-:W-:Y:S01]  /*29d0*/  IMAD.IADD R49, R61, 0x1, R52 ;  /* 0x000000013d317824 */ /* 0x008fe200078e0234 */
[----:B-12-4-:R-:W-:Y:S06]  /*29e0*/  @!P1 BRA `(.L_x_1279) ;  /* 0x0000000000609947 */ /* 0x016fec0003800000 */
[----:B------:R-:W-:Y:S01]  /*29f0*/  IADD3 R35, -R17, R16, R52 ;  /* 0x0000001011237210 */ /* 0x000fe20007ffe134 */
[----:B------:R-:W-:Y:S03]  /*2a00*/  BSSY B0, `(.L_x_1280) ;  /* 0x0000012000007945 */ /* 0x000fe60003800000 */
        /* <DEDUP_REMOVED lines=11> */
.L_x_1281:
[----:B------:R-:W-:Y:S02]  /*2ac0*/  ULDC UR4, c[0x0][0x9e4] ;  /* 0x0002790000047ab9 */ /* 0x000fe40000000800 */
[----:B------:R-:W-:-:S05]  /*2ad0*/  IMAD.U32 R37, RZ, RZ, UR4 ;  /* 0x00000004ff257e24 */ /* 0x000fca000f8e00ff */
[----:B------:R-:W-:-:S13]  /*2ae0*/  ISETP.NE.AND P1, PT, R37, 0x1, PT ;  /* 0x000000012500780c */ /* 0x000fda0003f25270 */
[----:B------:R-:W1:Y:S02]  /*2af0*/  @P1 LDC.64 R62, c[0x0][0x9e8] ;  /* 0x00027a00ff3e1b82 */ /* 0x000e640000000a00 */
[----:B-1----:R-:W-:-:S05]  /*2b00*/  @P1 IMAD.HI.U32 R52, R35, R62, RZ ;  /* 0x0000003e23341227 */ /* 0x002fca00078e00ff */
[----:B------:R-:W-:-:S07]  /*2b10*/  @P1 SHF.R.U32.HI R35, RZ, R63, R52 ;  /* 0x0000003fff231219 */ /* 0x000fce0000011634 */
.L_x_1282:
[----:B------:R-:W-:Y:S05]  /*2b20*/  BSYNC B0 ;  /* 0x0000000000007941 */ /* 0x000fea0003800000 */
.L_x_1280:
[----:B------:R-:W-:-:S04]  /*2b30*/  IMAD R35, R35, R37, -R58 ;  /* 0x0000002523237224 */ /* 0x000fc800078e0a3a */
[----:B------:R-:W-:-:S05]  /*2b40*/  IMAD R35, R18, -0x2, R35 ;  /* 0xfffffffe12237824 */ /* 0x000fca00078e0223 */
[----:B------:R-:W-:Y:S02]  /*2b50*/  VIADDMNMX R42, R35, R37, R42, PT ;  /* 0x00000025232a7246 */ /* 0x000fe4000380012a */
[----:B------:R-:W-:-:S07]  /*2b60*/  VIMNMX R49, R49, R35, !PT ;  /* 0x0000002331317248 */ /* 0x000fce0007fe0100 */
.L_x_1279:
[C---:B------:R-:W-:Y:S01]  /*2b70*/  ISETP.GE.AND P6, PT, R55.reuse, 0x9, PT ;  /* 0x000000093700780c */ /* 0x040fe20003fc6270 */
[----:B------:R-:W1:Y:S01]  /*2b80*/  SHFL.IDX PT, R52, R45, 0x1, 0x1c1f ;  /* 0x003c1f002d347f89 */ /* 0x000e6200000e0000 */
[----:B------:R-:W-:Y:S02]  /*2b90*/  ISETP.GE.AND P1, PT, R55, 0x2, PT ;  /* 0x000000023700780c */ /* 0x000fe40003f26270 */
[C---:B------:R-:W-:Y:S02]  /*2ba0*/  ISETP.GT.AND P2, PT, R49.reuse, 0x8, !P6 ;  /* 0x000000083100780c */ /* 0x040fe40007744270 */
[----:B------:R-:W-:Y:S02]  /*2bb0*/  ISETP.GT.AND P3, PT, R49, 0x1, !P1 ;  /* 0x000000013100780c */ /* 0x000fe40004f64270 */
[----:B------:R-:W-:Y:S02]  /*2bc0*/  ISETP.LT.OR P2, PT, R42, 0x9, P2 ;  /* 0x000000092a00780c */ /* 0x000fe40001741670 */
[----:B------:R-:W-:-:S02]  /*2bd0*/  ISETP.GE.AND P4, PT, R55, 0xa, PT ;  /* 0x0000000a3700780c */ /* 0x000fc40003f86270 */
[----:B0-----:R-:W-:Y:S02]  /*2be0*/  FSEL R131, R21, -INF , !P2 ;  /* 0xff80000015837808 */ /* 0x001fe40005000000 */
[C---:B------:R-:W-:Y:S02]  /*2bf0*/  ISETP.LT.OR P3, PT, R42.reuse, 0x2, P3 ;  /* 0x000000022a00780c */ /* 0x040fe40001f61670 */
[----:B------:R-:W-:Y:S02]  /*2c00*/  ISETP.GT.AND P2, PT, R49, 0x9, !P4 ;  /* 0x000000093100780c */ /* 0x000fe40006744270 */
[----:B------:R-:W-:Y:S02]  /*2c10*/  FSEL R103, R15, -INF , !P3 ;  /* 0xff8000000f677808 */ /* 0x000fe40005800000 */
        /* <DEDUP_REMOVED lines=20> */
[C---:B------:R-:W-:Y:S02]  /*2d60*/  ISETP.LT.OR P2, PT, R42.reuse, 0x1a, P2 ;  /* 0x0000001a2a00780c */ /* 0x040fe40001741670 */
[----:B------:R-:W-:Y:S02]  /*2d70*/  ISETP.GE.AND P3, PT, R55, 0x21, PT ;  /* 0x000000213700780c */ /* 0x000fe40003f66270 */
[----:B------:R-:W-:Y:S02]  /*2d80*/  FSEL R109, R33, -INF , !P2 ;  /* 0xff800000216d7808 */ /* 0x000fe40005000000 */
[----:B------:R-:W-:Y:S02]  /*2d90*/  ISETP.GT.AND P2, PT, R49, 0x20, !P3 ;  /* 0x000000203100780c */ /* 0x000fe40005f44270 */
[----:B------:R-:W-:Y:S02]  /*2da0*/  P2R R70, PR, RZ, 0x8 ;  /* 0x00000008ff467803 */ /* 0x000fe40000000000 */
[----:B------:R-:W-:-:S02]  /*2db0*/  ISETP.LT.OR P2, PT, R42, 0x21, P2 ;  /* 0x000000212a00780c */ /* 0x000fc40001741670 */
[----:B------:R-:W-:Y:S02]  /*2dc0*/  ISETP.GE.AND P3, PT, R55, 0x22, PT ;  /* 0x000000223700780c */ /* 0x000fe40003f66270 */
        /* <DEDUP_REMOVED lines=101> */
[C---:B------:R-:W-:Y:S02]  /*3420*/  ISETP.GE.AND P2, PT, R55.reuse, 0x72, PT ;  /* 0x000000723700780c */ /* 0x040fe40003f46270 */
[----:B------:R-:W-:Y:S02]  /*3430*/  ISETP.GE.AND P5, PT, R55, 0x1, PT ;  /* 0x000000013700780c */ /* 0x000fe40003fa6270 */
[----:B------:R-:W-:-:S04]  /*3440*/  ISETP.GT.AND P3, PT, R49, 0x71, !P2 ;  /* 0x000000713100780c */ /* 0x000fc80005764270 */
[----:B------:R-:W-:-:S04]  /*3450*/  ISETP.LT.OR P3, PT, R42, 0x72, P3 ;  /* 0x000000722a00780c */ /* 0x000fc80001f61670 */
[----:B------:R-:W-:Y:S02]  /*3460*/  FSEL R25, R81, -INF , !P3 ;  /* 0xff80000051197808 */ /* 0x000fe40005800000 */
[----:B------:R-:W-:-:S04]  /*3470*/  ISETP.GE.AND P3, PT, R55, 0x79, PT ;  /* 0x000000793700780c */ /* 0x000fc80003f66270 */
[----:B------:R-:W-:-:S04]  /*3480*/  ISETP.GT.AND P4, PT, R49, 0x78, !P3 ;  /* 0x000000783100780c */ /* 0x000fc80005f84270 */
[----:B------:R-:W-:-:S04]  /*3490*/  ISETP.LT.OR P4, PT, R42, 0x79, P4 ;  /* 0x000000792a00780c */ /* 0x000fc80002781670 */
[----:B------:R-:W-:Y:S02]  /*34a0*/  FSEL R15, R84, -INF , !P4 ;  /* 0xff800000540f7808 */ /* 0x000fe40006000000 */
[----:B------:R-:W-:-:S04]  /*34b0*/  ISETP.GT.AND P4, PT, R49, RZ, !P5 ;  /* 0x000000ff3100720c */ /* 0x000fc80006f84270 */
[----:B------:R-:W-:-:S04]  /*34c0*/  ISETP.LT.OR P4, PT, R42, 0x1, P4 ;  /* 0x000000012a00780c */ /* 0x000fc80002781670 */
[----:B------:R-:W-:Y:S02]  /*34d0*/  FSEL R133, R4, -INF , !P4 ;  /* 0xff80000004857808 */ /* 0x000fe40006000000 */
[----:B------:R-:W-:Y:S02]  /*34e0*/  ISETP.GE.AND P4, PT, R55, 0x7a, PT ;  /* 0x0000007a3700780c */ /* 0x000fe40003f86270 */
[----:B-1----:R-:W-:Y:S02]  /*34f0*/  VIADDMNMX R4, R52, R59, R54, PT ;  /* 0x0000003b34047246 */ /* 0x002fe40003800136 */
[----:B------:R-:W-:Y:S02]  /*3500*/  P2R R80, PR, RZ, 0x10 ;  /* 0x00000010ff507803 */ /* 0x000fe40000000000 */
[----:B------:R-:W-:-:S04]  /*3510*/  ISETP.GT.AND P4, PT, R49, 0x79, !P4 ;  /* 0x000000793100780c */ /* 0x000fc80006784270 */
[----:B------:R-:W-:Y:S01]  /*3520*/  ISETP.LT.OR P4, PT, R42, 0x7a, P4 ;  /* 0x0000007a2a00780c */ /* 0x000fe20002781670 */
[----:B------:R-:W-:-:S03]  /*3530*/  IMAD.IADD R42, R61, 0x1, R52 ;  /* 0x000000013d2a7824 */ /* 0x000fc600078e0234 */
[----:B------:R-:W-:Y:S02]  /*3540*/  FSEL R21, R85, -INF , !P4 ;  /* 0xff80000055157808 */ /* 0x000fe40006000000 */
[----:B------:R-:W-:-:S13]  /*3550*/  LOP3.LUT P4, RZ, R104, 0x1, RZ, 0xc0, !PT ;  /* 0x0000000168ff7812 */ /* 0x000fda000788c0ff */
[----:B------:R-:W-:Y:S05]  /*3560*/  @!P4 BRA `(.L_x_1283) ;  /* 0x000000000060c947 */ /* 0x000fea0003800000 */
        /* <DEDUP_REMOVED lines=13> */
.L_x_1285:
[----:B------:R-:W-:Y:S02]  /*3640*/  ULDC UR4, c[0x0][0x9e4] ;  /* 0x0002790000047ab9 */ /* 0x000fe40000000800 */
[----:B------:R-:W-:-:S05]  /*3650*/  IMAD.U32 R49, RZ, RZ, UR4 ;  /* 0x00000004ff317e24 */ /* 0x000fca000f8e00ff */
[----:B------:R-:W-:-:S13]  /*3660*/  ISETP.NE.AND P4, PT, R49, 0x1, PT ;  /* 0x000000013100780c */ /* 0x000fda0003f85270 */
[----:B------:R-:W0:Y:S02]  /*3670*/  @P4 LDC.64 R54, c[0x0][0x9e8] ;  /* 0x00027a00ff364b82 */ /* 0x000e240000000a00 */
[----:B0-----:R-:W-:-:S05]  /*3680*/  @P4 IMAD.HI.U32 R54, R45, R54, RZ ;  /* 0x000000362d364227 */ /* 0x001fca00078e00ff */
[----:B------:R-:W-:-:S07]  /*3690*/  @P4 SHF.R.U32.HI R45, RZ, R55, R54 ;  /* 0x00000037ff2d4219 */ /* 0x000fce0000011636 */
.L_x_1286:
[----:B------:R-:W-:Y:S05]  /*36a0*/  BSYNC B0 ;  /* 0x0000000000007941 */ /* 0x000fea0003800000 */
.L_x_1284:
[----:B------:R-:W-:-:S04]  /*36b0*/  IMAD R45, R45, R49, -R58 ;  /* 0x000000312d2d7224 */ /* 0x000fc800078e0a3a */
[----:B------:R-:W-:-:S05]  /*36c0*/  IMAD R45, R18, -0x2, R45 ;  /* 0xfffffffe122d7824 */ /* 0x000fca00078e022d */
[----:B------:R-:W-:Y:S02]  /*36d0*/  VIADDMNMX R4, R45, R49, R4, PT ;  /* 0x000000312d047246 */ /* 0x000fe40003800104 */
[----:B------:R-:W-:-:S07]  /*36e0*/  VIMNMX R42, R42, R45, !PT ;  /* 0x0000002d2a2a7248 */ /* 0x000fce0007fe0100 */
.L_x_1283:
[C---:B------:R-:W-:Y:S01]  /*36f0*/  ISETP.GT.AND P1, PT, R42.reuse, 0x1, !P1 ;  /* 0x000000012a00780c */ /* 0x040fe20004f24270 */
[----:B------:R-:W-:Y:S01]  /*3700*/  ULDC UR4, c[0x0][0x988] ;  /* 0x0002620000047ab9 */ /* 0x000fe20000000800 */
[----:B------:R-:W-:Y:S02]  /*3710*/  ISETP.GT.AND P6, PT, R42, 0x8, !P6 ;  /* 0x000000082a00780c */ /* 0x000fe400077c4270 */
[C---:B------:R-:W-:Y:S02]  /*3720*/  ISETP.LT.OR P1, PT, R4.reuse, 0x2, P1 ;  /* 0x000000020400780c */ /* 0x040fe40000f21670 */
[----:B------:R-:W-:Y:S02]  /*3730*/  ISETP.LT.OR P6, PT, R4, 0x9, P6 ;  /* 0x000000090400780c */ /* 0x000fe400037c1670 */
[----:B------:R-:W-:Y:S02]  /*3740*/  FSEL R3, R3, -INF , !P1 ;  /* 0xff80000003037808 */ /* 0x000fe40004800000 */
[----:B------:R-:W-:-:S02]  /*3750*/  ISETP.NE.AND P1, PT, R62, RZ, PT ;  /* 0x000000ff3e00720c */ /* 0x000fc40003f25270 */
[----:B------:R-:W-:Y:S02]  /*3760*/  FSEL R5, R5, -INF , !P6 ;  /* 0xff80000005057808 */ /* 0x000fe40007000000 */
[----:B------:R-:W-:Y:S02]  /*3770*/  ISETP.GT.AND P1, PT, R42, 0x9, !P1 ;  /* 0x000000092a00780c */ /* 0x000fe40004f24270 */
[----:B------:R-:W-:Y:S02]  /*3780*/  ISETP.NE.AND P6, PT, R64, RZ, PT ;  /* 0x000000ff4000720c */ /* 0x000fe40003fc5270 */
[----:B------:R-:W-:Y:S02]  /*3790*/  ISETP.LT.OR P1, PT, R4, 0xa, P1 ;  /* 0x0000000a0400780c */ /* 0x000fe40000f21670 */
[----:B------:R-:W-:Y:S02]  /*37a0*/  ISETP.NE.AND P4, PT, R66, RZ, PT ;  /* 0x000000ff4200720c */ /* 0x000fe40003f85270 */
        /* <DEDUP_REMOVED lines=10> */
[----:B------:R-:W-:Y:S01]  /*3850*/  FSEL R49, R8, -INF , !P1 ;  /* 0xff80000008317808 */ /* 0x000fe20004800000 */
[----:B------:R-:W-:Y:S01]  /*3860*/  IMAD.U32 R8, RZ, RZ, UR4 ;  /* 0x00000004ff087e24 */ /* 0x000fe2000f8e00ff */
        /* <DEDUP_REMOVED lines=8> */
[----:B------:R-:W-:Y:S02]  /*38f0*/  ISETP.NE.AND P6, PT, R83, RZ, PT ;  /* 0x000000ff5300720c */ /* 0x000fe40003fc5270 */
[----:B------:R-:W-:Y:S02]  /*3900*/  ISETP.GT.AND P1, PT, R42, 0x19, !P1 ;  /* 0x000000192a00780c */ /* 0x000fe40004f24270 */
[----:B------:R-:W-:Y:S02]  /*3910*/  FMNMX.FTZ R6, R125, R6, !PT ;  /* 0x000000067d067209 */ /* 0x000fe40007810000 */
[----:B------:R-:W-:Y:S02]  /*3920*/  ISETP.LT.OR P1, PT, R4, 0x1a, P1 ;  /* 0x0000001a0400780c */ /* 0x000fe40000f21670 */
[----:B------:R-:W-:Y:S02]  /*3930*/  FMNMX.FTZ R6, R111, R6, !PT ;  /* 0x000000066f067209 */ /* 0x000fe40007810000 */
[----:B------:R-:W-:-:S02]  /*3940*/  FSEL R55, R14, -INF , !P1 ;  /* 0xff8000000e377808 */ /* 0x000fc40004800000 */
[----:B------:R-:W-:Y:S02]  /*3950*/  ISETP.NE.AND P1, PT, R70, RZ, PT ;  /* 0x000000ff4600720c */ /* 0x000fe40003f25270 */
[----:B------:R-:W-:Y:S02]  /*3960*/  ISETP.NE.AND P4, PT, R86, RZ, PT ;  /* 0x000000ff5600720c */ /* 0x000fe40003f85270 */
[----:B------:R-:W-:Y:S02]  /*3970*/  ISETP.GT.AND P1, PT, R42, 0x20, !P1 ;  /* 0x000000202a00780c */ /* 0x000fe40004f24270 */
[----:B------:R-:W-:Y:S02]  /*3980*/  FMNMX.FTZ R6, R123, R6, !PT ;  /* 0x000000067b067209 */ /* 0x000fe40007810000 */
        /* <DEDUP_REMOVED lines=38> */
[----:B------:R-:W-:Y:S02]  /*3bf0*/  ISETP.NE.AND P1, PT, R82, RZ, PT ;  /* 0x000000ff5200720c */ /* 0x000fe40003f25270 */
[----:B------:R-:W-:Y:S02]  /*3c00*/  FMNMX.FTZ R6, R29, R6, !PT ;  /* 0x000000061d067209 */ /* 0x000fe40007810000 */
[----:B------:R-:W-:Y:S02]  /*3c10*/  ISETP.GT.AND P1, PT, R42, 0x38, !P1 ;  /* 0x000000382a00780c */ /* 0x000fe40004f24270 */
[----:B------:R-:W-:Y:S02]  /*3c20*/  FMNMX.FTZ R6, R27, R6, !PT ;  /* 0x000000061b067209 */ /* 0x000fe40007810000 */
[----:B------:R-:W-:Y:S02]  /*3c30*/  ISETP.LT.OR P1, PT, R4, 0x39, P1 ;  /* 0x000000390400780c */ /* 0x000fe40000f21670 */
[----:B------:R-:W-:-:S02]  /*3c40*/  FMNMX.FTZ R6, R25, R6, !PT ;  /* 0x0000000619067209 */ /* 0x000fc40007810000 */
[----:B------:R-:W-:Y:S02]  /*3c50*/  FSEL R71, R34, -INF , !P1 ;  /* 0xff80000022477808 */ /* 0x000fe40004800000 */
[----:B------:R-:W-:Y:S02]  /*3c60*/  ISETP.GT.AND P1, PT, R42, 0x39, !P6 ;  /* 0x000000392a00780c */ /* 0x000fe40007724270 */
[----:B------:R-:W-:Y:S02]  /*3c70*/  FMNMX.FTZ R6, R15, R6, !PT ;  /* 0x000000060f067209 */ /* 0x000fe40007810000 */
[----:B------:R-:W-:Y:S02]  /*3c80*/  ISETP.LT.OR P1, PT, R4, 0x3a, P1 ;  /* 0x0000003a0400780c */ /* 0x000fe40000f21670 */
[----:B------:R-:W-:Y:S02]  /*3c90*/  FMNMX.FTZ R6, R21, R6, !PT ;  /* 0x0000000615067209 */ /* 0x000fe40007810000 */
[----:B------:R-:W-:-:S02]  /*3ca0*/  FSEL R73, R36, -INF , !P1 ;  /* 0xff80000024497808 */ /* 0x000fc40004800000 */
[----:B------:R-:W-:Y:S01]  /*3cb0*/  ISETP.GT.AND P1, PT, R42, 0x40, !P4 ;  /* 0x000000402a00780c */ /* 0x000fe20006724270 */
[----:B------:R-:W0:Y:S01]  /*3cc0*/  SHFL.BFLY PT, R9, R6, 0x2, 0x1f ;  /* 0x0c401f0006097f89 */ /* 0x000e2200000e0000 */
[----:B------:R-:W-:Y:S02]  /*3cd0*/  ISETP.NE.AND P6, PT, R100, RZ, PT ;  /* 0x000000ff6400720c */ /* 0x000fe40003fc5270 */
[----:B------:R-:W-:Y:S02]  /*3ce0*/  ISETP.LT.OR P1, PT, R4, 0x41, P1 ;  /* 0x000000410400780c */ /* 0x000fe40000f21670 */
[----:B------:R-:W-:Y:S02]  /*3cf0*/  ISETP.NE.AND P4, PT, R76, RZ, PT ;  /* 0x000000ff4c00720c */ /* 0x000fe40003f85270 */
[----:B------:R-:W-:Y:S02]  /*3d00*/  FSEL R75, R38, -INF , !P1 ;  /* 0xff800000264b7808 */ /* 0x000fe40004800000 */
[----:B------:R-:W-:-:S02]  /*3d10*/  ISETP.NE.AND P1, PT, R56, RZ, PT ;  /* 0x000000ff3800720c */ /* 0x000fc40003f25270 */
[C---:B------:R-:W-:Y:S02]  /*3d20*/  ISETP.GT.AND P5, PT, R42.reuse, RZ, !P5 ;  /* 0x000000ff2a00720c */ /* 0x040fe40006fa4270 */
[----:B------:R-:W-:Y:S02]  /*3d30*/  ISETP.GT.AND P1, PT, R42, 0x41, !P1 ;  /* 0x000000412a00780c */ /* 0x000fe40004f24270 */
[C---:B------:R-:W-:Y:S02]  /*3d40*/  ISETP.LT.OR P5, PT, R4.reuse, 0x1, P5 ;  /* 0x000000010400780c */ /* 0x040fe40002fa1670 */
[----:B------:R-:W-:Y:S02]  /*3d50*/  ISETP.LT.OR P1, PT, R4, 0x42, P1 ;  /* 0x000000420400780c */ /* 0x000fe40000f21670 */
[----:B------:R-:W-:Y:S02]  /*3d60*/  ISETP.GT.AND P2, PT, R42, 0x71, !P2 ;  /* 0x000000712a00780c */ /* 0x000fe40005744270 */
[----:B------:R-:W-:-:S02]  /*3d70*/  FSEL R79, R40, -INF , !P1 ;  /* 0xff800000284f7808 */ /* 0x000fc40004800000 */
[----:B------:R-:W-:Y:S02]  /*3d80*/  ISETP.NE.AND P1, PT, R87, RZ, PT ;  /* 0x000000ff5700720c */ /* 0x000fe40003f25270 */
[----:B0-----:R-:W-:Y:S02]  /*3d90*/  FMNMX.FTZ R14, R6, R9, !PT ;  /* 0x00000009060e7209 */ /* 0x001fe40007810000 */
[C---:B------:R-:W-:Y:S02]  /*3da0*/  ISETP.GT.AND P1, PT, R42.reuse, 0x48, !P1 ;  /* 0x000000482a00780c */ /* 0x040fe40004f24270 */
[----:B------:R-:W-:Y:S01]  /*3db0*/  ISETP.GT.AND P3, PT, R42, 0x78, !P3 ;  /* 0x000000782a00780c */ /* 0x000fe20005f64270 */
[----:B------:R-:W0:Y:S01]  /*3dc0*/  SHFL.BFLY PT, R9, R14, 0x1, 0x1f ;  /* 0x0c201f000e097f89 */ /* 0x000e2200000e0000 */
[C---:B------:R-:W-:Y:S02]  /*3dd0*/  ISETP.LT.OR P1, PT, R4.reuse, 0x49, P1 ;  /* 0x000000490400780c */ /* 0x040fe40000f21670 */
[----:B------:R-:W-:-:S02]  /*3de0*/  ISETP.LT.OR P2, PT, R4, 0x72, P2 ;  /* 0x000000720400780c */ /* 0x000fc40001741670 */
[----:B------:R-:W-:Y:S02]  /*3df0*/  FSEL R81, R44, -INF , !P1 ;  /* 0xff8000002c517808 */ /* 0x000fe40004800000 */
[----:B------:R-:W-:Y:S02]  /*3e00*/  ISETP.NE.AND P1, PT, R60, RZ, PT ;  /* 0x000000ff3c00720c */ /* 0x000fe40003f25270 */
[----:B------:R-:W-:Y:S02]  /*3e10*/  FSEL R44, R2, -INF , !P5 ;  /* 0xff800000022c7808 */ /* 0x000fe40006800000 */
[----:B------:R-:W-:Y:S02]  /*3e20*/  ISETP.GT.AND P1, PT, R42, 0x49, !P1 ;  /* 0x000000492a00780c */ /* 0x000fe40004f24270 */
[C---:B------:R-:W-:Y:S02]  /*3e30*/  ISETP.LT.OR P3, PT, R4.reuse, 0x79, P3 ;  /* 0x000000790400780c */ /* 0x040fe40001f61670 */
[----:B------:R-:W-:-:S02]  /*3e40*/  ISETP.LT.OR P1, PT, R4, 0x4a, P1 ;  /* 0x0000004a0400780c */ /* 0x000fc40000f21670 */
[----:B------:R-:W-:Y:S02]  /*3e50*/  ISETP.NE.AND P5, PT, R178, 0x1, PT ;  /* 0x00000001b200780c */ /* 0x000fe40003fa5270 */
[----:B------:R-:W-:Y:S02]  /*3e60*/  FSEL R83, R46, -INF , !P1 ;  /* 0xff8000002e537808 */ /* 0x000fe40004800000 */
[----:B------:R-:W-:Y:S02]  /*3e70*/  ISETP.NE.AND P1, PT, R90, RZ, PT ;  /* 0x000000ff5a00720c */ /* 0x000fe40003f25270 */
[----:B0-----:R-:W-:Y:S02]  /*3e80*/  FMNMX.FTZ R9, R14, R9, !PT ;  /* 0x000000090e097209 */ /* 0x001fe40007810000 */
[----:B------:R-:W-:Y:S02]  /*3e90*/  ISETP.GT.AND P1, PT, R42, 0x50, !P1 ;  /* 0x000000502a00780c */ /* 0x000fe40004f24270 */
[----:B------:R-:W-:Y:S01]  /*3ea0*/  FMNMX.FTZ R14, R44, R3, !PT ;  /* 0x000000032c0e7209 */ /* 0x000fe20007810000 */
[----:B------:R-:W-:-:S01]  /*3eb0*/  FFMA.FTZ R20, R9, R8, -8 ;  /* 0xc100000009147423 */ /* 0x000fc20000010008 */
        /* <DEDUP_REMOVED lines=24> */
[----:B------:R-:W-:-:S04]  /*4040*/  ISETP.LT.OR P1, PT, R4, 0x69, P1 ;  /* 0x000000690400780c */ /* 0x000fc80000f21670 */
[----:B------:R-:W-:Y:S02]  /*4050*/  FSEL R99, R99, -INF , !P1 ;  /* 0xff80000063637808 */ /* 0x000fe40004800000 */
[----:B------:R-:W-:Y:S02]  /*4060*/  ISETP.GT.AND P1, PT, R42, 0x69, !P4 ;  /* 0x000000692a00780c */ /* 0x000fe40006724270 */
[----:B------:R-:W-:Y:S02]  /*4070*/  ISETP.NE.AND P4, PT, R80, RZ, PT ;  /* 0x000000ff5000720c */ /* 0x000fe40003f85270 */
[----:B------:R-:W-:Y:S02]  /*4080*/  ISETP.LT.OR P1, PT, R4, 0x6a, P1 ;  /* 0x0000006a0400780c */ /* 0x000fe40000f21670 */
[----:B------:R-:W-:Y:S02]  /*4090*/  ISETP.GT.AND P4, PT, R42, 0x79, !P4 ;  /* 0x000000792a00780c */ /* 0x000fe40006784270 */
[----:B------:R-:W-:-:S02]  /*40a0*/  FSEL R101, R101, -INF , !P1 ;  /* 0xff80000065657808 */ /* 0x000fc40004800000 */
[----:B------:R-:W-:Y:S02]  /*40b0*/  FSETP.NEU.FTZ.AND P1, PT, R9, -INF , PT ;  /* 0xff8000000900780b */ /* 0x000fe40003f3d000 */
[----:B------:R-:W-:Y:S02]  /*40c0*/  ISETP.LT.OR P4, PT, R4, 0x7a, P4 ;  /* 0x0000007a0400780c */ /* 0x000fe40002781670 */
[----:B------:R-:W-:Y:S02]  /*40d0*/  FSEL R46, R20, RZ, P1 ;  /* 0x000000ff142e7208 */ /* 0x000fe40000800000 */
[----:B------:R-:W-:Y:S02]  /*40e0*/  FMNMX.FTZ R20, R5, R14, !PT ;  /* 0x0000000e05147209 */ /* 0x000fe40007810000 */
[----:B------:R-:W-:Y:S01]  /*40f0*/  ISETP.GT.AND P1, PT, R42, 0x70, !P6 ;  /* 0x000000702a00780c */ /* 0x000fe20007724270 */
[----:B------:R-:W-:-:S01]  /*4100*/  FFMA.FTZ R123, R123, R8, -R46 ;  /* 0x000000087b7b7223 */ /* 0x000fc2000001082e */
[----:B------:R-:W-:Y:S01]  /*4110*/  FMNMX.FTZ R20, R45, R20, !PT ;  /* 0x000000142d147209 */ /* 0x000fe20007810000 */
[----:B------:R-:W-:-:S01]  /*4120*/  FFMA.FTZ R40, R119, R8, -R46 ;  /* 0x0000000877287223 */ /* 0x000fc2000001082e */
[----:B------:R-:W-:Y:S01]  /*4130*/  ISETP.LT.OR P1, PT, R4, 0x71, P1 ;  /* 0x000000710400780c */ /* 0x000fe20000f21670 */
[----:B------:R-:W-:-:S01]  /*4140*/  FFMA.FTZ R119, R117, R8, -R46 ;  /* 0x0000000875777223 */ /* 0x000fc2000001082e */
[----:B------:R-:W-:Y:S01]  /*4150*/  FMNMX.FTZ R20, R7, R20, !PT ;  /* 0x0000001407147209 */ /* 0x000fe20007810000 */
[----:B------:R-:W-:-:S01]  /*4160*/  FFMA.FTZ R121, R121, R8, -R46 ;  /* 0x0000000879797223 */ /* 0x000fc2000001082e */
[----:B------:R-:W-:Y:S01]  /*4170*/  FSEL R117, R10, -INF , !P2 ;  /* 0xff8000000a757808 */ /* 0x000fe20005000000 */
[----:B------:R-:W-:-:S01]  /*4180*/  FFMA.FTZ R36, R63, R8, -R46 ;  /* 0x000000083f247223 */ /* 0x000fc2000001082e */
[----:B------:R-:W-:Y:S01]  /*4190*/  FMNMX.FTZ R20, R49, R20, !PT ;  /* 0x0000001431147209 */ /* 0x000fe20007810000 */
[----:B------:R-:W-:-:S01]  /*41a0*/  FFMA.FTZ R2, R133, R8, -R46 ;  /* 0x0000000885027223 */ /* 0x000fc2000001082e */
[----:B------:R-:W-:Y:S01]  /*41b0*/  FSEL R63, R12, -INF , !P3 ;  /* 0xff8000000c3f7808 */ /* 0x000fe20005800000 */
[----:B------:R-:W-:-:S01]  /*41c0*/  FFMA.FTZ R103, R103, R8, -R46 ;  /* 0x0000000867677223 */ /* 0x000fc2000001082e */
[----:B------:R-:W-:Y:S01]  /*41d0*/  FMNMX.FTZ R24, R51, R20, !PT ;  /* 0x0000001433187209 */ /* 0x000fe20007810000 */
[----:B------:R-:W-:-:S01]  /*41e0*/  FFMA.FTZ R6, R131, R8, -R46 ;  /* 0x0000000883067223 */ /* 0x000fc2000001082e */
[--C-:B------:R-:W-:Y:S01]  /*41f0*/  FFMA.FTZ R105, R105, R8, -R46.reuse ;  /* 0x0000000869697223 */ /* 0x100fe2000001082e */
        /* <DEDUP_REMOVED lines=24> */
[----:B------:R-:W2:Y:S01]  /*4380*/  MUFU.EX2 R105, R105 ;  /* 0x0000006900697308 */ /* 0x000ea20000000800 */
[----:B------:R-:W-:Y:S01]  /*4390*/  FMNMX.FTZ R26, R69, R26, !PT ;  /* 0x0000001a451a7209 */ /* 0x000fe20007810000 */
[-CC-:B------:R-:W-:Y:S01]  /*43a0*/  FFMA.FTZ R31, R31, R8.reuse, -R46.reuse ;  /* 0x000000081f1f7223 */ /* 0x180fe2000001082e */
[----:B------:R-:W-:-:S01]  /*43b0*/  FFMA.FTZ R10, R29, R8, -R46 ;  /* 0x000000081d0a7223 */ /* 0x000fc2000001082e */
[----:B------:R-:W-:Y:S01]  /*43c0*/  FFMA.FTZ R15, R15, R8, -R46 ;  /* 0x000000080f0f7223 */ /* 0x000fe2000001082e */
[----:B------:R-:W-:-:S02]  /*43d0*/  FMNMX.FTZ R28, R71, R26, !PT ;  /* 0x0000001a471c7209 */ /* 0x000fc40007810000 */
[----:B------:R-:W-:Y:S01]  /*43e0*/  LOP3.LUT P6, RZ, R104, 0x1, RZ, 0xc0, !PT ;  /* 0x0000000168ff7812 */ /* 0x000fe200078cc0ff */
[----:B------:R3:W-:Y:S01]  /*43f0*/  MUFU.EX2 R26, R123 ;  /* 0x0000007b001a7308 */ /* 0x0007e20000000800 */
[----:B------:R-:W-:-:S04]  /*4400*/  FMNMX.FTZ R28, R73, R28, !PT ;  /* 0x0000001c491c7209 */ /* 0x000fc80007810000 */
[----:B------:R-:W-:-:S03]  /*4410*/  FMNMX.FTZ R28, R75, R28, !PT ;  /* 0x0000001c4b1c7209 */ /* 0x000fc60007810000 */
[----:B------:R-:W4:Y:S01]  /*4420*/  MUFU.EX2 R14, R129 ;  /* 0x00000081000e7308 */ /* 0x000f220000000800 */
[----:B------:R-:W-:Y:S01]  /*4430*/  FMNMX.FTZ R28, R79, R28, !PT ;  /* 0x0000001c4f1c7209 */ /* 0x000fe20007810000 */
[----:B---3--:R-:W-:Y:S01]  /*4440*/  FFMA.FTZ R123, R77, R8, -R46 ;  /* 0x000000084d7b7223 */ /* 0x008fe2000001082e */
[----:B------:R-:W-:Y:S02]  /*4450*/  FSEL R77, R11, -INF , !P1 ;  /* 0xff8000000b4d7808 */ /* 0x000fe40004800000 */
[----:B------:R-:W-:-:S03]  /*4460*/  FMNMX.FTZ R30, R81, R28, !PT ;  /* 0x0000001c511e7209 */ /* 0x000fc60007810000 */
[----:B------:R3:W-:Y:S01]  /*4470*/  MUFU.EX2 R28, R121 ;  /* 0x00000079001c7308 */ /* 0x0007e20000000800 */
[----:B------:R-:W-:-:S04]  /*4480*/  FMNMX.FTZ R30, R83, R30, !PT ;  /* 0x0000001e531e7209 */ /* 0x000fc80007810000 */
[----:B------:R-:W-:-:S03]  /*4490*/  FMNMX.FTZ R30, R85, R30, !PT ;  /* 0x0000001e551e7209 */ /* 0x000fc60007810000 */
[----:B------:R-:W5:Y:S01]  /*44a0*/  MUFU.EX2 R107, R107 ;  /* 0x0000006b006b7308 */ /* 0x000f620000000800 */
[----:B------:R-:W-:Y:S02]  /*44b0*/  FMNMX.FTZ R30, R87, R30, !PT ;  /* 0x0000001e571e7209 */ /* 0x000fe40007810000 */
[----:B---3--:R-:W-:Y:S01]  /*44c0*/  FSEL R121, R13, -INF , !P4 ;  /* 0xff8000000d797808 */ /* 0x008fe20006000000 */
[----:B------:R-:W-:-:S01]  /*44d0*/  FFMA.FTZ R13, R27, R8, -R46 ;  /* 0x000000081b0d7223 */ /* 0x000fc2000001082e */
[----:B------:R-:W-:-:S03]  /*44e0*/  FMNMX.FTZ R30, R91, R30, !PT ;  /* 0x0000001e5b1e7209 */ /* 0x000fc60007810000 */
[----:B------:R-:W3:Y:S01]  /*44f0*/  MUFU.EX2 R20, R127 ;  /* 0x0000007f00147308 */ /* 0x000ee20000000800 */
[----:B------:R-:W-:-:S04]  /*4500*/  FMNMX.FTZ R30, R93, R30, !PT ;  /* 0x0000001e5d1e7209 */ /* 0x000fc80007810000 */
[----:B------:R-:W-:-:S03]  /*4510*/  FMNMX.FTZ R30, R95, R30, !PT ;  /* 0x0000001e5f1e7209 */ /* 0x000fc60007810000 */
[----:B------:R-:W3:Y:S01]  /*4520*/  MUFU.EX2 R109, R109 ;  /* 0x0000006d006d7308 */ /* 0x000ee20000000800 */
        /* <DEDUP_REMOVED lines=9> */
[----:B------:R-:W-:Y:S01]  /*45c0*/  FMNMX.FTZ R4, R121, R30, !PT ;  /* 0x0000001e79047209 */ /* 0x000fe20007810000 */
[----:B------:R-:W-:-:S04]  /*45d0*/  FFMA.FTZ R30, R37, R8, -R46 ;  /* 0x00000008251e7223 */ /* 0x000fc8000001082e */
[----:B------:R-:W0:Y:S02]  /*45e0*/  SHFL.BFLY PT, R11, R4, 0x2, 0x1f ;  /* 0x0c401f00040b7f89 */ /* 0x000e2400000e0000 */
[----:B------:R-:W-:Y:S08]  /*45f0*/  MUFU.EX2 R113, R113 ;  /* 0x0000007100717308 */ /* 0x000ff00000000800 */
[----:B------:R-:W-:Y:S08]  /*4600*/  MUFU.EX2 R53, R53 ;  /* 0x0000003500357308 */ /* 0x000ff00000000800 */
[----:B------:R-:W-:Y:S01]  /*4610*/  MUFU.EX2 R38, R38 ;  /* 0x0000002600267308 */ /* 0x000fe20000000800 */
[----:B0-----:R-:W-:Y:S01]  /*4620*/  FMNMX.FTZ R32, R4, R11, !PT ;  /* 0x0000000b04207209 */ /* 0x001fe20007810000 */
[----:B------:R-:W-:-:S06]  /*4630*/  FFMA.FTZ R4, R25, R8, -R46 ;  /* 0x0000000819047223 */ /* 0x000fcc000001082e */
[----:B------:R-:W-:Y:S01]  /*4640*/  MUFU.EX2 R123, R123 ;  /* 0x0000007b007b7308 */ /* 0x000fe20000000800 */
[----:B------:R-:W0:Y:S07]  /*4650*/  SHFL.BFLY PT, R11, R32, 0x1, 0x1f ;  /* 0x0c201f00200b7f89 */ /* 0x000e2e00000e0000 */
[----:B------:R-:W-:Y:S08]  /*4660*/  MUFU.EX2 R36, R36 ;  /* 0x0000002400247308 */ /* 0x000ff00000000800 */
[----:B------:R-:W-:Y:S08]  /*4670*/  MUFU.EX2 R40, R40 ;  /* 0x0000002800287308 */ /* 0x000ff00000000800 */
[----:B------:R-:W-:Y:S01]  /*4680*/  MUFU.EX2 R119, R119 ;  /* 0x0000007700777308 */ /* 0x000fe20000000800 */
[----:B0-----:R-:W-:Y:S01]  /*4690*/  FMNMX.FTZ R11, R32, R11, !PT ;  /* 0x0000000b200b7209 */ /* 0x001fe20007810000 */
[----:B------:R-:W-:Y:S01]  /*46a0*/  FFMA.FTZ R32, R21, R8, -R46 ;  /* 0x0000000815207223 */ /* 0x000fe2000001082e */
[----:B------:R-:W-:-:S02]  /*46b0*/  FADD.FTZ R21, R2, R103 ;  /* 0x0000006702157221 */ /* 0x000fc40000010000 */
[C---:B------:R-:W-:Y:S01]  /*46c0*/  FSETP.NEU.FTZ.AND P1, PT, R11.reuse, -INF , PT ;  /* 0xff8000000b00780b */ /* 0x040fe20003f3d000 */
[----:B------:R-:W-:-:S01]  /*46d0*/  FFMA.FTZ R25, R11, R8, -8 ;  /* 0xc10000000b197423 */ /* 0x000fc20000010008 */
[----:B-1----:R-:W-:Y:S01]  /*46e0*/  FADD.FTZ R62, R6, R21 ;  /* 0x00000015063e7221 */ /* 0x002fe20000010000 */
[----:B------:R-:W-:Y:S03]  /*46f0*/  MUFU.EX2 R39, R39 ;  /* 0x0000002700277308 */ /* 0x000fe60000000800 */
[----:B------:R-:W-:Y:S01]  /*4700*/  FSEL R42, R25, RZ, P1 ;  /* 0x000000ff192a7208 */ /* 0x000fe20000800000 */
[C---:B--2---:R-:W-:Y:S01]  /*4710*/  FADD.FTZ R21, R105.reuse, R62 ;  /* 0x0000003e69157221 */ /* 0x044fe20000010000 */
[----:B------:R-:W-:-:S03]  /*4720*/  F2FP.SATFINITE.E4M3.F32.PACK_AB_MERGE_C R105, R105, R6, RZ ;  /* 0x000000066969723e */ /* 0x000fc600048070ff */
        /* <DEDUP_REMOVED lines=8> */
[----:B----4-:R-:W-:Y:S01]  /*47b0*/  FADD.FTZ R66, R14, R21 ;  /* 0x000000150e427221 */ /* 0x010fe20000010000 */
[----:B------:R-:W-:-:S01]  /*47c0*/  FFMA.FTZ R55, R55, R8, -R42 ;  /* 0x0000000837377223 */ /* 0x000fc2000001082a */
[-CC-:B------:R-:W-:Y:S01]  /*47d0*/  FFMA.FTZ R57, R57, R8.reuse, -R42.reuse ;  /* 0x0000000839397223 */ /* 0x180fe2000001082a */
[----:B------:R-:W-:-:S01]  /*47e0*/  FFMA.FTZ R59, R59, R8, -R42 ;  /* 0x000000083b3b7223 */ /* 0x000fc2000001082a */
[----:B-----5:R-:W-:Y:S01]  /*47f0*/  FADD.FTZ R25, R107, R66 ;  /* 0x000000426b197221 */ /* 0x020fe20000010000 */
[----:B------:R-:W-:-:S01]  /*4800*/  FFMA.FTZ R61, R61, R8, -R42 ;  /* 0x000000083d3d7223 */ /* 0x000fc2000001082a */
[----:B------:R-:W0:Y:S01]  /*4810*/  MUFU.EX2 R3, R3 ;  /* 0x0000000300037308 */ /* 0x000e220000000800 */
[----:B------:R-:W-:-:S01]  /*4820*/  FFMA.FTZ R65, R65, R8, -R42 ;  /* 0x0000000841417223 */ /* 0x000fc2000001082a */
[----:B---3--:R-:W-:Y:S01]  /*4830*/  FADD.FTZ R66, R20, R25 ;  /* 0x0000001914427221 */ /* 0x008fe20000010000 */
[----:B------:R-:W-:-:S01]  /*4840*/  FFMA.FTZ R67, R67, R8, -R42 ;  /* 0x0000000843437223 */ /* 0x000fc2000001082a */
[----:B------:R-:W-:Y:S01]  /*4850*/  F2FP.SATFINITE.E4M3.F32.PACK_AB_MERGE_C R164, R103, R2, R105 ;  /* 0x0000000267a4723e */ /* 0x000fe20004807069 */
[----:B------:R-:W-:-:S01]  /*4860*/  FFMA.FTZ R69, R69, R8, -R42 ;  /* 0x0000000845457223 */ /* 0x000fc2000001082a */
[C---:B------:R-:W-:Y:S01]  /*4870*/  FADD.FTZ R25, R109.reuse, R66 ;  /* 0x000000426d197221 */ /* 0x040fe20000010000 */
[----:B------:R-:W-:Y:S01]  /*4880*/  F2FP.SATFINITE.E4M3.F32.PACK_AB_MERGE_C R109, R109, R20, RZ ;  /* 0x000000146d6d723e */ /* 0x000fe200048070ff */
[----:B------:R-:W1:Y:S01]  /*4890*/  MUFU.EX2 R5, R5 ;  /* 0x0000000500057308 */ /* 0x000e620000000800 */
[----:B------:R-:W-:-:S01]  /*48a0*/  FFMA.FTZ R71, R71, R8, -R42 ;  /* 0x0000000847477223 */ /* 0x000fc2000001082a */
[--C-:B------:R-:W-:Y:S01]  /*48b0*/  FFMA.FTZ R73, R73, R8, -R42.reuse ;  /* 0x0000000849497223 */ /* 0x100fe2000001082a */
[----:B------:R-:W-:Y:S01]  /*48c0*/  F2FP.SATFINITE.E4M3.F32.PACK_AB_MERGE_C R166, R107, R14, R109 ;  /* 0x0000000e6ba6723e */ /* 0x000fe2000480706d */
        /* <DEDUP_REMOVED lines=20> */
[----:B------:R-:W1:Y:S01]  /*4a10*/  MUFU.EX2 R48, R49 ;  /* 0x0000003100307308 */ /* 0x000e620000000800 */
[----:B--2---:R-:W-:-:S01]  /*4a20*/  FADD.FTZ R64, R46, R21 ;  /* 0x000000152e407221 */ /* 0x004fc20000010000 */
[----:B------:R-:W-:-:S04]  /*4a30*/  F2FP.SATFINITE.E4M3.F32.PACK_AB_MERGE_C R46, R46, R5, RZ ;  /* 0x000000052e2e723e */ /* 0x000fc800048070ff */
[----:B------:R-:W-:Y:S02]  /*4a40*/  F2FP.SATFINITE.E4M3.F32.PACK_AB_MERGE_C R165, R3, R44, R46 ;  /* 0x0000002c03a5723e */ /* 0x000fe4000480702e */
[----:B------:R-:W2:Y:S01]  /*4a50*/  MUFU.EX2 R51, R51 ;  /* 0x0000003300337308 */ /* 0x000ea20000000800 */
[----:B0-----:R-:W-:-:S01]  /*4a60*/  FADD.FTZ R21, R7, R64 ;  /* 0x0000004007157221 */ /* 0x001fc20000010000 */
[----:B------:R-:W-:-:S04]  /*4a70*/  FADD.FTZ R64, R24, R25 ;  /* 0x0000001918407221 */ /* 0x000fc80000010000 */
[----:B------:R-:W-:Y:S02]  /*4a80*/  FADD.FTZ R25, R111, R64 ;  /* 0x000000406f197221 */ /* 0x000fe40000010000 */
[----:B------:R-:W0:Y:S01]  /*4a90*/  MUFU.EX2 R50, R55 ;  /* 0x0000003700327308 */ /* 0x000e220000000800 */
[----:B-1----:R-:W-:-:S01]  /*4aa0*/  FADD.FTZ R20, R48, R21 ;  /* 0x0000001530147221 */ /* 0x002fc20000010000 */
[----:B------:R-:W-:Y:S01]  /*4ab0*/  FADD.FTZ R14, R26, R25 ;  /* 0x000000191a0e7221 */ /* 0x000fe20000010000 */
[----:B------:R-:W-:-:S03]  /*4ac0*/  F2FP.SATFINITE.E4M3.F32.PACK_AB_MERGE_C R26, R115, R26, RZ ;  /* 0x0000001a731a723e */ /* 0x000fc600048070ff */
[----:B------:R-:W-:Y:S01]  /*4ad0*/  FADD.FTZ R115, R115, R14 ;  /* 0x0000000e73737221 */ /* 0x000fe20000010000 */
[----:B------:R-:W-:Y:S01]  /*4ae0*/  F2FP.SATFINITE.E4M3.F32.PACK_AB_MERGE_C R160, R111, R24, R26 ;  /* 0x000000186fa0723e */ /* 0x000fe2000480701a */
[----:B------:R-:W1:Y:S01]  /*4af0*/  MUFU.EX2 R57, R57 ;  /* 0x0000003900397308 */ /* 0x000e620000000800 */
[----:B--2---:R-:W-:-:S01]  /*4b00*/  FADD.FTZ R21, R51, R20 ;  /* 0x0000001433157221 */ /* 0x004fc20000010000 */
[----:B------:R-:W-:Y:S01]  /*4b10*/  FADD.FTZ R20, R28, R115 ;  /* 0x000000731c147221 */ /* 0x000fe20000010000 */
[----:B------:R-:W-:-:S03]  /*4b20*/  F2FP.SATFINITE.E4M3.F32.PACK_AB_MERGE_C R24, R119, R40, RZ ;  /* 0x000000287718723e */ /* 0x000fc600048070ff */
[----:B------:R-:W-:Y:S01]  /*4b30*/  FADD.FTZ R25, R113, R20 ;  /* 0x0000001471197221 */ /* 0x000fe20000010000 */
[----:B------:R-:W-:Y:S01]  /*4b40*/  F2FP.SATFINITE.E4M3.F32.PACK_AB_MERGE_C R20, R38, R53, RZ ;  /* 0x000000352614723e */ /* 0x000fe200048070ff */
[----:B------:R-:W2:Y:S01]  /*4b50*/  MUFU.EX2 R52, R59 ;  /* 0x0000003b00347308 */ /* 0x000ea20000000800 */
[----:B0-----:R-:W-:-:S01]  /*4b60*/  FADD.FTZ R2, R50, R21 ;  /* 0x0000001532027221 */ /* 0x001fc20000010000 */
[----:B------:R-:W-:Y:S01]  /*4b70*/  FADD.FTZ R40, R40, R25 ;  /* 0x0000001928287221 */ /* 0x000fe20000010000 */
[----:B------:R-:W-:Y:S02]  /*4b80*/  F2FP.SATFINITE.E4M3.F32.PACK_AB_MERGE_C R156, R36, R123, R20 ;  /* 0x0000007b249c723e */ /* 0x000fe40004807014 */
[----:B------:R-:W-:Y:S01]  /*4b90*/  F2FP.SATFINITE.E4M3.F32.PACK_AB_MERGE_C R162, R113, R28, R24 ;  /* 0x0000001c71a2723e */ /* 0x000fe20004807018 */
[----:B------:R-:W-:-:S01]  /*4ba0*/  FADD.FTZ R40, R119, R40 ;  /* 0x0000002877287221 */ /* 0x000fc20000010000 */
[----:B------:R-:W-:Y:S01]  /*4bb0*/  F2FP.SATFINITE.E4M3.F32.PACK_AB_MERGE_C R50, R50, R51, RZ ;  /* 0x000000333232723e */ /* 0x000fe200048070ff */
[----:B------:R-:W0:Y:S01]  /*4bc0*/  MUFU.EX2 R61, R61 ;  /* 0x0000003d003d7308 */ /* 0x000e220000000800 */
[----:B-1----:R-:W-:-:S01]  /*4bd0*/  FADD.FTZ R21, R57, R2 ;  /* 0x0000000239157221 */ /* 0x002fc20000010000 */
[----:B------:R-:W-:Y:S01]  /*4be0*/  FADD.FTZ R123, R123, R40 ;  /* 0x000000287b7b7221 */ /* 0x000fe20000010000 */
[----:B------:R-:W-:Y:S01]  /*4bf0*/  F2FP.SATFINITE.E4M3.F32.PACK_AB_MERGE_C R167, R48, R7, R50 ;  /* 0x0000000730a7723e */ /* 0x000fe20004807032 */
[----:B------:R-:W-:-:S02]  /*4c00*/  IMAD.MOV.U32 R7, RZ, RZ, R19 ;  /* 0x000000ffff077224 */ /* 0x000fc400078e0013 */
[----:B------:R-:W-:-:S02]  /*4c10*/  FADD.FTZ R36, R36, R123 ;  /* 0x0000007b24247221 */ /* 0x000fc40000010000 */
[----:B------:R-:W1:Y:S01]  /*4c20*/  MUFU.EX2 R54, R65 ;  /* 0x0000004100367308 */ /* 0x000e620000000800 */
[----:B--2---:R-:W-:-:S01]  /*4c30*/  FADD.FTZ R14, R52, R21 ;  /* 0x00000015340e7221 */ /* 0x004fc20000010000 */
[----:B------:R-:W-:-:S04]  /*4c40*/  FADD.FTZ R53, R53, R36 ;  /* 0x0000002435357221 */ /* 0x000fc80000010000 */
[----:B------:R-:W-:Y:S02]  /*4c50*/  FADD.FTZ R38, R38, R53 ;  /* 0x0000003526267221 */ /* 0x000fe40000010000 */
        /* <DEDUP_REMOVED lines=14> */
[----:B------:R-:W-:-:S04]  /*4d40*/  F2FP.SATFINITE.E4M3.F32.PACK_AB_MERGE_C R58, R58, R71, RZ ;  /* 0x000000473a3a723e */ /* 0x000fc800048070ff */
[----:B------:R-:W-:Y:S02]  /*4d50*/  F2FP.SATFINITE.E4M3.F32.PACK_AB_MERGE_C R163, R56, R67, R58 ;  /* 0x0000004338a3723e */ /* 0x000fe4000480703a */
        /* <DEDUP_REMOVED lines=8> */
[----:B------:R-:W-:-:S04]  /*4de0*/  F2FP.SATFINITE.E4M3.F32.PACK_AB_MERGE_C R62, R62, R81, RZ ;  /* 0x000000513e3e723e */ /* 0x000fc800048070ff */
[----:B------:R-:W-:Y:S02]  /*4df0*/  F2FP.SATFINITE.E4M3.F32.PACK_AB_MERGE_C R157, R60, R75, R62 ;  /* 0x0000004b3c9d723e */ /* 0x000fe4000480703e */
[----:B------:R-:W-:Y:S01]  /*4e00*/  MUFU.EX2 R43, R43 ;  /* 0x0000002b002b7308 */ /* 0x000fe20000000800 */
[----:B-1----:R-:W-:-:S07]  /*4e10*/  F2FP.SATFINITE.E4M3.F32.PACK_AB_MERGE_C R21, R30, R39, RZ ;  /* 0x000000271e15723e */ /* 0x002fce00048070ff */
[----:B------:R-:W0:Y:S01]  /*4e20*/  MUFU.EX2 R34, R34 ;  /* 0x0000002200227308 */ /* 0x000e220000000800 */
[----:B--2---:R-:W-:-:S07]  /*4e30*/  FADD.FTZ R5, R85, R24 ;  /* 0x0000001855057221 */ /* 0x004fce0000010000 */
[----:B------:R-:W1:Y:S08]  /*4e40*/  MUFU.EX2 R6, R87 ;  /* 0x0000005700067308 */ /* 0x000e700000000800 */
[----:B------:R-:W2:Y:S01]  /*4e50*/  MUFU.EX2 R91, R91 ;  /* 0x0000005b005b7308 */ /* 0x000ea20000000800 */
[C---:B0-----:R-:W-:Y:S01]  /*4e60*/  F2FP.SATFINITE.E4M3.F32.PACK_AB_MERGE_C R158, R34.reuse, R43, R21 ;  /* 0x0000002b229e723e */ /* 0x041fe20004807015 */
[----:B------:R-:W-:Y:S01]  /*4e70*/  FADD.FTZ R43, R43, R38 ;  /* 0x000000262b2b7221 */ /* 0x000fe20000010000 */
[----:B------:R-:W0:Y:S03]  /*4e80*/  @P5 LDC R21, c[0x0][0x450] ;  /* 0x00011400ff155b82 */ /* 0x000e260000000800 */
[----:B------:R-:W-:-:S02]  /*4e90*/  FADD.FTZ R34, R34, R43 ;  /* 0x0000002b22227221 */ /* 0x000fc40000010000 */
[----:B------:R-:W-:Y:S01]  /*4ea0*/  MUFU.EX2 R31, R31 ;  /* 0x0000001f001f7308 */ /* 0x000fe20000000800 */
[----:B-1----:R-:W-:-:S01]  /*4eb0*/  FADD.FTZ R26, R6, R5 ;  /* 0x00000005061a7221 */ /* 0x002fc20000010000 */
[----:B------:R-:W-:-:S04]  /*4ec0*/  FADD.FTZ R39, R39, R34 ;  /* 0x0000002227277221 */ /* 0x000fc80000010000 */
[----:B------:R-:W-:Y:S02]  /*4ed0*/  FADD.FTZ R39, R30, R39 ;  /* 0x000000271e277221 */ /* 0x000fe40000010000 */
[----:B------:R-:W1:Y:S01]  /*4ee0*/  MUFU.EX2 R10, R10 ;  /* 0x0000000a000a7308 */ /* 0x000e620000000800 */
[----:B--2---:R-:W-:-:S02]  /*4ef0*/  FADD.FTZ R3, R91, R26 ;  /* 0x0000001a5b037221 */ /* 0x004fc40000010000 */
[----:B------:R-:W2:Y:S05]  /*4f00*/  @P5 LDC R26, c[0x0][0x44c] ;  /* 0x00011300ff1a5b82 */ /* 0x000eaa0000000800 */
[----:B------:R-:W3:Y:S08]  /*4f10*/  MUFU.EX2 R2, R93 ;  /* 0x0000005d00027308 */ /* 0x000ef00000000800 */
[----:B------:R-:W-:Y:S01]  /*4f20*/  MUFU.EX2 R12, R12 ;  /* 0x0000000c000c7308 */ /* 0x000fe20000000800 */
[----:B-1----:R-:W-:-:S07]  /*4f30*/  F2FP.SATFINITE.E4M3.F32.PACK_AB_MERGE_C R5, R10, R31, RZ ;  /* 0x0000001f0a05723e */ /* 0x002fce00048070ff */
[----:B------:R-:W1:Y:S01]  /*4f40*/  MUFU.EX2 R33, R33 ;  /* 0x0000002100217308 */ /* 0x000e620000000800 */
[C---:B---3--:R-:W-:Y:S01]  /*4f50*/  F2FP.SATFINITE.E4M3.F32.PACK_AB_MERGE_C R91, R2.reuse, R91, RZ ;  /* 0x0000005b025b723e */ /* 0x048fe200048070ff */
[----:B------:R-:W-:Y:S01]  /*4f60*/  FADD.FTZ R2, R2, R3 ;  /* 0x0000000302027221 */ /* 0x000fe20000010000 */
[----:B--2---:R-:W-:Y:S02]  /*4f70*/  @P5 IMAD.HI.U32 R26, R19, R26, RZ ;  /* 0x0000001a131a5227 */ /* 0x004fe400078e00ff */
[----:B------:R-:W-:-:S03]  /*4f80*/  F2FP.SATFINITE.E4M3.F32.PACK_AB_MERGE_C R159, R6, R85, R91 ;  /* 0x00000055069f723e */ /* 0x000fc6000480705b */
[----:B------:R-:W2:Y:S01]  /*4f90*/  MUFU.EX2 R95, R95 ;  /* 0x0000005f005f7308 */ /* 0x000ea20000000800 */
[----:B0-----:R-:W-:-:S05]  /*4fa0*/  @P5 SHF.R.U32.HI R7, RZ, R21, R26 ;  /* 0x00000015ff075219 */ /* 0x001fca000001161a */
[----:B------:R-:W-:Y:S02]  /*4fb0*/  IMAD.IADD R88, R88, 0x1, R7 ;  /* 0x0000000158587824 */ /* 0x000fe400078e0207 */
[----:B------:R-:W0:Y:S01]  /*4fc0*/  MUFU.EX2 R14, R97 ;  /* 0x00000061000e7308 */ /* 0x000e220000000800 */
[----:B-1----:R-:W-:Y:S01]  /*4fd0*/  F2FP.SATFINITE.E4M3.F32.PACK_AB_MERGE_C R152, R33, R12, R5 ;  /* 0x0000000c2198723e */ /* 0x002fe20004807005 */
[----:B------:R-:W-:Y:S01]  /*4fe0*/  FADD.FTZ R12, R12, R39 ;  /* 0x000000270c0c7221 */ /* 0x000fe20000010000 */
[----:B------:R-:W-:-:S03]  /*4ff0*/  VIADD R7, R89, 0xfffffffe ;  /* 0xfffffffe59077836 */ /* 0x000fc60000000000 */
[----:B------:R-:W-:Y:S02]  /*5000*/  FADD.FTZ R12, R33, R12 ;  /* 0x0000000c210c7221 */ /* 0x000fe40000010000 */
[----:B------:R-:W1:Y:S01]  /*5010*/  MUFU.EX2 R99, R99 ;  /* 0x0000006300637308 */ /* 0x000e620000000800 */
[----:B--2---:R-:W-:-:S01]  /*5020*/  FADD.FTZ R3, R95, R2 ;  /* 0x000000025f037221 */ /* 0x004fc20000010000 */
[----:B------:R-:W-:-:S04]  /*5030*/  FADD.FTZ R31, R31, R12 ;  /* 0x0000000c1f1f7221 */ /* 0x000fc80000010000 */
[----:B------:R-:W-:Y:S02]  /*5040*/  FADD.FTZ R10, R10, R31 ;  /* 0x0000001f0a0a7221 */ /* 0x000fe40000010000 */
[----:B------:R-:W-:Y:S01]  /*5050*/  MUFU.EX2 R15, R15 ;  /* 0x0000000f000f7308 */ /* 0x000fe20000000800 */
[----:B0-----:R-:W-:-:S07]  /*5060*/  FADD.FTZ R2, R14, R3 ;  /* 0x000000030e027221 */ /* 0x001fce0000010000 */
[----:B------:R-:W0:Y:S01]  /*5070*/  MUFU.EX2 R32, R32 ;  /* 0x0000002000207308 */ /* 0x000e220000000800 */
[----:B-1----:R-:W-:-:S07]  /*5080*/  FADD.FTZ R3, R99, R2 ;  /* 0x0000000263037221 */ /* 0x002fce0000010000 */
        /* <DEDUP_REMOVED lines=12> */
[----:B------:R-:W-:Y:S01]  /*5150*/  MUFU.EX2 R63, R63 ;  /* 0x0000003f003f7308 */ /* 0x000fe20000000800 */
[----:B-1----:R-:W-:-:S07]  /*5160*/  FADD.FTZ R3, R77, R20 ;  /* 0x000000144d037221 */ /* 0x002fce0000010000 */
[----:B------:R-:W0:Y:S01]  /*5170*/  MUFU.EX2 R42, R42 ;  /* 0x0000002a002a7308 */ /* 0x000e220000000800 */
[----:B--2---:R-:W-:-:S01]  /*5180*/  FADD.FTZ R2, R24, R3 ;  /* 0x0000000318027221 */ /* 0x004fc20000010000 */
[----:B------:R-:W-:Y:S01]  /*5190*/  FADD.FTZ R3, R15, R4 ;  /* 0x000000040f037221 */ /* 0x000fe20000010000 */
[----:B------:R-:W-:-:S03]  /*51a0*/  VIADD R4, R88, UR5 ;  /* 0x0000000558047c36 */ /* 0x000fc60008000000 */
[----:B------:R-:W-:Y:S01]  /*51b0*/  FADD.FTZ R3, R32, R3 ;  /* 0x0000000320037221 */ /* 0x000fe20000010000 */
[----:B0-----:R-:W-:Y:S01]  /*51c0*/  F2FP.SATFINITE.E4M3.F32.PACK_AB_MERGE_C R5, R42, R63, RZ ;  /* 0x0000003f2a05723e */ /* 0x001fe200048070ff */
[----:B------:R-:W-:-:S03]  /*51d0*/  FADD.FTZ R63, R63, R2 ;  /* 0x000000023f3f7221 */ /* 0x000fc60000010000 */
[----:B------:R-:W-:Y:S01]  /*51e0*/  F2FP.SATFINITE.E4M3.F32.PACK_AB_MERGE_C R155, R24, R77, R5 ;  /* 0x0000004d189b723e */ /* 0x000fe20004807005 */
[----:B------:R-:W-:-:S01]  /*51f0*/  FADD.FTZ R2, R42, R63 ;  /* 0x0000003f2a027221 */ /* 0x000fc20000010000 */
[----:B------:R-:W-:Y:S06]  /*5200*/  @!P6 BRA `(.L_x_1287) ;  /* 0x000000000048e947 */ /* 0x000fec0003800000 */
[C---:B------:R-:W-:Y:S01]  /*5210*/  ISETP.GT.AND P1, PT, R88.reuse, RZ, PT ;  /* 0x000000ff5800720c */ /* 0x040fe20003f24270 */
[----:B------:R-:W-:-:S12]  /*5220*/  VIADD R5, R88, 0xffffffff ;  /* 0xffffffff58057836 */ /* 0x000fd80000000000 */
[----:B------:R-:W-:Y:S05]  /*5230*/  @P1 BRA `(.L_x_1288) ;  /* 0x0000000000201947 */ /* 0x000fea0003800000 */
[----:B------:R-:W0:Y:S01]  /*5240*/  LDC R10, c[0x0][0x9e4] ;  /* 0x00027900ff0a7b82 */ /* 0x000e220000000800 */
[----:B------:R-:W-:Y:S01]  /*5250*/  IMAD.MOV R5, RZ, RZ, -R88 ;  /* 0x000000ffff057224 */ /* 0x000fe200078e0a58 */
[----:B0-----:R-:W-:-:S13]  /*5260*/  ISETP.NE.AND P1, PT, R10, 0x1, PT ;  /* 0x000000010a00780c */ /* 0x001fda0003f25270 */
[----:B------:R-:W0:Y:S02]  /*5270*/  @P1 LDC.64 R12, c[0x0][0x9e8] ;  /* 0x00027a00ff0c1b82 */ /* 0x000e240000000a00 */
[----:B0-----:R-:W-:-:S05]  /*5280*/  @P1 IMAD.HI.U32 R6, R5, R12, RZ ;  /* 0x0000000c05061227 */ /* 0x001fca00078e00ff */
[----:B------:R-:W-:-:S04]  /*5290*/  @P1 SHF.R.U32.HI R5, RZ, R13, R6 ;  /* 0x0000000dff051219 */ /* 0x000fc80000011606 */
[----:B------:R-:W-:Y:S01]  /*52a0*/  LOP3.LUT R5, RZ, R5, RZ, 0x33, !PT ;  /* 0x00000005ff057212 */ /* 0x000fe200078e33ff */
[----:B------:R-:W-:Y:S06]  /*52b0*/  BRA `(.L_x_1289) ;  /* 0x0000000000147947 */ /* 0x000fec0003800000 */
.L_x_1288:
[----:B------:R-:W0:Y:S02]  /*52c0*/  LDC R10, c[0x0][0x9e4] ;  /* 0x00027900ff0a7b82 */ /* 0x000e240000000800 */
[----:B0-----:R-:W-:-:S13]  /*52d0*/  ISETP.NE.AND P1, PT, R10, 0x1, PT ;  /* 0x000000010a00780c */ /* 0x001fda0003f25270 */
[----:B------:R-:W0:Y:S02]  /*52e0*/  @P1 LDC.64 R12, c[0x0][0x9e8] ;  /* 0x00027a00ff0c1b82 */ /* 0x000e240000000a00 */
[----:B0-----:R-:W-:-:S05]  /*52f0*/  @P1 IMAD.HI.U32 R6, R5, R12, RZ ;  /* 0x0000000c05061227 */ /* 0x001fca00078e00ff */
[----:B------:R-:W-:-:S07]  /*5300*/  @P1 SHF.R.U32.HI R5, RZ, R13, R6 ;  /* 0x0000000dff051219 */ /* 0x000fce0000011606 */
.L_x_1289:
[----:B------:R-:W-:-:S05]  /*5310*/  IMAD R5, R5, R10, R10 ;  /* 0x0000000a05057224 */ /* 0x000fca00078e020a */
[----:B------:R-:W-:-:S07]  /*5320*/  VIMNMX R4, R4, R5, PT ;  /* 0x0000000504047248 */ /* 0x000fce0003fe0100 */
.L_x_1287:
        /* <DEDUP_REMOVED lines=46> */
.L_x_1309:
[----:B------:R-:W-:Y:S01]  /*5610*/  ISETP.NE.AND P2, PT, RZ, UR39, PT ;  /* 0x00000027ff007c0c */ /* 0x000fe2000bf45270 */
[----:B------:R-:W-:-:S04]  /*5620*/  UISETP.NE.AND UP0, UPT, UR27, 0x1, UPT ;  /* 0x000000011b00788c */ /* 0x000fc8000bf05270 */
[----:B------:R-:W-:-:S04]  /*5630*/  USEL UR37, URZ, 0x1, UP0 ;  /* 0x000000013f257887 */ /* 0x000fc80008000000 */
[----:B------:R-:W-:-:S04]  /*5640*/  ULOP3.LUT UR37, UR26, UR37, URZ, 0x3c, !UPT ;  /* 0x000000251a257292 */ /* 0x000fc8000f8e3c3f */
[----:B------:R-:W-:Y:S08]  /*5650*/  @P2 BRA `(.L_x_1291) ;  /* 0x0000000000382947 */ /* 0x000ff00003800000 */
[----:B------:R-:W-:Y:S05]  /*5660*/  @!P0 BRA `(.L_x_1292) ;  /* 0x0000000000048947 */ /* 0x000fea0003800000 */
[----:B------:R-:W-:Y:S01]  /*5670*/  BPT.TRAP 0x1 ;  /* 0x000000040000795c */ /* 0x000fe20000300000 */
.L_x_1292:
        /* <DEDUP_REMOVED lines=9> */
.L_x_1293:
[----:B-1----:R-:W-:Y:S05]  /*5710*/  @P1 BRA `(.L_x_1291) ;  /* 0x0000000000081947 */ /* 0x002fea0003800000 */
[----:B------:R-:W1:Y:S02]  /*5720*/  SYNCS.PHASECHK.TRANS64.TRYWAIT P1, [UR4+0x22830], R8 ;  /* 0x02283008ff0075a7 */ /* 0x000e640008020144 */
[----:B-1----:R-:W-:Y:S05]  /*5730*/  @!P1 BRA `(.L_x_1294) ;  /* 0x0000012800309947 */ /* 0x002fea0003800000 */
.L_x_1291:
[----:B-1----:R-:W1:Y:S01]  /*5740*/  S2R R9, SR_TID.X ;  /* 0x0000000000097919 */ /* 0x002e620000002100 */
[----:B------:R-:W-:Y:S01]  /*5750*/  UIADD3 UR36, UR27, 0x1, URZ ;  /* 0x000000011b247890 */ /* 0x000fe2000fffe03f */
[----:B------:R-:W-:Y:S01]  /*5760*/  UMOV UR4, UR24 ;  /* 0x0000001800047c82 */ /* 0x000fe20008000000 */
[----:B------:R-:W-:Y:S02]  /*5770*/  UMOV UR5, UR25 ;  /* 0x0000001900057c82 */ /* 0x000fe40008000000 */
[----:B------:R-:W-:Y:S01]  /*5780*/  UISETP.NE.AND UP0, UPT, UR36, 0x2, UPT ;  /* 0x000000022400788c */ /* 0x000fe2000bf05270 */
[----:B------:R-:W-:Y:S01]  /*5790*/  UMOV UR7, 0x80000020 ;  /* 0x8000002000077882 */ /* 0x000fe20000000000 */
[----:B------:R-:W-:Y:S02]  /*57a0*/  UMOV UR11, 0x80000020 ;  /* 0x80000020000b7882 */ /* 0x000fe40000000000 */
[----:B------:R-:W-:Y:S01]  /*57b0*/  USEL UR36, UR36, URZ, UP0 ;  /* 0x0000003f24247287 */ /* 0x000fe20008000000 */
[----:B------:R-:W-:Y:S01]  /*57c0*/  UMOV UR15, 0x80000020 ;  /* 0x80000020000f7882 */ /* 0x000fe20000000000 */
[----:B------:R-:W-:-:S02]  /*57d0*/  UMOV UR19, 0x80000020 ;  /* 0x8000002000137882 */ /* 0x000fc40000000000 */
[----:B------:R-:W-:Y:S01]  /*57e0*/  UIMAD UR22, UR36, 0x600, UR32 ;  /* 0x00000600241678a4 */ /* 0x000fe2000f8e0220 */
[----:B------:R-:W-:-:S03]  /*57f0*/  UMOV UR23, 0x80000020 ;  /* 0x8000002000177882 */ /* 0x000fc60000000000 */
[----:B------:R-:W-:Y:S02]  /*5800*/  UIADD3 UR10, UR22, 0x200, URZ ;  /* 0x00000200160a7890 */ /* 0x000fe4000fffe03f */
[----:B------:R-:W-:Y:S02]  /*5810*/  UIADD3 UR14, UR22, 0x202, URZ ;  /* 0x00000202160e7890 */ /* 0x000fe4000fffe03f */
[----:B------:R-:W-:Y:S01]  /*5820*/  UMOV UR6, UR22 ;  /* 0x0000001600067c82 */ /* 0x000fe20008000000 */
[----:B------:R-:W-:Y:S01]  /*5830*/  UIADD3 UR18, UR22, 0x400, URZ ;  /* 0x0000040016127890 */ /* 0x000fe2000fffe03f */
[----:B-1----:R-:W-:-:S05]  /*5840*/  SHF.R.U32.HI R9, RZ, 0x7, R9 ;  /* 0x00000007ff097819 */ /* 0x002fca0000011609 */
[----:B0-----:R-:W-:-:S05]  /*5850*/  VIADD R8, R9, 0x8 ;  /* 0x0000000809087836 */ /* 0x001fca0000000000 */
[----:B------:R0:W-:Y:S06]  /*5860*/  BAR.SYNC.DEFER_BLOCKING R8, 0x100 ;  /* 0x000400080000751d */ /* 0x0001ec0000010000 */
[----:B------:R-:W-:-:S06]  /*5870*/  WARPGROUP.ARRIVE ;  /* 0x00000000000079c5 */ /* 0x000fcc0000000000 */
[----:B------:R-:W-:Y:S01]  /*5880*/  QGMMA.64x128x32.F32.E4M3.E4M3 R24, gdesc[UR4], RZ, !UPT, gsb0 ;  /* 0x01e00000041879f3 */ /* 0x000fe2000c0008ff */
[----:B------:R-:W-:Y:S01]  /*5890*/  UIADD3 UR6, UR22, 0x2, URZ ;  /* 0x0000000216067890 */ /* 0x000fe2000fffe03f */
[----:B------:R-:W-:Y:S01]  /*58a0*/  UMOV UR4, UR28 ;  /* 0x0000001c00047c82 */ /* 0x000fe20008000000 */
[----:B------:R-:W-:Y:S01]  /*58b0*/  UMOV UR5, UR29 ;  /* 0x0000001d00057c82 */ /* 0x000fe20008000000 */
[----:B------:R-:W-:Y:S01]  /*58c0*/  UMOV UR7, 0x80000020 ;  /* 0x8000002000077882 */ /* 0x000fe20000000000 */
[----:B------:R-:W-:Y:S01]  /*58d0*/  UIADD3 UR22, UR22, 0x402, URZ ;  /* 0x0000040216167890 */ /* 0x000fe2000fffe03f */
        /* <DEDUP_REMOVED lines=19> */
.L_x_1296:
[----:B------:R-:W-:Y:S01]  /*5a10*/  ULEA UR4, UR27, UR38, 0x3 ;  /* 0x000000261b047291 */ /* 0x000fe2000f8e183f */
[----:B------:R-:W-:-:S05]  /*5a20*/  IMAD.U32 R8, RZ, RZ, UR26 ;  /* 0x0000001aff087e24 */ /* 0x000fca000f8e00ff */
[----:B------:R-:W-:-:S04]  /*5a30*/  SHF.L.U32 R8, R8, 0x1f, RZ ;  /* 0x0000001f08087819 */ /* 0x000fc800000006ff */
[----:B------:R0:W1:Y:S01]  /*5a40*/  SYNCS.PHASECHK.TRANS64.TRYWAIT P1, [UR4+0x22850], R8 ;  /* 0x02285008ff0075a7 */ /* 0x0000620008020144 */
[----:B------:R-:W-:Y:S05]  /*5a50*/  @!P0 BRA `(.L_x_1297) ;  /* 0x0000000000048947 */ /* 0x000fea0003800000 */
[----:B------:R-:W-:Y:S01]  /*5a60*/  BPT.TRAP 0x1 ;  /* 0x000000040000795c */ /* 0x000fe20000300000 */
.L_x_1297:
[----:B-1----:R-:W-:Y:S05]  /*5a70*/  @P1 BRA `(.L_x_1295) ;  /* 0x0000000000081947 */ /* 0x002fea0003800000 */
[----:B------:R-:W1:Y:S02]  /*5a80*/  SYNCS.PHASECHK.TRANS64.TRYWAIT P1, [UR4+0x22850], R8 ;  /* 0x02285008ff0075a7 */ /* 0x000e640008020144 */
[----:B-1----:R-:W-:Y:S05]  /*5a90*/  @!P1 BRA `(.L_x_1298) ;  /* 0x0000012400709947 */ /* 0x002fea0003800000 */
.L_x_1295:
        /* <DEDUP_REMOVED lines=19> */
[----:B------:R-:W-:Y:S01]  /*5bd0*/  UIADD3 UR4, UR4, 0x6, URZ ;  /* 0x0000000604047890 */ /* 0x000fe2000fffe03f */
[----:B------:R-:W-:Y:S02]  /*5be0*/  WARPGROUP.DEPBAR.LE gsb0, 0x0 ;  /* 0x00008000000079c5 */ /* 0x000fe40000010000 */
[----:B------:R-:W-:-:S06]  /*5bf0*/  WARPGROUP.ARRIVE ;  /* 0x00000000000079c5 */ /* 0x000fcc0000000000 */
[----:B------:R-:W-:Y:S01]  /*5c00*/  QGMMA.64x128x32.F32.E4M3.E4M3 R88, R156, gdesc[UR4], R88, gsb0 ;  /* 0x01e000049c587df3 */ /* 0x000fe20008000858 */
[----:B------:R-:W-:Y:S01]  /*5c10*/  UMOV UR6, UR4 ;  /* 0x0000000400067c82 */ /* 0x000fe20008000000 */
        /* <DEDUP_REMOVED lines=8> */
.L_x_1299:
[----:B0-----:R-:W2:Y:S01]  /*5ca0*/  LDL R8, [R1] ;  /* 0x0000000001087983 */ /* 0x001ea20000100800 */
[----:B------:R-:W-:Y:S01]  /*5cb0*/  ISETP.NE.AND P1, PT, R178, 0x1, PT ;  /* 0x00000001b200780c */ /* 0x000fe20003f25270 */
[C---:B------:R-:W-:Y:S01]  /*5cc0*/  FMUL.FTZ R159, R0.reuse, R37 ;  /* 0x00000025009f7220 */ /* 0x040fe20000410000 */
[----:B------:R-:W-:Y:S01]  /*5cd0*/  FMUL.FTZ R37, R0, R67 ;  /* 0x0000004300257220 */ /* 0x000fe20000410000 */
[----:B------:R-:W-:Y:S01]  /*5ce0*/  IMAD.IADD R67, R168, 0x1, R19 ;  /* 0x00000001a8437824 */ /* 0x000fe200078e0213 */
[----:B------:R-:W-:Y:S01]  /*5cf0*/  ULEA UR4, UR36, UR38, 0x3 ;  /* 0x0000002624047291 */ /* 0x000fe2000f8e183f */
[C---:B------:R-:W-:Y:S01]  /*5d00*/  FMUL.FTZ R14, R0.reuse, R35 ;  /* 0x00000023000e7220 */ /* 0x040fe20000410000 */
[C---:B------:R-:W-:Y:S01]  /*5d10*/  FMUL.FTZ R160, R0.reuse, R40 ;  /* 0x0000002800a07220 */ /* 0x040fe20000410000 */
[C---:B------:R-:W-:Y:S01]  /*5d20*/  FMUL.FTZ R35, R0.reuse, R63 ;  /* 0x0000003f00237220 */ /* 0x040fe20000410000 */
[----:B------:R-:W-:Y:S01]  /*5d30*/  FMUL.FTZ R40, R0, R74 ;  /* 0x0000004a00287220 */ /* 0x000fe20000410000 */
[----:B------:R-:W-:Y:S01]  /*5d40*/  UIADD3 UR4, UR4, 0x22840, URZ ;  /* 0x0002284004047890 */ /* 0x000fe2000fffe03f */
[----:B------:R-:W-:-:S02]  /*5d50*/  IMAD.SHL.U32 R74, R7, 0x80, RZ ;  /* 0x00000080074a7824 */ /* 0x000fc400078e00ff */
[C---:B------:R-:W-:Y:S01]  /*5d60*/  FMUL.FTZ R155, R0.reuse, R29 ;  /* 0x0000001d009b7220 */ /* 0x040fe20000410000 */
[C---:B------:R-:W-:Y:S01]  /*5d70*/  FMUL.FTZ R154, R0.reuse, R28 ;  /* 0x0000001c009a7220 */ /* 0x040fe20000410000 */
[----:B------:R-:W0:Y:S01]  /*5d80*/  @P1 LDC R9, c[0x0][0x450] ;  /* 0x00011400ff091b82 */ /* 0x000e220000000800 */
        /* <DEDUP_REMOVED lines=57> */
[----:B------:R-:W1:Y:S01]  /*6120*/  MUFU.TANH R152, R152 ;  /* 0x0000009800987308 */ /* 0x000e620000002400 */
[----:B------:R-:W-:Y:S01]  /*6130*/  SYNCS.ARRIVE.TRANS64.RED.A1T0 RZ, [UR4], RZ ;  /* 0x000000ffffff79a7 */ /* 0x000fe20008100404 */
[----:B------:R-:W-:-:S06]  /*6140*/  ULOP3.LUT UR4, URZ, UR30, URZ, 0x33, !UPT ;  /* 0x0000001e3f047292 */ /* 0x000fcc000f8e333f */
        /* <DEDUP_REMOVED lines=28> */
[----:B--2---:R-:W-:-:S02]  /*6310*/  LOP3.LUT P5, RZ, R8, 0x1, RZ, 0xc0, !PT ;  /* 0x0000000108ff7812 */ /* 0x004fc400078ac0ff */
[----:B------:R-:W2:Y:S05]  /*6320*/  @P1 LDC R8, c[0x0][0x44c] ;  /* 0x00011300ff081b82 */ /* 0x000eaa0000000800 */
[----:B------:R-:W0:Y:S08]  /*6330*/  MUFU.TANH R51, R51 ;  /* 0x0000003300337308 */ /* 0x000e300000002400 */
[----:B------:R-:W0:Y:S08]  /*6340*/  MUFU.TANH R31, R31 ;  /* 0x0000001f001f7308 */ /* 0x000e300000002400 */
[----:B------:R-:W0:Y:S01]  /*6350*/  MUFU.TANH R30, R30 ;  /* 0x0000001e001e7308 */ /* 0x000e220000002400 */
[----:B--2---:R-:W-:-:S07]  /*6360*/  @P1 IMAD.HI.U32 R8, R67, R8, RZ ;  /* 0x0000000843081227 */ /* 0x004fce00078e00ff */
[----:B------:R-:W2:Y:S01]  /*6370*/  MUFU.TANH R52, R52 ;  /* 0x0000003400347308 */ /* 0x000ea20000002400 */
[----:B0-----:R-:W-:Y:S02]  /*6380*/  @P1 SHF.R.U32.HI R67, RZ, R9, R8 ;  /* 0x00000009ff431219 */ /* 0x001fe40000011608 */
[----:B------:R-:W-:-:S03]  /*6390*/  IADD3 R9, -R74, 0x1, RZ ;  /* 0x000000014a097810 */ /* 0x000fc60007ffe1ff */
[----:B------:R-:W0:Y:S02]  /*63a0*/  SHFL.IDX PT, R63, R67, RZ, 0x1c1f ;  /* 0x001c1fff433f7589 */ /* 0x000e2400000e0000 */
[----:B------:R-:W0:Y:S01]  /*63b0*/  MUFU.TANH R53, R53 ;  /* 0x0000003500357308 */ /* 0x000e220000002400 */
[----:B------:R-:W-:-:S05]  /*63c0*/  IMAD R9, R18, -0x2, R9 ;  /* 0xfffffffe12097824 */ /* 0x000fca00078e0209 */
[----:B------:R-:W-:Y:S02]  /*63d0*/  IADD3 R9, -R17, R9, R16 ;  /* 0x0000000911097210 */ /* 0x000fe40007ffe110 */
[----:B------:R-:W1:Y:S03]  /*63e0*/  MUFU.TANH R33, R33 ;  /* 0x0000002100217308 */ /* 0x000e660000002400 */
[C---:B------:R-:W-:Y:S02]  /*63f0*/  VIADD R76, R9.reuse, UR33 ;  /* 0x00000021094c7c36 */ /* 0x040fe40008000000 */
[----:B------:R-:W-:-:S03]  /*6400*/  VIADD R78, R9, UR4 ;  /* 0x00000004094e7c36 */ /* 0x000fc60008000000 */
[----:B------:R-:W1:Y:S01]  /*6410*/  MUFU.TANH R32, R32 ;  /* 0x0000002000207308 */ /* 0x000e620000002400 */
[----:B0-----:R-:W-:-:S07]  /*6420*/  IMAD.IADD R68, R76, 0x1, R63 ;  /* 0x000000014c447824 */ /* 0x001fce00078e023f */
[----:B------:R-:W0:Y:S01]  /*6430*/  MUFU.TANH R54, R54 ;  /* 0x0000003600367308 */ /* 0x000e220000002400 */
[----:B------:R-:W-:-:S07]  /*6440*/  IMAD.IADD R70, R78, 0x1, R63 ;  /* 0x000000014e467824 */ /* 0x000fce00078e023f */
        /* <DEDUP_REMOVED lines=26> */
[----:B------:R-:W0:Y:S01]  /*65f0*/  MUFU.TANH R47, R47 ;  /* 0x0000002f002f7308 */ /* 0x000e220000002400 */
[----:B-1234-:R-:W-:Y:S05]  /*6600*/  @!P5 BRA `(.L_x_1300) ;  /* 0x000000000058d947 */ /* 0x01efea0003800000 */
[----:B------:R-:W-:Y:S01]  /*6610*/  IADD3 R63, -R17, R16, R63 ;  /* 0x00000010113f7210 */ /* 0x000fe20007ffe13f */
[----:B------:R-:W-:Y:S03]  /*6620*/  BSSY B0, `(.L_x_1301) ;  /* 0x0000010000007945 */ /* 0x000fe60003800000 */
        /* <DEDUP_REMOVED lines=10> */
.L_x_1302:
[----:B------:R-:W-:-:S05]  /*66d0*/  IMAD.U32 R65, RZ, RZ, UR31 ;  /* 0x0000001fff417e24 */ /* 0x000fca000f8e00ff */
[----:B------:R-:W-:-:S13]  /*66e0*/  ISETP.NE.AND P1, PT, R65, 0x1, PT ;  /* 0x000000014100780c */ /* 0x000fda0003f25270 */
[----:B------:R-:W1:Y:S02]  /*66f0*/  @P1 LDC.64 R8, c[0x0][0x9e8] ;  /* 0x00027a00ff081b82 */ /* 0x000e640000000a00 */
[----:B-1----:R-:W-:-:S05]  /*6700*/  @P1 IMAD.HI.U32 R8, R63, R8, RZ ;  /* 0x000000083f081227 */ /* 0x002fca00078e00ff */
[----:B------:R-:W-:-:S07]  /*6710*/  @P1 SHF.R.U32.HI R63, RZ, R9, R8 ;  /* 0x00000009ff3f1219 */ /* 0x000fce0000011608 */
.L_x_1303:
[----:B------:R-:W-:Y:S05]  /*6720*/  BSYNC B0 ;  /* 0x0000000000007941 */ /* 0x000fea0003800000 */
.L_x_1301:
[----:B------:R-:W-:-:S04]  /*6730*/  IMAD R63, R63, R65, -R74 ;  /* 0x000000413f3f7224 */ /* 0x000fc800078e0a4a */
[----:B------:R-:W-:-:S05]  /*6740*/  IMAD R63, R18, -0x2, R63 ;  /* 0xfffffffe123f7824 */ /* 0x000fca00078e023f */
[----:B------:R-:W-:Y:S02]  /*6750*/  VIADDMNMX R68, R63, R65, R68, PT ;  /* 0x000000413f447246 */ /* 0x000fe40003800144 */
[----:B------:R-:W-:-:S07]  /*6760*/  VIMNMX R70, R70, R63, !PT ;  /* 0x0000003f46467248 */ /* 0x000fce0007fe0100 */
.L_x_1300:
[----:B------:R-:W-:-:S04]  /*6770*/  ISETP.GT.AND P1, PT, R7, -0x1, PT ;  /* 0xffffffff0700780c */ /* 0x000fc80003f24270 */
[C---:B------:R-:W-:Y:S02]  /*6780*/  ISETP.GT.AND P3, PT, R70.reuse, RZ, P1 ;  /* 0x000000ff4600720c */ /* 0x040fe40000f64270 */
[----:B------:R-:W-:Y:S02]  /*6790*/  ISETP.GT.AND P4, PT, R70, 0x1, P1 ;  /* 0x000000014600780c */ /* 0x000fe40000f84270 */
[C---:B------:R-:W-:Y:S02]  /*67a0*/  ISETP.LT.OR P3, PT, R68.reuse, 0x1, P3 ;  /* 0x000000014400780c */ /* 0x040fe40001f61670 */
[----:B------:R-:W-:Y:S02]  /*67b0*/  ISETP.LT.OR P4, PT, R68, 0x2, P4 ;  /* 0x000000024400780c */ /* 0x000fe40002781670 */
[----:B------:R-:W-:Y:S02]  /*67c0*/  ISETP.GT.AND P2, PT, R70, 0x8, P1 ;  /* 0x000000084600780c */ /* 0x000fe40000f44270 */
[----:B------:R-:W-:-:S02]  /*67d0*/  FSEL R63, R152, -INF , !P3 ;  /* 0xff800000983f7808 */ /* 0x000fc40005800000 */
[----:B------:R-:W-:Y:S02]  /*67e0*/  FSEL R65, R153, -INF , !P4 ;  /* 0xff80000099417808 */ /* 0x000fe40006000000 */
[C---:B------:R-:W-:Y:S02]  /*67f0*/  ISETP.GT.AND P3, PT, R70.reuse, 0x9, P1 ;  /* 0x000000094600780c */ /* 0x040fe40000f64270 */
[----:B------:R-:W-:Y:S02]  /*6800*/  ISETP.GT.AND P4, PT, R70, 0x10, P1 ;  /* 0x000000104600780c */ /* 0x000fe40000f84270 */
[C---:B------:R-:W-:Y:S02]  /*6810*/  ISETP.LT.OR P2, PT, R68.reuse, 0x9, P2 ;  /* 0x000000094400780c */ /* 0x040fe40001741670 */
[C---:B------:R-:W-:Y:S02]  /*6820*/  ISETP.LT.OR P3, PT, R68.reuse, 0xa, P3 ;  /* 0x0000000a4400780c */ /* 0x040fe40001f61670 */
[----:B------:R-:W-:-:S02]  /*6830*/  ISETP.LT.OR P4, PT, R68, 0x11, P4 ;  /* 0x000000114400780c */ /* 0x000fc40002781670 */
[----:B------:R-:W-:Y:S02]  /*6840*/  FSEL R187, R154, -INF , !P2 ;  /* 0xff8000009abb7808 */ /* 0x000fe40005000000 */
[----:B------:R-:W-:Y:S02]  /*6850*/  ISETP.GT.AND P2, PT, R70, 0x11, P1 ;  /* 0x000000114600780c */ /* 0x000fe40000f44270 */
[----:B------:R-:W-:Y:S02]  /*6860*/  FSEL R69, R155, -INF , !P3 ;  /* 0xff8000009b457808 */ /* 0x000fe40005800000 */
[----:B------:R-:W-:Y:S02]  /*6870*/  FSEL R195, R156, -INF , !P4 ;  /* 0xff8000009cc37808 */ /* 0x000fe40006000000 */
[C---:B------:R-:W-:Y:S02]  /*6880*/  ISETP.GT.AND P3, PT, R70.reuse, 0x18, P1 ;  /* 0x000000184600780c */ /* 0x040fe40000f64270 */
[----:B------:R-:W-:-:S02]  /*6890*/  ISETP.GT.AND P4, PT, R70, 0x19, P1 ;  /* 0x000000194600780c */ /* 0x000fc40000f84270 */
[C---:B------:R-:W-:Y:S02]  /*68a0*/  ISETP.LT.OR P2, PT, R68.reuse, 0x12, P2 ;  /* 0x000000124400780c */ /* 0x040fe40001741670 */
[C---:B------:R-:W-:Y:S02]  /*68b0*/  ISETP.LT.OR P3, PT, R68.reuse, 0x19, P3 ;  /* 0x000000194400780c */ /* 0x040fe40001f61670 */
[----:B------:R-:W-:Y:S02]  /*68c0*/  ISETP.LT.OR P4, PT, R68, 0x1a, P4 ;  /* 0x0000001a4400780c */ /* 0x000fe40002781670 */
[----:B------:R-:W-:Y:S02]  /*68d0*/  FSEL R199, R157, -INF , !P2 ;  /* 0xff8000009dc77808 */ /* 0x000fe40005000000 */
        /* <DEDUP_REMOVED lines=23> */
[C---:B------:R-:W-:Y:S02]  /*6a50*/  ISETP.LT.OR P2, PT, R68.reuse, 0x39, P2 ;  /* 0x000000394400780c */ /* 0x040fe40001741670 */
[C---:B------:R-:W-:Y:S02]  /*6a60*/  ISETP.LT.OR P3, PT, R68.reuse, 0x3a, P3 ;  /* 0x0000003a4400780c */ /* 0x040fe40001f61670 */
[----:B------:R-:W-:-:S02]  /*6a70*/  ISETP.LT.OR P4, PT, R68, 0x41, P4 ;  /* 0x000000414400780c */ /* 0x000fc40002781670 */
[----:B------:R-:W-:Y:S02]  /*6a80*/  FSEL R161, R50, -INF , !P2 ;  /* 0xff80000032a17808 */ /* 0x000fe40005000000 */
[----:B------:R-:W-:Y:S02]  /*6a90*/  FSEL R159, R51, -INF , !P3 ;  /* 0xff800000339f7808 */ /* 0x000fe40005800000 */
[----:B------:R-:W-:Y:S02]  /*6aa0*/  FSEL R157, R52, -INF , !P4 ;  /* 0xff800000349d7808 */ /* 0x000fe40006000000 */
[C---:B------:R-:W-:Y:S02]  /*6ab0*/  ISETP.GT.AND P2, PT, R70.reuse, 0x41, P1 ;  /* 0x000000414600780c */ /* 0x040fe40000f44270 */
[C---:B------:R-:W-:Y:S02]  /*6ac0*/  ISETP.GT.AND P3, PT, R70.reuse, 0x48, P1 ;  /* 0x000000484600780c */ /* 0x040fe40000f64270 */
[----:B------:R-:W-:-:S02]  /*6ad0*/  ISETP.GT.AND P4, PT, R70, 0x49, P1 ;  /* 0x000000494600780c */ /* 0x000fc40000f84270 */
[C---:B------:R-:W-:Y:S02]  /*6ae0*/  ISETP.LT.OR P2, PT, R68.reuse, 0x42, P2 ;  /* 0x000000424400780c */ /* 0x040fe40001741670 */
[C---:B------:R-:W-:Y:S02]  /*6af0*/  ISETP.LT.OR P3, PT, R68.reuse, 0x49, P3 ;  /* 0x000000494400780c */ /* 0x040fe40001f61670 */
[----:B------:R-:W-:Y:S02]  /*6b00*/  ISETP.LT.OR P4, PT, R68, 0x4a, P4 ;  /* 0x0000004a4400780c */ /* 0x000fe40002781670 */
[----:B------:R-:W-:Y:S02]  /*6b10*/  FSEL R155, R53, -INF , !P2 ;  /* 0xff800000359b7808 */ /* 0x000fe40005000000 */
[----:B0-----:R-:W-:Y:S02]  /*6b20*/  FSEL R153, R54, -INF , !P3 ;  /* 0xff80000036997808 */ /* 0x001fe40005800000 */
        /* <DEDUP_REMOVED lines=9> */
[----:B------:R-:W-:Y:S01]  /*6bc0*/  FSEL R77, R58, -INF , !P4 ;  /* 0xff8000003a4d7808 */ /* 0x000fe20006000000 */
[----:B------:R-:W0:Y:S01]  /*6bd0*/  SHFL.IDX PT, R57, R67, 0x1, 0x1c1f ;  /* 0x003c1f0043397f89 */ /* 0x000e2200000e0000 */
[C---:B------:R-:W-:Y:S02]  /*6be0*/  ISETP.GT.AND P2, PT, R70.reuse, 0x59, P1 ;  /* 0x000000594600780c */ /* 0x040fe40000f44270 */
        /* <DEDUP_REMOVED lines=10> */
[----:B------:R-:W-:Y:S01]  /*6c90*/  ISETP.GT.AND P4, PT, R70, 0x70, P1 ;  /* 0x000000704600780c */ /* 0x000fe20000f84270 */
[--C-:B0-----:R-:W-:Y:S01]  /*6ca0*/  IMAD.IADD R48, R76, 0x1, R57.reuse ;  /* 0x000000014c307824 */ /* 0x101fe200078e0239 */
[----:B------:R-:W-:Y:S01]  /*6cb0*/  ISETP.LT.OR P2, PT, R68, 0x69, P2 ;  /* 0x000000694400780c */ /* 0x000fe20001741670 */
[----:B------:R-:W-:Y:S01]  /*6cc0*/  IMAD.IADD R50, R78, 0x1, R57 ;  /* 0x000000014e327824 */ /* 0x000fe200078e0239 */
        /* <DEDUP_REMOVED lines=13> */
[----:B------:R-:W-:Y:S01]  /*6da0*/  FSEL R49, R72, -INF , !P4 ;  /* 0xff80000048317808 */ /* 0x000fe20006000000 */
[----:B------:R-:W-:Y:S06]  /*6db0*/  @!P5 BRA `(.L_x_1304) ;  /* 0x000000000058d947 */ /* 0x000fec0003800000 */
[----:B------:R-:W-:Y:S01]  /*6dc0*/  IADD3 R57, -R17, R16, R57 ;  /* 0x0000001011397210 */ /* 0x000fe20007ffe139 */
[----:B------:R-:W-:Y:S03]  /*6dd0*/  BSSY B0, `(.L_x_1305) ;  /* 0x0000010000007945 */ /* 0x000fe60003800000 */
        /* <DEDUP_REMOVED lines=10> */
.L_x_1306:
[----:B------:R-:W-:-:S05]  /*6e80*/  IMAD.U32 R52, RZ, RZ, UR31 ;  /* 0x0000001fff347e24 */ /* 0x000fca000f8e00ff */
[----:B------:R-:W-:-:S13]  /*6e90*/  ISETP.NE.AND P2, PT, R52, 0x1, PT ;  /* 0x000000013400780c */ /* 0x000fda0003f45270 */
[----:B------:R-:W0:Y:S02]  /*6ea0*/  @P2 LDC.64 R8, c[0x0][0x9e8] ;  /* 0x00027a00ff082b82 */ /* 0x000e240000000a00 */
[----:B0-----:R-:W-:-:S05]  /*6eb0*/  @P2 IMAD.HI.U32 R8, R57, R8, RZ ;  /* 0x0000000839082227 */ /* 0x001fca00078e00ff */
[----:B------:R-:W-:-:S07]  /*6ec0*/  @P2 SHF.R.U32.HI R57, RZ, R9, R8 ;  /* 0x00000009ff392219 */ /* 0x000fce0000011608 */
.L_x_1307:
[----:B------:R-:W-:Y:S05]  /*6ed0*/  BSYNC B0 ;  /* 0x0000000000007941 */ /* 0x000fea0003800000 */
.L_x_1305:
[----:B------:R-:W-:-:S04]  /*6ee0*/  IMAD R57, R57, R52, -R74 ;  /* 0x0000003439397224 */ /* 0x000fc800078e0a4a */
[----:B------:R-:W-:-:S05]  /*6ef0*/  IMAD R57, R18, -0x2, R57 ;  /* 0xfffffffe12397824 */ /* 0x000fca00078e0239 */
[----:B------:R-:W-:Y:S02]  /*6f00*/  VIADDMNMX R48, R57, R52, R48, PT ;  /* 0x0000003439307246 */ /* 0x000fe40003800130 */
[----:B------:R-:W-:-:S07]  /*6f10*/  VIMNMX R50, R50, R57, !PT ;  /* 0x0000003932327248 */ /* 0x000fce0007fe0100 */
.L_x_1304:
        /* <DEDUP_REMOVED lines=11> */
[----:B------:R-:W-:-:S02]  /*6fd0*/  ISETP.GT.AND P2, PT, R50, 0x9, P1 ;  /* 0x000000093200780c */ /* 0x000fc40000f44270 */
[----:B------:R-:W-:Y:S02]  /*6fe0*/  FMNMX.FTZ R8, R197, R8, !PT ;  /* 0x00000008c5087209 */ /* 0x000fe40007810000 */
[C---:B------:R-:W-:Y:S02]  /*6ff0*/  ISETP.GT.AND P4, PT, R50.reuse, 0x10, P1 ;  /* 0x000000103200780c */ /* 0x040fe40000f84270 */
[----:B------:R-:W-:Y:S02]  /*7000*/  FMNMX.FTZ R8, R193, R8, !PT ;  /* 0x00000008c1087209 */ /* 0x000fe40007810000 */
[----:B------:R-:W-:Y:S02]  /*7010*/  FSEL R13, R13, -INF , !P3 ;  /* 0xff8000000d0d7808 */ /* 0x000fe40005800000 */
[----:B------:R-:W-:Y:S02]  /*7020*/  FMNMX.FTZ R8, R191, R8, !PT ;  /* 0x00000008bf087209 */ /* 0x000fe40007810000 */
[----:B------:R-:W-:-:S02]  /*7030*/  ISETP.GT.AND P3, PT, R50, 0x11, P1 ;  /* 0x000000113200780c */ /* 0x000fc40000f64270 */
[----:B------:R-:W-:Y:S02]  /*7040*/  FMNMX.FTZ R8, R189, R8, !PT ;  /* 0x00000008bd087209 */ /* 0x000fe40007810000 */
[C---:B------:R-:W-:Y:S02]  /*7050*/  ISETP.LT.OR P2, PT, R48.reuse, 0xa, P2 ;  /* 0x0000000a3000780c */ /* 0x040fe40001741670 */
        /* <DEDUP_REMOVED lines=36> */
[----:B------:R-:W-:-:S04]  /*72a0*/  FMNMX.FTZ R8, R55, R8, !PT ;  /* 0x0000000837087209 */ /* 0x000fc80007810000 */
[----:B------:R-:W-:-:S04]  /*72b0*/  FMNMX.FTZ R8, R53, R8, !PT ;  /* 0x0000000835087209 */ /* 0x000fc80007810000 */
[----:B------:R-:W-:-:S04]  /*72c0*/  FMNMX.FTZ R8, R51, R8, !PT ;  /* 0x0000000833087209 */ /* 0x000fc80007810000 */
[----:B------:R-:W-:Y:S02]  /*72d0*/  FMNMX.FTZ R52, R49, R8, !PT ;  /* 0x0000000831347209 */ /* 0x000fe40007810000 */
[----:B------:R-:W0:Y:S03]  /*72e0*/  LDC R8, c[0x0][0x988] ;  /* 0x00026200ff087b82 */ /* 0x000e260000000800 */
        /* <DEDUP_REMOVED lines=10> */
[----:B------:R-:W-:Y:S01]  /*7390*/  ISETP.GT.AND P3, PT, R50, 0x21, P1 ;  /* 0x000000213200780c */ /* 0x000fe20000f64270 */
[-CC-:B------:R-:W-:Y:S01]  /*73a0*/  FFMA.FTZ R11, R195, R8.reuse, -R52.reuse ;  /* 0x00000008c30b7223 */ /* 0x180fe20000010834 */
[----:B------:R-:W-:Y:S01]  /*73b0*/  FSEL R187, R20, -INF , !P2 ;  /* 0xff80000014bb7808 */ /* 0x000fe20005000000 */
[-CC-:B------:R-:W-:Y:S01]  /*73c0*/  FFMA.FTZ R65, R65, R8.reuse, -R52.reuse ;  /* 0x0000000841417223 */ /* 0x180fe20000010834 */
[----:B------:R-:W-:Y:S01]  /*73d0*/  ISETP.LT.OR P3, PT, R48, 0x22, P3 ;  /* 0x000000223000780c */ /* 0x000fe20001f61670 */
[----:B------:R-:W-:Y:S01]  /*73e0*/  MUFU.EX2 R12, R12 ;  /* 0x0000000c000c7308 */ /* 0x000fe20000000800 */
[C---:B------:R-:W-:Y:S01]  /*73f0*/  ISETP.GT.AND P2, PT, R50.reuse, 0x31, P1 ;  /* 0x000000313200780c */ /* 0x040fe20000f44270 */
[-CC-:B------:R-:W-:Y:S01]  /*7400*/  FFMA.FTZ R69, R69, R8.reuse, -R52.reuse ;  /* 0x0000000845457223 */ /* 0x180fe20000010834 */
[----:B------:R-:W-:Y:S01]  /*7410*/  FSEL R21, R21, -INF , !P3 ;  /* 0xff80000015157808 */ /* 0x000fe20005800000 */
[-CC-:B------:R-:W-:Y:S01]  /*7420*/  FFMA.FTZ R159, R159, R8.reuse, -R52.reuse ;  /* 0x000000089f9f7223 */ /* 0x180fe20000010834 */
[----:B------:R-:W-:Y:S01]  /*7430*/  ISETP.GT.AND P3, PT, R50, RZ, P1 ;  /* 0x000000ff3200720c */ /* 0x000fe20000f64270 */
[-CC-:B------:R-:W-:Y:S01]  /*7440*/  FFMA.FTZ R155, R155, R8.reuse, -R52.reuse ;  /* 0x000000089b9b7223 */ /* 0x180fe20000010834 */
[C---:B------:R-:W-:Y:S01]  /*7450*/  ISETP.LT.OR P2, PT, R48.reuse, 0x32, P2 ;  /* 0x000000323000780c */ /* 0x040fe20001741670 */
[----:B------:R-:W-:Y:S01]  /*7460*/  MUFU.EX2 R65, R65 ;  /* 0x0000004100417308 */ /* 0x000fe20000000800 */
[----:B------:R-:W-:Y:S01]  /*7470*/  ISETP.LT.OR P3, PT, R48, 0x1, P3 ;  /* 0x000000013000780c */ /* 0x000fe20001f61670 */
[-CC-:B------:R-:W-:Y:S01]  /*7480*/  FFMA.FTZ R153, R153, R8.reuse, -R52.reuse ;  /* 0x0000000899997223 */ /* 0x180fe20000010834 */
[----:B------:R-:W-:-:S01]  /*7490*/  FFMA.FTZ R71, R71, R8, -R52 ;  /* 0x0000000847477223 */ /* 0x000fc20000010834 */
[----:B------:R-:W-:Y:S01]  /*74a0*/  FFMA.FTZ R53, R53, R8, -R52 ;  /* 0x0000000835357223 */ /* 0x000fe20000010834 */
[----:B------:R-:W-:-:S02]  /*74b0*/  FSEL R203, R10, -INF , !P3 ;  /* 0xff8000000acb7808 */ /* 0x000fc40005800000 */
[----:B------:R-:W-:Y:S01]  /*74c0*/  ISETP.GT.AND P3, PT, R50, 0x30, P1 ;  /* 0x000000303200780c */ /* 0x000fe20000f64270 */
[----:B------:R-:W-:Y:S01]  /*74d0*/  MUFU.EX2 R14, R14 ;  /* 0x0000000e000e7308 */ /* 0x000fe20000000800 */
[----:B------:R-:W-:Y:S02]  /*74e0*/  FMNMX.FTZ R10, R203, R6, !PT ;  /* 0x00000006cb0a7209 */ /* 0x000fe40007810000 */
[----:B------:R-:W-:Y:S02]  /*74f0*/  ISETP.LT.OR P3, PT, R48, 0x31, P3 ;  /* 0x000000313000780c */ /* 0x000fe40001f61670 */
[----:B------:R-:W-:Y:S02]  /*7500*/  FMNMX.FTZ R20, R57, R10, !PT ;  /* 0x0000000a39147209 */ /* 0x000fe40007810000 */
[----:B------:R-:W-:Y:S01]  /*7510*/  FSEL R195, R29, -INF , !P3 ;  /* 0xff8000001dc37808 */ /* 0x000fe20005800000 */
[----:B------:R-:W-:-:S01]  /*7520*/  FFMA.FTZ R29, R199, R8, -R52 ;  /* 0x00000008c71d7223 */ /* 0x000fc20000010834 */
[----:B------:R-:W-:Y:S01]  /*7530*/  FMNMX.FTZ R20, R13, R20, !PT ;  /* 0x000000140d147209 */ /* 0x000fe20007810000 */
[----:B------:R0:W-:Y:S01]  /*7540*/  MUFU.EX2 R10, R11 ;  /* 0x0000000b000a7308 */ /* 0x0001e20000000800 */
[----:B------:R-:W-:-:S02]  /*7550*/  ISETP.GT.AND P3, PT, R50, 0x38, P1 ;  /* 0x000000383200780c */ /* 0x000fc40000f64270 */
[----:B------:R-:W-:Y:S02]  /*7560*/  FMNMX.FTZ R20, R59, R20, !PT ;  /* 0x000000143b147209 */ /* 0x000fe40007810000 */
[----:B------:R-:W-:Y:S02]  /*7570*/  ISETP.LT.OR P3, PT, R48, 0x39, P3 ;  /* 0x000000393000780c */ /* 0x000fe40001f61670 */
[----:B------:R-:W-:Y:S01]  /*7580*/  FMNMX.FTZ R20, R15, R20, !PT ;  /* 0x000000140f147209 */ /* 0x000fe20007810000 */
[----:B------:R-:W-:Y:S01]  /*7590*/  MUFU.EX2 R69, R69 ;  /* 0x0000004500457308 */ /* 0x000fe20000000800 */
[----:B------:R-:W-:Y:S01]  /*75a0*/  FSEL R199, R28, -INF , !P2 ;  /* 0xff8000001cc77808 */ /* 0x000fe20005000000 */
[----:B0-----:R-:W-:Y:S01]  /*75b0*/  FFMA.FTZ R11, R197, R8, -R52 ;  /* 0x00000008c50b7223 */ /* 0x001fe20000010834 */
[----:B------:R-:W-:Y:S02]  /*75c0*/  FMNMX.FTZ R24, R61, R20, !PT ;  /* 0x000000143d187209 */ /* 0x000fe40007810000 */
[----:B------:R-:W-:-:S02]  /*75d0*/  ISETP.GT.AND P2, PT, R50, 0x39, P1 ;  /* 0x000000393200780c */ /* 0x000fc40000f44270 */
[----:B------:R-:W-:Y:S01]  /*75e0*/  FMNMX.FTZ R24, R25, R24, !PT ;  /* 0x0000001819187209 */ /* 0x000fe20007810000 */
[----:B------:R0:W-:Y:S01]  /*75f0*/  MUFU.EX2 R20, R11 ;  /* 0x0000000b00147308 */ /* 0x0001e20000000800 */
[----:B------:R-:W-:Y:S01]  /*7600*/  FSEL R201, R31, -INF , !P3 ;  /* 0xff8000001fc97808 */ /* 0x000fe20005800000 */
[--C-:B------:R-:W-:Y:S01]  /*7610*/  FFMA.FTZ R31, R193, R8, -R52.reuse ;  /* 0x00000008c11f7223 */ /* 0x100fe20000010834 */
[----:B------:R-:W-:Y:S02]  /*7620*/  FMNMX.FTZ R24, R63, R24, !PT ;  /* 0x000000183f187209 */ /* 0x000fe40007810000 */
[----:B------:R-:W-:Y:S02]  /*7630*/  ISETP.GT.AND P3, PT, R50, 0x40, P1 ;  /* 0x000000403200780c */ /* 0x000fe40000f64270 */
[----:B------:R-:W-:Y:S01]  /*7640*/  FMNMX.FTZ R24, R67, R24, !PT ;  /* 0x0000001843187209 */ /* 0x000fe20007810000 */
[----:B------:R-:W-:Y:S01]  /*7650*/  MUFU.EX2 R29, R29 ;  /* 0x0000001d001d7308 */ /* 0x000fe20000000800 */
[----:B------:R-:W-:Y:S01]  /*7660*/  ISETP.LT.OR P2, PT, R48, 0x3a, P2 ;  /* 0x0000003a3000780c */ /* 0x000fe20001741670 */
[----:B0-----:R-:W-:Y:S01]  /*7670*/  FFMA.FTZ R11, R191, R8, -R52 ;  /* 0x00000008bf0b7223 */ /* 0x001fe20000010834 */
[----:B------:R-:W-:-:S02]  /*7680*/  FMNMX.FTZ R26, R21, R24, !PT ;  /* 0x00000018151a7209 */ /* 0x000fc40007810000 */
[----:B------:R-:W-:Y:S02]  /*7690*/  ISETP.LT.OR P3, PT, R48, 0x41, P3 ;  /* 0x000000413000780c */ /* 0x000fe40001f61670 */
[----:B------:R-:W-:Y:S01]  /*76a0*/  FMNMX.FTZ R26, R27, R26, !PT ;  /* 0x0000001a1b1a7209 */ /* 0x000fe20007810000 */
[----:B------:R0:W-:Y:S01]  /*76b0*/  MUFU.EX2 R24, R11 ;  /* 0x0000000b00187308 */ /* 0x0001e20000000800 */
[----:B------:R-:W-:Y:S02]  /*76c0*/  FSEL R197, R30, -INF , !P2 ;  /* 0xff8000001ec57808 */ /* 0x000fe40005000000 */
[----:B------:R-:W-:Y:S02]  /*76d0*/  FMNMX.FTZ R26, R187, R26, !PT ;  /* 0x0000001abb1a7209 */ /* 0x000fe40007810000 */
[C---:B------:R-:W-:Y:S02]  /*76e0*/  ISETP.GT.AND P2, PT, R50.reuse, 0x41, P1 ;  /* 0x000000413200780c */ /* 0x040fe40000f44270 */
[----:B------:R-:W-:Y:S01]  /*76f0*/  FMNMX.FTZ R26, R195, R26, !PT ;  /* 0x0000001ac31a7209 */ /* 0x000fe20007810000 */
[----:B------:R-:W-:Y:S01]  /*7700*/  MUFU.EX2 R31, R31 ;  /* 0x0000001f001f7308 */ /* 0x000fe20000000800 */
[----:B------:R-:W-:Y:S01]  /*7710*/  FSEL R193, R33, -INF , !P3 ;  /* 0xff80000021c17808 */ /* 0x000fe20005800000 */
[--C-:B------:R-:W-:Y:S01]  /*7720*/  FFMA.FTZ R33, R189, R8, -R52.reuse ;  /* 0x00000008bd217223 */ /* 0x100fe20000010834 */
[----:B------:R-:W-:Y:S01]  /*7730*/  FMNMX.FTZ R28, R199, R26, !PT ;  /* 0x0000001ac71c7209 */ /* 0x000fe20007810000 */
[----:B0-----:R-:W-:Y:S01]  /*7740*/  FFMA.FTZ R11, R185, R8, -R52 ;  /* 0x00000008b90b7223 */ /* 0x001fe20000010834 */
[----:B------:R-:W-:-:S02]  /*7750*/  ISETP.GT.AND P3, PT, R50, 0x48, P1 ;  /* 0x000000483200780c */ /* 0x000fc40000f64270 */
[C---:B------:R-:W-:Y:S01]  /*7760*/  ISETP.LT.OR P2, PT, R48.reuse, 0x42, P2 ;  /* 0x000000423000780c */ /* 0x040fe20001741670 */
[----:B------:R0:W-:Y:S01]  /*7770*/  MUFU.EX2 R26, R11 ;  /* 0x0000000b001a7308 */ /* 0x0001e20000000800 */
[----:B------:R-:W-:Y:S02]  /*7780*/  FMNMX.FTZ R28, R201, R28, !PT ;  /* 0x0000001cc91c7209 */ /* 0x000fe40007810000 */
[----:B------:R-:W-:Y:S02]  /*7790*/  ISETP.LT.OR P3, PT, R48, 0x49, P3 ;  /* 0x000000493000780c */ /* 0x000fe40001f61670 */
[----:B------:R-:W-:Y:S02]  /*77a0*/  FSEL R191, R32, -INF , !P2 ;  /* 0xff80000020bf7808 */ /* 0x000fe40005000000 */
[----:B------:R-:W-:Y:S01]  /*77b0*/  ISETP.GT.AND P2, PT, R50, 0x49, P1 ;  /* 0x000000493200780c */ /* 0x000fe20000f44270 */
[----:B------:R-:W-:Y:S01]  /*77c0*/  MUFU.EX2 R33, R33 ;  /* 0x0000002100217308 */ /* 0x000fe20000000800 */
[----:B------:R-:W-:Y:S01]  /*77d0*/  FMNMX.FTZ R28, R197, R28, !PT ;  /* 0x0000001cc51c7209 */ /* 0x000fe20007810000 */
[----:B0-----:R-:W-:Y:S01]  /*77e0*/  FFMA.FTZ R11, R165, R8, -R52 ;  /* 0x00000008a50b7223 */ /* 0x001fe20000010834 */
[----:B------:R-:W-:-:S02]  /*77f0*/  FSEL R205, R34, -INF , !P3 ;  /* 0xff80000022cd7808 */ /* 0x000fc40005800000 */
[----:B------:R-:W-:Y:S02]  /*7800*/  ISETP.GT.AND P3, PT, R50, 0x50, P1 ;  /* 0x000000503200780c */ /* 0x000fe40000f64270 */
[C---:B------:R-:W-:Y:S01]  /*7810*/  ISETP.LT.OR P2, PT, R48.reuse, 0x4a, P2 ;  /* 0x0000004a3000780c */ /* 0x040fe20001741670 */
[----:B------:R-:W-:Y:S01]  /*7820*/  MUFU.EX2 R159, R159 ;  /* 0x0000009f009f7308 */ /* 0x000fe20000000800 */
[----:B------:R-:W-:Y:S02]  /*7830*/  FMNMX.FTZ R28, R193, R28, !PT ;  /* 0x0000001cc11c7209 */ /* 0x000fe40007810000 */
[----:B------:R-:W-:Y:S02]  /*7840*/  ISETP.LT.OR P3, PT, R48, 0x51, P3 ;  /* 0x000000513000780c */ /* 0x000fe40001f61670 */
[----:B------:R-:W-:Y:S01]  /*7850*/  FSEL R189, R35, -INF , !P2 ;  /* 0xff80000023bd7808 */ /* 0x000fe20005000000 */
[----:B------:R-:W-:Y:S01]  /*7860*/  FFMA.FTZ R35, R167, R8, -R52 ;  /* 0x00000008a7237223 */ /* 0x000fe20000010834 */
[----:B------:R-:W-:Y:S01]  /*7870*/  ISETP.GT.AND P2, PT, R50, 0x51, P1 ;  /* 0x000000513200780c */ /* 0x000fe20000f44270 */
[----:B------:R-:W-:Y:S01]  /*7880*/  MUFU.EX2 R155, R155 ;  /* 0x0000009b009b7308 */ /* 0x000fe20000000800 */
[----:B------:R-:W-:-:S02]  /*7890*/  FMNMX.FTZ R30, R191, R28, !PT ;  /* 0x0000001cbf1e7209 */ /* 0x000fc40007810000 */
[----:B------:R-:W-:Y:S02]  /*78a0*/  FSEL R185, R36, -INF , !P3 ;  /* 0xff80000024b97808 */ /* 0x000fe40005800000 */
[----:B------:R-:W-:Y:S02]  /*78b0*/  ISETP.GT.AND P3, PT, R50, 0x58, P1 ;  /* 0x000000583200780c */ /* 0x000fe40000f64270 */
[C---:B------:R-:W-:Y:S01]  /*78c0*/  ISETP.LT.OR P2, PT, R48.reuse, 0x52, P2 ;  /* 0x000000523000780c */ /* 0x040fe20001741670 */
[----:B------:R0:W-:Y:S01]  /*78d0*/  MUFU.EX2 R28, R11 ;  /* 0x0000000b001c7308 */ /* 0x0001e20000000800 */
[----:B------:R-:W-:Y:S02]  /*78e0*/  FMNMX.FTZ R30, R205, R30, !PT ;  /* 0x0000001ecd1e7209 */ /* 0x000fe40007810000 */
[----:B------:R-:W-:Y:S02]  /*78f0*/  ISETP.LT.OR P3, PT, R48, 0x59, P3 ;  /* 0x000000593000780c */ /* 0x000fe40001f61670 */
[----:B------:R-:W-:-:S02]  /*7900*/  FSEL R37, R37, -INF , !P2 ;  /* 0xff80000025257808 */ /* 0x000fc40005000000 */
[----:B------:R-:W-:Y:S01]  /*7910*/  FMNMX.FTZ R30, R189, R30, !PT ;  /* 0x0000001ebd1e7209 */ /* 0x000fe20007810000 */
[----:B------:R-:W-:Y:S01]  /*7920*/  MUFU.EX2 R35, R35 ;  /* 0x0000002300237308 */ /* 0x000fe20000000800 */
[----:B------:R-:W-:Y:S01]  /*7930*/  ISETP.GT.AND P2, PT, R50, 0x59, P1 ;  /* 0x000000593200780c */ /* 0x000fe20000f44270 */
[-CC-:B0-----:R-:W-:Y:S01]  /*7940*/  FFMA.FTZ R11, R161, R8.reuse, -R52.reuse ;  /* 0x00000008a10b7223 */ /* 0x181fe20000010834 */
[----:B------:R-:W-:Y:S01]  /*7950*/  FSEL R167, R38, -INF , !P3 ;  /* 0xff80000026a77808 */ /* 0x000fe20005800000 */
[--C-:B------:R-:W-:Y:S01]  /*7960*/  FFMA.FTZ R38, R77, R8, -R52.reuse ;  /* 0x000000084d267223 */ /* 0x100fe20000010834 */
[----:B------:R-:W-:Y:S01]  /*7970*/  FMNMX.FTZ R30, R185, R30, !PT ;  /* 0x0000001eb91e7209 */ /* 0x000fe20007810000 */
[----:B------:R-:W-:Y:S01]  /*7980*/  FFMA.FTZ R77, R83, R8, -R52 ;  /* 0x00000008534d7223 */ /* 0x000fe20000010834 */
[----:B------:R-:W-:Y:S01]  /*7990*/  ISETP.GT.AND P3, PT, R50, 0x60, P1 ;  /* 0x000000603200780c */ /* 0x000fe20000f64270 */
[----:B------:R-:W-:Y:S01]  /*79a0*/  MUFU.EX2 R71, R71 ;  /* 0x0000004700477308 */ /* 0x000fe20000000800 */
[----:B------:R-:W-:-:S02]  /*79b0*/  ISETP.LT.OR P2, PT, R48, 0x5a, P2 ;  /* 0x0000005a3000780c */ /* 0x000fc40001741670 */
[----:B------:R-:W-:Y:S02]  /*79c0*/  FMNMX.FTZ R32, R37, R30, !PT ;  /* 0x0000001e25207209 */ /* 0x000fe40007810000 */
[----:B------:R-:W-:Y:S02]  /*79d0*/  ISETP.LT.OR P3, PT, R48, 0x61, P3 ;  /* 0x000000613000780c */ /* 0x000fe40001f61670 */
[----:B------:R-:W-:Y:S01]  /*79e0*/  FSEL R165, R39, -INF , !P2 ;  /* 0xff80000027a57808 */ /* 0x000fe20005000000 */
[----:B------:R-:W-:-:S01]  /*79f0*/  FFMA.FTZ R39, R163, R8, -R52 ;  /* 0x00000008a3277223 */ /* 0x000fc20000010834 */
[----:B------:R-:W-:Y:S01]  /*7a00*/  ISETP.GT.AND P2, PT, R50, 0x61, P1 ;  /* 0x000000613200780c */ /* 0x000fe20000f44270 */
[----:B------:R0:W-:Y:S01]  /*7a10*/  MUFU.EX2 R30, R11 ;  /* 0x0000000b001e7308 */ /* 0x0001e20000000800 */
[----:B------:R-:W-:Y:S02]  /*7a20*/  FMNMX.FTZ R32, R167, R32, !PT ;  /* 0x00000020a7207209 */ /* 0x000fe40007810000 */
[----:B------:R-:W-:Y:S01]  /*7a30*/  FSEL R163, R40, -INF , !P3 ;  /* 0xff80000028a37808 */ /* 0x000fe20005800000 */
[----:B------:R-:W-:-:S01]  /*7a40*/  FFMA.FTZ R40, R81, R8, -R52 ;  /* 0x0000000851287223 */ /* 0x000fc20000010834 */
[----:B------:R-:W-:-:S02]  /*7a50*/  ISETP.GT.AND P3, PT, R50, 0x68, P1 ;  /* 0x000000683200780c */ /* 0x000fc40000f64270 */
[C---:B------:R-:W-:Y:S01]  /*7a60*/  ISETP.LT.OR P2, PT, R48.reuse, 0x62, P2 ;  /* 0x000000623000780c */ /* 0x040fe20001741670 */
[----:B------:R-:W-:Y:S01]  /*7a70*/  MUFU.EX2 R39, R39 ;  /* 0x0000002700277308 */ /* 0x000fe20000000800 */
[----:B------:R-:W-:Y:S01]  /*7a80*/  FMNMX.FTZ R32, R165, R32, !PT ;  /* 0x00000020a5207209 */ /* 0x000fe20007810000 */
[----:B0-----:R-:W-:Y:S01]  /*7a90*/  FFMA.FTZ R11, R157, R8, -R52 ;  /* 0x000000089d0b7223 */ /* 0x001fe20000010834 */
[----:B------:R-:W-:Y:S02]  /*7aa0*/  ISETP.LT.OR P3, PT, R48, 0x69, P3 ;  /* 0x000000693000780c */ /* 0x000fe40001f61670 */
[----:B------:R-:W-:Y:S02]  /*7ab0*/  FSEL R41, R41, -INF , !P2 ;  /* 0xff80000029297808 */ /* 0x000fe40005000000 */
[----:B------:R-:W-:Y:S01]  /*7ac0*/  ISETP.GT.AND P2, PT, R50, 0x69, P1 ;  /* 0x000000693200780c */ /* 0x000fe20000f44270 */
[----:B------:R-:W-:Y:S01]  /*7ad0*/  MUFU.EX2 R38, R38 ;  /* 0x0000002600267308 */ /* 0x000fe20000000800 */
[----:B------:R-:W-:-:S02]  /*7ae0*/  FMNMX.FTZ R32, R163, R32, !PT ;  /* 0x00000020a3207209 */ /* 0x000fc40007810000 */
[----:B------:R-:W-:Y:S02]  /*7af0*/  FSEL R161, R42, -INF , !P3 ;  /* 0xff8000002aa17808 */ /* 0x000fe40005800000 */
[----:B------:R-:W-:Y:S02]  /*7b00*/  ISETP.GT.AND P3, PT, R50, 0x70, P1 ;  /* 0x000000703200780c */ /* 0x000fe40000f64270 */
[C---:B------:R-:W-:Y:S01]  /*7b10*/  ISETP.LT.OR P2, PT, R48.reuse, 0x6a, P2 ;  /* 0x0000006a3000780c */ /* 0x040fe20001741670 */
[----:B------:R-:W-:Y:S01]  /*7b20*/  MUFU.EX2 R40, R40 ;  /* 0x0000002800287308 */ /* 0x000fe20000000800 */
[----:B------:R-:W-:Y:S02]  /*7b30*/  FMNMX.FTZ R34, R41, R32, !PT ;  /* 0x0000002029227209 */ /* 0x000fe40007810000 */
[----:B------:R-:W-:Y:S02]  /*7b40*/  ISETP.LT.OR P3, PT, R48, 0x71, P3 ;  /* 0x000000713000780c */ /* 0x000fe40001f61670 */
[----:B------:R-:W-:-:S02]  /*7b50*/  FSEL R43, R43, -INF , !P2 ;  /* 0xff8000002b2b7808 */ /* 0x000fc40005000000 */
[----:B------:R-:W-:Y:S01]  /*7b60*/  ISETP.GT.AND P2, PT, R50, 0x71, P1 ;  /* 0x000000713200780c */ /* 0x000fe20000f44270 */
[----:B------:R0:W-:Y:S01]  /*7b70*/  MUFU.EX2 R32, R11 ;  /* 0x0000000b00207308 */ /* 0x0001e20000000800 */
[----:B------:R-:W-:Y:S02]  /*7b80*/  FMNMX.FTZ R34, R161, R34, !PT ;  /* 0x00000022a1227209 */ /* 0x000fe40007810000 */
[----:B------:R-:W-:Y:S01]  /*7b90*/  FSEL R157, R44, -INF , !P3 ;  /* 0xff8000002c9d7808 */ /* 0x000fe20005800000 */
[----:B------:R-:W-:-:S01]  /*7ba0*/  FFMA.FTZ R44, R55, R8, -R52 ;  /* 0x00000008372c7223 */ /* 0x000fc20000010834 */
[----:B------:R-:W-:Y:S02]  /*7bb0*/  ISETP.GT.AND P3, PT, R50, 0x78, P1 ;  /* 0x000000783200780c */ /* 0x000fe40000f64270 */
[----:B------:R-:W-:Y:S01]  /*7bc0*/  ISETP.LT.OR P2, PT, R48, 0x72, P2 ;  /* 0x000000723000780c */ /* 0x000fe20001741670 */
[----:B------:R-:W-:Y:S01]  /*7bd0*/  MUFU.EX2 R77, R77 ;  /* 0x0000004d004d7308 */ /* 0x000fe20000000800 */
[----:B------:R-:W-:-:S02]  /*7be0*/  FMNMX.FTZ R34, R43, R34, !PT ;  /* 0x000000222b227209 */ /* 0x000fc40007810000 */
[----:B------:R-:W-:Y:S01]  /*7bf0*/  ISETP.GT.AND P1, PT, R50, 0x79, P1 ;  /* 0x000000793200780c */ /* 0x000fe20000f24270 */
[----:B------:R-:W-:-:S01]  /*7c00*/  FFMA.FTZ R50, R51, R8, -R52 ;  /* 0x0000000833327223 */ /* 0x000fc20000010834 */
[C---:B------:R-:W-:Y:S02]  /*7c10*/  ISETP.LT.OR P3, PT, R48.reuse, 0x79, P3 ;  /* 0x000000793000780c */ /* 0x040fe40001f61670 */
[----:B------:R-:W-:Y:S01]  /*7c20*/  FSEL R45, R45, -INF , !P2 ;  /* 0xff8000002d2d7808 */ /* 0x000fe20005000000 */
[----:B------:R-:W-:Y:S01]  /*7c30*/  MUFU.EX2 R44, R44 ;  /* 0x0000002c002c7308 */ /* 0x000fe20000000800 */
[----:B------:R-:W-:Y:S02]  /*7c40*/  FMNMX.FTZ R34, R157, R34, !PT ;  /* 0x000000229d227209 */ /* 0x000fe40007810000 */
[----:B------:R-:W-:Y:S02]  /*7c50*/  ISETP.LT.OR P1, PT, R48, 0x7a, P1 ;  /* 0x0000007a3000780c */ /* 0x000fe40000f21670 */
[----:B------:R-:W-:-:S02]  /*7c60*/  FSEL R207, R46, -INF , !P3 ;  /* 0xff8000002ecf7808 */ /* 0x000fc40005800000 */
[----:B------:R-:W-:Y:S01]  /*7c70*/  FMNMX.FTZ R36, R45, R34, !PT ;  /* 0x000000222d247209 */ /* 0x000fe20007810000 */
[----:B------:R-:W-:Y:S01]  /*7c80*/  MUFU.EX2 R53, R53 ;  /* 0x0000003500357308 */ /* 0x000fe20000000800 */
[----:B------:R-:W-:Y:S02]  /*7c90*/  FSEL R47, R47, -INF , !P1 ;  /* 0xff8000002f2f7808 */ /* 0x000fe40004800000 */
[----:B------:R-:W-:Y:S02]  /*7ca0*/  FMNMX.FTZ R36, R207, R36, !PT ;  /* 0x00000024cf247209 */ /* 0x000fe40007810000 */
[----:B------:R-:W-:Y:S02]  /*7cb0*/  FSEL R48, R9, RZ, P4 ;  /* 0x000000ff09307208 */ /* 0x000fe40002000000 */
[----:B0-----:R-:W-:Y:S01]  /*7cc0*/  FMNMX.FTZ R11, R47, R36, !PT ;  /* 0x000000242f0b7209 */ /* 0x001fe20007810000 */
[----:B------:R-:W-:-:S01]  /*7cd0*/  FFMA.FTZ R36, R73, R8, -R52 ;  /* 0x0000000849247223 */ /* 0x000fc20000010834 */
[----:B------:R-:W-:Y:S01]  /*7ce0*/  FFMA.FTZ R73, R75, R8, -R52 ;  /* 0x000000084b497223 */ /* 0x000fe20000010834 */
[----:B------:R-:W-:-:S01]  /*7cf0*/  FADD.FTZ R51, -R48, R5 ;  /* 0x0000000530337221 */ /* 0x000fc20000010100 */
[-CC-:B------:R-:W-:Y:S01]  /*7d00*/  FFMA.FTZ R5, R49, R8.reuse, -R52.reuse ;  /* 0x0000000831057223 */ /* 0x180fe20000010834 */
[----:B------:R-:W0:Y:S01]  /*7d10*/  SHFL.BFLY PT, R42, R11, 0x2, 0x1f ;  /* 0x0c401f000b2a7f89 */ /* 0x000e2200000e0000 */
[----:B------:R-:W-:-:S01]  /*7d20*/  FFMA.FTZ R75, R79, R8, -R52 ;  /* 0x000000084f4b7223 */ /* 0x000fc20000010834 */
[-C--:B------:R-:W-:Y:S01]  /*7d30*/  FMUL.FTZ R49, R51, R8.reuse ;  /* 0x0000000833317220 */ /* 0x080fe20000410000 */
[----:B------:R-:W-:-:S01]  /*7d40*/  FFMA.FTZ R79, R87, R8, -R52 ;  /* 0x00000008574f7223 */ /* 0x000fc20000010834 */
[----:B------:R-:W-:Y:S08]  /*7d50*/  MUFU.EX2 R34, R153 ;  /* 0x0000009900227308 */ /* 0x000ff00000000800 */
[----:B------:R-:W1:Y:S08]  /*7d60*/  MUFU.EX2 R49, R49 ;  /* 0x0000003100317308 */ /* 0x000e700000000800 */
[----:B------:R-:W-:Y:S01]  /*7d70*/  MUFU.EX2 R36, R36 ;  /* 0x0000002400247308 */ /* 0x000fe20000000800 */
[----:B0-----:R-:W-:Y:S01]  /*7d80*/  FMNMX.FTZ R46, R11, R42, !PT ;  /* 0x0000002a0b2e7209 */ /* 0x001fe20007810000 */
[----:B------:R-:W-:-:S06]  /*7d90*/  FFMA.FTZ R42, R85, R8, -R52 ;  /* 0x00000008552a7223 */ /* 0x000fcc0000010834 */
[----:B------:R-:W-:Y:S01]  /*7da0*/  MUFU.EX2 R73, R73 ;  /* 0x0000004900497308 */ /* 0x000fe20000000800 */
[----:B------:R-:W0:Y:S01]  /*7db0*/  SHFL.BFLY PT, R11, R46, 0x1, 0x1f ;  /* 0x0c201f002e0b7f89 */ /* 0x000e2200000e0000 */
[----:B-1----:R-:W-:-:S06]  /*7dc0*/  FFMA.FTZ R68, R49, R3, R12 ;  /* 0x0000000331447223 */ /* 0x002fcc000001000c */
[----:B------:R-:W-:Y:S08]  /*7dd0*/  MUFU.EX2 R75, R75 ;  /* 0x0000004b004b7308 */ /* 0x000ff00000000800 */
[----:B------:R-:W-:Y:S08]  /*7de0*/  MUFU.EX2 R42, R42 ;  /* 0x0000002a002a7308 */ /* 0x000ff00000000800 */
[----:B------:R-:W-:Y:S01]  /*7df0*/  MUFU.EX2 R79, R79 ;  /* 0x0000004f004f7308 */ /* 0x000fe20000000800 */
[----:B0-----:R-:W-:-:S04]  /*7e00*/  FMNMX.FTZ R11, R46, R11, !PT ;  /* 0x0000000b2e0b7209 */ /* 0x001fc80007810000 */
[C---:B------:R-:W-:Y:S01]  /*7e10*/  FSETP.NEU.FTZ.AND P1, PT, R11.reuse, -INF , PT ;  /* 0xff8000000b00780b */ /* 0x040fe20003f3d000 */
[----:B------:R-:W-:-:S02]  /*7e20*/  FFMA.FTZ R48, R11, R8, -8 ;  /* 0xc10000000b307423 */ /* 0x000fc40000010008 */
[----:B------:R0:W-:Y:S03]  /*7e30*/  MUFU.EX2 R46, R50 ;  /* 0x00000032002e7308 */ /* 0x0001e60000000800 */
[----:B------:R-:W-:-:S05]  /*7e40*/  FSEL R48, R48, RZ, P1 ;  /* 0x000000ff30307208 */ /* 0x000fca0000800000 */
[-CC-:B------:R-:W-:Y:S01]  /*7e50*/  FFMA.FTZ R51, R203, R8.reuse, -R48.reuse ;  /* 0x00000008cb337223 */ /* 0x180fe20000010830 */
[----:B0-----:R-:W-:-:S01]  /*7e60*/  FFMA.FTZ R50, R57, R8, -R48 ;  /* 0x0000000839327223 */ /* 0x001fc20000010830 */
[----:B------:R-:W-:Y:S01]  /*7e70*/  FSEL R57, R11, RZ, P1 ;  /* 0x000000ff0b397208 */ /* 0x000fe20000800000 */
[----:B------:R-:W-:-:S01]  /*7e80*/  FFMA.FTZ R13, R13, R8, -R48 ;  /* 0x000000080d0d7223 */ /* 0x000fc20000010830 */
[-CC-:B------:R-:W-:Y:S01]  /*7e90*/  FFMA.FTZ R52, R59, R8.reuse, -R48.reuse ;  /* 0x000000083b347223 */ /* 0x180fe20000010830 */
[----:B------:R-:W-:-:S01]  /*7ea0*/  FFMA.FTZ R15, R15, R8, -R48 ;  /* 0x000000080f0f7223 */ /* 0x000fc20000010830 */
[----:B------:R-:W-:Y:S01]  /*7eb0*/  MUFU.EX2 R51, R51 ;  /* 0x0000003300337308 */ /* 0x000fe20000000800 */
[----:B------:R-:W-:-:S01]  /*7ec0*/  FADD.FTZ R57, -R57, R6 ;  /* 0x0000000639397221 */ /* 0x000fc20000010100 */
[-CC-:B------:R-:W-:Y:S01]  /*7ed0*/  FFMA.FTZ R54, R61, R8.reuse, -R48.reuse ;  /* 0x000000083d367223 */ /* 0x180fe20000010830 */
[----:B------:R-:W-:-:S01]  /*7ee0*/  FFMA.FTZ R25, R25, R8, -R48 ;  /* 0x0000000819197223 */ /* 0x000fc20000010830 */
[-C--:B------:R-:W-:Y:S01]  /*7ef0*/  FFMA.FTZ R56, R63, R8.reuse, -R48 ;  /* 0x000000083f387223 */ /* 0x080fe20000010830 */
[-C--:B------:R-:W-:Y:S01]  /*7f00*/  FMUL.FTZ R64, R57, R8.reuse ;  /* 0x0000000839407220 */ /* 0x080fe20000410000 */
[----:B------:R-:W-:Y:S01]  /*7f10*/  FADD.FTZ R63, R65, R68 ;  /* 0x00000044413f7221 */ /* 0x000fe20000010000 */
[----:B------:R-:W-:-:S01]  /*7f20*/  FFMA.FTZ R55, R67, R8, -R48 ;  /* 0x0000000843377223 */ /* 0x000fc20000010830 */
[----:B------:R-:W-:Y:S01]  /*7f30*/  MUFU.EX2 R50, R50 ;  /* 0x0000003200327308 */ /* 0x000fe20000000800 */
[----:B------:R-:W-:-:S01]  /*7f40*/  FFMA.FTZ R58, R21, R8, -R48 ;  /* 0x00000008153a7223 */ /* 0x000fc20000010830 */
[----:B------:R-:W-:Y:S01]  /*7f50*/  FADD.FTZ R70, R14, R63 ;  /* 0x0000003f0e467221 */ /* 0x000fe20000010000 */
[----:B------:R-:W-:-:S01]  /*7f60*/  FFMA.FTZ R21, R27, R8, -R48 ;  /* 0x000000081b157223 */ /* 0x000fc20000010830 */
[-CC-:B------:R-:W-:Y:S01]  /*7f70*/  FFMA.FTZ R60, R187, R8.reuse, -R48.reuse ;  /* 0x00000008bb3c7223 */ /* 0x180fe20000010830 */
[----:B------:R-:W-:-:S01]  /*7f80*/  FFMA.FTZ R27, R195, R8, -R48 ;  /* 0x00000008c31b7223 */ /* 0x000fc20000010830 */
[----:B------:R-:W-:Y:S01]  /*7f90*/  FADD.FTZ R67, R69, R70 ;  /* 0x0000004645437221 */ /* 0x000fe20000010000 */
[----:B------:R-:W-:-:S01]  /*7fa0*/  FFMA.FTZ R62, R199, R8, -R48 ;  /* 0x00000008c73e7223 */ /* 0x000fc20000010830 */
[----:B------:R-:W0:Y:S01]  /*7fb0*/  MUFU.EX2 R64, R64 ;  /* 0x0000004000407308 */ /* 0x000e220000000800 */
[----:B------:R-:W-:-:S01]  /*7fc0*/  FFMA.FTZ R201, R201, R8, -R48 ;  /* 0x00000008c9c97223 */ /* 0x000fc20000010830 */
[----:B------:R-:W-:Y:S01]  /*7fd0*/  FADD.FTZ R70, R10, R67 ;  /* 0x000000430a467221 */ /* 0x000fe20000010000 */
[----:B------:R-:W-:-:S01]  /*7fe0*/  FFMA.FTZ R57, R197, R8, -R48 ;  /* 0x00000008c5397223 */ /* 0x000fc20000010830 */
[-CC-:B------:R-:W-:Y:S01]  /*7ff0*/  FFMA.FTZ R59, R193, R8.reuse, -R48.reuse ;  /* 0x00000008c13b7223 */ /* 0x180fe20000010830 */
[----:B------:R-:W-:-:S01]  /*8000*/  FFMA.FTZ R66, R191, R8, -R48 ;  /* 0x00000008bf427223 */ /* 0x000fc20000010830 */
[----:B------:R-:W-:Y:S01]  /*8010*/  FADD.FTZ R67, R29, R70 ;  /* 0x000000461d437221 */ /* 0x000fe20000010000 */
[----:B------:R-:W-:-:S01]  /*8020*/  FFMA.FTZ R61, R205, R8, -R48 ;  /* 0x00000008cd3d7223 */ /* 0x000fc20000010830 */
[----:B------:R-:W1:Y:S01]  /*8030*/  MUFU.EX2 R13, R13 ;  /* 0x0000000d000d7308 */ /* 0x000e620000000800 */
[----:B------:R-:W-:-:S01]  /*8040*/  FFMA.FTZ R68, R189, R8, -R48 ;  /* 0x00000008bd447223 */ /* 0x000fc20000010830 */
[----:B------:R-:W-:Y:S01]  /*8050*/  FADD.FTZ R72, R20, R67 ;  /* 0x0000004314487221 */ /* 0x000fe20000010000 */
[----:B------:R-:W-:-:S01]  /*8060*/  FFMA.FTZ R63, R185, R8, -R48 ;  /* 0x00000008b93f7223 */ /* 0x000fc20000010830 */
[-CC-:B------:R-:W-:Y:S01]  /*8070*/  FFMA.FTZ R70, R37, R8.reuse, -R48.reuse ;  /* 0x0000000825467223 */ /* 0x180fe20000010830 */
[----:B------:R-:W-:-:S01]  /*8080*/  FFMA.FTZ R37, R167, R8, -R48 ;  /* 0x00000008a7257223 */ /* 0x000fc20000010830 */
[----:B------:R-:W-:Y:S01]  /*8090*/  FADD.FTZ R67, R31, R72 ;  /* 0x000000481f437221 */ /* 0x000fe20000010000 */
[----:B------:R-:W-:-:S01]  /*80a0*/  FFMA.FTZ R74, R165, R8, -R48 ;  /* 0x00000008a54a7223 */ /* 0x000fc20000010830 */
[----:B------:R-:W2:Y:S01]  /*80b0*/  MUFU.EX2 R52, R52 ;  /* 0x0000003400347308 */ /* 0x000ea20000000800 */
[----:B0-----:R-:W-:-:S01]  /*80c0*/  FFMA.FTZ R3, R64, R2, R51 ;  /* 0x0000000240037223 */ /* 0x001fc20000010033 */
[----:B------:R-:W-:Y:S01]  /*80d0*/  FADD.FTZ R72, R24, R67 ;  /* 0x0000004318487221 */ /* 0x000fe20000010000 */
[----:B------:R-:W-:-:S01]  /*80e0*/  FFMA.FTZ R161, R161, R8, -R48 ;  /* 0x00000008a1a17223 */ /* 0x000fc20000010830 */
[----:B------:R-:W-:Y:S01]  /*80f0*/  FFMA.FTZ R43, R43, R8, -R48 ;  /* 0x000000082b2b7223 */ /* 0x000fe20000010830 */
[----:B------:R-:W-:-:S01]  /*8100*/  FADD.FTZ R2, R50, R3 ;  /* 0x0000000332027221 */ /* 0x000fc20000010000 */
[----:B------:R-:W-:Y:S01]  /*8110*/  FADD.FTZ R67, R33, R72 ;  /* 0x0000004821437221 */ /* 0x000fe20000010000 */
[----:B------:R-:W-:-:S01]  /*8120*/  FFMA.FTZ R157, R157, R8, -R48 ;  /* 0x000000089d9d7223 */ /* 0x000fc20000010830 */
[----:B------:R-:W0:Y:S01]  /*8130*/  MUFU.EX2 R15, R15 ;  /* 0x0000000f000f7308 */ /* 0x000e220000000800 */
[----:B-1----:R-:W-:-:S01]  /*8140*/  FADD.FTZ R3, R13, R2 ;  /* 0x000000020d037221 */ /* 0x002fc20000010000 */
[----:B------:R-:W-:Y:S01]  /*8150*/  FADD.FTZ R72, R26, R67 ;  /* 0x000000431a487221 */ /* 0x000fe20000010000 */
[----:B------:R-:W-:-:S01]  /*8160*/  FFMA.FTZ R67, R163, R8, -R48 ;  /* 0x00000008a3437223 */ /* 0x000fc20000010830 */
[-CC-:B------:R-:W-:Y:S01]  /*8170*/  FFMA.FTZ R45, R45, R8.reuse, -R48.reuse ;  /* 0x000000082d2d7223 */ /* 0x180fe20000010830 */
[----:B------:R-:W-:-:S01]  /*8180*/  FFMA.FTZ R207, R207, R8, -R48 ;  /* 0x00000008cfcf7223 */ /* 0x000fc20000010830 */
[----:B------:R-:W-:Y:S01]  /*8190*/  FADD.FTZ R81, R35, R72 ;  /* 0x0000004823517221 */ /* 0x000fe20000010000 */
[----:B------:R-:W-:-:S01]  /*81a0*/  FFMA.FTZ R47, R47, R8, -R48 ;  /* 0x000000082f2f7223 */ /* 0x000fc20000010830 */
[----:B------:R-:W1:Y:S01]  /*81b0*/  MUFU.EX2 R54, R54 ;  /* 0x0000003600367308 */ /* 0x000e620000000800 */
[----:B--2---:R-:W-:-:S01]  /*81c0*/  FADD.FTZ R2, R52, R3 ;  /* 0x0000000334027221 */ /* 0x004fc20000010000 */
[----:B------:R-:W-:-:S04]  /*81d0*/  FADD.FTZ R72, R28, R81 ;  /* 0x000000511c487221 */ /* 0x000fc80000010000 */
[----:B------:R-:W-:Y:S01]  /*81e0*/  FADD.FTZ R81, R39, R72 ;  /* 0x0000004827517221 */ /* 0x000fe20000010000 */
[----:B------:R-:W-:-:S01]  /*81f0*/  FFMA.FTZ R72, R41, R8, -R48 ;  /* 0x0000000829487223 */ /* 0x000fc20000010830 */
        /* <DEDUP_REMOVED lines=18> */
[----:B------:R-:W-:-:S06]  /*8320*/  FADD.FTZ R2, R30, R81 ;  /* 0x000000511e027221 */ /* 0x000fcc0000010000 */
        /* <DEDUP_REMOVED lines=43> */
[----:B------:R-:W-:-:S06]  /*85e0*/  FADD.FTZ R2, R46, R41 ;  /* 0x000000292e027221 */ /* 0x000fcc0000010000 */
        /* <DEDUP_REMOVED lines=12> */
.L_x_1308:
        /* <DEDUP_REMOVED lines=18> */
[----:B------:R-:W-:Y:S01]  /*87d0*/  SYNCS.ARRIVE.TRANS64.RED.A1T0 RZ, [UR4], RZ ;  /* 0x000000ffffff79a7 */ /* 0x000fe20008100404 */
        /* <DEDUP_REMOVED lines=16> */
[----:B------:R-:W-:Y:S01]  /*88e0*/  F2FP.SATFINITE.E4M3.F32.PACK_AB_MERGE_C R163, R62, R27, R6 ;  /* 0x0000001b3ea3723e */ /* 0x000fe20004807006 */
[-C--:B------:R-:W-:Y:S01]  /*88f0*/  FMUL.FTZ R112, R112, R49.reuse ;  /* 0x0000003170707220 */ /* 0x080fe20000410000 */
        /* <DEDUP_REMOVED lines=70> */
.L_x_1290:
[----:B------:R-:W2:Y:S01]  /*8d60*/  LDL R4, [R1] ;  /* 0x0000000001047983 */ /* 0x000ea20000100800 */
[----:B------:R-:W-:Y:S02]  /*8d70*/  ISETP.NE.AND P2, PT, R178, 0x1, PT ;  /* 0x00000001b200780c */ /* 0x000fe40003f45270 */
[----:B------:R-:W-:-:S11]  /*8d80*/  IADD3 R13, R16, 0x1, -R17 ;  /* 0x00000001100d7810 */ /* 0x000fd60007ffe811 */
[----:B------:R-:W0:Y:S08]  /*8d90*/  @P2 LDC R5, c[0x0][0x44c] ;  /* 0x00011300ff052b82 */ /* 0x000e300000000800 */
[----:B------:R-:W1:Y:S01]  /*8da0*/  @P2 LDC R6, c[0x0][0x450] ;  /* 0x00011400ff062b82 */ /* 0x000e620000000800 */
[----:B--2---:R-:W-:Y:S01]  /*8db0*/  LOP3.LUT P1, RZ, R4, 0x1, RZ, 0xc0, !PT ;  /* 0x0000000104ff7812 */ /* 0x004fe2000782c0ff */
[----:B------:R-:W-:-:S04]  /*8dc0*/  VIADD R4, R19, 0x7f ;  /* 0x0000007f13047836 */ /* 0x000fc80000000000 */
[----:B0-----:R-:W-:-:S05]  /*8dd0*/  @P2 IMAD.HI.U32 R5, R4, R5, RZ ;  /* 0x0000000504052227 */ /* 0x001fca00078e00ff */
[----:B-1----:R-:W-:-:S05]  /*8de0*/  @P2 SHF.R.U32.HI R4, RZ, R6, R5 ;  /* 0x00000006ff042219 */ /* 0x002fca0000011605 */
[----:B------:R-:W-:-:S04]  /*8df0*/  IMAD.IADD R4, R13, 0x1, R4 ;  /* 0x000000010d047824 */ /* 0x000fc800078e0204 */
[----:B------:R-:W-:Y:S01]  /*8e00*/  VIADD R5, R4, -UR30 ;  /* 0x8000001e04057c36 */ /* 0x000fe20008000000 */
[----:B------:R-:W-:Y:S06]  /*8e10*/  @!P1 BRA `(.L_x_1310) ;  /* 0x0000000000449947 */ /* 0x000fec0003800000 */
        /* <DEDUP_REMOVED lines=10> */
.L_x_1311:
[----:B------:R-:W0:Y:S02]  /*8ec0*/  LDC R15, c[0x0][0x9e4] ;  /* 0x00027900ff0f7b82 */ /* 0x000e240000000800 */
[----:B0-----:R-:W-:-:S13]  /*8ed0*/  ISETP.NE.AND P1, PT, R15, 0x1, PT ;  /* 0x000000010f00780c */ /* 0x001fda0003f25270 */
[----:B------:R-:W0:Y:S02]  /*8ee0*/  @P1 LDC.64 R12, c[0x0][0x9e8] ;  /* 0x00027a00ff0c1b82 */ /* 0x000e240000000a00 */
[----:B0-----:R-:W-:-:S05]  /*8ef0*/  @P1 IMAD.HI.U32 R6, R4, R12, RZ ;  /* 0x0000000c04061227 */ /* 0x001fca00078e00ff */
[----:B------:R-:W-:-:S07]  /*8f00*/  @P1 SHF.R.U32.HI R4, RZ, R13, R6 ;  /* 0x0000000dff041219 */ /* 0x000fce0000011606 */
.L_x_1312:
[----:B------:R-:W-:-:S05]  /*8f10*/  IMAD R4, R4, R15, RZ ;  /* 0x0000000f04047224 */ /* 0x000fca00078e02ff */
[----:B------:R-:W-:-:S07]  /*8f20*/  VIMNMX R5, R5, R4, !PT ;  /* 0x0000000405057248 */ /* 0x000fce0007fe0100 */
.L_x_1310:
        /* <DEDUP_REMOVED lines=11> */
.L_x_1324:
[----:B------:R-:W-:Y:S01]  /*8fe0*/  ISETP.NE.AND P2, PT, RZ, UR39, PT ;  /* 0x00000027ff007c0c */ /* 0x000fe2000bf45270 */
[----:B------:R-:W-:-:S04]  /*8ff0*/  UISETP.NE.AND UP0, UPT, UR4, 0x1, UPT ;  /* 0x000000010400788c */ /* 0x000fc8000bf05270 */
[----:B------:R-:W-:-:S04]  /*9000*/  USEL UR37, URZ, 0x1, UP0 ;  /* 0x000000013f257887 */ /* 0x000fc80008000000 */
[----:B------:R-:W-:-:S04]  /*9010*/  ULOP3.LUT UR37, UR5, UR37, URZ, 0x3c, !UPT ;  /* 0x0000002505257292 */ /* 0x000fc8000f8e3c3f */
[----:B------:R-:W-:Y:S08]  /*9020*/  @P2 BRA `(.L_x_1314) ;  /* 0x0000000000382947 */ /* 0x000ff00003800000 */
[----:B------:R-:W-:Y:S05]  /*9030*/  @!P0 BRA `(.L_x_1315) ;  /* 0x0000000000048947 */ /* 0x000fea0003800000 */
[----:B------:R-:W-:Y:S01]  /*9040*/  BPT.TRAP 0x1 ;  /* 0x000000040000795c */ /* 0x000fe20000300000 */
.L_x_1315:
        /* <DEDUP_REMOVED lines=9> */
.L_x_1316:
[----:B-1----:R-:W-:Y:S05]  /*90e0*/  @P1 BRA `(.L_x_1314) ;  /* 0x0000000000081947 */ /* 0x002fea0003800000 */
[----:B------:R-:W1:Y:S02]  /*90f0*/  SYNCS.PHASECHK.TRANS64.TRYWAIT P1, [UR6+0x22830], R5 ;  /* 0x02283005ff0075a7 */ /* 0x000e640008020146 */
[----:B-1----:R-:W-:Y:S05]  /*9100*/  @!P1 BRA `(.L_x_1317) ;  /* 0x000000ec00ec9947 */ /* 0x002fea0003800000 */
.L_x_1314:
        /* <DEDUP_REMOVED lines=40> */
.L_x_1319:
[----:B------:R-:W-:Y:S01]  /*9390*/  ULEA UR6, UR4, UR38, 0x3 ;  /* 0x0000002604067291 */ /* 0x000fe2000f8e183f */
[----:B------:R-:W-:-:S05]  /*93a0*/  IMAD.U32 R5, RZ, RZ, UR5 ;  /* 0x00000005ff057e24 */ /* 0x000fca000f8e00ff */
[----:B------:R-:W-:-:S04]  /*93b0*/  SHF.L.U32 R5, R5, 0x1f, RZ ;  /* 0x0000001f05057819 */ /* 0x000fc800000006ff */
[----:B------:R0:W1:Y:S01]  /*93c0*/  SYNCS.PHASECHK.TRANS64.TRYWAIT P1, [UR6+0x22850], R5 ;  /* 0x02285005ff0075a7 */ /* 0x0000620008020146 */
[----:B------:R-:W-:Y:S05]  /*93d0*/  @!P0 BRA `(.L_x_1320) ;  /* 0x0000000000048947 */ /* 0x000fea0003800000 */
[----:B------:R-:W-:Y:S01]  /*93e0*/  BPT.TRAP 0x1 ;  /* 0x000000040000795c */ /* 0x000fe20000300000 */
.L_x_1320:
[----:B-1----:R-:W-:Y:S05]  /*93f0*/  @P1 BRA `(.L_x_1318) ;  /* 0x0000000000081947 */ /* 0x002fea0003800000 */
[----:B------:R-:W1:Y:S02]  /*9400*/  SYNCS.PHASECHK.TRANS64.TRYWAIT P1, [UR6+0x22850], R5 ;  /* 0x02285005ff0075a7 */ /* 0x000e640008020146 */
[----:B-1----:R-:W-:Y:S05]  /*9410*/  @!P1 BRA `(.L_x_1321) ;  /* 0x000000ec00409947 */ /* 0x002fea0003800000 */
.L_x_1318:
[----:B------:R-:W-:Y:S01]  /*9420*/  UIADD3 UR5, UR38, 0x400, URZ ;  /* 0x0000040026057890 */ /* 0x000fe2000fffe03f */
[----:B------:R-:W-:Y:S01]  /*9430*/  WARPGROUP.ARRIVE ;  /* 0x00000000000079c5 */ /* 0x000fe20000000000 */
[----:B------:R-:W-:Y:S01]  /*9440*/  UMOV UR7, 0x40000040 ;  /* 0x4000004000077882 */ /* 0x000fe20000000000 */
[----:B------:R-:W-:Y:S01]  /*9450*/  UMOV UR11, 0x40000040 ;  /* 0x40000040000b7882 */ /* 0x000fe20000000000 */
[----:B------:R-:W-:-:S03]  /*9460*/  USHF.R.U32.HI UR5, URZ, 0x4, UR5 ;  /* 0x000000043f057899 */ /* 0x000fc60008011605 */
[----:B-1----:R-:W1:Y:S01]  /*9470*/  S2R R8, SR_TID.X ;  /* 0x0000000000087919 */ /* 0x002e620000002100 */
[----:B------:R-:W-:-:S04]  /*9480*/  ULOP3.LUT UR5, UR5, 0x3fff, URZ, 0xc0, !UPT ;  /* 0x00003fff05057892 */ /* 0x000fc8000f8ec03f */
[----:B------:R-:W-:-:S04]  /*9490*/  ULOP3.LUT UR5, UR5, 0x10000, URZ, 0xfc, !UPT ;  /* 0x0001000005057892 */ /* 0x000fc8000f8efc3f */
[----:B------:R-:W-:-:S04]  /*94a0*/  ULEA UR6, UR4, UR5, 0xa ;  /* 0x0000000504067291 */ /* 0x000fc8000f8e503f */
[----:B------:R-:W-:-:S05]  /*94b0*/  UIADD3 UR10, UR6, 0x2, URZ ;  /* 0x00000002060a7890 */ /* 0x000fca000fffe03f */
[----:B------:R-:W-:Y:S01]  /*94c0*/  QGMMA.64x128x32.F32.E4M3.E4M3 R88, R164, gdesc[UR4], R88, gsb0 ;  /* 0x01e00004a4587df3 */ /* 0x000fe20008000858 */
        /* <DEDUP_REMOVED lines=11> */
[----:B------:R-:W-:Y:S03]  /*9580*/  QGMMA.64x128x32.F32.E4M3.E4M3 R88, R156, gdesc[UR8], R88, gsb0 ;  /* 0x01e000089c587df3 */ /* 0x000fe60008000858 */
[----:B------:R-:W-:Y:S02]  /*9590*/  WARPGROUP.DEPBAR.LE gsb0, 0x0 ;  /* 0x00008000000079c5 */ /* 0x000fe40000010000 */
[----:B------:R-:W-:-:S07]  /*95a0*/  WARPGROUP.ARRIVE ;  /* 0x00000000000079c5 */ /* 0x000fce0000000000 */
[----:B------:R-:W-:Y:S03]  /*95b0*/  QGMMA.64x128x32.F32.E4M3.E4M3 R88, R152, gdesc[UR4], R88, gsb0 ;  /* 0x01e0000498587df3 */ /* 0x000fe60008000858 */
[----:B------:R-:W-:Y:S02]  /*95c0*/  WARPGROUP.DEPBAR.LE gsb0, 0x0 ;  /* 0x00008000000079c5 */ /* 0x000fe40000010000 */
[----:B------:R0:W-:Y:S06]  /*95d0*/  BAR.ARV R5, 0x100 ;  /* 0x000400050000751d */ /* 0x0001ec0000002000 */
[----:B------:R-:W-:Y:S05]  /*95e0*/  @!P0 BRA `(.L_x_1322) ;  /* 0x0000000000048947 */ /* 0x000fea0003800000 */
[----:B------:R-:W-:Y:S01]  /*95f0*/  BPT.TRAP 0x1 ;  /* 0x000000040000795c */ /* 0x000fe20000300000 */
.L_x_1322:
[C---:B------:R-:W-:Y:S01]  /*9600*/  FMUL.FTZ R153, R0.reuse, R24 ;  /* 0x0000001800997220 */ /* 0x040fe20000410000 */
[C---:B------:R-:W-:Y:S01]  /*9610*/  FMUL.FTZ R155, R0.reuse, R25 ;  /* 0x00000019009b7220 */ /* 0x040fe20000410000 */
[C---:B0-----:R-:W-:Y:S01]  /*9620*/  FMUL.FTZ R5, R0.reuse, R26 ;  /* 0x0000001a00057220 */ /* 0x041fe20000410000 */
        /* <DEDUP_REMOVED lines=78> */
[----:B------:R-:W-:Y:S01]  /*9b10*/  FMUL.FTZ R83, R0, R87 ;  /* 0x0000005700537220 */ /* 0x000fe20000410000 */
[----:B------:R-:W-:-:S04]  /*9b20*/  ULEA UR5, UR36, UR38, 0x3 ;  /* 0x0000002624057291 */ /* 0x000fc8000f8e183f */
[----:B------:R-:W1:Y:S01]  /*9b30*/  MUFU.TANH R25, R25 ;  /* 0x0000001900197308 */ /* 0x000e620000002400 */
[----:B--2---:R-:W-:Y:S01]  /*9b40*/  FMNMX.FTZ R12, R21, R12, !PT ;  /* 0x0000000c150c7209 */ /* 0x004fe20007810000 */
[----:B------:R-:W-:-:S04]  /*9b50*/  UIADD3 UR5, UR5, 0x22840, URZ ;  /* 0x0002284005057890 */ /* 0x000fc8000fffe03f */
[----:B------:R-:W-:Y:S02]  /*9b60*/  UPRMT UR5, UR40, 0x654, UR5 ;  /* 0x0000065428057896 */ /* 0x000fe40008000005 */
[----:B------:R-:W2:Y:S01]  /*9b70*/  MUFU.TANH R165, R165 ;  /* 0x000000a500a57308 */ /* 0x000ea20000002400 */
[----:B0-----:R-:W-:-:S06]  /*9b80*/  FMNMX.FTZ R8, R163, R8, !PT ;  /* 0x00000008a3087209 */ /* 0x001fcc0007810000 */
[----:B------:R-:W-:Y:S01]  /*9b90*/  SYNCS.ARRIVE.TRANS64.RED.A1T0 RZ, [UR5], RZ ;  /* 0x000000ffffff79a7 */ /* 0x000fe20008100405 */
        /* <DEDUP_REMOVED lines=104> */
[----:B------:R-:W1:Y:S03]  /*a220*/  LDC R8, c[0x0][0x988] ;  /* 0x00026200ff087b82 */ /* 0x000e660000000800 */
[----:B------:R-:W3:Y:S01]  /*a230*/  SHFL.BFLY PT, R9, R14, 0x2, 0x1f ;  /* 0x0c401f000e097f89 */ /* 0x000ee200000e0000 */
[----:B--2---:R-:W-:-:S04]  /*a240*/  FMNMX.FTZ R12, R81, R12, !PT ;  /* 0x0000000c510c7209 */ /* 0x004fc80007810000 */
[----:B0-----:R-:W-:-:S05]  /*a250*/  FMNMX.FTZ R12, R83, R12, !PT ;  /* 0x0000000c530c7209 */ /* 0x001fca0007810000 */
[----:B------:R-:W0:Y:S01]  /*a260*/  SHFL.BFLY PT, R11, R12, 0x2, 0x1f ;  /* 0x0c401f000c0b7f89 */ /* 0x000e2200000e0000 */
[----:B---3--:R-:W-:-:S05]  /*a270*/  FMNMX.FTZ R20, R14, R9, !PT ;  /* 0x000000090e147209 */ /* 0x008fca0007810000 */
[----:B------:R-:W2:Y:S01]  /*a280*/  SHFL.BFLY PT, R9, R20, 0x1, 0x1f ;  /* 0x0c201f0014097f89 */ /* 0x000ea200000e0000 */
[----:B0-----:R-:W-:-:S05]  /*a290*/  FMNMX.FTZ R24, R12, R11, !PT ;  /* 0x0000000b0c187209 */ /* 0x001fca0007810000 */
[----:B------:R-:W0:Y:S01]  /*a2a0*/  SHFL.BFLY PT, R11, R24, 0x1, 0x1f ;  /* 0x0c201f00180b7f89 */ /* 0x000e2200000e0000 */
[----:B--2---:R-:W-:-:S05]  /*a2b0*/  FMNMX.FTZ R9, R20, R9, !PT ;  /* 0x0000000914097209 */ /* 0x004fca0007810000 */
[C---:B------:R-:W-:Y:S01]  /*a2c0*/  FADD.FTZ R87, -R9.reuse, R4 ;  /* 0x0000000409577221 */ /* 0x040fe20000010100 */
[----:B-1----:R-:W-:-:S03]  /*a2d0*/  FFMA.FTZ R48, R9, R8, -8 ;  /* 0xc100000009307423 */ /* 0x002fc60000010008 */
[-C--:B------:R-:W-:Y:S01]  /*a2e0*/  FMUL.FTZ R4, R87, R8.reuse ;  /* 0x0000000857047220 */ /* 0x080fe20000410000 */
[----:B------:R-:W-:-:S01]  /*a2f0*/  FFMA.FTZ R12, R157, R8, -R48 ;  /* 0x000000089d0c7223 */ /* 0x000fc20000010830 */
[-CC-:B------:R-:W-:Y:S01]  /*a300*/  FFMA.FTZ R14, R161, R8.reuse, -R48.reuse ;  /* 0x00000008a10e7223 */ /* 0x180fe20000010830 */
[----:B------:R-:W-:-:S01]  /*a310*/  FFMA.FTZ R157, R163, R8, -R48 ;  /* 0x00000008a39d7223 */ /* 0x000fc20000010830 */
[-CC-:B------:R-:W-:Y:S01]  /*a320*/  FFMA.FTZ R20, R165, R8.reuse, -R48.reuse ;  /* 0x00000008a5147223 */ /* 0x180fe20000010830 */
[----:B------:R-:W-:-:S01]  /*a330*/  FFMA.FTZ R161, R187, R8, -R48 ;  /* 0x00000008bba17223 */ /* 0x000fc20000010830 */
[-CC-:B------:R-:W-:Y:S01]  /*a340*/  FFMA.FTZ R26, R189, R8.reuse, -R48.reuse ;  /* 0x00000008bd1a7223 */ /* 0x180fe20000010830 */
[----:B0-----:R-:W-:Y:S01]  /*a350*/  FMNMX.FTZ R11, R24, R11, !PT ;  /* 0x0000000b180b7209 */ /* 0x001fe20007810000 */
[-CC-:B------:R-:W-:Y:S01]  /*a360*/  FFMA.FTZ R24, R185, R8.reuse, -R48.reuse ;  /* 0x00000008b9187223 */ /* 0x180fe20000010830 */
[----:B------:R-:W-:-:S01]  /*a370*/  FFMA.FTZ R163, R191, R8, -R48 ;  /* 0x00000008bfa37223 */ /* 0x000fc20000010830 */
[-CC-:B------:R-:W-:Y:S01]  /*a380*/  FFMA.FTZ R28, R193, R8.reuse, -R48.reuse ;  /* 0x00000008c11c7223 */ /* 0x180fe20000010830 */
[----:B------:R-:W-:-:S01]  /*a390*/  FFMA.FTZ R44, R79, R8, -R48 ;  /* 0x000000084f2c7223 */ /* 0x000fc20000010830 */
[----:B------:R-:W-:Y:S01]  /*a3a0*/  FADD.FTZ R87, -R11, R10 ;  /* 0x0000000a0b577221 */ /* 0x000fe20000010100 */
        /* <DEDUP_REMOVED lines=21> */
[-C--:B------:R-:W-:Y:S01]  /*a500*/  FFMA.FTZ R85, R85, R8.reuse, -R48 ;  /* 0x0000000855557223 */ /* 0x080fe20000010830 */
[----:B------:R-:W-:-:S01]  /*a510*/  FFMA.FTZ R48, R11, R8, -8 ;  /* 0xc10000000b307423 */ /* 0x000fc20000010008 */
[-C--:B------:R-:W-:Y:S01]  /*a520*/  FMUL.FTZ R87, R87, R8.reuse ;  /* 0x0000000857577220 */ /* 0x080fe20000410000 */
[----:B------:R-:W-:Y:S02]  /*a530*/  MUFU.EX2 R4, R4 ;  /* 0x0000000400047308 */ /* 0x000fe40000000800 */
[----:B------:R-:W-:-:S01]  /*a540*/  FFMA.FTZ R50, R5, R8, -R48 ;  /* 0x0000000805327223 */ /* 0x000fc20000010830 */
[-CC-:B------:R-:W-:Y:S01]  /*a550*/  FFMA.FTZ R5, R13, R8.reuse, -R48.reuse ;  /* 0x000000080d057223 */ /* 0x180fe20000010830 */
[----:B------:R-:W-:-:S01]  /*a560*/  FFMA.FTZ R13, R15, R8, -R48 ;  /* 0x000000080f0d7223 */ /* 0x000fc20000010830 */
[-CC-:B------:R-:W-:Y:S01]  /*a570*/  FFMA.FTZ R52, R21, R8.reuse, -R48.reuse ;  /* 0x0000000815347223 */ /* 0x180fe20000010830 */
[----:B------:R-:W-:-:S01]  /*a580*/  FFMA.FTZ R15, R25, R8, -R48 ;  /* 0x00000008190f7223 */ /* 0x000fc20000010830 */
[-CC-:B------:R-:W-:Y:S01]  /*a590*/  FFMA.FTZ R54, R27, R8.reuse, -R48.reuse ;  /* 0x000000081b367223 */ /* 0x180fe20000010830 */
        /* <DEDUP_REMOVED lines=25> */
[----:B------:R-:W-:-:S07]  /*a730*/  FFMA.FTZ R81, R81, R8, -R48 ;  /* 0x0000000851517223 */ /* 0x000fce0000010830 */
[----:B------:R-:W2:Y:S01]  /*a740*/  MUFU.EX2 R5, R5 ;  /* 0x0000000500057308 */ /* 0x000ea20000000800 */
[----:B-1----:R-:W-:-:S07]  /*a750*/  FFMA.FTZ R2, R87, R2, R50 ;  /* 0x0000000257027223 */ /* 0x002fce0000010032 */
        /* <DEDUP_REMOVED lines=22> */
[----:B--2---:R-:W-:-:S01]  /*a8c0*/  FADD.FTZ R72, R20, R39 ;  /* 0x0000002714487221 */ /* 0x004fc20000010000 */
[----:B------:R-:W-:-:S06]  /*a8d0*/  FFMA.FTZ R39, R61, R8, -R48 ;  /* 0x000000083d277223 */ /* 0x000fcc0000010830 */
        /* <DEDUP_REMOVED lines=105> */
.L_x_1323:
[----:B------:R-:W-:Y:S01]  /*af70*/  ULEA UR4, UR4, UR38, 0x3 ;  /* 0x0000002604047291 */ /* 0x000fe2000f8e183f */
[----:B------:R-:W-:Y:S01]  /*af80*/  ISETP.GT.AND P1, PT, R7, R6, PT ;  /* 0x000000060700720c */ /* 0x000fe20003f24270 */
[----:B------:R-:W-:Y:S01]  /*af90*/  UMOV UR5, UR37 ;  /* 0x0000002500057c82 */ /* 0x000fe20008000000 */
[----:B------:R-:W-:Y:S01]  /*afa0*/  F2FP.SATFINITE.E4M3.F32.PACK_AB_MERGE_C R13, R52, R13, RZ ;  /* 0x0000000d340d723e */ /* 0x000fe200048070ff */
[----:B------:R-:W-:Y:S01]  /*afb0*/  UIADD3 UR4, UR4, 0x22860, URZ ;  /* 0x0002286004047890 */ /* 0x000fe2000fffe03f */
[----:B------:R-:W-:Y:S01]  /*afc0*/  F2FP.SATFINITE.E4M3.F32.PACK_AB_MERGE_C R12, R155, R12, RZ ;  /* 0x0000000c9b0c723e */ /* 0x000fe200048070ff */
[----:B------:R-:W-:Y:S01]  /*afd0*/  FMUL.FTZ R88, R88, R4 ;  /* 0x0000000458587220 */ /* 0x000fe20000410000 */
[----:B------:R-:W-:Y:S01]  /*afe0*/  F2FP.SATFINITE.E4M3.F32.PACK_AB_MERGE_C R20, R159, R20, RZ ;  /* 0x000000149f14723e */ /* 0x000fe200048070ff */
[----:B------:R-:W-:Y:S01]  /*aff0*/  UPRMT UR4, UR40, 0x654, UR4 ;  /* 0x0000065428047896 */ /* 0x000fe20008000004 */
[----:B------:R-:W-:Y:S01]  /*b000*/  F2FP.SATFINITE.E4M3.F32.PACK_AB_MERGE_C R26, R163, R26, RZ ;  /* 0x0000001aa31a723e */ /* 0x000fe200048070ff */
[----:B------:R-:W-:Y:S01]  /*b010*/  FMUL.FTZ R89, R89, R4 ;  /* 0x0000000459597220 */ /* 0x000fe20000410000 */
[----:B------:R-:W-:Y:S01]  /*b020*/  F2FP.SATFINITE.E4M3.F32.PACK_AB_MERGE_C R30, R167, R30, RZ ;  /* 0x0000001ea71e723e */ /* 0x000fe200048070ff */
[----:B------:R-:W-:Y:S01]  /*b030*/  FMUL.FTZ R92, R92, R4 ;  /* 0x000000045c5c7220 */ /* 0x000fe20000410000 */
[----:B------:R-:W-:Y:S01]  /*b040*/  F2FP.SATFINITE.E4M3.F32.PACK_AB_MERGE_C R13, R5, R50, R13 ;  /* 0x00000032050d723e */ /* 0x000fe2000480700d */
[-C--:B------:R-:W-:Y:S01]  /*b050*/  FMUL.FTZ R93, R93, R4.reuse ;  /* 0x000000045d5d7220 */ /* 0x080fe20000410000 */
[----:B------:R-:W-:Y:S01]  /*b060*/  F2FP.SATFINITE.E4M3.F32.PACK_AB_MERGE_C R21, R56, R21, RZ ;  /* 0x000000153815723e */ /* 0x000fe200048070ff */
[----:B------:R-:W-:Y:S01]  /*b070*/  FMUL.FTZ R96, R96, R4 ;  /* 0x0000000460607220 */ /* 0x000fe20000410000 */
[----:B------:R-:W-:Y:S01]  /*b080*/  F2FP.SATFINITE.E4M3.F32.PACK_AB_MERGE_C R27, R60, R27, RZ ;  /* 0x0000001b3c1b723e */ /* 0x000fe200048070ff */
[----:B------:R-:W-:Y:S01]  /*b090*/  SYNCS.ARRIVE.TRANS64.RED.A1T0 RZ, [UR4], RZ ;  /* 0x000000ffffff79a7 */ /* 0x000fe20008100404 */
[----:B------:R-:W-:Y:S01]  /*b0a0*/  F2FP.SATFINITE.E4M3.F32.PACK_AB_MERGE_C R31, R64, R31, RZ ;  /* 0x0000001f401f723e */ /* 0x000fe200048070ff */
[----:B------:R-:W-:Y:S01]  /*b0b0*/  UMOV UR4, UR36 ;  /* 0x0000002400047c82 */ /* 0x000fe20008000000 */
        /* <DEDUP_REMOVED lines=87> */
.L_x_1313:
        /* <DEDUP_REMOVED lines=8> */
[----:B------:R-:W-:-:S05]  /*b6b0*/  ULDC UR33, c[0x0][0x9e0] ;  /* 0x0002780000217ab9 */ /* 0x000fca0000000800 */
.L_x_1344:
        /* <DEDUP_REMOVED lines=9> */
.L_x_1327:
[----:B------:R-:W-:Y:S01]  /*b750*/  ULEA UR10, UR36, UR38, 0x3 ;  /* 0x00000026240a7291 */ /* 0x000fe2000f8e183f */
[----:B------:R-:W-:-:S05]  /*b760*/  IMAD.U32 R6, RZ, RZ, UR37 ;  /* 0x00000025ff067e24 */ /* 0x000fca000f8e00ff */
[----:B------:R-:W-:-:S04]  /*b770*/  SHF.L.U32 R6, R6, 0x1f, RZ ;  /* 0x0000001f06067819 */ /* 0x000fc800000006ff */
[----:B------:R0:W1:Y:S01]  /*b780*/  SYNCS.PHASECHK.TRANS64.TRYWAIT P1, [UR10+0x22830], R6 ;  /* 0x02283006ff0075a7 */ /* 0x000062000802014a */
[----:B------:R-:W-:Y:S05]  /*b790*/  @!P0 BRA `(.L_x_1328) ;  /* 0x0000000000048947 */ /* 0x000fea0003800000 */
[----:B------:R-:W-:Y:S01]  /*b7a0*/  BPT.TRAP 0x1 ;  /* 0x000000040000795c */ /* 0x000fe20000300000 */
.L_x_1328:
[----:B-1----:R-:W-:Y:S05]  /*b7b0*/  @P1 BRA `(.L_x_1326) ;  /* 0x0000000000081947 */ /* 0x002fea0003800000 */
[----:B------:R-:W1:Y:S02]  /*b7c0*/  SYNCS.PHASECHK.TRANS64.TRYWAIT P1, [UR10+0x22830], R6 ;  /* 0x02283006ff0075a7 */ /* 0x000e64000802014a */
[----:B-1----:R-:W-:Y:S05]  /*b7d0*/  @!P1 BRA `(.L_x_1329) ;  /* 0x000000c800689947 */ /* 0x002fea0003800000 */
.L_x_1326:
[----:B------:R-:W2:Y:S01]  /*b7e0*/  S2R R8, SR_TID.X ;  /* 0x0000000000087919 */ /* 0x000ea20000002100 */
        /* <DEDUP_REMOVED lines=12> */
[----:B--2---:R-:W-:-:S05]  /*b8b0*/  SHF.R.U32.HI R8, RZ, 0x7, R8 ;  /* 0x00000007ff087819 */ /* 0x004fca0000011608 */
[----:B01----:R-:W-:-:S05]  /*b8c0*/  VIADD R6, R8, 0x8 ;  /* 0x0000000808067836 */ /* 0x003fca0000000000 */
        /* <DEDUP_REMOVED lines=22> */
.L_x_1331:
[----:B------:R-:W-:Y:S01]  /*ba30*/  ULEA UR10, UR4, UR38, 0x3 ;  /* 0x00000026040a7291 */ /* 0x000fe2000f8e183f */
[----:B------:R-:W-:-:S05]  /*ba40*/  IMAD.U32 R6, RZ, RZ, UR5 ;  /* 0x00000005ff067e24 */ /* 0x000fca000f8e00ff */
[----:B------:R-:W-:-:S04]  /*ba50*/  SHF.L.U32 R6, R6, 0x1f, RZ ;  /* 0x0000001f06067819 */ /* 0x000fc800000006ff */
[----:B------:R0:W1:Y:S01]  /*ba60*/  SYNCS.PHASECHK.TRANS64.TRYWAIT P1, [UR10+0x22850], R6 ;  /* 0x02285006ff0075a7 */ /* 0x000062000802014a */
[----:B------:R-:W-:Y:S05]  /*ba70*/  @!P0 BRA `(.L_x_1332) ;  /* 0x0000000000048947 */ /* 0x000fea0003800000 */
[----:B------:R-:W-:Y:S01]  /*ba80*/  BPT.TRAP 0x1 ;  /* 0x000000040000795c */ /* 0x000fe20000300000 */
.L_x_1332:
[----:B-1----:R-:W-:Y:S05]  /*ba90*/  @P1 BRA `(.L_x_1330) ;  /* 0x0000000000081947 */ /* 0x002fea0003800000 */
[----:B------:R-:W1:Y:S02]  /*baa0*/  SYNCS.PHASECHK.TRANS64.TRYWAIT P1, [UR10+0x22850], R6 ;  /* 0x02285006ff0075a7 */ /* 0x000e64000802014a */
[----:B-1----:R-:W-:Y:S05]  /*bab0*/  @!P1 BRA `(.L_x_1333) ;  /* 0x000000c400c89947 */ /* 0x002fea0003800000 */
.L_x_1330:
[----:B------:R-:W-:Y:S01]  /*bac0*/  UIADD3 UR5, UR38, 0x400, URZ ;  /* 0x0000040026057890 */ /* 0x000fe2000fffe03f */
[----:B------:R-:W-:Y:S01]  /*bad0*/  WARPGROUP.ARRIVE ;  /* 0x00000000000079c5 */ /* 0x000fe20000000000 */
[----:B------:R-:W-:-:S05]  /*bae0*/  UMOV UR11, 0x40000040 ;  /* 0x40000040000b7882 */ /* 0x000fca0000000000 */
[----:B------:R-:W2:Y:S01]  /*baf0*/  S2R R8, SR_TID.X ;  /* 0x0000000000087919 */ /* 0x000ea20000002100 */
        /* <DEDUP_REMOVED lines=8> */
[----:B--2---:R-:W-:-:S04]  /*bb80*/  SHF.R.U32.HI R8, RZ, 0x7, R8 ;  /* 0x00000007ff087819 */ /* 0x004fc80000011608 */
[----:B01----:R-:W-:Y:S01]  /*bb90*/  IADD3 R6, -R8, 0xb, RZ ;  /* 0x0000000b08067810 */ /* 0x003fe20007ffe1ff */
        /* <DEDUP_REMOVED lines=17> */
.L_x_1334:
        /* <DEDUP_REMOVED lines=9> */
[C---:B------:R-:W-:Y:S01]  /*bd40*/  FMUL.FTZ R34, R0.reuse, R62 ;  /* 0x0000003e00227220 */ /* 0x040fe20000410000 */
[C---:B------:R-:W-:Y:S01]  /*bd50*/  FMUL.FTZ R54, R0.reuse, R61 ;  /* 0x0000003d00367220 */ /* 0x040fe20000410000 */
[C---:B------:R-:W-:Y:S01]  /*bd60*/  FMUL.FTZ R62, R0.reuse, R76 ;  /* 0x0000004c003e7220 */ /* 0x040fe20000410000 */
[----:B------:R-:W-:Y:S01]  /*bd70*/  FMUL.FTZ R152, R0, R24 ;  /* 0x0000001800987220 */ /* 0x000fe20000410000 */
[----:B------:R-:W-:Y:S01]  /*bd80*/  UIADD3 UR5, UR5, 0x22840, URZ ;  /* 0x0002284005057890 */ /* 0x000fe2000fffe03f */
[----:B------:R-:W0:Y:S01]  /*bd90*/  @P1 LDC R9, c[0x0][0x44c] ;  /* 0x00011300ff091b82 */ /* 0x000e220000000800 */
[----:B------:R-:W-:-:S02]  /*bda0*/  IMAD.SHL.U32 R76, R7, 0x80, RZ ;  /* 0x00000080074c7824 */ /* 0x000fc400078e00ff */
[C---:B------:R-:W-:Y:S01]  /*bdb0*/  FMUL.FTZ R24, R0.reuse, R47 ;  /* 0x0000002f00187220 */ /* 0x040fe20000410000 */
[C---:B------:R-:W-:Y:S01]  /*bdc0*/  FMUL.FTZ R154, R0.reuse, R28 ;  /* 0x0000001c009a7220 */ /* 0x040fe20000410000 */
[C---:B------:R-:W-:Y:S01]  /*bdd0*/  FMUL.FTZ R47, R0.reuse, R48 ;  /* 0x00000030002f7220 */ /* 0x040fe20000410000 */
[C---:B------:R-:W-:Y:S01]  /*bde0*/  FMUL.FTZ R10, R0.reuse, R27 ;  /* 0x0000001b000a7220 */ /* 0x040fe20000410000 */
[C---:B------:R-:W-:Y:S01]  /*bdf0*/  FMUL.FTZ R155, R0.reuse, R29 ;  /* 0x0000001d009b7220 */ /* 0x040fe20000410000 */
[C---:B------:R-:W-:Y:S01]  /*be00*/  FMUL.FTZ R48, R0.reuse, R49 ;  /* 0x0000003100307220 */ /* 0x040fe20000410000 */
[----:B------:R-:W1:Y:S01]  /*be10*/  @P1 LDC R8, c[0x0][0x450] ;  /* 0x00011400ff081b82 */ /* 0x000e620000000800 */
        /* <DEDUP_REMOVED lines=14> */
[----:B------:R-:W-:Y:S01]  /*bf00*/  FMUL.FTZ R160, R0, R40 ;  /* 0x0000002800a07220 */ /* 0x000fe20000410000 */
[----:B0-----:R-:W-:-:S04]  /*bf10*/  @P1 IMAD.HI.U32 R9, R66, R9, RZ ;  /* 0x0000000942091227 */ /* 0x001fc800078e00ff */
[C---:B------:R-:W-:Y:S01]  /*bf20*/  FMUL.FTZ R161, R0.reuse, R41 ;  /* 0x0000002900a17220 */ /* 0x040fe20000410000 */
[C---:B------:R-:W-:Y:S01]  /*bf30*/  FMUL.FTZ R25, R0.reuse, R42 ;  /* 0x0000002a00197220 */ /* 0x040fe20000410000 */
[C---:B------:R-:W-:Y:S01]  /*bf40*/  FMUL.FTZ R15, R0.reuse, R43 ;  /* 0x0000002b000f7220 */ /* 0x040fe20000410000 */
[C---:B------:R-:W-:Y:S01]  /*bf50*/  FMUL.FTZ R162, R0.reuse, R44 ;  /* 0x0000002c00a27220 */ /* 0x040fe20000410000 */
[C---:B------:R-:W-:Y:S01]  /*bf60*/  FMUL.FTZ R163, R0.reuse, R45 ;  /* 0x0000002d00a37220 */ /* 0x040fe20000410000 */
[C---:B------:R-:W-:Y:S01]  /*bf70*/  FMUL.FTZ R51, R0.reuse, R56 ;  /* 0x0000003800337220 */ /* 0x040fe20000410000 */
[C---:B------:R-:W-:Y:S01]  /*bf80*/  FMUL.FTZ R52, R0.reuse, R57 ;  /* 0x0000003900347220 */ /* 0x040fe20000410000 */
[----:B-1----:R-:W-:Y:S01]  /*bf90*/  @P1 SHF.R.U32.HI R66, RZ, R8, R9 ;  /* 0x00000008ff421219 */ /* 0x002fe20000011609 */
        /* <DEDUP_REMOVED lines=27> */
[----:B------:R-:W1:Y:S01]  /*c150*/  MUFU.TANH R152, R152 ;  /* 0x0000009800987308 */ /* 0x000e620000002400 */
[----:B------:R-:W-:Y:S01]  /*c160*/  SYNCS.ARRIVE.TRANS64.RED.A1T0 RZ, [UR5], RZ ;  /* 0x000000ffffff79a7 */ /* 0x000fe20008100405 */
[----:B------:R-:W-:Y:S01]  /*c170*/  ULOP3.LUT UR5, URZ, UR7, URZ, 0x33, !UPT ;  /* 0x000000073f057292 */ /* 0x000fe2000f8e333f */
[----:B------:R-:W-:Y:S01]  /*c180*/  FMUL.FTZ R80, R0, R80 ;  /* 0x0000005000507220 */ /* 0x000fe20000410000 */
[----:B------:R-:W-:-:S04]  /*c190*/  IADD3 R9, -R17, R9, R16 ;  /* 0x0000000911097210 */ /* 0x000fc80007ffe110 */
[----:B------:R-:W3:Y:S01]  /*c1a0*/  MUFU.TANH R153, R153 ;  /* 0x0000009900997308 */ /* 0x000ee20000002400 */
[----:B------:R-:W-:-:S04]  /*c1b0*/  VIADD R78, R9, UR33 ;  /* 0x00000021094e7c36 */ /* 0x000fc80008000000 */
[----:B0-----:R-:W-:-:S03]  /*c1c0*/  IMAD.IADD R68, R78, 0x1, R61 ;  /* 0x000000014e447824 */ /* 0x001fc600078e023d */
[----:B------:R-:W0:Y:S08]  /*c1d0*/  MUFU.TANH R10, R10 ;  /* 0x0000000a000a7308 */ /* 0x000e300000002400 */
        /* <DEDUP_REMOVED lines=26> */
[----:B--2---:R-:W-:Y:S01]  /*c380*/  LOP3.LUT P5, RZ, R6, 0x1, RZ, 0xc0, !PT ;  /* 0x0000000106ff7812 */ /* 0x004fe200078ac0ff */
[C---:B------:R-:W-:Y:S01]  /*c390*/  FMUL.FTZ R6, R0.reuse, R26 ;  /* 0x0000001a00067220 */ /* 0x040fe20000410000 */
[C---:B------:R-:W-:Y:S01]  /*c3a0*/  FMUL.FTZ R26, R0.reuse, R46 ;  /* 0x0000002e001a7220 */ /* 0x040fe20000410000 */
[----:B------:R-:W-:-:S04]  /*c3b0*/  FMUL.FTZ R46, R0, R87 ;  /* 0x00000057002e7220 */ /* 0x000fc80000410000 */
        /* <DEDUP_REMOVED lines=34> */
[----:B------:R5:W0:Y:S02]  /*c5e0*/  MUFU.TANH R75, R80 ;  /* 0x00000050004b7308 */ /* 0x000a240000002400 */
[----:B-----5:R-:W-:-:S04]  /*c5f0*/  VIADD R80, R9, UR5 ;  /* 0x0000000509507c36 */ /* 0x020fc80008000000 */
[----:B------:R-:W-:Y:S01]  /*c600*/  IMAD.IADD R70, R80, 0x1, R61 ;  /* 0x0000000150467824 */ /* 0x000fe200078e023d */
[----:B-1234-:R-:W-:Y:S06]  /*c610*/  @!P5 BRA `(.L_x_1335) ;  /* 0x000000000058d947 */ /* 0x01efec0003800000 */
        /* <DEDUP_REMOVED lines=12> */
.L_x_1337:
[----:B------:R-:W-:-:S05]  /*c6e0*/  IMAD.U32 R63, RZ, RZ, UR6 ;  /* 0x00000006ff3f7e24 */ /* 0x000fca000f8e00ff */
[----:B------:R-:W-:-:S13]  /*c6f0*/  ISETP.NE.AND P1, PT, R63, 0x1, PT ;  /* 0x000000013f00780c */ /* 0x000fda0003f25270 */
[----:B------:R-:W1:Y:S02]  /*c700*/  @P1 LDC.64 R8, c[0x0][0x9e8] ;  /* 0x00027a00ff081b82 */ /* 0x000e640000000a00 */
[----:B-1----:R-:W-:-:S05]  /*c710*/  @P1 IMAD.HI.U32 R8, R61, R8, RZ ;  /* 0x000000083d081227 */ /* 0x002fca00078e00ff */
[----:B------:R-:W-:-:S07]  /*c720*/  @P1 SHF.R.U32.HI R61, RZ, R9, R8 ;  /* 0x00000009ff3d1219 */ /* 0x000fce0000011608 */
.L_x_1338:
[----:B------:R-:W-:Y:S05]  /*c730*/  BSYNC B0 ;  /* 0x0000000000007941 */ /* 0x000fea0003800000 */
.L_x_1336:
[----:B------:R-:W-:-:S04]  /*c740*/  IMAD R61, R61, R63, -R76 ;  /* 0x0000003f3d3d7224 */ /* 0x000fc800078e0a4c */
[----:B------:R-:W-:-:S05]  /*c750*/  IMAD R61, R18, -0x2, R61 ;  /* 0xfffffffe123d7824 */ /* 0x000fca00078e023d */
[----:B------:R-:W-:Y:S02]  /*c760*/  VIADDMNMX R68, R61, R63, R68, PT ;  /* 0x0000003f3d447246 */ /* 0x000fe40003800144 */
[----:B------:R-:W-:-:S07]  /*c770*/  VIMNMX R70, R70, R61, !PT ;  /* 0x0000003d46467248 */ /* 0x000fce0007fe0100 */
.L_x_1335:
        /* <DEDUP_REMOVED lines=15> */
[----:B0-----:R-:W-:Y:S02]  /*c870*/  FSEL R65, R155, -INF , !P3 ;  /* 0xff8000009b417808 */ /* 0x001fe40005800000 */
        /* <DEDUP_REMOVED lines=45> */
[----:B------:R-:W0:Y:S01]  /*cb50*/  SHFL.IDX PT, R53, R66, 0x1, 0x1c1f ;  /* 0x003c1f0042357f89 */ /* 0x000e2200000e0000 */
[----:B------:R-:W-:-:S02]  /*cb60*/  ISETP.GT.AND P2, PT, R70, 0x50, P1 ;  /* 0x000000504600780c */ /* 0x000fc40000f44270 */
[C---:B------:R-:W-:Y:S02]  /*cb70*/  ISETP.GT.AND P3, PT, R70.reuse, 0x51, P1 ;  /* 0x000000514600780c */ /* 0x040fe40000f64270 */
[----:B------:R-:W-:Y:S02]  /*cb80*/  ISETP.GT.AND P4, PT, R70, 0x58, P1 ;  /* 0x000000584600780c */ /* 0x000fe40000f84270 */
[C---:B------:R-:W-:Y:S02]  /*cb90*/  ISETP.LT.OR P2, PT, R68.reuse, 0x51, P2 ;  /* 0x000000514400780c */ /* 0x040fe40001741670 */
[C---:B------:R-:W-:Y:S02]  /*cba0*/  ISETP.LT.OR P3, PT, R68.reuse, 0x52, P3 ;  /* 0x000000524400780c */ /* 0x040fe40001f61670 */
[----:B------:R-:W-:Y:S02]  /*cbb0*/  ISETP.LT.OR P4, PT, R68, 0x59, P4 ;  /* 0x000000594400780c */ /* 0x000fe40002781670 */
[----:B------:R-:W-:-:S02]  /*cbc0*/  FSEL R69, R55, -INF , !P2 ;  /* 0xff80000037457808 */ /* 0x000fc40005000000 */
[----:B------:R-:W-:Y:S02]  /*cbd0*/  FSEL R71, R56, -INF , !P3 ;  /* 0xff80000038477808 */ /* 0x000fe40005800000 */
[----:B------:R-:W-:Y:S02]  /*cbe0*/  FSEL R73, R57, -INF , !P4 ;  /* 0xff80000039497808 */ /* 0x000fe40006000000 */
[C---:B------:R-:W-:Y:S02]  /*cbf0*/  ISETP.GT.AND P2, PT, R70.reuse, 0x59, P1 ;  /* 0x000000594600780c */ /* 0x040fe40000f44270 */
[C---:B------:R-:W-:Y:S02]  /*cc00*/  ISETP.GT.AND P3, PT, R70.reuse, 0x60, P1 ;  /* 0x000000604600780c */ /* 0x040fe40000f64270 */
[----:B------:R-:W-:Y:S01]  /*cc10*/  ISETP.GT.AND P4, PT, R70, 0x61, P1 ;  /* 0x000000614600780c */ /* 0x000fe20000f84270 */
[--C-:B0-----:R-:W-:Y:S01]  /*cc20*/  IMAD.IADD R48, R78, 0x1, R53.reuse ;  /* 0x000000014e307824 */ /* 0x101fe200078e0235 */
[----:B------:R-:W-:Y:S01]  /*cc30*/  ISETP.LT.OR P2, PT, R68, 0x5a, P2 ;  /* 0x0000005a4400780c */ /* 0x000fe20001741670 */
[----:B------:R-:W-:Y:S01]  /*cc40*/  IMAD.IADD R50, R80, 0x1, R53 ;  /* 0x0000000150327824 */ /* 0x000fe200078e0235 */
[----:B------:R-:W-:-:S02]  /*cc50*/  ISETP.LT.OR P3, PT, R68, 0x61, P3 ;  /* 0x000000614400780c */ /* 0x000fc40001f61670 */
[----:B------:R-:W-:Y:S02]  /*cc60*/  ISETP.LT.OR P4, PT, R68, 0x62, P4 ;  /* 0x000000624400780c */ /* 0x000fe40002781670 */
[----:B------:R-:W-:Y:S02]  /*cc70*/  FSEL R79, R58, -INF , !P2 ;  /* 0xff8000003a4f7808 */ /* 0x000fe40005000000 */
[----:B------:R-:W-:Y:S02]  /*cc80*/  FSEL R81, R59, -INF , !P3 ;  /* 0xff8000003b517808 */ /* 0x000fe40005800000 */
[----:B------:R-:W-:Y:S02]  /*cc90*/  FSEL R83, R60, -INF , !P4 ;  /* 0xff8000003c537808 */ /* 0x000fe40006000000 */
[C---:B------:R-:W-:Y:S02]  /*cca0*/  ISETP.GT.AND P2, PT, R70.reuse, 0x68, P1 ;  /* 0x000000684600780c */ /* 0x040fe40000f44270 */
[----:B------:R-:W-:-:S02]  /*ccb0*/  ISETP.GT.AND P3, PT, R70, 0x69, P1 ;  /* 0x000000694600780c */ /* 0x000fc40000f64270 */
[----:B------:R-:W-:Y:S02]  /*ccc0*/  ISETP.GT.AND P4, PT, R70, 0x70, P1 ;  /* 0x000000704600780c */ /* 0x000fe40000f84270 */
        /* <DEDUP_REMOVED lines=8> */
[----:B------:R-:W-:Y:S02]  /*cd50*/  ISETP.GT.AND P4, PT, R70, 0x79, P1 ;  /* 0x000000794600780c */ /* 0x000fe40000f84270 */
[C---:B------:R-:W-:Y:S02]  /*cd60*/  ISETP.LT.OR P2, PT, R68.reuse, 0x72, P2 ;  /* 0x000000724400780c */ /* 0x040fe40001741670 */
[----:B------:R-:W-:-:S02]  /*cd70*/  ISETP.LT.OR P3, PT, R68, 0x79, P3 ;  /* 0x000000794400780c */ /* 0x000fc40001f61670 */
        /* <DEDUP_REMOVED lines=17> */
.L_x_1341:
[----:B------:R-:W-:-:S05]  /*ce90*/  IMAD.U32 R52, RZ, RZ, UR6 ;  /* 0x00000006ff347e24 */ /* 0x000fca000f8e00ff */
[----:B------:R-:W-:-:S13]  /*cea0*/  ISETP.NE.AND P2, PT, R52, 0x1, PT ;  /* 0x000000013400780c */ /* 0x000fda0003f45270 */
[----:B------:R-:W0:Y:S02]  /*ceb0*/  @P2 LDC.64 R8, c[0x0][0x9e8] ;  /* 0x00027a00ff082b82 */ /* 0x000e240000000a00 */
[----:B0-----:R-:W-:-:S05]  /*cec0*/  @P2 IMAD.HI.U32 R8, R53, R8, RZ ;  /* 0x0000000835082227 */ /* 0x001fca00078e00ff */
[----:B------:R-:W-:-:S07]  /*ced0*/  @P2 SHF.R.U32.HI R53, RZ, R9, R8 ;  /* 0x00000009ff352219 */ /* 0x000fce0000011608 */
.L_x_1342:
[----:B------:R-:W-:Y:S05]  /*cee0*/  BSYNC B0 ;  /* 0x0000000000007941 */ /* 0x000fea0003800000 */
.L_x_1340:
[----:B------:R-:W-:-:S04]  /*cef0*/  IMAD R53, R53, R52, -R76 ;  /* 0x0000003435357224 */ /* 0x000fc800078e0a4c */
[----:B------:R-:W-:-:S05]  /*cf00*/  IMAD R53, R18, -0x2, R53 ;  /* 0xfffffffe12357824 */ /* 0x000fca00078e0235 */
[----:B------:R-:W-:Y:S02]  /*cf10*/  VIADDMNMX R48, R53, R52, R48, PT ;  /* 0x0000003435307246 */ /* 0x000fe40003800130 */
[----:B------:R-:W-:-:S07]  /*cf20*/  VIMNMX R50, R50, R53, !PT ;  /* 0x0000003532327248 */ /* 0x000fce0007fe0100 */
.L_x_1339:
        /* <DEDUP_REMOVED lines=13> */
[----:B------:R-:W-:Y:S02]  /*d000*/  ISETP.GT.AND P2, PT, R50, 0x9, P1 ;  /* 0x000000093200780c */ /* 0x000fe40000f44270 */
        /* <DEDUP_REMOVED lines=56> */
[----:B------:R0:W-:Y:S01]  /*d390*/  MUFU.EX2 R25, R11 ;  /* 0x0000000b00197308 */ /* 0x0001e20000000800 */
        /* <DEDUP_REMOVED lines=9> */
[-CC-:B0-----:R-:W-:Y:S01]  /*d430*/  FFMA.FTZ R11, R195, R8.reuse, -R52.reuse ;  /* 0x00000008c30b7223 */ /* 0x181fe20000010834 */
[----:B------:R-:W-:Y:S01]  /*d440*/  FSEL R161, R26, -INF , !P2 ;  /* 0xff8000001aa17808 */ /* 0x000fe20005000000 */
[-CC-:B------:R-:W-:Y:S01]  /*d450*/  FFMA.FTZ R51, R51, R8.reuse, -R52.reuse ;  /* 0x0000000833337223 */ /* 0x180fe20000010834 */
[----:B------:R-:W-:Y:S01]  /*d460*/  FSEL R26, R6, -INF , !P3 ;  /* 0xff800000061a7808 */ /* 0x000fe20005800000 */
[----:B------:R-:W-:Y:S01]  /*d470*/  FFMA.FTZ R47, R47, R8, -R52 ;  /* 0x000000082f2f7223 */ /* 0x000fe20000010834 */
[----:B------:R-:W-:Y:S01]  /*d480*/  ISETP.GT.AND P2, PT, R50, 0x29, P1 ;  /* 0x000000293200780c */ /* 0x000fe20000f44270 */
[----:B------:R-:W-:Y:S01]  /*d490*/  MUFU.EX2 R12, R12 ;  /* 0x0000000c000c7308 */ /* 0x000fe20000000800 */
[----:B------:R-:W-:-:S02]  /*d4a0*/  FMNMX.FTZ R6, R26, R5, !PT ;  /* 0x000000051a067209 */ /* 0x000fc40007810000 */
[----:B------:R-:W-:Y:S02]  /*d4b0*/  ISETP.LT.OR P2, PT, R48, 0x2a, P2 ;  /* 0x0000002a3000780c */ /* 0x000fe40001741670 */
[----:B------:R-:W-:Y:S02]  /*d4c0*/  FMNMX.FTZ R14, R53, R6, !PT ;  /* 0x00000006350e7209 */ /* 0x000fe40007810000 */
[----:B------:R-:W-:Y:S01]  /*d4d0*/  FSEL R187, R24, -INF , !P2 ;  /* 0xff80000018bb7808 */ /* 0x000fe20005000000 */
[----:B------:R-:W-:-:S01]  /*d4e0*/  FFMA.FTZ R24, R199, R8, -R52 ;  /* 0x00000008c7187223 */ /* 0x000fc20000010834 */
[----:B------:R-:W-:Y:S01]  /*d4f0*/  FMNMX.FTZ R14, R55, R14, !PT ;  /* 0x0000000e370e7209 */ /* 0x000fe20007810000 */
[----:B------:R0:W-:Y:S01]  /*d500*/  MUFU.EX2 R6, R11 ;  /* 0x0000000b00067308 */ /* 0x0001e20000000800 */
[----:B------:R-:W-:Y:S02]  /*d510*/  ISETP.GT.AND P2, PT, R50, 0x31, P1 ;  /* 0x000000313200780c */ /* 0x000fe40000f44270 */
[----:B------:R-:W-:-:S02]  /*d520*/  FMNMX.FTZ R14, R57, R14, !PT ;  /* 0x0000000e390e7209 */ /* 0x000fc40007810000 */
[----:B------:R-:W-:Y:S02]  /*d530*/  ISETP.GT.AND P3, PT, R50, 0x30, P1 ;  /* 0x000000303200780c */ /* 0x000fe40000f64270 */
[----:B------:R-:W-:Y:S01]  /*d540*/  FMNMX.FTZ R14, R59, R14, !PT ;  /* 0x0000000e3b0e7209 */ /* 0x000fe20007810000 */
[----:B------:R-:W-:Y:S01]  /*d550*/  MUFU.EX2 R65, R65 ;  /* 0x0000004100417308 */ /* 0x000fe20000000800 */
[C---:B------:R-:W-:Y:S01]  /*d560*/  ISETP.LT.OR P2, PT, R48.reuse, 0x32, P2 ;  /* 0x000000323000780c */ /* 0x040fe20001741670 */
[----:B0-----:R-:W-:Y:S01]  /*d570*/  FFMA.FTZ R11, R197, R8, -R52 ;  /* 0x00000008c50b7223 */ /* 0x001fe20000010834 */
[----:B------:R-:W-:Y:S02]  /*d580*/  FMNMX.FTZ R20, R13, R14, !PT ;  /* 0x0000000e0d147209 */ /* 0x000fe40007810000 */
[----:B------:R-:W-:Y:S02]  /*d590*/  ISETP.LT.OR P3, PT, R48, 0x31, P3 ;  /* 0x000000313000780c */ /* 0x000fe40001f61670 */
[----:B------:R-:W-:Y:S01]  /*d5a0*/  FMNMX.FTZ R20, R21, R20, !PT ;  /* 0x0000001415147209 */ /* 0x000fe20007810000 */
[----:B------:R0:W-:Y:S01]  /*d5b0*/  MUFU.EX2 R14, R11 ;  /* 0x0000000b000e7308 */ /* 0x0001e20000000800 */
[----:B------:R-:W-:-:S02]  /*d5c0*/  FSEL R199, R27, -INF , !P2 ;  /* 0xff8000001bc77808 */ /* 0x000fc40005000000 */
[----:B------:R-:W-:Y:S02]  /*d5d0*/  FMNMX.FTZ R20, R61, R20, !PT ;  /* 0x000000143d147209 */ /* 0x000fe40007810000 */
[----:B------:R-:W-:Y:S02]  /*d5e0*/  FSEL R195, R28, -INF , !P3 ;  /* 0xff8000001cc37808 */ /* 0x000fe40005800000 */
[----:B------:R-:W-:Y:S01]  /*d5f0*/  FMNMX.FTZ R20, R63, R20, !PT ;  /* 0x000000143f147209 */ /* 0x000fe20007810000 */
[----:B------:R1:W-:Y:S01]  /*d600*/  MUFU.EX2 R27, R24 ;  /* 0x00000018001b7308 */ /* 0x0003e20000000800 */
[C---:B------:R-:W-:Y:S01]  /*d610*/  ISETP.GT.AND P3, PT, R50.reuse, 0x38, P1 ;  /* 0x000000383200780c */ /* 0x040fe20000f64270 */
[----:B0-----:R-:W-:Y:S01]  /*d620*/  FFMA.FTZ R11, R191, R8, -R52 ;  /* 0x00000008bf0b7223 */ /* 0x001fe20000010834 */
[----:B------:R-:W-:Y:S02]  /*d630*/  ISETP.GT.AND P2, PT, R50, 0x39, P1 ;  /* 0x000000393200780c */ /* 0x000fe40000f44270 */
[----:B------:R-:W-:-:S02]  /*d640*/  ISETP.LT.OR P3, PT, R48, 0x39, P3 ;  /* 0x000000393000780c */ /* 0x000fc40001f61670 */
[----:B------:R-:W-:Y:S01]  /*d650*/  ISETP.LT.OR P2, PT, R48, 0x3a, P2 ;  /* 0x0000003a3000780c */ /* 0x000fe20001741670 */
[----:B------:R-:W-:Y:S01]  /*d660*/  MUFU.EX2 R157, R157 ;  /* 0x0000009d009d7308 */ /* 0x000fe20000000800 */
[----:B-1----:R-:W-:Y:S02]  /*d670*/  FMNMX.FTZ R24, R15, R20, !PT ;  /* 0x000000140f187209 */ /* 0x002fe40007810000 */
[----:B------:R-:W-:Y:S02]  /*d680*/  FSEL R201, R30, -INF , !P3 ;  /* 0xff8000001ec97808 */ /* 0x000fe40005800000 */
[----:B------:R-:W-:Y:S02]  /*d690*/  FMNMX.FTZ R24, R161, R24, !PT ;  /* 0x00000018a1187209 */ /* 0x000fe40007810000 */
[----:B------:R-:W-:Y:S01]  /*d6a0*/  ISETP.GT.AND P3, PT, R50, 0x40, P1 ;  /* 0x000000403200780c */ /* 0x000fe20000f64270 */
[----:B------:R0:W-:Y:S01]  /*d6b0*/  MUFU.EX2 R20, R11 ;  /* 0x0000000b00147308 */ /* 0x0001e20000000800 */
[----:B------:R-:W-:-:S02]  /*d6c0*/  FMNMX.FTZ R24, R187, R24, !PT ;  /* 0x00000018bb187209 */ /* 0x000fc40007810000 */
[----:B------:R-:W-:Y:S02]  /*d6d0*/  ISETP.LT.OR P3, PT, R48, 0x41, P3 ;  /* 0x000000413000780c */ /* 0x000fe40001f61670 */
[----:B------:R-:W-:Y:S02]  /*d6e0*/  FMNMX.FTZ R24, R195, R24, !PT ;  /* 0x00000018c3187209 */ /* 0x000fe40007810000 */
[----:B------:R-:W-:Y:S01]  /*d6f0*/  FSEL R197, R29, -INF , !P2 ;  /* 0xff8000001dc57808 */ /* 0x000fe20005000000 */
[----:B------:R-:W-:-:S01]  /*d700*/  FFMA.FTZ R29, R193, R8, -R52 ;  /* 0x00000008c11d7223 */ /* 0x000fc20000010834 */
[----:B------:R-:W-:Y:S01]  /*d710*/  ISETP.GT.AND P2, PT, R50, 0x41, P1 ;  /* 0x000000413200780c */ /* 0x000fe20000f44270 */
[----:B0-----:R-:W-:-:S01]  /*d720*/  FFMA.FTZ R11, R165, R8, -R52 ;  /* 0x00000008a50b7223 */ /* 0x001fc20000010834 */
[----:B------:R-:W-:Y:S01]  /*d730*/  FMNMX.FTZ R28, R199, R24, !PT ;  /* 0x00000018c71c7209 */ /* 0x000fe20007810000 */
[----:B------:R-:W-:Y:S01]  /*d740*/  MUFU.EX2 R67, R67 ;  /* 0x0000004300437308 */ /* 0x000fe20000000800 */
[----:B------:R-:W-:-:S02]  /*d750*/  FSEL R193, R32, -INF , !P3 ;  /* 0xff80000020c17808 */ /* 0x000fc40005800000 */
[----:B------:R-:W-:Y:S02]  /*d760*/  ISETP.GT.AND P3, PT, R50, 0x48, P1 ;  /* 0x000000483200780c */ /* 0x000fe40000f64270 */
[C---:B------:R-:W-:Y:S02]  /*d770*/  ISETP.LT.OR P2, PT, R48.reuse, 0x42, P2 ;  /* 0x000000423000780c */ /* 0x040fe40001741670 */
[----:B------:R-:W-:Y:S01]  /*d780*/  FMNMX.FTZ R28, R201, R28, !PT ;  /* 0x0000001cc91c7209 */ /* 0x000fe20007810000 */
[----:B------:R-:W-:Y:S01]  /*d790*/  MUFU.EX2 R24, R185 ;  /* 0x000000b900187308 */ /* 0x000fe20000000800 */
[----:B------:R-:W-:Y:S02]  /*d7a0*/  ISETP.LT.OR P3, PT, R48, 0x49, P3 ;  /* 0x000000493000780c */ /* 0x000fe40001f61670 */
[----:B------:R-:W-:Y:S01]  /*d7b0*/  FSEL R191, R31, -INF , !P2 ;  /* 0xff8000001fbf7808 */ /* 0x000fe20005000000 */
[----:B------:R-:W-:-:S01]  /*d7c0*/  FFMA.FTZ R31, R189, R8, -R52 ;  /* 0x00000008bd1f7223 */ /* 0x000fc20000010834 */
[----:B------:R-:W-:-:S02]  /*d7d0*/  ISETP.GT.AND P2, PT, R50, 0x49, P1 ;  /* 0x000000493200780c */ /* 0x000fc40000f44270 */
[----:B------:R-:W-:Y:S01]  /*d7e0*/  FMNMX.FTZ R28, R197, R28, !PT ;  /* 0x0000001cc51c7209 */ /* 0x000fe20007810000 */
[----:B------:R-:W-:Y:S01]  /*d7f0*/  MUFU.EX2 R29, R29 ;  /* 0x0000001d001d7308 */ /* 0x000fe20000000800 */
[----:B------:R-:W-:Y:S01]  /*d800*/  FSEL R203, R34, -INF , !P3 ;  /* 0xff80000022cb7808 */ /* 0x000fe20005800000 */
[----:B------:R-:W-:Y:S01]  /*d810*/  FFMA.FTZ R34, R163, R8, -R52 ;  /* 0x00000008a3227223 */ /* 0x000fe20000010834 */
[----:B------:R-:W-:Y:S02]  /*d820*/  ISETP.GT.AND P3, PT, R50, 0x50, P1 ;  /* 0x000000503200780c */ /* 0x000fe40000f64270 */
[C---:B------:R-:W-:Y:S02]  /*d830*/  ISETP.LT.OR P2, PT, R48.reuse, 0x4a, P2 ;  /* 0x0000004a3000780c */ /* 0x040fe40001741670 */
[----:B------:R-:W-:Y:S01]  /*d840*/  FMNMX.FTZ R28, R193, R28, !PT ;  /* 0x0000001cc11c7209 */ /* 0x000fe20007810000 */
[----:B------:R-:W-:Y:S01]  /*d850*/  MUFU.EX2 R31, R31 ;  /* 0x0000001f001f7308 */ /* 0x000fe20000000800 */
[----:B------:R-:W-:-:S02]  /*d860*/  ISETP.LT.OR P3, PT, R48, 0x51, P3 ;  /* 0x000000513000780c */ /* 0x000fc40001f61670 */
[----:B------:R-:W-:Y:S01]  /*d870*/  FSEL R189, R33, -INF , !P2 ;  /* 0xff80000021bd7808 */ /* 0x000fe20005000000 */
[----:B------:R-:W-:-:S01]  /*d880*/  FFMA.FTZ R33, R167, R8, -R52 ;  /* 0x00000008a7217223 */ /* 0x000fc20000010834 */
[C---:B------:R-:W-:Y:S02]  /*d890*/  ISETP.GT.AND P2, PT, R50.reuse, 0x51, P1 ;  /* 0x000000513200780c */ /* 0x040fe40000f44270 */
[----:B------:R-:W-:Y:S01]  /*d8a0*/  FMNMX.FTZ R30, R191, R28, !PT ;  /* 0x0000001cbf1e7209 */ /* 0x000fe20007810000 */
[----:B------:R-:W-:Y:S01]  /*d8b0*/  MUFU.EX2 R51, R51 ;  /* 0x0000003300337308 */ /* 0x000fe20000000800 */
[----:B------:R-:W-:Y:S02]  /*d8c0*/  FSEL R35, R35, -INF , !P3 ;  /* 0xff80000023237808 */ /* 0x000fe40005800000 */
[----:B------:R-:W-:Y:S02]  /*d8d0*/  ISETP.GT.AND P3, PT, R50, 0x58, P1 ;  /* 0x000000583200780c */ /* 0x000fe40000f64270 */
[----:B------:R-:W-:-:S02]  /*d8e0*/  ISETP.LT.OR P2, PT, R48, 0x52, P2 ;  /* 0x000000523000780c */ /* 0x000fc40001741670 */
[----:B------:R-:W-:Y:S01]  /*d8f0*/  FMNMX.FTZ R30, R203, R30, !PT ;  /* 0x0000001ecb1e7209 */ /* 0x000fe20007810000 */
[----:B------:R0:W-:Y:S01]  /*d900*/  MUFU.EX2 R28, R11 ;  /* 0x0000000b001c7308 */ /* 0x0001e20000000800 */
[----:B------:R-:W-:Y:S02]  /*d910*/  ISETP.LT.OR P3, PT, R48, 0x59, P3 ;  /* 0x000000593000780c */ /* 0x000fe40001f61670 */
[----:B------:R-:W-:Y:S02]  /*d920*/  FSEL R167, R36, -INF , !P2 ;  /* 0xff80000024a77808 */ /* 0x000fe40005000000 */
[----:B------:R-:W-:Y:S02]  /*d930*/  FMNMX.FTZ R30, R189, R30, !PT ;  /* 0x0000001ebd1e7209 */ /* 0x000fe40007810000 */
[----:B------:R-:W-:Y:S01]  /*d940*/  ISETP.GT.AND P2, PT, R50, 0x59, P1 ;  /* 0x000000593200780c */ /* 0x000fe20000f44270 */
[----:B------:R-:W-:Y:S01]  /*d950*/  MUFU.EX2 R33, R33 ;  /* 0x0000002100217308 */ /* 0x000fe20000000800 */
[----:B------:R-:W-:Y:S01]  /*d960*/  FSEL R37, R37, -INF , !P3 ;  /* 0xff80000025257808 */ /* 0x000fe20005800000 */
[----:B0-----:R-:W-:Y:S01]  /*d970*/  FFMA.FTZ R11, R159, R8, -R52 ;  /* 0x000000089f0b7223 */ /* 0x001fe20000010834 */
[----:B------:R-:W-:-:S02]  /*d980*/  FMNMX.FTZ R30, R35, R30, !PT ;  /* 0x0000001e231e7209 */ /* 0x000fc40007810000 */
        /* <DEDUP_REMOVED lines=8> */
[----:B------:R0:W-:Y:S01]  /*da10*/  MUFU.EX2 R30, R11 ;  /* 0x0000000b001e7308 */ /* 0x0001e20000000800 */
[----:B------:R-:W-:-:S02]  /*da20*/  FMNMX.FTZ R32, R37, R32, !PT ;  /* 0x0000002025207209 */ /* 0x000fc40007810000 */
[----:B------:R-:W-:Y:S02]  /*da30*/  FSEL R163, R39, -INF , !P3 ;  /* 0xff80000027a37808 */ /* 0x000fe40005800000 */
[----:B------:R-:W-:Y:S02]  /*da40*/  ISETP.GT.AND P3, PT, R50, 0x68, P1 ;  /* 0x000000683200780c */ /* 0x000fe40000f64270 */
[C---:B------:R-:W-:Y:S01]  /*da50*/  ISETP.LT.OR P2, PT, R48.reuse, 0x62, P2 ;  /* 0x000000623000780c */ /* 0x040fe20001741670 */
[----:B------:R1:W-:Y:S01]  /*da60*/  MUFU.EX2 R39, R34 ;  /* 0x0000002200277308 */ /* 0x0003e20000000800 */
[----:B------:R-:W-:Y:S01]  /*da70*/  FMNMX.FTZ R32, R165, R32, !PT ;  /* 0x00000020a5207209 */ /* 0x000fe20007810000 */
[-CC-:B0-----:R-:W-:Y:S01]  /*da80*/  FFMA.FTZ R11, R155, R8.reuse, -R52.reuse ;  /* 0x000000089b0b7223 */ /* 0x181fe20000010834 */
[----:B------:R-:W-:Y:S01]  /*da90*/  ISETP.LT.OR P3, PT, R48, 0x69, P3 ;  /* 0x000000693000780c */ /* 0x000fe20001f61670 */
[-CC-:B------:R-:W-:Y:S01]  /*daa0*/  FFMA.FTZ R155, R153, R8.reuse, -R52.reuse ;  /* 0x00000008999b7223 */ /* 0x180fe20000010834 */
[----:B------:R-:W-:Y:S01]  /*dab0*/  FSEL R159, R40, -INF , !P2 ;  /* 0xff800000289f7808 */ /* 0x000fe20005000000 */
[----:B------:R-:W-:Y:S01]  /*dac0*/  FFMA.FTZ R40, R81, R8, -R52 ;  /* 0x0000000851287223 */ /* 0x000fe20000010834 */
[----:B------:R-:W-:-:S02]  /*dad0*/  ISETP.GT.AND P2, PT, R50, 0x69, P1 ;  /* 0x000000693200780c */ /* 0x000fc40000f44270 */
[----:B------:R-:W-:Y:S01]  /*dae0*/  FMNMX.FTZ R32, R163, R32, !PT ;  /* 0x00000020a3207209 */ /* 0x000fe20007810000 */
[----:B------:R-:W-:Y:S01]  /*daf0*/  MUFU.EX2 R155, R155 ;  /* 0x0000009b009b7308 */ /* 0x000fe20000000800 */
[----:B------:R-:W-:Y:S02]  /*db00*/  FSEL R41, R41, -INF , !P3 ;  /* 0xff80000029297808 */ /* 0x000fe40005800000 */
[----:B------:R-:W-:Y:S02]  /*db10*/  ISETP.GT.AND P3, PT, R50, 0x70, P1 ;  /* 0x000000703200780c */ /* 0x000fe40000f64270 */
[C---:B------:R-:W-:Y:S02]  /*db20*/  ISETP.LT.OR P2, PT, R48.reuse, 0x6a, P2 ;  /* 0x0000006a3000780c */ /* 0x040fe40001741670 */
[----:B-1----:R-:W-:Y:S01]  /*db30*/  FMNMX.FTZ R34, R159, R32, !PT ;  /* 0x000000209f227209 */ /* 0x002fe20007810000 */
[----:B------:R-:W-:Y:S01]  /*db40*/  MUFU.EX2 R40, R40 ;  /* 0x0000002800287308 */ /* 0x000fe20000000800 */
[----:B------:R-:W-:-:S02]  /*db50*/  ISETP.LT.OR P3, PT, R48, 0x71, P3 ;  /* 0x000000713000780c */ /* 0x000fc40001f61670 */
[----:B------:R-:W-:Y:S02]  /*db60*/  FSEL R185, R42, -INF , !P2 ;  /* 0xff8000002ab97808 */ /* 0x000fe40005000000 */
[C---:B------:R-:W-:Y:S02]  /*db70*/  ISETP.GT.AND P2, PT, R50.reuse, 0x71, P1 ;  /* 0x000000713200780c */ /* 0x040fe40000f44270 */
[----:B------:R-:W-:Y:S01]  /*db80*/  FMNMX.FTZ R34, R41, R34, !PT ;  /* 0x0000002229227209 */ /* 0x000fe20007810000 */
[----:B------:R0:W-:Y:S01]  /*db90*/  MUFU.EX2 R32, R11 ;  /* 0x0000000b00207308 */ /* 0x0001e20000000800 */
[----:B------:R-:W-:Y:S02]  /*dba0*/  FSEL R43, R43, -INF , !P3 ;  /* 0xff8000002b2b7808 */ /* 0x000fe40005800000 */
[----:B------:R-:W-:Y:S02]  /*dbb0*/  ISETP.GT.AND P3, PT, R50, 0x78, P1 ;  /* 0x000000783200780c */ /* 0x000fe40000f64270 */
[----:B------:R-:W-:-:S02]  /*dbc0*/  ISETP.LT.OR P2, PT, R48, 0x72, P2 ;  /* 0x000000723000780c */ /* 0x000fc40001741670 */
[----:B------:R-:W-:Y:S02]  /*dbd0*/  FMNMX.FTZ R34, R185, R34, !PT ;  /* 0x00000022b9227209 */ /* 0x000fe40007810000 */
[----:B------:R-:W-:Y:S02]  /*dbe0*/  ISETP.GT.AND P1, PT, R50, 0x79, P1 ;  /* 0x000000793200780c */ /* 0x000fe40000f24270 */
[----:B------:R-:W-:Y:S02]  /*dbf0*/  ISETP.LT.OR P3, PT, R48, 0x79, P3 ;  /* 0x000000793000780c */ /* 0x000fe40001f61670 */
[----:B------:R-:W-:Y:S01]  /*dc00*/  FSEL R153, R44, -INF , !P2 ;  /* 0xff8000002c997808 */ /* 0x000fe20005000000 */
[--C-:B------:R-:W-:Y:S01]  /*dc10*/  FFMA.FTZ R44, R73, R8, -R52.reuse ;  /* 0x00000008492c7223 */ /* 0x100fe20000010834 */
[----:B------:R-:W-:Y:S01]  /*dc20*/  FMNMX.FTZ R34, R43, R34, !PT ;  /* 0x000000222b227209 */ /* 0x000fe20007810000 */
[-CC-:B------:R-:W-:Y:S01]  /*dc30*/  FFMA.FTZ R73, R83, R8.reuse, -R52.reuse ;  /* 0x0000000853497223 */ /* 0x180fe20000010834 */
[----:B------:R-:W-:Y:S01]  /*dc40*/  ISETP.LT.OR P1, PT, R48, 0x7a, P1 ;  /* 0x0000007a3000780c */ /* 0x000fe20000f21670 */
[----:B------:R-:W-:Y:S01]  /*dc50*/  FFMA.FTZ R48, R49, R8, -R52 ;  /* 0x0000000831307223 */ /* 0x000fe20000010834 */
[----:B------:R-:W-:-:S02]  /*dc60*/  FSEL R45, R45, -INF , !P3 ;  /* 0xff8000002d2d7808 */ /* 0x000fc40005800000 */
[----:B------:R-:W-:Y:S01]  /*dc70*/  FMNMX.FTZ R36, R153, R34, !PT ;  /* 0x0000002299247209 */ /* 0x000fe20007810000 */
[----:B------:R-:W-:Y:S01]  /*dc80*/  MUFU.EX2 R73, R73 ;  /* 0x0000004900497308 */ /* 0x000fe20000000800 */
[----:B------:R-:W-:Y:S02]  /*dc90*/  FSEL R77, R46, -INF , !P1 ;  /* 0xff8000002e4d7808 */ /* 0x000fe40004800000 */
[----:B------:R-:W-:-:S04]  /*dca0*/  FMNMX.FTZ R36, R45, R36, !PT ;  /* 0x000000242d247209 */ /* 0x000fc80007810000 */
[----:B0-----:R-:W-:Y:S01]  /*dcb0*/  FMNMX.FTZ R11, R77, R36, !PT ;  /* 0x000000244d0b7209 */ /* 0x001fe20007810000 */
[----:B------:R-:W-:Y:S01]  /*dcc0*/  MUFU.EX2 R34, R38 ;  /* 0x0000002600227308 */ /* 0x000fe20000000800 */
[----:B------:R-:W-:-:S01]  /*dcd0*/  FFMA.FTZ R36, R69, R8, -R52 ;  /* 0x0000000845247223 */ /* 0x000fc20000010834 */
[-CC-:B------:R-:W-:Y:S01]  /*dce0*/  FFMA.FTZ R69, R71, R8.reuse, -R52.reuse ;  /* 0x0000000847457223 */ /* 0x180fe20000010834 */
[----:B------:R-:W-:-:S01]  /*dcf0*/  FFMA.FTZ R71, R79, R8, -R52 ;  /* 0x000000084f477223 */ /* 0x000fc20000010834 */
[----:B------:R-:W0:Y:S01]  /*dd00*/  SHFL.BFLY PT, R42, R11, 0x2, 0x1f ;  /* 0x0c401f000b2a7f89 */ /* 0x000e2200000e0000 */
[----:B------:R-:W-:-:S03]  /*dd10*/  FFMA.FTZ R79, R87, R8, -R52 ;  /* 0x00000008574f7223 */ /* 0x000fc60000010834 */
[----:B------:R1:W-:Y:S08]  /*dd20*/  MUFU.EX2 R38, R44 ;  /* 0x0000002c00267308 */ /* 0x0003f00000000800 */
[----:B------:R-:W-:Y:S01]  /*dd30*/  MUFU.EX2 R36, R36 ;  /* 0x0000002400247308 */ /* 0x000fe20000000800 */
[----:B-1----:R-:W-:-:S01]  /*dd40*/  FFMA.FTZ R44, R75, R8, -R52 ;  /* 0x000000084b2c7223 */ /* 0x002fc20000010834 */
[----:B------:R-:W-:-:S05]  /*dd50*/  FSEL R75, R9, RZ, P4 ;  /* 0x000000ff094b7208 */ /* 0x000fca0002000000 */
[----:B------:R-:W-:Y:S01]  /*dd60*/  FADD.FTZ R75, -R75, R4 ;  /* 0x000000044b4b7221 */ /* 0x000fe20000010100 */
[----:B------:R-:W-:Y:S03]  /*dd70*/  MUFU.EX2 R69, R69 ;  /* 0x0000004500457308 */ /* 0x000fe60000000800 */
[----:B------:R-:W-:Y:S01]  /*dd80*/  FMUL.FTZ R49, R75, R8 ;  /* 0x000000084b317220 */ /* 0x000fe20000410000 */
[----:B0-----:R-:W-:Y:S01]  /*dd90*/  FMNMX.FTZ R46, R11, R42, !PT ;  /* 0x0000002a0b2e7209 */ /* 0x001fe20007810000 */
[----:B------:R-:W-:-:S03]  /*dda0*/  FFMA.FTZ R42, R85, R8, -R52 ;  /* 0x00000008552a7223 */ /* 0x000fc60000010834 */
        /* <DEDUP_REMOVED lines=11> */
[----:B------:R-:W-:-:S05]  /*de60*/  FSEL R4, R4, RZ, P1 ;  /* 0x000000ff04047208 */ /* 0x000fca0000800000 */
[----:B------:R-:W-:Y:S01]  /*de70*/  FFMA.FTZ R50, R59, R8, -R4 ;  /* 0x000000083b327223 */ /* 0x000fe20000010804 */
[----:B------:R-:W-:-:S01]  /*de80*/  FADD.FTZ R59, -R60, R5 ;  /* 0x000000053c3b7221 */ /* 0x000fc20000010100 */
[-CC-:B------:R-:W-:Y:S01]  /*de90*/  FFMA.FTZ R75, R26, R8.reuse, -R4.reuse ;  /* 0x000000081a4b7223 */ /* 0x180fe20000010804 */
[----:B------:R-:W-:-:S01]  /*dea0*/  FFMA.FTZ R26, R53, R8, -R4 ;  /* 0x00000008351a7223 */ /* 0x000fc20000010804 */
[-CC-:B0-----:R-:W-:Y:S01]  /*deb0*/  FFMA.FTZ R48, R55, R8.reuse, -R4.reuse ;  /* 0x0000000837307223 */ /* 0x181fe20000010804 */
[-C--:B------:R-:W-:Y:S01]  /*dec0*/  FMUL.FTZ R60, R59, R8.reuse ;  /* 0x000000083b3c7220 */ /* 0x080fe20000410000 */
[-CC-:B------:R-:W-:Y:S01]  /*ded0*/  FFMA.FTZ R53, R57, R8.reuse, -R4.reuse ;  /* 0x0000000839357223 */ /* 0x180fe20000010804 */
[----:B------:R-:W-:-:S01]  /*dee0*/  FFMA.FTZ R13, R13, R8, -R4 ;  /* 0x000000080d0d7223 */ /* 0x000fc20000010804 */
[----:B------:R-:W-:Y:S01]  /*def0*/  MUFU.EX2 R75, R75 ;  /* 0x0000004b004b7308 */ /* 0x000fe20000000800 */
[----:B------:R-:W-:-:S01]  /*df00*/  FFMA.FTZ R21, R21, R8, -R4 ;  /* 0x0000000815157223 */ /* 0x000fc20000010804 */
[----:B------:R-:W-:Y:S01]  /*df10*/  FFMA.FTZ R54, R63, R8, -R4 ;  /* 0x000000083f367223 */ /* 0x000fe20000010804 */
[----:B------:R-:W-:-:S01]  /*df20*/  FADD.FTZ R63, R25, R66 ;  /* 0x00000042193f7221 */ /* 0x000fc20000010000 */
        /* <DEDUP_REMOVED lines=24> */
[----:B------:R-:W-:-:S04]  /*e0b0*/  FFMA.FTZ R45, R45, R8, -R4 ;  /* 0x000000082d2d7223 */ /* 0x000fc80000010804 */
        /* <DEDUP_REMOVED lines=14> */
[----:B--2---:R-:W-:-:S01]  /*e1a0*/  FADD.FTZ R2, R13, R68 ;  /* 0x000000440d027221 */ /* 0x004fc20000010000 */
[----:B------:R-:W-:-:S06]  /*e1b0*/  FFMA.FTZ R68, R167, R8, -R4 ;  /* 0x00000008a7447223 */ /* 0x000fcc0000010804 */
[----:B------:R-:W2:Y:S01]  /*e1c0*/  MUFU.EX2 R54, R54 ;  /* 0x0000003600367308 */ /* 0x000ea20000000800 */
[----:B0-----:R-:W-:-:S01]  /*e1d0*/  FADD.FTZ R3, R21, R2 ;  /* 0x0000000215037221 */ /* 0x001fc20000010000 */
[----:B------:R-:W-:Y:S01]  /*e1e0*/  FADD.FTZ R2, R20, R63 ;  /* 0x0000003f14027221 */ /* 0x000fe20000010000 */
        /* <DEDUP_REMOVED lines=13> */
[----:B------:R-:W-:Y:S01]  /*e2c0*/  FADD.FTZ R81, R39, R70 ;  /* 0x0000004627517221 */ /* 0x000fe20000010000 */
[----:B------:R-:W-:-:S01]  /*e2d0*/  FFMA.FTZ R70, R159, R8, -R4 ;  /* 0x000000089f467223 */ /* 0x000fc20000010804 */
[----:B------:R-:W1:Y:S01]  /*e2e0*/  MUFU.EX2 R58, R58 ;  /* 0x0000003a003a7308 */ /* 0x000e620000000800 */
[----:B--2---:R-:W-:-:S01]  /*e2f0*/  FADD.FTZ R2, R56, R3 ;  /* 0x0000000338027221 */ /* 0x004fc20000010000 */
[----:B------:R-:W-:Y:S01]  /*e300*/  FADD.FTZ R74, R30, R81 ;  /* 0x000000511e4a7221 */ /* 0x000fe20000010000 */
[----:B------:R-:W-:-:S03]  /*e310*/  FFMA.FTZ R4, R77, R8, -R4 ;  /* 0x000000084d047223 */ /* 0x000fc60000010804 */
        /* <DEDUP_REMOVED lines=28> */
[----:B------:R1:W-:Y:S01]  /*e4e0*/  MUFU.EX2 R76, R41 ;  /* 0x00000029004c7308 */ /* 0x0003e20000000800 */
[----:B--2---:R-:W-:-:S07]  /*e4f0*/  FADD.FTZ R2, R72, R3 ;  /* 0x0000000348027221 */ /* 0x004fce0000010000 */
[----:B------:R-:W2:Y:S01]  /*e500*/  MUFU.EX2 R70, R70 ;  /* 0x0000004600467308 */ /* 0x000ea20000000800 */
[----:B-1----:R-:W-:-:S01]  /*e510*/  FADD.FTZ R41, R69, R74 ;  /* 0x0000004a45297221 */ /* 0x002fc20000010000 */
[----:B0-----:R-:W-:-:S03]  /*e520*/  FADD.FTZ R3, R63, R2 ;  /* 0x000000023f037221 */ /* 0x001fc60000010000 */
[----:B------:R-:W-:-:S03]  /*e530*/  FADD.FTZ R74, R38, R41 ;  /* 0x00000029264a7221 */ /* 0x000fc60000010000 */
[----:B------:R-:W0:Y:S01]  /*e540*/  MUFU.EX2 R185, R185 ;  /* 0x000000b900b97308 */ /* 0x000e220000000800 */
[----:B------:R-:W-:-:S04]  /*e550*/  FADD.FTZ R41, R71, R74 ;  /* 0x0000004a47297221 */ /* 0x000fc80000010000 */
[----:B------:R-:W-:-:S03]  /*e560*/  FADD.FTZ R74, R40, R41 ;  /* 0x00000029284a7221 */ /* 0x000fc60000010000 */
[----:B------:R-:W1:Y:S01]  /*e570*/  MUFU.EX2 R44, R44 ;  /* 0x0000002c002c7308 */ /* 0x000e620000000800 */
[----:B------:R-:W-:-:S01]  /*e580*/  FADD.FTZ R41, R73, R74 ;  /* 0x0000004a49297221 */ /* 0x000fc20000010000 */
[----:B--2---:R-:W-:-:S03]  /*e590*/  FADD.FTZ R3, R70, R3 ;  /* 0x0000000346037221 */ /* 0x004fc60000010000 */
[----:B------:R-:W-:Y:S01]  /*e5a0*/  FADD.FTZ R2, R42, R41 ;  /* 0x000000292a027221 */ /* 0x000fe20000010000 */
[----:B------:R-:W-:-:S02]  /*e5b0*/  FADD.FTZ R3, R76, R3 ;  /* 0x000000034c037221 */ /* 0x000fc40000010000 */
[----:B------:R-:W2:Y:S01]  /*e5c0*/  MUFU.EX2 R78, R43 ;  /* 0x0000002b004e7308 */ /* 0x000ea20000000800 */
[----:B------:R-:W-:-:S01]  /*e5d0*/  FADD.FTZ R41, R79, R2 ;  /* 0x000000024f297221 */ /* 0x000fc20000010000 */
[----:B0-----:R-:W-:-:S06]  /*e5e0*/  FADD.FTZ R3, R185, R3 ;  /* 0x00000003b9037221 */ /* 0x001fcc0000010000 */
[----:B------:R-:W0:Y:S01]  /*e5f0*/  MUFU.EX2 R80, R153 ;  /* 0x0000009900507308 */ /* 0x000e220000000800 */
[----:B-1----:R-:W-:-:S04]  /*e600*/  FADD.FTZ R2, R44, R41 ;  /* 0x000000292c027221 */ /* 0x002fc80000010000 */
[----:B------:R-:W-:-:S03]  /*e610*/  FADD.FTZ R41, R51, R2 ;  /* 0x0000000233297221 */ /* 0x000fc60000010000 */
[----:B------:R-:W1:Y:S01]  /*e620*/  MUFU.EX2 R82, R45 ;  /* 0x0000002d00527308 */ /* 0x000e620000000800 */
[----:B--2---:R-:W-:-:S01]  /*e630*/  FADD.FTZ R3, R78, R3 ;  /* 0x000000034e037221 */ /* 0x004fc20000010000 */
[----:B------:R-:W-:-:S06]  /*e640*/  FADD.FTZ R2, R46, R41 ;  /* 0x000000292e027221 */ /* 0x000fcc0000010000 */
[----:B------:R-:W2:Y:S01]  /*e650*/  MUFU.EX2 R43, R4 ;  /* 0x00000004002b7308 */ /* 0x000ea20000000800 */
[----:B0-----:R-:W-:-:S04]  /*e660*/  FADD.FTZ R3, R80, R3 ;  /* 0x0000000350037221 */ /* 0x001fc80000010000 */
[----:B-1----:R-:W-:Y:S01]  /*e670*/  FADD.FTZ R41, R82, R3 ;  /* 0x0000000352297221 */ /* 0x002fe20000010000 */
[----:B------:R-:W-:-:S03]  /*e680*/  FADD.FTZ R3, R47, R2 ;  /* 0x000000022f037221 */ /* 0x000fc60000010000 */
[----:B--2---:R-:W-:Y:S01]  /*e690*/  FADD.FTZ R2, R43, R41 ;  /* 0x000000292b027221 */ /* 0x004fe20000010000 */
[----:B------:R-:W-:Y:S06]  /*e6a0*/  @!P0 BRA `(.L_x_1343) ;  /* 0x0000000000048947 */ /* 0x000fec0003800000 */
[----:B------:R-:W-:Y:S01]  /*e6b0*/  BPT.TRAP 0x1 ;  /* 0x000000040000795c */ /* 0x000fe20000300000 */
.L_x_1343:
[----:B------:R-:W-:Y:S01]  /*e6c0*/  ULEA UR4, UR4, UR38, 0x3 ;  /* 0x0000002604047291 */ /* 0x000fe2000f8e183f */
[----:B------:R-:W-:Y:S01]  /*e6d0*/  ISETP.GT.AND P1, PT, R7, R170, PT ;  /* 0x000000aa0700720c */ /* 0x000fe20003f24270 */
[----:B------:R-:W-:Y:S01]  /*e6e0*/  UMOV UR5, UR37 ;  /* 0x0000002500057c82 */ /* 0x000fe20008000000 */
[----:B------:R-:W-:Y:S01]  /*e6f0*/  F2FP.SATFINITE.E4M3.F32.PACK_AB_MERGE_C R14, R29, R14, RZ ;  /* 0x0000000e1d0e723e */ /* 0x000fe200048070ff */
[----:B------:R-:W-:Y:S01]  /*e700*/  UIADD3 UR4, UR4, 0x22860, URZ ;  /* 0x0002286004047890 */ /* 0x000fe2000fffe03f */
[----:B------:R-:W-:Y:S01]  /*e710*/  F2FP.SATFINITE.E4M3.F32.PACK_AB_MERGE_C R5, R62, R5, RZ ;  /* 0x000000053e05723e */ /* 0x000fe200048070ff */
[-C--:B------:R-:W-:Y:S01]  /*e720*/  FMUL.FTZ R88, R88, R49.reuse ;  /* 0x0000003158587220 */ /* 0x080fe20000410000 */
        /* <DEDUP_REMOVED lines=13> */
[----:B------:R-:W-:Y:S01]  /*e800*/  UMOV UR4, UR36 ;  /* 0x0000002400047c82 */ /* 0x000fe20008000000 */
        /* <DEDUP_REMOVED lines=86> */
.L_x_1325:
[----:B------:R-:W-:Y:S06]  /*ed70*/  BAR.ARV 0x8, 0x180 ;  /* 0x0206000000007b1d */ /* 0x000fec0000002000 */
[----:B------:R-:W-:Y:S05]  /*ed80*/  @!P0 BRA `(.L_x_1345) ;  /* 0x0000000000048947 */ /* 0x000fea0003800000 */
[----:B------:R-:W-:Y:S01]  /*ed90*/  BPT.TRAP 0x1 ;  /* 0x000000040000795c */ /* 0x000fe20000300000 */
.L_x_1345:
[----:B------:R-:W-:Y:S01]  /*eda0*/  ULEA UR5, UR36, UR38, 0x3 ;  /* 0x0000002624057291 */ /* 0x000fe2000f8e183f */
[----:B------:R-:W-:-:S05]  /*edb0*/  IMAD.U32 R0, RZ, RZ, UR37 ;  /* 0x00000025ff007e24 */ /* 0x000fca000f8e00ff */
[----:B------:R-:W-:-:S04]  /*edc0*/  SHF.L.U32 R0, R0, 0x1f, RZ ;  /* 0x0000001f00007819 */ /* 0x000fc800000006ff */
[----:B------:R0:W1:Y:S01]  /*edd0*/  SYNCS.PHASECHK.TRANS64.TRYWAIT P1, [UR5+0x22850], R0 ;  /* 0x02285000ff0075a7 */ /* 0x0000620008020145 */
[----:B------:R-:W-:Y:S05]  /*ede0*/  @!P0 BRA `(.L_x_1346) ;  /* 0x0000000000048947 */ /* 0x000fea0003800000 */
[----:B------:R-:W-:Y:S01]  /*edf0*/  BPT.TRAP 0x1 ;  /* 0x000000040000795c */ /* 0x000fe20000300000 */
.L_x_1346:
[----:B-1----:R-:W-:Y:S05]  /*ee00*/  @P1 BRA `(.L_x_1347) ;  /* 0x0000000000081947 */ /* 0x002fea0003800000 */
[----:B------:R-:W1:Y:S02]  /*ee10*/  SYNCS.PHASECHK.TRANS64.TRYWAIT P1, [UR5+0x22850], R0 ;  /* 0x02285000ff0075a7 */ /* 0x000e640008020145 */
[----:B-1----:R-:W-:Y:S05]  /*ee20*/  @!P1 BRA `(.L_x_1348) ;  /* 0x0000009400049947 */ /* 0x002fea0003800000 */
.L_x_1347:
        /* <DEDUP_REMOVED lines=77> */
.L_x_1349:
        /* <DEDUP_REMOVED lines=74> */
.L_x_1271:
[----:B------:R-:W0:Y:S01]  /*f7a0*/  S2R R4, SR_CgaCtaId ;  /* 0x0000000000047919 */ /* 0x000e220000008800 */
[----:B------:R-:W-:Y:S01]  /*f7b0*/  MOV R3, 0x400 ;  /* 0x0000040000037802 */ /* 0x000fe20000000f00 */
[----:B------:R-:W-:Y:S01]  /*f7c0*/  BSSY B0, `(.L_x_1350) ;  /* 0x000025d000007945 */ /* 0x000fe20003800000 */
[----:B------:R-:W-:Y:S02]  /*f7d0*/  BAR.SYNC.DEFER_BLOCKING 0x5, 0x180 ;  /* 0x0146000000007b1d */ /* 0x000fe40000010000 */
[----:B0-----:R-:W-:-:S05]  /*f7e0*/  LEA R3, R4, R3, 0x18 ;  /* 0x0000000304037211 */ /* 0x001fca00078ec0ff */
[----:B------:R0:W1:Y:S01]  /*f7f0*/  LDS.128 R20, [R3+0x228d0] ;  /* 0x0228d00003147984 */ /* 0x0000620000000c00 */
[----:B------:R-:W-:Y:S06]  /*f800*/  BAR.ARV 0x4, 0x180 ;  /* 0x0106000000007b1d */ /* 0x000fec0000002000 */
[----:B------:R-:W-:Y:S05]  /*f810*/  @P0 BRA `(.L_x_1351) ;  /* 0x0000001800ac0947 */ /* 0x000fea0003800000 */
[----:B------:R-:W2:Y:S01]  /*f820*/  S2R R16, SR_TID.X ;  /* 0x0000000000107919 */ /* 0x000ea20000002100 */
[----:B------:R-:W-:Y:S01]  /*f830*/  ULDC.64 UR4, c[0x4][0x40] ;  /* 0x0100100000047ab9 */ /* 0x000fe20000000a00 */
[----:B--2---:R-:W-:-:S05]  /*f840*/  IMAD.SHL.U32 R4, R16, 0x4, RZ ;  /* 0x0000000410047824 */ /* 0x004fca00078e00ff */
[----:B------:R-:W-:-:S04]  /*f850*/  LOP3.LUT R4, R4, 0xc, RZ, 0xc0, !PT ;  /* 0x0000000c04047812 */ /* 0x000fc800078ec0ff */
[----:B------:R-:W-:-:S05]  /*f860*/  IADD3 R4, P0, R4, UR4, RZ ;  /* 0x0000000404047c10 */ /* 0x000fca000ff1e0ff */
[----:B------:R-:W-:-:S05]  /*f870*/  IMAD.X R5, RZ, RZ, UR5, P0 ;  /* 0x00000005ff057e24 */ /* 0x000fca00080e06ff */
[----:B-1----:R1:W2:Y:S01]  /*f880*/  LDG.E.CONSTANT R20, desc[UR44][R4.64] ;  /* 0x0000002c04147981 */ /* 0x0022a2000c1e9900 */
[----:B------:R-:W-:Y:S02]  /*f890*/  F2FP.BF16.F32.PACK_AB R150, R150, R7 ;  /* 0x000000079696723e */ /* 0x000fe400000010ff */
[----:B------:R-:W-:Y:S02]  /*f8a0*/  F2FP.BF16.F32.PACK_AB R151, R151, R6 ;  /* 0x000000069797723e */ /* 0x000fe400000010ff */
[----:B------:R-:W-:Y:S02]  /*f8b0*/  F2FP.BF16.F32.PACK_AB R44, R93, R44 ;  /* 0x0000002c5d2c723e */ /* 0x000fe400000010ff */
[----:B------:R-:W-:Y:S02]  /*f8c0*/  F2FP.BF16.F32.PACK_AB R11, R142, R11 ;  /* 0x0000000b8e0b723e */ /* 0x000fe400000010ff */
[----:B------:R-:W-:Y:S02]  /*f8d0*/  F2FP.BF16.F32.PACK_AB R10, R143, R10 ;  /* 0x0000000a8f0a723e */ /* 0x000fe400000010ff */
[----:B-1----:R-:W-:-:S02]  /*f8e0*/  LOP3.LUT P0, R4, R16, 0x3, RZ, 0xc0, !PT ;  /* 0x0000000310047812 */ /* 0x002fc4000780c0ff */
[----:B------:R-:W1:Y:S01]  /*f8f0*/  S2R R16, SR_SWINHI ;  /* 0x0000000000107919 */ /* 0x000e620000002f00 */
[----:B------:R-:W-:Y:S02]  /*f900*/  F2FP.BF16.F32.PACK_AB R9, R148, R9 ;  /* 0x000000099409723e */ /* 0x000fe400000010ff */
[----:B------:R-:W-:Y:S02]  /*f910*/  ISETP.EQ.OR P0, PT, R4, 0x3, !P0 ;  /* 0x000000030400780c */ /* 0x000fe40004702670 */
[----:B------:R-:W-:Y:S02]  /*f920*/  F2FP.BF16.F32.PACK_AB R8, R149, R8 ;  /* 0x000000089508723e */ /* 0x000fe400000010ff */
[----:B------:R-:W-:Y:S02]  /*f930*/  SEL R85, R11, R10, P0 ;  /* 0x0000000a0b557207 */ /* 0x000fe40000000000 */
[----:B------:R-:W-:Y:S02]  /*f940*/  SEL R87, R10, R11, P0 ;  /* 0x0000000b0a577207 */ /* 0x000fe40000000000 */
        /* <DEDUP_REMOVED lines=8> */
[----:B------:R-:W-:Y:S02]  /*f9d0*/  SEL R65, R9, R8, P0 ;  /* 0x0000000809417207 */ /* 0x000fe40000000000 */
[----:B------:R-:W-:Y:S02]  /*f9e0*/  SEL R67, R8, R9, P0 ;  /* 0x0000000908437207 */ /* 0x000fe40000000000 */
[----:B------:R-:W-:Y:S02]  /*f9f0*/  F2FP.BF16.F32.PACK_AB R27, R126, R27 ;  /* 0x0000001b7e1b723e */ /* 0x000fe400000010ff */
[----:B------:R-:W-:Y:S02]  /*fa00*/  MOV R4, R3 ;  /* 0x0000000300047202 */ /* 0x000fe40000000f00 */
[----:B-1----:R-:W-:-:S02]  /*fa10*/  MOV R5, R16 ;  /* 0x0000001000057202 */ /* 0x002fc40000000f00 */
[----:B------:R-:W-:Y:S02]  /*fa20*/  F2FP.BF16.F32.PACK_AB R26, R127, R26 ;  /* 0x0000001a7f1a723e */ /* 0x000fe400000010ff */
[----:B------:R-:W-:Y:S01]  /*fa30*/  SEL R57, R25, R24, P0 ;  /* 0x0000001819397207 */ /* 0x000fe20000000000 */
[----:B------:R-:W-:Y:S01]  /*fa40*/  IMAD.WIDE R6, R181, 0x2, R4 ;  /* 0x00000002b5067825 */ /* 0x000fe200078e0204 */
[----:B------:R-:W-:Y:S02]  /*fa50*/  SEL R59, R24, R25, P0 ;  /* 0x00000019183b7207 */ /* 0x000fe40000000000 */
[----:B------:R-:W-:Y:S02]  /*fa60*/  SEL R61, R13, R12, P0 ;  /* 0x0000000c0d3d7207 */ /* 0x000fe40000000000 */
[C---:B------:R-:W-:Y:S02]  /*fa70*/  IADD3 R93, P1, R6.reuse, 0x40, RZ ;  /* 0x00000040065d7810 */ /* 0x040fe40007f3e0ff */
[----:B------:R-:W-:-:S02]  /*fa80*/  IADD3 R95, P2, R6, 0x60, RZ ;  /* 0x00000060065f7810 */ /* 0x000fc40007f5e0ff */
[----:B------:R-:W-:Y:S01]  /*fa90*/  LOP3.LUT R10, R93, 0x380, RZ, 0xc0, !PT ;  /* 0x000003805d0a7812 */ /* 0x000fe200078ec0ff */
[--C-:B------:R-:W-:Y:S01]  /*faa0*/  IMAD.X R25, RZ, RZ, R7.reuse, P1 ;  /* 0x000000ffff197224 */ /* 0x100fe200008e0607 */
[----:B------:R-:W-:Y:S01]  /*fab0*/  IADD3 R99, P4, R6, 0x4020, RZ ;  /* 0x0000402006637810 */ /* 0x000fe20007f9e0ff */
[----:B------:R-:W-:Y:S01]  /*fac0*/  IMAD.X R17, RZ, RZ, R7, P2 ;  /* 0x000000ffff117224 */ /* 0x000fe200010e0607 */
[----:B------:R-:W-:Y:S02]  /*fad0*/  SHF.R.U64 R10, R10, 0x3, RZ ;  /* 0x000000030a0a7819 */ /* 0x000fe400000012ff */
[C---:B------:R-:W-:Y:S02]  /*fae0*/  LOP3.LUT R9, R6.reuse, 0x380, RZ, 0xc0, !PT ;  /* 0x0000038006097812 */ /* 0x040fe400078ec0ff */
[C---:B------:R-:W-:Y:S02]  /*faf0*/  IADD3 R91, P6, R6.reuse, 0x20, RZ ;  /* 0x00000020065b7810 */ /* 0x040fe40007fde0ff */
[----:B------:R-:W-:-:S02]  /*fb00*/  IADD3 R101, P5, R6, 0x4040, RZ ;  /* 0x0000404006657810 */ /* 0x000fc40007fbe0ff */
[----:B------:R-:W-:Y:S01]  /*fb10*/  SEL R63, R12, R13, P0 ;  /* 0x0000000d0c3f7207 */ /* 0x000fe20000000000 */
[--C-:B------:R-:W-:Y:S01]  /*fb20*/  IMAD.X R13, RZ, RZ, R7.reuse, P4 ;  /* 0x000000ffff0d7224 */ /* 0x100fe200020e0607 */
[----:B------:R-:W-:Y:S01]  /*fb30*/  SEL R55, R29, R28, P0 ;  /* 0x0000001c1d377207 */ /* 0x000fe20000000000 */
[----:B------:R-:W-:Y:S01]  /*fb40*/  IMAD.X R11, RZ, RZ, R7, P5 ;  /* 0x000000ffff0b7224 */ /* 0x000fe200028e0607 */
[----:B------:R-:W-:Y:S02]  /*fb50*/  LOP3.LUT R12, R95, 0x380, RZ, 0xc0, !PT ;  /* 0x000003805f0c7812 */ /* 0x000fe400078ec0ff */
[----:B------:R-:W-:Y:S02]  /*fb60*/  LOP3.LUT R24, R10, R93, RZ, 0x3c, !PT ;  /* 0x0000005d0a187212 */ /* 0x000fe400078e3cff */
[----:B------:R-:W-:Y:S02]  /*fb70*/  SEL R29, R28, R29, P0 ;  /* 0x0000001d1c1d7207 */ /* 0x000fe40000000000 */
[----:B------:R-:W-:-:S02]  /*fb80*/  LOP3.LUT R10, R99, 0x380, RZ, 0xc0, !PT ;  /* 0x00000380630a7812 */ /* 0x000fc400078ec0ff */
[----:B------:R-:W-:Y:S02]  /*fb90*/  SEL R77, R27, R26, P0 ;  /* 0x0000001a1b4d7207 */ /* 0x000fe40000000000 */
[----:B------:R-:W-:Y:S01]  /*fba0*/  SEL R79, R26, R27, P0 ;  /* 0x0000001b1a4f7207 */ /* 0x000fe20000000000 */
[----:B------:R-:W-:Y:S01]  /*fbb0*/  IMAD.X R27, RZ, RZ, R7, P6 ;  /* 0x000000ffff1b7224 */ /* 0x000fe200030e0607 */
[----:B------:R-:W-:Y:S02]  /*fbc0*/  SHF.R.U64 R9, R9, 0x3, RZ ;  /* 0x0000000309097819 */ /* 0x000fe400000012ff */
[----:B------:R-:W-:Y:S02]  /*fbd0*/  LOP3.LUT R28, R101, 0x380, RZ, 0xc0, !PT ;  /* 0x00000380651c7812 */ /* 0x000fe400078ec0ff */
[----:B------:R-:W-:Y:S02]  /*fbe0*/  F2FP.BF16.F32.PACK_AB R38, R103, R38 ;  /* 0x000000266726723e */ /* 0x000fe400000010ff */
[----:B------:R-:W-:-:S02]  /*fbf0*/  F2FP.BF16.F32.PACK_AB R15, R134, R15 ;  /* 0x0000000f860f723e */ /* 0x000fc400000010ff */
[----:B------:R-:W-:Y:S02]  /*fc00*/  F2FP.BF16.F32.PACK_AB R14, R135, R14 ;  /* 0x0000000e870e723e */ /* 0x000fe400000010ff */
[C---:B------:R-:W-:Y:S02]  /*fc10*/  IADD3 R97, P3, R6.reuse, 0x4000, RZ ;  /* 0x0000400006617810 */ /* 0x040fe40007f7e0ff */
[----:B------:R-:W-:Y:S02]  /*fc20*/  IADD3 R103, P6, R6, 0x4060, RZ ;  /* 0x0000406006677810 */ /* 0x000fe40007fde0ff */
[----:B------:R-:W-:Y:S02]  /*fc30*/  SHF.R.U64 R12, R12, 0x3, RZ ;  /* 0x000000030c0c7819 */ /* 0x000fe400000012ff */
[----:B------:R-:W-:Y:S02]  /*fc40*/  SHF.R.U64 R10, R10, 0x3, RZ ;  /* 0x000000030a0a7819 */ /* 0x000fe400000012ff */
[----:B------:R-:W-:-:S02]  /*fc50*/  F2FP.BF16.F32.PACK_AB R45, R92, R45 ;  /* 0x0000002d5c2d723e */ /* 0x000fc400000010ff */
[----:B------:R-:W-:Y:S01]  /*fc60*/  LOP3.LUT R6, R9, R6, RZ, 0x3c, !PT ;  /* 0x0000000609067212 */ /* 0x000fe200078e3cff */
[--C-:B------:R-:W-:Y:S01]  /*fc70*/  IMAD.X R9, RZ, RZ, R7.reuse, P6 ;  /* 0x000000ffff097224 */ /* 0x100fe200030e0607 */
[----:B------:R-:W-:Y:S02]  /*fc80*/  SHF.R.U64 R28, R28, 0x3, RZ ;  /* 0x000000031c1c7819 */ /* 0x000fe400000012ff */
[----:B------:R-:W-:Y:S02]  /*fc90*/  F2FP.BF16.F32.PACK_AB R43, R94, R43 ;  /* 0x0000002b5e2b723e */ /* 0x000fe400000010ff */
[----:B------:R-:W-:Y:S02]  /*fca0*/  SEL R81, R15, R14, P0 ;  /* 0x0000000e0f517207 */ /* 0x000fe40000000000 */
[----:B------:R-:W-:Y:S01]  /*fcb0*/  SEL R83, R14, R15, P0 ;  /* 0x0000000f0e537207 */ /* 0x000fe20000000000 */
[----:B------:R-:W-:Y:S01]  /*fcc0*/  IMAD.X R15, RZ, RZ, R7, P3 ;  /* 0x000000ffff0f7224 */ /* 0x000fe200018e0607 */
[----:B------:R-:W-:-:S02]  /*fcd0*/  LOP3.LUT R16, R12, R95, RZ, 0x3c, !PT ;  /* 0x0000005f0c107212 */ /* 0x000fc400078e3cff */
[----:B------:R-:W-:Y:S02]  /*fce0*/  LOP3.LUT R12, R10, R99, RZ, 0x3c, !PT ;  /* 0x000000630a0c7212 */ /* 0x000fe400078e3cff */
[----:B------:R-:W-:Y:S02]  /*fcf0*/  SEL R47, R45, R44, P0 ;  /* 0x0000002c2d2f7207 */ /* 0x000fe40000000000 */
[----:B------:R-:W-:Y:S02]  /*fd00*/  LOP3.LUT R10, R28, R101, RZ, 0x3c, !PT ;  /* 0x000000651c0a7212 */ /* 0x000fe400078e3cff */
[----:B------:R-:W-:Y:S02]  /*fd10*/  MOV R7, R6 ;  /* 0x0000000600077202 */ /* 0x000fe40000000f00 */
[----:B------:R-:W-:Y:S02]  /*fd20*/  SEL R45, R44, R45, P0 ;  /* 0x0000002d2c2d7207 */ /* 0x000fe40000000000 */
[----:B------:R-:W-:-:S02]  /*fd30*/  SEL R69, R43, R42, P0 ;  /* 0x0000002a2b457207 */ /* 0x000fc40000000000 */
[----:B------:R-:W-:Y:S02]  /*fd40*/  SEL R43, R42, R43, P0 ;  /* 0x0000002b2a2b7207 */ /* 0x000fe40000000000 */
[----:B------:R-:W-:Y:S02]  /*fd50*/  MOV R56, R10 ;  /* 0x0000000a00387202 */ /* 0x000fe40000000f00 */
[----:B------:R-:W-:Y:S02]  /*fd60*/  MOV R58, R12 ;  /* 0x0000000c003a7202 */ /* 0x000fe40000000f00 */
[----:B------:R-:W-:Y:S02]  /*fd70*/  LOP3.LUT R8, R91, 0x380, RZ, 0xc0, !PT ;  /* 0x000003805b087812 */ /* 0x000fe400078ec0ff */
[----:B------:R-:W-:Y:S02]  /*fd80*/  F2FP.BF16.F32.PACK_AB R31, R118, R31 ;  /* 0x0000001f761f723e */ /* 0x000fe400000010ff */
[----:B------:R-:W-:-:S02]  /*fd90*/  F2FP.BF16.F32.PACK_AB R30, R119, R30 ;  /* 0x0000001e771e723e */ /* 0x000fc400000010ff */
[----:B------:R-:W-:Y:S02]  /*fda0*/  SHF.R.U64 R8, R8, 0x3, RZ ;  /* 0x0000000308087819 */ /* 0x000fe400000012ff */
[----:B------:R-:W-:Y:S02]  /*fdb0*/  SEL R75, R31, R30, P0 ;  /* 0x0000001e1f4b7207 */ /* 0x000fe40000000000 */
[----:B------:R-:W-:Y:S02]  /*fdc0*/  LOP3.LUT R26, R8, R91, RZ, 0x3c, !PT ;  /* 0x0000005b081a7212 */ /* 0x000fe400078e3cff */
[----:B------:R-:W-:Y:S02]  /*fdd0*/  SEL R31, R30, R31, P0 ;  /* 0x0000001f1e1f7207 */ /* 0x000fe40000000000 */
[----:B------:R-:W-:Y:S02]  /*fde0*/  LOP3.LUT R8, R97, 0x380, RZ, 0xc0, !PT ;  /* 0x0000038061087812 */ /* 0x000fe400078ec0ff */
[----:B------:R-:W-:-:S02]  /*fdf0*/  LOP3.LUT R30, R103, 0x380, RZ, 0xc0, !PT ;  /* 0x00000380671e7812 */ /* 0x000fc400078ec0ff */
[----:B------:R-:W-:Y:S02]  /*fe00*/  SHF.R.U64 R8, R8, 0x3, RZ ;  /* 0x0000000308087819 */ /* 0x000fe400000012ff */
[----:B------:R-:W-:Y:S02]  /*fe10*/  SHF.R.U64 R30, R30, 0x3, RZ ;  /* 0x000000031e1e7819 */ /* 0x000fe400000012ff */
[----:B------:R-:W-:Y:S02]  /*fe20*/  LOP3.LUT R14, R8, R97, RZ, 0x3c, !PT ;  /* 0x00000061080e7212 */ /* 0x000fe400078e3cff */
        /* <DEDUP_REMOVED lines=8> */
[----:B------:R-:W-:-:S02]  /*feb0*/  LOP3.LUT R8, R30, R103, RZ, 0x3c, !PT ;  /* 0x000000671e087212 */ /* 0x000fc400078e3cff */
[----:B------:R-:W-:Y:S02]  /*fec0*/  MOV R62, R16 ;  /* 0x00000010003e7202 */ /* 0x000fe40000000f00 */
[----:B------:R-:W-:Y:S02]  /*fed0*/  SEL R49, R41, R40, P0 ;  /* 0x0000002829317207 */ /* 0x000fe40000000000 */
[----:B------:R-:W-:Y:S02]  /*fee0*/  SEL R51, R37, R36, P0 ;  /* 0x0000002425337207 */ /* 0x000fe40000000000 */
[----:B------:R-:W-:Y:S02]  /*fef0*/  SEL R53, R33, R32, P0 ;  /* 0x0000002021357207 */ /* 0x000fe40000000000 */
[----:B------:R-:W-:Y:S02]  /*ff00*/  SEL R71, R39, R38, P0 ;  /* 0x0000002627477207 */ /* 0x000fe40000000000 */
[----:B------:R-:W-:-:S02]  /*ff10*/  SEL R73, R35, R34, P0 ;  /* 0x0000002223497207 */ /* 0x000fc40000000000 */
[----:B------:R-:W-:Y:S02]  /*ff20*/  SEL R89, R150, R151, P0 ;  /* 0x0000009796597207 */ /* 0x000fe40000000000 */
[----:B------:R-:W-:Y:S02]  /*ff30*/  MOV R17, R8 ;  /* 0x0000000800117202 */ /* 0x000fe40000000f00 */
[----:B------:R-:W-:Y:S02]  /*ff40*/  SEL R41, R40, R41, P0 ;  /* 0x0000002928297207 */ /* 0x000fe40000000000 */
[----:B------:R-:W-:Y:S02]  /*ff50*/  SEL R37, R36, R37, P0 ;  /* 0x0000002524257207 */ /* 0x000fe40000000000 */
[----:B------:R-:W-:Y:S02]  /*ff60*/  SEL R33, R32, R33, P0 ;  /* 0x0000002120217207 */ /* 0x000fe40000000000 */
[----:B------:R-:W-:-:S02]  /*ff70*/  SEL R39, R38, R39, P0 ;  /* 0x0000002726277207 */ /* 0x000fc40000000000 */
[----:B------:R-:W-:Y:S02]  /*ff80*/  SEL R35, R34, R35, P0 ;  /* 0x0000002322237207 */ /* 0x000fe40000000000 */
[----:B------:R-:W-:Y:S02]  /*ff90*/  SEL R151, R151, R150, P0 ;  /* 0x0000009697977207 */ /* 0x000fe40000000000 */
[----:B------:R-:W-:Y:S02]  /*ffa0*/  MOV R50, R26 ;  /* 0x0000001a00327202 */ /* 0x000fe40000000f00 */
[----:B------:R-:W-:Y:S02]  /*ffb0*/  MOV R60, R14 ;  /* 0x0000000e003c7202 */ /* 0x000fe40000000f00 */
[----:B------:R-:W-:Y:S02]  /*ffc0*/  MOV R64, R24 ;  /* 0x0000001800407202 */ /* 0x000fe40000000f00 */
[----:B--2---:R-:W-:Y:S01]  /*ffd0*/  LOP3.LUT R6, R20, 0x2, RZ, 0x3c, !PT ;  /* 0x0000000214067812 */ /* 0x004fe200078e3cff */
[----:B------:R-:W-:Y:S04]  /*ffe0*/  SHFL.IDX PT, R47, R47, R20, 0x1c1f ;  /* 0x001c1f142f2f7589 */ /* 0x000fe800000e0000 */
[----:B------:R-:W1:Y:S04]  /*fff0*/  SHFL.IDX PT, R10, R45, R6, 0x1c1f ;  /* 0x001c1f062d0a7589 */ /* 0x000e6800000e0000 */
[----:B------:R-:W-:Y:S04]  /*10000*/  SHFL.IDX PT, R69, R69, R20, 0x1c1f ;  /* 0x001c1f1445457589 */ /* 0x000fe800000e0000 */
[----:B------:R-:W2:Y:S04]  /*10010*/  SHFL.IDX PT, R12, R43, R6, 0x1c1f ;  /* 0x001c1f062b0c7589 */ /* 0x000ea800000e0000 */
[----:B------:R-:W-:Y:S04]  /*10020*/  SHFL.IDX PT, R49, R49, R20, 0x1c1f ;  /* 0x001c1f1431317589 */ /* 0x000fe800000e0000 */
[----:B------:R-:W-:Y:S04]  /*10030*/  SHFL.IDX PT, R51, R51, R20, 0x1c1f ;  /* 0x001c1f1433337589 */ /* 0x000fe800000e0000 */
[----:B------:R-:W-:Y:S01]  /*10040*/  SHFL.IDX PT, R53, R53, R20, 0x1c1f ;  /* 0x001c1f1435357589 */ /* 0x000fe200000e0000 */
[----:B-1----:R-:W-:-:S03]  /*10050*/  SEL R8, R47, R10, P0 ;  /* 0x0000000a2f087207 */ /* 0x002fc60000000000 */
[----:B------:R-:W-:Y:S01]  /*10060*/  SHFL.IDX PT, R55, R55, R20, 0x1c1f ;  /* 0x001c1f1437377589 */ /* 0x000fe200000e0000 */
[----:B------:R-:W-:-:S03]  /*10070*/  SEL R10, R10, R47, P0 ;  /* 0x0000002f0a0a7207 */ /* 0x000fc60000000000 */
[----:B------:R-:W-:Y:S01]  /*10080*/  SHFL.IDX PT, R57, R57, R20, 0x1c1f ;  /* 0x001c1f1439397589 */ /* 0x000fe200000e0000 */
[----:B--2---:R-:W-:-:S03]  /*10090*/  SEL R9, R69, R12, P0 ;  /* 0x0000000c45097207 */ /* 0x004fc60000000000 */
[----:B------:R-:W-:Y:S01]  /*100a0*/  SHFL.IDX PT, R61, R61, R20, 0x1c1f ;  /* 0x001c1f143d3d7589 */ /* 0x000fe200000e0000 */
[----:B------:R-:W-:Y:S02]  /*100b0*/  SEL R11, R12, R69, P0 ;  /* 0x000000450c0b7207 */ /* 0x000fe40000000000 */
[----:B------:R-:W1:Y:S08]  /*100c0*/  LDC.64 R68, c[0x0][0xc00] ;  /* 0x00030000ff447b82 */ /* 0x000e700000000a00 */
[----:B------:R-:W-:Y:S06]  /*100d0*/  BAR.SYNC.DEFER_BLOCKING 0x1, 0x100 ;  /* 0x0044000000007b1d */ /* 0x000fec0000010000 */
[----:B------:R-:W-:Y:S04]  /*100e0*/  SHFL.IDX PT, R65, R65, R20, 0x1c1f ;  /* 0x001c1f1441417589 */ /* 0x000fe800000e0000 */
[----:B------:R-:W-:Y:S04]  /*100f0*/  SHFL.IDX PT, R71, R71, R20, 0x1c1f ;  /* 0x001c1f1447477589 */ /* 0x000fe800000e0000 */
[----:B------:R-:W-:Y:S04]  /*10100*/  SHFL.IDX PT, R73, R73, R20, 0x1c1f ;  /* 0x001c1f1449497589 */ /* 0x000fe800000e0000 */
[----:B------:R-:W-:Y:S01]  /*10110*/  SHFL.IDX PT, R75, R75, R20, 0x1c1f ;  /* 0x001c1f144b4b7589 */ /* 0x000fe200000e0000 */
[----:B-1----:R-:W-:-:S03]  /*10120*/  ISETP.NE.U32.AND P2, PT, R68, RZ, PT ;  /* 0x000000ff4400720c */ /* 0x002fc60003f45070 */
[----:B------:R-:W-:Y:S01]  /*10130*/  SHFL.IDX PT, R77, R77, R20, 0x1c1f ;  /* 0x001c1f144d4d7589 */ /* 0x000fe200000e0000 */
[----:B------:R-:W-:-:S03]  /*10140*/  ISETP.NE.AND.EX P2, PT, R69, RZ, PT, P2 ;  /* 0x000000ff4500720c */ /* 0x000fc60003f45320 */
[----:B------:R-:W-:Y:S04]  /*10150*/  SHFL.IDX PT, R81, R81, R20, 0x1c1f ;  /* 0x001c1f1451517589 */ /* 0x000fe800000e0000 */
[----:B------:R-:W-:Y:S04]  /*10160*/  SHFL.IDX PT, R85, R85, R20, 0x1c1f ;  /* 0x001c1f1455557589 */ /* 0x000fe800000e0000 */
[----:B------:R-:W-:Y:S04]  /*10170*/  SHFL.IDX PT, R89, R89, R20, 0x1c1f ;  /* 0x001c1f1459597589 */ /* 0x000fe800000e0000 */
[----:B------:R-:W1:Y:S04]  /*10180*/  SHFL.IDX PT, R14, R41, R6, 0x1c1f ;  /* 0x001c1f06290e7589 */ /* 0x000e6800000e0000 */
[----:B------:R-:W2:Y:S04]  /*10190*/  SHFL.IDX PT, R26, R37, R6, 0x1c1f ;  /* 0x001c1f06251a7589 */ /* 0x000ea800000e0000 */
[----:B------:R-:W3:Y:S04]  /*101a0*/  SHFL.IDX PT, R30, R33, R6, 0x1c1f ;  /* 0x001c1f06211e7589 */ /* 0x000ee800000e0000 */
[----:B------:R-:W4:Y:S04]  /*101b0*/  SHFL.IDX PT, R34, R29, R6, 0x1c1f ;  /* 0x001c1f061d227589 */ /* 0x000f2800000e0000 */
[----:B------:R-:W0:Y:S04]  /*101c0*/  SHFL.IDX PT, R36, R39, R6, 0x1c1f ;  /* 0x001c1f0627247589 */ /* 0x000e2800000e0000 */
[----:B------:R-:W0:Y:S04]  /*101d0*/  SHFL.IDX PT, R38, R35, R6, 0x1c1f ;  /* 0x001c1f0623267589 */ /* 0x000e2800000e0000 */
[----:B------:R-:W0:Y:S01]  /*101e0*/  SHFL.IDX PT, R40, R31, R6, 0x1c1f ;  /* 0x001c1f061f287589 */ /* 0x000e2200000e0000 */
[----:B-1----:R-:W-:-:S02]  /*101f0*/  SEL R12, R49, R14, P0 ;  /* 0x0000000e310c7207 */ /* 0x002fc40000000000 */
[----:B------:R-:W-:Y:S01]  /*10200*/  SEL R14, R14, R49, P0 ;  /* 0x000000310e0e7207 */ /* 0x000fe20000000000 */
[----:B------:R-:W1:Y:S01]  /*10210*/  SHFL.IDX PT, R42, R79, R6, 0x1c1f ;  /* 0x001c1f064f2a7589 */ /* 0x000e6200000e0000 */
[----:B--2---:R-:W-:Y:S02]  /*10220*/  SEL R24, R51, R26, P0 ;  /* 0x0000001a33187207 */ /* 0x004fe40000000000 */
[----:B------:R-:W-:Y:S01]  /*10230*/  SEL R26, R26, R51, P0 ;  /* 0x000000331a1a7207 */ /* 0x000fe20000000000 */
[----:B------:R-:W2:Y:S01]  /*10240*/  SHFL.IDX PT, R16, R59, R6, 0x1c1f ;  /* 0x001c1f063b107589 */ /* 0x000ea200000e0000 */
[----:B---3--:R-:W-:Y:S02]  /*10250*/  SEL R28, R53, R30, P0 ;  /* 0x0000001e351c7207 */ /* 0x008fe40000000000 */
[----:B------:R-:W-:Y:S01]  /*10260*/  SEL R30, R30, R53, P0 ;  /* 0x000000351e1e7207 */ /* 0x000fe20000000000 */
[----:B------:R-:W3:Y:S01]  /*10270*/  SHFL.IDX PT, R20, R63, R6, 0x1c1f ;  /* 0x001c1f063f147589 */ /* 0x000ee200000e0000 */
[----:B----4-:R-:W-:Y:S01]  /*10280*/  SEL R32, R55, R34, P0 ;  /* 0x0000002237207207 */ /* 0x010fe20000000000 */
[----:B------:R-:W-:Y:S01]  /*10290*/  ULDC UR4, c[0x0][0xa88] ;  /* 0x0002a20000047ab9 */ /* 0x000fe20000000800 */
[----:B------:R-:W-:Y:S01]  /*102a0*/  SEL R34, R34, R55, P0 ;  /* 0x0000003722227207 */ /* 0x000fe20000000000 */
[----:B------:R-:W4:Y:S01]  /*102b0*/  SHFL.IDX PT, R44, R67, R6, 0x1c1f ;  /* 0x001c1f06432c7589 */ /* 0x000f2200000e0000 */
[----:B0-----:R-:W-:Y:S01]  /*102c0*/  SEL R13, R71, R36, P0 ;  /* 0x00000024470d7207 */ /* 0x001fe20000000000 */
[----:B------:R-:W0:Y:S01]  /*102d0*/  LDC R53, c[0x0][0xbe8] ;  /* 0x0002fa00ff357b82 */ /* 0x000e220000000800 */
[----:B------:R-:W-:Y:S01]  /*102e0*/  SEL R15, R36, R71, P0 ;  /* 0x00000047240f7207 */ /* 0x000fe20000000000 */
[----:B------:R-:W4:Y:S01]  /*102f0*/  SHFL.IDX PT, R46, R83, R6, 0x1c1f ;  /* 0x001c1f06532e7589 */ /* 0x000f2200000e0000 */
[----:B------:R-:W-:-:S02]  /*10300*/  SEL R25, R73, R38, P0 ;  /* 0x0000002649197207 */ /* 0x000fc40000000000 */
[----:B------:R-:W-:Y:S01]  /*10310*/  SEL R27, R38, R73, P0 ;  /* 0x00000049261b7207 */ /* 0x000fe20000000000 */
[----:B------:R-:W4:Y:S01]  /*10320*/  SHFL.IDX PT, R52, R87, R6, 0x1c1f ;  /* 0x001c1f0657347589 */ /* 0x000f2200000e0000 */
[----:B------:R-:W-:Y:S02]  /*10330*/  SEL R29, R75, R40, P0 ;  /* 0x000000284b1d7207 */ /* 0x000fe40000000000 */
[----:B------:R-:W-:Y:S01]  /*10340*/  SEL R31, R40, R75, P0 ;  /* 0x0000004b281f7207 */ /* 0x000fe20000000000 */
[----:B------:R-:W0:Y:S01]  /*10350*/  SHFL.IDX PT, R54, R151, R6, 0x1c1f ;  /* 0x001c1f0697367589 */ /* 0x000e2200000e0000 */
[----:B-1----:R-:W-:Y:S02]  /*10360*/  SEL R33, R77, R42, P0 ;  /* 0x0000002a4d217207 */ /* 0x002fe40000000000 */
[----:B------:R-:W-:Y:S01]  /*10370*/  SEL R35, R42, R77, P0 ;  /* 0x0000004d2a237207 */ /* 0x000fe20000000000 */
[----:B------:R1:W-:Y:S01]  /*10380*/  STSM.16.M88.4 [R7], R8 ;  /* 0x0000000807007844 */ /* 0x0003e20000000200 */
[----:B--2---:R-:W-:-:S02]  /*10390*/  SEL R36, R57, R16, P0 ;  /* 0x0000001039247207 */ /* 0x004fc40000000000 */
[----:B------:R-:W-:Y:S01]  /*103a0*/  SEL R38, R16, R57, P0 ;  /* 0x0000003910267207 */ /* 0x000fe20000000000 */
[----:B------:R2:W-:Y:S01]  /*103b0*/  STSM.16.M88.4 [R50], R12 ;  /* 0x0000000c32007844 */ /* 0x0005e20000000200 */
[----:B---3--:R-:W-:Y:S01]  /*103c0*/  SEL R40, R61, R20, P0 ;  /* 0x000000143d287207 */ /* 0x008fe20000000000 */
[----:B------:R-:W-:Y:S01]  /*103d0*/  IMAD.MOV.U32 R16, RZ, RZ, RZ ;  /* 0x000000ffff107224 */ /* 0x000fe200078e00ff */
[----:B------:R-:W-:Y:S01]  /*103e0*/  SEL R42, R20, R61, P0 ;  /* 0x0000003d142a7207 */ /* 0x000fe20000000000 */
[----:B------:R3:W-:Y:S01]  /*103f0*/  STSM.16.M88.4 [R64], R24 ;  /* 0x0000001840007844 */ /* 0x0007e20000000200 */
[----:B----4-:R-:W-:Y:S02]  /*10400*/  SEL R48, R65, R44, P0 ;  /* 0x0000002c41307207 */ /* 0x010fe40000000000 */
[----:B------:R-:W-:Y:S01]  /*10410*/  SEL R37, R81, R46, P0 ;  /* 0x0000002e51257207 */ /* 0x000fe20000000000 */
[----:B------:R3:W-:Y:S01]  /*10420*/  STSM.16.M88.4 [R62], R28 ;  /* 0x0000001c3e007844 */ /* 0x0007e20000000200 */
[----:B------:R-:W-:Y:S01]  /*10430*/  SEL R39, R46, R81, P0 ;  /* 0x000000512e277207 */ /* 0x000fe20000000000 */
[----:B-1----:R-:W1:Y:S01]  /*10440*/  LDC.64 R6, c[0x0][0xc00] ;  /* 0x00030000ff067b82 */ /* 0x002e620000000a00 */
[----:B------:R-:W-:Y:S01]  /*10450*/  SEL R41, R85, R52, P0 ;  /* 0x0000003455297207 */ /* 0x000fe20000000000 */
[----:B------:R3:W-:Y:S01]  /*10460*/  STSM.16.M88.4 [R60], R32 ;  /* 0x000000203c007844 */ /* 0x0007e20000000200 */
[----:B------:R-:W-:-:S02]  /*10470*/  SEL R43, R52, R85, P0 ;  /* 0x00000055342b7207 */ /* 0x000fc40000000000 */
[----:B--2---:R-:W-:Y:S01]  /*10480*/  SEL R50, R44, R65, P0 ;  /* 0x000000412c327207 */ /* 0x004fe20000000000 */
[----:B------:R3:W-:Y:S01]  /*10490*/  STSM.16.M88.4 [R58], R36 ;  /* 0x000000243a007844 */ /* 0x0007e20000000200 */
[----:B0-----:R-:W-:Y:S02]  /*104a0*/  SEL R49, R89, R54, P0 ;  /* 0x0000003659317207 */ /* 0x001fe40000000000 */
[----:B------:R-:W-:Y:S01]  /*104b0*/  SEL R51, R54, R89, P0 ;  /* 0x0000005936337207 */ /* 0x000fe20000000000 */
[----:B------:R3:W-:Y:S04]  /*104c0*/  STSM.16.M88.4 [R56], R40 ;  /* 0x0000002838007844 */ /* 0x0007e80000000200 */
[----:B------:R3:W-:Y:S01]  /*104d0*/  STSM.16.M88.4 [R17], R48 ;  /* 0x0000003011007844 */ /* 0x0007e20000000200 */
[----:B-1----:R-:W-:Y:S01]  /*104e0*/  IMAD.WIDE R8, R174, 0x4, R6 ;  /* 0x00000004ae087825 */ /* 0x002fe200078e0206 */
[----:B------:R-:W-:Y:S08]  /*104f0*/  BAR.SYNC.DEFER_BLOCKING 0x1, 0x100 ;  /* 0x0044000000007b1d */ /* 0x000ff00000010000 */
[----:B------:R-:W0:Y:S01]  /*10500*/  LDC.64 R6, c[0x0][0xc08] ;  /* 0x00030200ff067b82 */ /* 0x000e220000000a00 */
[----:B------:R-:W-:Y:S01]  /*10510*/  IMAD.U32 R10, RZ, RZ, UR4 ;  /* 0x00000004ff0a7e24 */ /* 0x000fe2000f8e00ff */
[----:B------:R3:W5:Y:S01]  /*10520*/  @P2 LDG.E R16, desc[UR44][R8.64] ;  /* 0x0000002c08102981 */ /* 0x000762000c1e1900 */
[----:B------:R-:W-:-:S02]  /*10530*/  ISETP.NE.AND P1, PT, R53, 0x1, PT ;  /* 0x000000013500780c */ /* 0x000fc40003f25270 */
[----:B0-----:R-:W-:-:S04]  /*10540*/  ISETP.NE.U32.AND P0, PT, R6, RZ, PT ;  /* 0x000000ff0600720c */ /* 0x001fc80003f05070 */
[----:B------:R-:W-:-:S07]  /*10550*/  ISETP.NE.AND.EX P0, PT, R7, RZ, PT, P0 ;  /* 0x000000ff0700720c */ /* 0x000fce0003f05300 */
[----:B------:R-:W0:Y:S08]  /*10560*/  @P1 LDC R11, c[0x0][0xbec] ;  /* 0x0002fb00ff0b1b82 */ /* 0x000e300000000800 */
[----:B------:R-:W1:Y:S08]  /*10570*/  @P1 LDC R15, c[0x0][0xbf0] ;  /* 0x0002fc00ff0f1b82 */ /* 0x000e700000000800 */
[----:B------:R-:W2:Y:S02]  /*10580*/  @P0 LDC.64 R6, c[0x0][0xc08] ;  /* 0x00030200ff060b82 */ /* 0x000ea40000000a00 */
[----:B--2---:R-:W-:-:S05]  /*10590*/  @P0 IMAD.WIDE R6, R174, 0x4, R6 ;  /* 0x00000004ae060825 */ /* 0x004fca00078e0206 */
[----:B------:R3:W5:Y:S01]  /*105a0*/  @P0 LDG.E R10, desc[UR44][R6.64] ;  /* 0x0000002c060a0981 */ /* 0x000762000c1e1900 */
[----:B01----:R-:W-:Y:S05]  /*105b0*/  @P0 BRA `(.L_x_1352) ;  /* 0x0000000000100947 */ /* 0x003fea0003800000 */
[----:B------:R-:W-:Y:S05]  /*105c0*/  @!P2 BRA `(.L_x_1352) ;  /* 0x00000000000ca947 */ /* 0x000fea0003800000 */
[----:B---3--:R-:W2:Y:S04]  /*105d0*/  LDG.E R7, desc[UR44][R8.64] ;  /* 0x0000002c08077981 */ /* 0x008ea8000c1e1900 */
[----:B-----5:R-:W2:Y:S02]  /*105e0*/  LDG.E R10, desc[UR44][R8.64+0x4] ;  /* 0x0000042c080a7981 */ /* 0x020ea4000c1e1900 */
[----:B--2---:R-:W-:-:S07]  /*105f0*/  IMAD.IADD R10, R10, 0x1, -R7 ;  /* 0x000000010a0a7824 */ /* 0x004fce00078e0a07 */
.L_x_1352:
[----:B---3--:R-:W-:Y:S01]  /*10600*/  SHF.R.S32.HI R50, RZ, 0x1f, R173 ;  /* 0x0000001fff327819 */ /* 0x008fe200000114ad */
[--C-:B------:R-:W-:Y:S01]  /*10610*/  IMAD.IADD R14, R168, 0x1, R19.reuse ;  /* 0x00000001a80e7824 */ /* 0x100fe200078e0213 */
[----:B------:R-:W-:Y:S01]  /*10620*/  ULDC.64 UR4, c[0x0][0xb90] ;  /* 0x0002e40000047ab9 */ /* 0x000fe20000000a00 */
[----:B-----5:R-:W-:Y:S01]  /*10630*/  SHF.R.S32.HI R17, RZ, 0x1f, R16 ;  /* 0x0000001fff117819 */ /* 0x020fe20000011410 */
[----:B------:R-:W-:Y:S01]  /*10640*/  IMAD.IADD R24, R180, 0x1, R19 ;  /* 0x00000001b4187824 */ /* 0x000fe200078e0213 */
[----:B------:R-:W-:Y:S01]  /*10650*/  SHF.R.S32.HI R20, RZ, 0x1f, R174 ;  /* 0x0000001fff147819 */ /* 0x000fe200000114ae */
[----:B------:R-:W-:Y:S01]  /*10660*/  @P1 IMAD.HI.U32 R8, R14, R11, RZ ;  /* 0x0000000b0e081227 */ /* 0x000fe200078e00ff */
[----:B------:R-:W-:Y:S01]  /*10670*/  SEL R51, R174, RZ, !P2 ;  /* 0x000000ffae337207 */ /* 0x000fe20005000000 */
[----:B------:R-:W0:Y:S01]  /*10680*/  @P1 LDC R57, c[0x0][0xbec] ;  /* 0x0002fb00ff391b82 */ /* 0x000e220000000800 */
[----:B------:R-:W-:Y:S01]  /*10690*/  SEL R20, R20, RZ, !P2 ;  /* 0x000000ff14147207 */ /* 0x000fe20005000000 */
[----:B------:R-:W-:-:S02]  /*106a0*/  IMAD R6, R50, UR4, RZ ;  /* 0x0000000432067c24 */ /* 0x000fc4000f8e02ff */
[----:B------:R-:W-:Y:S01]  /*106b0*/  IMAD.MOV.U32 R9, RZ, RZ, R14 ;  /* 0x000000ffff097224 */ /* 0x000fe200078e000e */
[----:B------:R-:W-:Y:S01]  /*106c0*/  @P1 SHF.R.U32.HI R9, RZ, R15, R8 ;  /* 0x0000000fff091219 */ /* 0x000fe20000011608 */
[C---:B------:R-:W-:Y:S02]  /*106d0*/  IMAD R13, R173.reuse, UR5, R6 ;  /* 0x00000005ad0d7c24 */ /* 0x040fe4000f8e0206 */
[----:B------:R-:W-:Y:S01]  /*106e0*/  IMAD.WIDE.U32 R6, R173, UR4, R16 ;  /* 0x00000004ad067c25 */ /* 0x000fe2000f8e0010 */
[----:B------:R-:W-:-:S03]  /*106f0*/  ULDC.64 UR4, c[0x0][0xb98] ;  /* 0x0002e60000047ab9 */ /* 0x000fc60000000a00 */
[----:B------:R-:W-:Y:S02]  /*10700*/  IMAD R11, R175, 0x40, R169 ;  /* 0x00000040af0b7824 */ /* 0x000fe400078e02a9 */
[----:B------:R-:W-:Y:S01]  /*10710*/  IMAD.IADD R7, R7, 0x1, R13 ;  /* 0x0000000107077824 */ /* 0x000fe200078e020d */
[--C-:B------:R-:W-:Y:S01]  /*10720*/  SHF.R.S32.HI R13, RZ, 0x1f, R9.reuse ;  /* 0x0000001fff0d7819 */ /* 0x100fe20000011409 */
[----:B------:R-:W-:Y:S02]  /*10730*/  IMAD.MOV R12, RZ, RZ, -R9 ;  /* 0x000000ffff0c7224 */ /* 0x000fe400078e0a09 */
[----:B------:R-:W-:-:S04]  /*10740*/  IMAD.WIDE R4, R11, 0x2, R4 ;  /* 0x000000020b047825 */ /* 0x000fc800078e0204 */
[----:B------:R-:W-:Y:S01]  /*10750*/  IMAD R8, R20, UR4, RZ ;  /* 0x0000000414087c24 */ /* 0x000fe2000f8e02ff */
[C---:B------:R-:W-:Y:S01]  /*10760*/  IADD3 R45, P3, R4.reuse, 0x2000, RZ ;  /* 0x00002000042d7810 */ /* 0x040fe20007f7e0ff */
[----:B------:R-:W-:Y:S01]  /*10770*/  IMAD.WIDE.U32 R6, R51, UR4, R6 ;  /* 0x0000000433067c25 */ /* 0x000fe2000f8e0006 */
[C---:B------:R-:W-:Y:S02]  /*10780*/  LOP3.LUT R25, R4.reuse, 0x380, RZ, 0xc0, !PT ;  /* 0x0000038004197812 */ /* 0x040fe400078ec0ff */
[----:B------:R-:W-:Y:S01]  /*10790*/  LOP3.LUT R44, R45, 0x380, RZ, 0xc0, !PT ;  /* 0x000003802d2c7812 */ /* 0x000fe200078ec0ff */
[----:B------:R-:W-:Y:S01]  /*107a0*/  IMAD R11, R53, R12, R14 ;  /* 0x0000000c350b7224 */ /* 0x000fe200078e020e */
[----:B------:R-:W-:Y:S01]  /*107b0*/  IADD3 R6, P2, R9, R6, RZ ;  /* 0x0000000609067210 */ /* 0x000fe20007f5e0ff */
[----:B------:R-:W-:Y:S01]  /*107c0*/  IMAD R12, R51, UR5, R8 ;  /* 0x00000005330c7c24 */ /* 0x000fe2000f8e0208 */
[----:B------:R-:W-:Y:S01]  /*107d0*/  ULDC.64 UR4, c[0x0][0xb88] ;  /* 0x0002e20000047ab9 */ /* 0x000fe20000000a00 */
[----:B------:R-:W-:Y:S01]  /*107e0*/  IADD3 R9, P0, R4, 0x1000, RZ ;  /* 0x0000100004097810 */ /* 0x000fe20007f1e0ff */
[----:B------:R-:W-:Y:S01]  /*107f0*/  IMAD R55, R10, R53, RZ ;  /* 0x000000350a377224 */ /* 0x000fe200078e02ff */
[----:B------:R-:W-:-:S02]  /*10800*/  SHF.R.S32.HI R8, RZ, 0x1f, R11 ;  /* 0x0000001fff087819 */ /* 0x000fc4000001140b */
[----:B------:R-:W-:Y:S02]  /*10810*/  IADD3.X R7, R13, R7, R12, P2, !PT ;  /* 0x000000070d077210 */ /* 0x000fe400017fe40c */
[----:B------:R-:W-:Y:S01]  /*10820*/  LOP3.LUT R12, R9, 0x380, RZ, 0xc0, !PT ;  /* 0x00000380090c7812 */ /* 0x000fe200078ec0ff */
[----:B------:R-:W-:Y:S01]  /*10830*/  IMAD R8, R8, UR4, RZ ;  /* 0x0000000408087c24 */ /* 0x000fe2000f8e02ff */
[----:B------:R-:W-:Y:S01]  /*10840*/  SHF.R.U64 R44, R44, 0x3, RZ ;  /* 0x000000032c2c7819 */ /* 0x000fe200000012ff */
[C---:B------:R-:W-:Y:S01]  /*10850*/  IMAD.WIDE.U32 R6, R11.reuse, UR4, R6 ;  /* 0x000000040b067c25 */ /* 0x040fe2000f8e0006 */
[----:B------:R-:W-:Y:S02]  /*10860*/  SHF.R.U64 R12, R12, 0x3, RZ ;  /* 0x000000030c0c7819 */ /* 0x000fe400000012ff */
[----:B------:R-:W-:Y:S01]  /*10870*/  LOP3.LUT R44, R44, R45, RZ, 0x3c, !PT ;  /* 0x0000002d2c2c7212 */ /* 0x000fe200078e3cff */
[----:B------:R-:W-:Y:S01]  /*10880*/  IMAD R13, R11, UR5, R8 ;  /* 0x000000050b0d7c24 */ /* 0x000fe2000f8e0208 */
[----:B------:R-:W-:Y:S01]  /*10890*/  ULDC.64 UR4, c[0x0][0xb50] ;  /* 0x0002d40000047ab9 */ /* 0x000fe20000000a00 */
[----:B------:R-:W-:Y:S01]  /*108a0*/  LOP3.LUT R12, R12, R9, RZ, 0x3c, !PT ;  /* 0x000000090c0c7212 */ /* 0x000fe200078e3cff */
[----:B------:R-:W-:Y:S01]  /*108b0*/  IMAD.X R45, RZ, RZ, R5, P3 ;  /* 0x000000ffff2d7224 */ /* 0x000fe200018e0605 */
[----:B------:R-:W-:Y:S01]  /*108c0*/  LEA R11, P4, R6, UR4, 0x2 ;  /* 0x00000004060b7c11 */ /* 0x000fe2000f8810ff */
[----:B------:R-:W-:Y:S01]  /*108d0*/  IMAD.IADD R7, R7, 0x1, R13 ;  /* 0x0000000107077824 */ /* 0x000fe200078e020d */
[----:B------:R-:W-:Y:S01]  /*108e0*/  IADD3 R9, P2, R4, 0x3000, RZ ;  /* 0x0000300004097810 */ /* 0x000fe20007f5e0ff */
[----:B------:R-:W-:Y:S01]  /*108f0*/  IMAD.X R13, RZ, RZ, R5, P0 ;  /* 0x000000ffff0d7224 */ /* 0x000fe200000e0605 */
[----:B------:R-:W-:Y:S01]  /*10900*/  LOP3.LUT P0, RZ, R177, 0x3, RZ, 0xc0, !PT ;  /* 0x00000003b1ff7812 */ /* 0x000fe2000780c0ff */
[----:B------:R-:W-:Y:S01]  /*10910*/  SHFL.IDX PT, R46, R11, RZ, 0x1c1f ;  /* 0x001c1fff0b2e7589 */ /* 0x000fe200000e0000 */
[----:B------:R-:W-:Y:S01]  /*10920*/  LEA.HI.X R14, R6, UR5, R7, 0x2, P4 ;  /* 0x00000005060e7c11 */ /* 0x000fe2000a0f1407 */
[----:B------:R-:W-:Y:S01]  /*10930*/  VIADD R6, R24, 0x8 ;  /* 0x0000000818067836 */ /* 0x000fe20000000000 */
[----:B------:R-:W-:Y:S01]  /*10940*/  LOP3.LUT R8, R9, 0x380, RZ, 0xc0, !PT ;  /* 0x0000038009087812 */ /* 0x000fe200078ec0ff */
[----:B------:R-:W-:Y:S01]  /*10950*/  SHFL.IDX PT, R48, R11, 0x1, 0x1c1f ;  /* 0x003c1f000b307f89 */ /* 0x000fe200000e0000 */
[----:B------:R-:W-:Y:S01]  /*10960*/  IADD3 R41, P6, R4, 0x4000, RZ ;  /* 0x0000400004297810 */ /* 0x000fe20007fde0ff */
[----:B------:R-:W-:Y:S01]  /*10970*/  ULDC.64 UR4, c[0x0][0xaa0] ;  /* 0x0002a80000047ab9 */ /* 0x000fe20000000a00 */
[----:B------:R-:W-:Y:S01]  /*10980*/  SHF.R.U64 R8, R8, 0x3, RZ ;  /* 0x0000000308087819 */ /* 0x000fe200000012ff */
[----:B------:R-:W1:Y:S01]  /*10990*/  SHFL.IDX PT, R47, R14, RZ, 0x1c1f ;  /* 0x001c1fff0e2f7589 */ /* 0x000e6200000e0000 */
[----:B------:R-:W-:-:S02]  /*109a0*/  IADD3 R37, P5, R4, 0x5000, RZ ;  /* 0x0000500004257810 */ /* 0x000fc40007fbe0ff */
[----:B------:R-:W-:Y:S01]  /*109b0*/  LOP3.LUT R8, R8, R9, RZ, 0x3c, !PT ;  /* 0x0000000908087212 */ /* 0x000fe200078e3cff */
[----:B------:R-:W2:Y:S01]  /*109c0*/  SHFL.IDX PT, R49, R14, 0x1, 0x1c1f ;  /* 0x003c1f000e317f89 */ /* 0x000ea200000e0000 */
[--C-:B------:R-:W-:Y:S01]  /*109d0*/  IMAD.X R9, RZ, RZ, R5.reuse, P2 ;  /* 0x000000ffff097224 */ /* 0x100fe200010e0605 */
[-C--:B------:R-:W-:Y:S02]  /*109e0*/  ISETP.GE.OR P2, PT, R24, R55.reuse, P0 ;  /* 0x000000371800720c */ /* 0x080fe40000746670 */
[----:B------:R-:W-:Y:S02]  /*109f0*/  ISETP.GE.OR P0, PT, R6, R55, P0 ;  /* 0x000000370600720c */ /* 0x000fe40000706670 */
[C---:B------:R-:W-:Y:S02]  /*10a00*/  IADD3 R33, P4, R4.reuse, 0x6000, RZ ;  /* 0x0000600004217810 */ /* 0x040fe40007f9e0ff */
[----:B------:R-:W-:Y:S02]  /*10a10*/  IADD3 R7, P3, R4, 0x7000, RZ ;  /* 0x0000700004077810 */ /* 0x000fe40007f7e0ff */
[----:B------:R-:W-:Y:S01]  /*10a20*/  SHF.R.U64 R25, R25, 0x3, RZ ;  /* 0x0000000319197819 */ /* 0x000fe200000012ff */
[----:B------:R-:W-:Y:S01]  /*10a30*/  IMAD R17, R17, UR4, RZ ;  /* 0x0000000411117c24 */ /* 0x000fe2000f8e02ff */
[----:B------:R-:W-:Y:S01]  /*10a40*/  LOP3.LUT R40, R41, 0x380, RZ, 0xc0, !PT ;  /* 0x0000038029287812 */ /* 0x000fe200078ec0ff */
[----:B------:R-:W-:Y:S01]  /*10a50*/  IMAD.X R29, RZ, RZ, R5, P3 ;  /* 0x000000ffff1d7224 */ /* 0x000fe200018e0605 */
[----:B------:R-:W-:-:S02]  /*10a60*/  LOP3.LUT R36, R37, 0x380, RZ, 0xc0, !PT ;  /* 0x0000038025247812 */ /* 0x000fc400078ec0ff */
[----:B------:R-:W-:Y:S02]  /*10a70*/  LOP3.LUT R32, R33, 0x380, RZ, 0xc0, !PT ;  /* 0x0000038021207812 */ /* 0x000fe400078ec0ff */
[----:B------:R-:W-:Y:S01]  /*10a80*/  LOP3.LUT R6, R7, 0x380, RZ, 0xc0, !PT ;  /* 0x0000038007067812 */ /* 0x000fe200078ec0ff */
[----:B-1----:R1:W-:Y:S01]  /*10a90*/  @!P2 ST.E desc[UR44][R46.64], R2 ;  /* 0x000000022e00a985 */ /* 0x0023e2000c10192c */
[----:B------:R-:W-:Y:S01]  /*10aa0*/  LOP3.LUT R24, R25, R4, RZ, 0x3c, !PT ;  /* 0x0000000419187212 */ /* 0x000fe200078e3cff */
[----:B------:R-:W-:Y:S01]  /*10ab0*/  IMAD.MOV.U32 R25, RZ, RZ, R5 ;  /* 0x000000ffff197224 */ /* 0x000fe200078e0005 */
[----:B------:R-:W-:Y:S01]  /*10ac0*/  SHF.R.U64 R40, R40, 0x3, RZ ;  /* 0x0000000328287819 */ /* 0x000fe200000012ff */
[----:B--2---:R2:W-:Y:S01]  /*10ad0*/  @!P0 ST.E desc[UR44][R48.64], R0 ;  /* 0x0000000030008985 */ /* 0x0045e2000c10192c */
[----:B------:R-:W-:Y:S02]  /*10ae0*/  SHF.R.U64 R36, R36, 0x3, RZ ;  /* 0x0000000324247819 */ /* 0x000fe400000012ff */
[----:B------:R-:W-:Y:S01]  /*10af0*/  SHF.R.U64 R32, R32, 0x3, RZ ;  /* 0x0000000320207819 */ /* 0x000fe200000012ff */
[----:B------:R-:W5:Y:S01]  /*10b00*/  LD.E.128 R24, desc[UR44][R24.64] ;  /* 0x0000002c18187980 */ /* 0x000f62000c101d00 */
[----:B------:R-:W-:-:S02]  /*10b10*/  SHF.R.U64 R4, R6, 0x3, RZ ;  /* 0x0000000306047819 */ /* 0x000fc400000012ff */
[----:B------:R-:W-:Y:S01]  /*10b20*/  LOP3.LUT R40, R40, R41, RZ, 0x3c, !PT ;  /* 0x0000002928287212 */ /* 0x000fe200078e3cff */
[----:B-1----:R-:W-:Y:S01]  /*10b30*/  IMAD R47, R16, UR5, R17 ;  /* 0x00000005102f7c24 */ /* 0x002fe2000f8e0211 */
[----:B------:R-:W-:Y:S01]  /*10b40*/  LOP3.LUT R36, R36, R37, RZ, 0x3c, !PT ;  /* 0x0000002524247212 */ /* 0x000fe200078e3cff */
[----:B--2---:R-:W1:Y:S01]  /*10b50*/  @P1 LDC R49, c[0x0][0xbf0] ;  /* 0x0002fc00ff311b82 */ /* 0x004e620000000800 */
[----:B------:R-:W-:Y:S01]  /*10b60*/  IMAD.WIDE.U32 R16, R16, UR4, RZ ;  /* 0x0000000410107c25 */ /* 0x000fe2000f8e00ff */
[----:B------:R-:W-:Y:S01]  /*10b70*/  LOP3.LUT R32, R32, R33, RZ, 0x3c, !PT ;  /* 0x0000002120207212 */ /* 0x000fe200078e3cff */
[----:B------:R-:W-:Y:S01]  /*10b80*/  ULDC.64 UR4, c[0x0][0xae8] ;  /* 0x0002ba0000047ab9 */ /* 0x000fe20000000a00 */
[----:B------:R-:W-:Y:S01]  /*10b90*/  LOP3.LUT R28, R4, R7, RZ, 0x3c, !PT ;  /* 0x00000007041c7212 */ /* 0x000fe200078e3cff */
[----:B------:R-:W-:Y:S01]  /*10ba0*/  IMAD R0, R172, 0x20, R175 ;  /* 0x00000020ac007824 */ /* 0x000fe200078e02af */
[----:B------:R-:W5:Y:S01]  /*10bb0*/  LD.E.128 R12, desc[UR44][R12.64] ;  /* 0x0000002c0c0c7980 */ /* 0x000f62000c101d00 */
[----:B------:R-:W-:-:S02]  /*10bc0*/  IMAD.X R41, RZ, RZ, R5, P6 ;  /* 0x000000ffff297224 */ /* 0x000fc400030e0605 */
[--C-:B------:R-:W-:Y:S01]  /*10bd0*/  IMAD.X R37, RZ, RZ, R5.reuse, P5 ;  /* 0x000000ffff257224 */ /* 0x100fe200028e0605 */
[----:B------:R-:W5:Y:S01]  /*10be0*/  LD.E.128 R8, desc[UR44][R8.64] ;  /* 0x0000002c08087980 */ /* 0x000f62000c101d00 */
[----:B------:R-:W-:Y:S02]  /*10bf0*/  IMAD.X R33, RZ, RZ, R5, P4 ;  /* 0x000000ffff217224 */ /* 0x000fe400020e0605 */
[----:B------:R-:W-:Y:S01]  /*10c00*/  IMAD.IADD R17, R17, 0x1, R47 ;  /* 0x0000000111117824 */ /* 0x000fe200078e022f */
[----:B------:R2:W5:Y:S01]  /*10c10*/  LD.E.128 R4, desc[UR44][R44.64] ;  /* 0x0000002c2c047980 */ /* 0x000562000c101d00 */
[----:B------:R-:W-:Y:S02]  /*10c20*/  IMAD R2, R50, UR4, RZ ;  /* 0x0000000432027c24 */ /* 0x000fe4000f8e02ff */
[----:B------:R-:W-:Y:S01]  /*10c30*/  IMAD.WIDE.U32 R16, R173, UR4, R16 ;  /* 0x00000004ad107c25 */ /* 0x000fe2000f8e0010 */
[----:B------:R-:W5:Y:S04]  /*10c40*/  LD.E.128 R40, desc[UR44][R40.64] ;  /* 0x0000002c28287980 */ /* 0x000f68000c101d00 */
[----:B------:R-:W5:Y:S01]  /*10c50*/  LD.E.128 R36, desc[UR44][R36.64] ;  /* 0x0000002c24247980 */ /* 0x000f62000c101d00 */
[----:B--2---:R-:W-:-:S02]  /*10c60*/  IMAD.IADD R44, R19, 0x1, R0 ;  /* 0x00000001132c7824 */ /* 0x004fc400078e0200 */
[----:B------:R-:W-:Y:S01]  /*10c70*/  IMAD R45, R173, UR5, R2 ;  /* 0x00000005ad2d7c24 */ /* 0x000fe2000f8e0202 */
[----:B------:R-:W-:Y:S01]  /*10c80*/  ULDC.64 UR4, c[0x0][0xaf0] ;  /* 0x0002bc0000047ab9 */ /* 0x000fe20000000a00 */
[----:B0-----:R-:W-:Y:S01]  /*10c90*/  @P1 IMAD.HI.U32 R0, R44, R57, RZ ;  /* 0x000000392c001227 */ /* 0x001fe200078e00ff */
[----:B------:R-:W5:Y:S03]  /*10ca0*/  LD.E.128 R32, desc[UR44][R32.64] ;  /* 0x0000002c20207980 */ /* 0x000f66000c101d00 */
[----:B------:R-:W-:Y:S01]  /*10cb0*/  IMAD.IADD R17, R17, 0x1, R45 ;  /* 0x0000000111117824 */ /* 0x000fe200078e022d */
[----:B------:R-:W5:Y:S01]  /*10cc0*/  LD.E.128 R28, desc[UR44][R28.64] ;  /* 0x0000002c1c1c7980 */ /* 0x000f62000c101d00 */
[----:B------:R-:W-:Y:S01]  /*10cd0*/  IMAD.MOV.U32 R45, RZ, RZ, R44 ;  /* 0x000000ffff2d7224 */ /* 0x000fe200078e002c */
[----:B-1----:R-:W-:Y:S01]  /*10ce0*/  @P1 SHF.R.U32.HI R45, RZ, R49, R0 ;  /* 0x00000031ff2d1219 */ /* 0x002fe20000011600 */
[----:B------:R-:W-:Y:S01]  /*10cf0*/  IMAD R2, R20, UR4, RZ ;  /* 0x0000000414027c24 */ /* 0x000fe2000f8e02ff */
[----:B------:R-:W-:Y:S01]  /*10d00*/  @!PT LDS RZ, [RZ] ;  /* 0x00000000fffff984 */ /* 0x000fe20000000800 */
[----:B------:R-:W-:Y:S01]  /*10d10*/  @!PT LDS RZ, [RZ] ;  /* 0x00000000fffff984 */ /* 0x000fe20000000800 */
[----:B------:R-:W-:Y:S01]  /*10d20*/  @!PT LDS RZ, [RZ] ;  /* 0x00000000fffff984 */ /* 0x000fe20000000800 */
[----:B------:R-:W-:Y:S01]  /*10d30*/  @!PT LDS RZ, [RZ] ;  /* 0x00000000fffff984 */ /* 0x000fe20000000800 */
[----:B------:R0:W-:Y:S06]  /*10d40*/  MEMBAR.ALL.CTA ;  /* 0x0000000000007992 */ /* 0x0001ec0000008000 */
[----:B0-----:R-:W0:Y:S01]  /*10d50*/  FENCE.VIEW.ASYNC.S ;  /* 0x00000000000073c6 */ /* 0x001e220000000000 */
[----:B------:R-:W-:Y:S01]  /*10d60*/  IMAD.WIDE.U32 R16, R51, UR4, R16 ;  /* 0x0000000433107c25 */ /* 0x000fe2000f8e0010 */
[----:B------:R-:W-:-:S03]  /*10d70*/  SHF.R.S32.HI R0, RZ, 0x1f, R45 ;  /* 0x0000001fff007819 */ /* 0x000fc6000001142d */
[----:B------:R-:W-:Y:S01]  /*10d80*/  IMAD R47, R51, UR5, R2 ;  /* 0x00000005332f7c24 */ /* 0x000fe2000f8e0202 */
[----:B------:R-:W-:Y:S01]  /*10d90*/  ULDC.64 UR4, c[0x0][0xae0] ;  /* 0x0002b80000047ab9 */ /* 0x000fe20000000a00 */
[----:B------:R-:W-:Y:S02]  /*10da0*/  IMAD.MOV R2, RZ, RZ, -R45 ;  /* 0x000000ffff027224 */ /* 0x000fe400078e0a2d */
[----:B------:R-:W-:Y:S02]  /*10db0*/  IMAD.IADD R17, R17, 0x1, R47 ;  /* 0x0000000111117824 */ /* 0x000fe400078e022f */
[----:B------:R-:W-:Y:S02]  /*10dc0*/  IMAD R0, R0, UR4, RZ ;  /* 0x0000000400007c24 */ /* 0x000fe4000f8e02ff */
[----:B------:R-:W-:Y:S02]  /*10dd0*/  IMAD R47, R53, R2, R44 ;  /* 0x00000002352f7224 */ /* 0x000fe400078e022c */
[----:B------:R-:W-:-:S02]  /*10de0*/  IMAD R49, R45, UR5, R0 ;  /* 0x000000052d317c24 */ /* 0x000fc4000f8e0200 */
[----:B------:R-:W-:Y:S01]  /*10df0*/  IMAD.WIDE.U32 R16, R45, UR4, R16 ;  /* 0x000000042d107c25 */ /* 0x000fe2000f8e0010 */
[----:B------:R-:W-:Y:S01]  /*10e00*/  SHF.R.S32.HI R0, RZ, 0x1f, R47 ;  /* 0x0000001fff007819 */ /* 0x000fe2000001142f */
[----:B------:R-:W-:Y:S02]  /*10e10*/  ULDC.64 UR4, c[0x0][0xad8] ;  /* 0x0002b60000047ab9 */ /* 0x000fe40000000a00 */
[----:B------:R-:W-:Y:S02]  /*10e20*/  IMAD.IADD R17, R17, 0x1, R49 ;  /* 0x0000000111117824 */ /* 0x000fe400078e0231 */
[----:B------:R-:W-:Y:S02]  /*10e30*/  IMAD R2, R0, UR4, RZ ;  /* 0x0000000400027c24 */ /* 0x000fe4000f8e02ff */
[----:B------:R-:W-:Y:S02]  /*10e40*/  IMAD.IADD R44, R175, 0x1, R19 ;  /* 0x00000001af2c7824 */ /* 0x000fe400078e0213 */
[----:B------:R-:W-:-:S02]  /*10e50*/  IMAD R19, R47, UR5, R2 ;  /* 0x000000052f137c24 */ /* 0x000fc4000f8e0202 */
[----:B------:R-:W-:Y:S01]  /*10e60*/  IMAD.WIDE.U32 R16, R47, UR4, R16 ;  /* 0x000000042f107c25 */ /* 0x000fe2000f8e0010 */
[CC--:B------:R-:W-:Y:S01]  /*10e70*/  ISETP.GE.AND P2, PT, R44.reuse, R55.reuse, PT ;  /* 0x000000372c00720c */ /* 0x0c0fe20003f46270 */
[----:B------:R-:W-:Y:S02]  /*10e80*/  ULDC.64 UR4, c[0x0][0xa80] ;  /* 0x0002a00000047ab9 */ /* 0x000fe40000000a00 */
[----:B------:R-:W-:Y:S02]  /*10e90*/  VIADD R0, R44, 0x20 ;  /* 0x000000202c007836 */ /* 0x000fe40000000000 */
[----:B------:R-:W-:Y:S01]  /*10ea0*/  IMAD.IADD R17, R17, 0x1, R19 ;  /* 0x0000000111117824 */ /* 0x000fe200078e0213 */
[----:B------:R-:W-:Y:S01]  /*10eb0*/  LEA R19, P3, R16, UR4, 0x1 ;  /* 0x0000000410137c11 */ /* 0x000fe2000f8608ff */
[----:B------:R-:W-:Y:S01]  /*10ec0*/  VIADD R3, R3, 0x22820 ;  /* 0x0002282003037836 */ /* 0x000fe20000000000 */
[----:B------:R-:W-:Y:S01]  /*10ed0*/  ISETP.GE.AND P0, PT, R0, R55, PT ;  /* 0x000000370000720c */ /* 0x000fe20003f06270 */
[----:B------:R-:W-:Y:S01]  /*10ee0*/  VIADD R0, R44, 0x40 ;  /* 0x000000402c007836 */ /* 0x000fe20000000000 */
[----:B------:R-:W-:-:S02]  /*10ef0*/  LEA.HI.X R20, R16, UR5, R17, 0x1, P3 ;  /* 0x0000000510147c11 */ /* 0x000fc400098f0c11 */
[----:B------:R-:W-:Y:S01]  /*10f00*/  PRMT R3, RZ, 0x654, R3 ;  /* 0x00000654ff037816 */ /* 0x000fe20000000003 */
[----:B0-----:R0:W1:Y:S01]  /*10f10*/  SHFL.IDX PT, R16, R19, RZ, 0x181f ;  /* 0x00181fff13107589 */ /* 0x00106200000e0000 */
[----:B------:R-:W-:Y:S01]  /*10f20*/  ISETP.GE.AND P1, PT, R0, R55, PT ;  /* 0x000000370000720c */ /* 0x000fe20003f26270 */
[----:B------:R-:W-:Y:S01]  /*10f30*/  BSSY B1, `(.L_x_1353) ;  /* 0x000000d000017945 */ /* 0x000fe20003800000 */
[----:B------:R0:W-:Y:S01]  /*10f40*/  SYNCS.ARRIVE.TRANS64.RED.A1T0 RZ, [R3+URZ], RZ ;  /* 0x000000ff03ff79a7 */ /* 0x0001e2000810043f */
[----:B------:R0:W2:Y:S02]  /*10f50*/  SHFL.IDX PT, R0, R20, RZ, 0x181f ;  /* 0x00181fff14007589 */ /* 0x0000a400000e0000 */
[----:B------:R-:W-:Y:S08]  /*10f60*/  @P2 BRA `(.L_x_1354) ;  /* 0x0000000000242947 */ /* 0x000ff00003800000 */
[----:B------:R-:W-:Y:S02]  /*10f70*/  ULDC UR4, c[0x0][0xac8] ;  /* 0x0002b20000047ab9 */ /* 0x000fe40000000800 */
[----:B------:R-:W-:Y:S02]  /*10f80*/  ISETP.GE.AND P2, PT, R169, UR4, PT ;  /* 0x00000004a9007c0c */ /* 0x000fe4000bf46270 */
[----:B------:R-:W-:-:S11]  /*10f90*/  ISETP.GE.AND P3, PT, R171, UR4, PT ;  /* 0x00000004ab007c0c */ /* 0x000fd6000bf66270 */
[-C--:B-1----:R-:W-:Y:S02]  /*10fa0*/  @!P2 LEA R2, P4, R169, R16.reuse, 0x1 ;  /* 0x00000010a902a211 */ /* 0x082fe400078808ff */
[----:B------:R-:W-:Y:S02]  /*10fb0*/  @!P3 LEA R16, P5, R171, R16, 0x1 ;  /* 0x00000010ab10b211 */ /* 0x000fe400078a08ff */
[-C--:B0-2---:R-:W-:Y:S02]  /*10fc0*/  @!P2 LEA.HI.X R3, R169, R0.reuse, R183, 0x1, P4 ;  /* 0x00000000a903a211 */ /* 0x085fe400020f0cb7 */
[----:B------:R-:W-:-:S03]  /*10fd0*/  @!P3 LEA.HI.X R17, R171, R0, R182, 0x1, P5 ;  /* 0x00000000ab11b211 */ /* 0x000fc600028f0cb6 */
[----:B-----5:R3:W-:Y:S04]  /*10fe0*/  @!P2 ST.E.128 desc[UR44][R2.64], R24 ;  /* 0x000000180200a985 */ /* 0x0207e8000c101d2c */
[----:B------:R3:W-:Y:S02]  /*10ff0*/  @!P3 ST.E.128 desc[UR44][R16.64], R40 ;  /* 0x000000281000b985 */ /* 0x0007e4000c101d2c */
.L_x_1354:
[----:B------:R-:W-:Y:S05]  /*11000*/  BSYNC B1 ;  /* 0x0000000000017941 */ /* 0x000fea0003800000 */
.L_x_1353:
[----:B--2---:R2:W4:Y:S01]  /*11010*/  SHFL.IDX PT, R0, R20, 0x1, 0x181f ;  /* 0x00381f0014007f89 */ /* 0x00452200000e0000 */
[----:B------:R-:W-:Y:S03]  /*11020*/  BSSY B1, `(.L_x_1355) ;  /* 0x000000c000017945 */ /* 0x000fe60003800000 */
[----:B-1-3--:R2:W1:Y:S01]  /*11030*/  SHFL.IDX PT, R16, R19, 0x1, 0x181f ;  /* 0x00381f0013107f89 */ /* 0x00a46200000e0000 */
[----:B------:R-:W-:Y:S05]  /*11040*/  @P0 BRA `(.L_x_1356) ;  /* 0x0000000000240947 */ /* 0x000fea0003800000 */
[----:B------:R-:W-:Y:S02]  /*11050*/  ULDC UR4, c[0x0][0xac8] ;  /* 0x0002b20000047ab9 */ /* 0x000fe40000000800 */
[----:B------:R-:W-:Y:S02]  /*11060*/  ISETP.GE.AND P3, PT, R169, UR4, PT ;  /* 0x00000004a9007c0c */ /* 0x000fe4000bf66270 */
[----:B------:R-:W-:-:S11]  /*11070*/  ISETP.GE.AND P4, PT, R171, UR4, PT ;  /* 0x00000004ab007c0c */ /* 0x000fd6000bf86270 */
[-C--:B-1----:R-:W-:Y:S02]  /*11080*/  @!P3 LEA R2, P0, R169, R16.reuse, 0x1 ;  /* 0x00000010a902b211 */ /* 0x082fe400078008ff */
[----:B------:R-:W-:Y:S02]  /*11090*/  @!P4 LEA R16, P2, R171, R16, 0x1 ;  /* 0x00000010ab10c211 */ /* 0x000fe400078408ff */
[-C--:B0---4-:R-:W-:Y:S02]  /*110a0*/  @!P3 LEA.HI.X R3, R169, R0.reuse, R183, 0x1, P0 ;  /* 0x00000000a903b211 */ /* 0x091fe400000f0cb7 */
[----:B------:R-:W-:-:S03]  /*110b0*/  @!P4 LEA.HI.X R17, R171, R0, R182, 0x1, P2 ;  /* 0x00000000ab11c211 */ /* 0x000fc600010f0cb6 */
[----:B-----5:R3:W-:Y:S04]  /*110c0*/  @!P3 ST.E.128 desc[UR44][R2.64], R12 ;  /* 0x0000000c0200b985 */ /* 0x0207e8000c101d2c */
[----:B------:R3:W-:Y:S02]  /*110d0*/  @!P4 ST.E.128 desc[UR44][R16.64], R36 ;  /* 0x000000241000c985 */ /* 0x0007e4000c101d2c */
.L_x_1356:
[----:B------:R-:W-:Y:S05]  /*110e0*/  BSYNC B1 ;  /* 0x0000000000017941 */ /* 0x000fea0003800000 */
.L_x_1355:
[----:B----4-:R4:W0:Y:S01]  /*110f0*/  SHFL.IDX PT, R0, R20, 0x2, 0x181f ;  /* 0x00581f0014007f89 */ /* 0x01082200000e0000 */
[----:B------:R-:W-:Y:S03]  /*11100*/  BSSY B1, `(.L_x_1357) ;  /* 0x000000c000017945 */ /* 0x000fe60003800000 */
[----:B---3-5:R4:W3:Y:S01]  /*11110*/  SHFL.IDX PT, R12, R19, 0x2, 0x181f ;  /* 0x00581f00130c7f89 */ /* 0x0288e200000e0000 */
[----:B------:R-:W-:Y:S05]  /*11120*/  @P1 BRA `(.L_x_1358) ;  /* 0x0000000000241947 */ /* 0x000fea0003800000 */
[----:B------:R-:W-:Y:S02]  /*11130*/  ULDC UR4, c[0x0][0xac8] ;  /* 0x0002b20000047ab9 */ /* 0x000fe40000000800 */
[----:B------:R-:W-:Y:S02]  /*11140*/  ISETP.GE.AND P2, PT, R169, UR4, PT ;  /* 0x00000004a9007c0c */ /* 0x000fe4000bf46270 */
[----:B------:R-:W-:-:S11]  /*11150*/  ISETP.GE.AND P3, PT, R171, UR4, PT ;  /* 0x00000004ab007c0c */ /* 0x000fd6000bf66270 */
[-C--:B---3--:R-:W-:Y:S02]  /*11160*/  @!P2 LEA R2, P0, R169, R12.reuse, 0x1 ;  /* 0x0000000ca902a211 */ /* 0x088fe400078008ff */
[----:B------:R-:W-:Y:S02]  /*11170*/  @!P3 LEA R12, P1, R171, R12, 0x1 ;  /* 0x0000000cab0cb211 */ /* 0x000fe400078208ff */
[-C--:B0-----:R-:W-:Y:S02]  /*11180*/  @!P2 LEA.HI.X R3, R169, R0.reuse, R183, 0x1, P0 ;  /* 0x00000000a903a211 */ /* 0x081fe400000f0cb7 */
[----:B------:R-:W-:-:S03]  /*11190*/  @!P3 LEA.HI.X R13, R171, R0, R182, 0x1, P1 ;  /* 0x00000000ab0db211 */ /* 0x000fc600008f0cb6 */
[----:B------:R0:W-:Y:S04]  /*111a0*/  @!P2 ST.E.128 desc[UR44][R2.64], R4 ;  /* 0x000000040200a985 */ /* 0x0001e8000c101d2c */
[----:B------:R0:W-:Y:S02]  /*111b0*/  @!P3 ST.E.128 desc[UR44][R12.64], R32 ;  /* 0x000000200c00b985 */ /* 0x0001e4000c101d2c */
.L_x_1358:
[----:B------:R-:W-:Y:S05]  /*111c0*/  BSYNC B1 ;  /* 0x0000000000017941 */ /* 0x000fea0003800000 */
.L_x_1357:
[----:B0-----:R-:W-:Y:S01]  /*111d0*/  VIADD R0, R44, 0x60 ;  /* 0x000000602c007836 */ /* 0x001fe20000000000 */
[----:B--2-4-:R-:W0:Y:S04]  /*111e0*/  SHFL.IDX PT, R20, R20, 0x3, 0x181f ;  /* 0x00781f0014147f89 */ /* 0x014e2800000e0000 */
[----:B------:R-:W-:Y:S01]  /*111f0*/  ISETP.GE.AND P0, PT, R0, R55, PT ;  /* 0x000000370000720c */ /* 0x000fe20003f06270 */
[----:B------:R2:W4:-:S12]  /*11200*/  SHFL.IDX PT, R4, R19, 0x3, 0x181f ;  /* 0x00781f0013047f89 */ /* 0x00051800000e0000 */
[----:B--2---:R-:W-:Y:S05]  /*11210*/  @P0 BRA `(.L_x_1359) ;  /* 0x0000000800dc0947 */ /* 0x004fea0003800000 */
[----:B------:R-:W-:Y:S02]  /*11220*/  ULDC UR4, c[0x0][0xac8] ;  /* 0x0002b20000047ab9 */ /* 0x000fe40000000800 */
[----:B------:R-:W-:-:S13]  /*11230*/  ISETP.GE.AND P1, PT, R169, UR4, PT ;  /* 0x00000004a9007c0c */ /* 0x000fda000bf26270 */
[----:B----4-:R-:W-:-:S04]  /*11240*/  @!P1 LEA R2, P0, R169, R4, 0x1 ;  /* 0x00000004a9029211 */ /* 0x010fc800078008ff */
[----:B0-----:R-:W-:Y:S02]  /*11250*/  @!P1 LEA.HI.X R3, R169, R20, R183, 0x1, P0 ;  /* 0x00000014a9039211 */ /* 0x001fe400000f0cb7 */
[----:B------:R-:W-:-:S03]  /*11260*/  ISETP.GE.AND P0, PT, R171, UR4, PT ;  /* 0x00000004ab007c0c */ /* 0x000fc6000bf06270 */
[----:B------:R0:W-:Y:S10]  /*11270*/  @!P1 ST.E.128 desc[UR44][R2.64], R8 ;  /* 0x0000000802009985 */ /* 0x0001f4000c101d2c */
[----:B------:R-:W-:Y:S05]  /*11280*/  @P0 BRA `(.L_x_1359) ;  /* 0x0000000800c00947 */ /* 0x000fea0003800000 */
[----:B0-----:R-:W-:-:S04]  /*11290*/  LEA R2, P0, R171, R4, 0x1 ;  /* 0x00000004ab027211 */ /* 0x001fc800078008ff */
[----:B------:R-:W-:-:S05]  /*112a0*/  LEA.HI.X R3, R171, R20, R182, 0x1, P0 ;  /* 0x00000014ab037211 */ /* 0x000fca00000f0cb6 */
[----:B------:R0:W-:Y:S01]  /*112b0*/  ST.E.128 desc[UR44][R2.64], R28 ;  /* 0x0000001c02007985 */ /* 0x0001e2000c101d2c */
[----:B------:R-:W-:Y:S05]  /*112c0*/  BRA `(.L_x_1359) ;  /* 0x0000000800b07947 */ /* 0x000fea0003800000 */
.L_x_1351:
[----:B------:R-:W2:Y:S08]  /*112d0*/  LDC.64 R4, c[0x0][0xc00] ;  /* 0x00030000ff047b82 */ /* 0x000eb00000000a00 */
[----:B0-----:R-:W0:Y:S01]  /*112e0*/  LDC.64 R2, c[0x0][0xc00] ;  /* 0x00030000ff027b82 */ /* 0x001e220000000a00 */
[----:B------:R-:W-:Y:S01]  /*112f0*/  ULDC UR4, c[0x0][0xa88] ;  /* 0x0002a20000047ab9 */ /* 0x000fe20000000800 */
[----:B------:R-:W-:-:S06]  /*11300*/  IMAD.MOV.U32 R6, RZ, RZ, RZ ;  /* 0x000000ffff067224 */ /* 0x000fcc00078e00ff */
[----:B------:R-:W3:Y:S01]  /*11310*/  LDC R17, c[0x0][0xbe8] ;  /* 0x0002fa00ff117b82 */ /* 0x000ee20000000800 */
[----:B--2---:R-:W-:-:S04]  /*11320*/  ISETP.NE.U32.AND P0, PT, R4, RZ, PT ;  /* 0x000000ff0400720c */ /* 0x004fc80003f05070 */
[----:B------:R-:W-:-:S03]  /*11330*/  ISETP.NE.AND.EX P0, PT, R5, RZ, PT, P0 ;  /* 0x000000ff0500720c */ /* 0x000fc60003f05300 */
[----:B------:R-:W2:Y:S01]  /*11340*/  LDC.64 R4, c[0x0][0xc08] ;  /* 0x00030200ff047b82 */ /* 0x000ea20000000a00 */
[----:B0-----:R-:W-:-:S04]  /*11350*/  IMAD.WIDE R2, R174, 0x4, R2 ;  /* 0x00000004ae027825 */ /* 0x001fc800078e0202 */
[----:B------:R-:W-:-:S05]  /*11360*/  IMAD.U32 R0, RZ, RZ, UR4 ;  /* 0x00000004ff007e24 */ /* 0x000fca000f8e00ff */
[----:B------:R0:W5:Y:S01]  /*11370*/  @P0 LDG.E R6, desc[UR44][R2.64] ;  /* 0x0000002c02060981 */ /* 0x000162000c1e1900 */
[----:B--2---:R-:W-:-:S04]  /*11380*/  ISETP.NE.U32.AND P1, PT, R4, RZ, PT ;  /* 0x000000ff0400720c */ /* 0x004fc80003f25070 */
[----:B------:R-:W-:-:S13]  /*11390*/  ISETP.NE.AND.EX P1, PT, R5, RZ, PT, P1 ;  /* 0x000000ff0500720c */ /* 0x000fda0003f25310 */
[----:B------:R-:W2:Y:S02]  /*113a0*/  @P1 LDC.64 R4, c[0x0][0xc08] ;  /* 0x00030200ff041b82 */ /* 0x000ea40000000a00 */
[----:B--2---:R-:W-:-:S05]  /*113b0*/  @P1 IMAD.WIDE R4, R174, 0x4, R4 ;  /* 0x00000004ae041825 */ /* 0x004fca00078e0204 */
[----:B------:R0:W5:Y:S01]  /*113c0*/  @P1 LDG.E R0, desc[UR44][R4.64] ;  /* 0x0000002c04001981 */ /* 0x000162000c1e1900 */
[----:B---3--:R-:W-:Y:S02]  /*113d0*/  ISETP.NE.AND P2, PT, R17, 0x1, PT ;  /* 0x000000011100780c */ /* 0x008fe40003f45270 */
[----:B------:R-:W-:Y:S02]  /*113e0*/  ISETP.GE.AND P3, PT, R184, 0x80, PT ;  /* 0x00000080b800780c */ /* 0x000fe40003f66270 */
[----:B------:R-:W-:-:S09]  /*113f0*/  SHF.R.S32.HI R7, RZ, 0x1f, R174 ;  /* 0x0000001fff077819 */ /* 0x000fd200000114ae */
[----:B------:R-:W2:Y:S08]  /*11400*/  @P2 LDC R16, c[0x0][0xbec] ;  /* 0x0002fb00ff102b82 */ /* 0x000eb00000000800 */
[----:B------:R-:W3:Y:S01]  /*11410*/  @P2 LDC R25, c[0x0][0xbf0] ;  /* 0x0002fc00ff192b82 */ /* 0x000ee20000000800 */
[----:B0-----:R-:W-:Y:S05]  /*11420*/  @P1 BRA `(.L_x_1360) ;  /* 0x0000000000101947 */ /* 0x001fea0003800000 */
[----:B------:R-:W-:Y:S05]  /*11430*/  @!P0 BRA `(.L_x_1360) ;  /* 0x00000000000c8947 */ /* 0x000fea0003800000 */
[----:B------:R-:W4:Y:S04]  /*11440*/  LDG.E R5, desc[UR44][R2.64] ;  /* 0x0000002c02057981 */ /* 0x000f28000c1e1900 */
[----:B-----5:R-:W4:Y:S02]  /*11450*/  LDG.E R0, desc[UR44][R2.64+0x4] ;  /* 0x0000042c02007981 */ /* 0x020f24000c1e1900 */
[----:B----4-:R-:W-:-:S07]  /*11460*/  IMAD.IADD R0, R0, 0x1, -R5 ;  /* 0x0000000100007824 */ /* 0x010fce00078e0a05 */
.L_x_1360:
[----:B------:R-:W-:Y:S01]  /*11470*/  BSSY B1, `(.L_x_1361) ;  /* 0x000002d000017945 */ /* 0x000fe20003800000 */
[----:B------:R-:W-:Y:S02]  /*11480*/  SHF.R.S32.HI R10, RZ, 0x1f, R173 ;  /* 0x0000001fff0a7819 */ /* 0x000fe400000114ad */
[----:B------:R-:W-:Y:S02]  /*11490*/  SEL R13, R174, RZ, !P0 ;  /* 0x000000ffae0d7207 */ /* 0x000fe40004000000 */
[----:B------:R-:W-:Y:S02]  /*114a0*/  SEL R12, R7, RZ, !P0 ;  /* 0x000000ff070c7207 */ /* 0x000fe40004000000 */
[----:B-----5:R-:W-:Y:S01]  /*114b0*/  SHF.R.S32.HI R11, RZ, 0x1f, R6 ;  /* 0x0000001fff0b7819 */ /* 0x020fe20000011406 */
[----:B------:R-:W-:Y:S06]  /*114c0*/  @P3 BRA `(.L_x_1362) ;  /* 0x00000000009c3947 */ /* 0x000fec0003800000 */
[----:B------:R-:W0:Y:S01]  /*114d0*/  S2R R3, SR_TID.X ;  /* 0x0000000000037919 */ /* 0x000e220000002100 */
[----:B------:R-:W4:Y:S02]  /*114e0*/  LDC R14, c[0x0][0xbe8] ;  /* 0x0002fa00ff0e7b82 */ /* 0x000f240000000800 */
[----:B----4-:R-:W-:Y:S01]  /*114f0*/  IMAD R2, R0, R14, RZ ;  /* 0x0000000e00027224 */ /* 0x010fe200078e02ff */
[----:B0-----:R-:W-:-:S04]  /*11500*/  IADD3 R9, R19, -0x80, R3 ;  /* 0xffffff8013097810 */ /* 0x001fc80007ffe003 */
[----:B------:R-:W-:-:S13]  /*11510*/  ISETP.GE.AND P0, PT, R9, R2, PT ;  /* 0x000000020900720c */ /* 0x000fda0003f06270 */
[----:B------:R-:W-:Y:S05]  /*11520*/  @P0 BRA `(.L_x_1362) ;  /* 0x0000000000840947 */ /* 0x000fea0003800000 */
[----:B------:R-:W-:Y:S01]  /*11530*/  ISETP.NE.AND P0, PT, R14, 0x1, PT ;  /* 0x000000010e00780c */ /* 0x000fe20003f05270 */
[----:B------:R-:W-:Y:S01]  /*11540*/  ULDC.64 UR4, c[0x0][0xb90] ;  /* 0x0002e40000047ab9 */ /* 0x000fe20000000a00 */
[----:B------:R-:W-:Y:S02]  /*11550*/  IMAD.MOV.U32 R2, RZ, RZ, R6 ;  /* 0x000000ffff027224 */ /* 0x000fe400078e0006 */
[----:B------:R-:W-:Y:S02]  /*11560*/  IMAD R8, R10, UR4, RZ ;  /* 0x000000040a087c24 */ /* 0x000fe4000f8e02ff */
[----:B------:R-:W-:Y:S02]  /*11570*/  IMAD.MOV.U32 R3, RZ, RZ, R11 ;  /* 0x000000ffff037224 */ /* 0x000fe400078e000b */
[----:B------:R-:W-:Y:S02]  /*11580*/  IMAD.MOV.U32 R5, RZ, RZ, R9 ;  /* 0x000000ffff057224 */ /* 0x000fe400078e0009 */
[----:B------:R-:W-:-:S03]  /*11590*/  IMAD.WIDE.U32 R2, R173, UR4, R2 ;  /* 0x00000004ad027c25 */ /* 0x000fc6000f8e0002 */
[----:B------:R-:W0:Y:S01]  /*115a0*/  @P0 LDC R4, c[0x0][0xbec] ;  /* 0x0002fb00ff040b82 */ /* 0x000e220000000800 */
[----:B------:R-:W-:Y:S01]  /*115b0*/  IMAD R7, R173, UR5, R8 ;  /* 0x00000005ad077c24 */ /* 0x000fe2000f8e0208 */
[----:B------:R-:W-:-:S03]  /*115c0*/  ULDC.64 UR4, c[0x0][0xb98] ;  /* 0x0002e60000047ab9 */ /* 0x000fc60000000a00 */
[----:B------:R-:W-:-:S03]  /*115d0*/  IMAD.IADD R3, R3, 0x1, R7 ;  /* 0x0000000103037824 */ /* 0x000fc600078e0207 */
[----:B------:R-:W4:Y:S01]  /*115e0*/  @P0 LDC R15, c[0x0][0xbf0] ;  /* 0x0002fc00ff0f0b82 */ /* 0x000f220000000800 */
[----:B------:R-:W-:-:S04]  /*115f0*/  IMAD.WIDE.U32 R2, R13, UR4, R2 ;  /* 0x000000040d027c25 */ /* 0x000fc8000f8e0002 */
[----:B0-----:R-:W-:-:S05]  /*11600*/  @P0 IMAD.HI.U32 R4, R9, R4, RZ ;  /* 0x0000000409040227 */ /* 0x001fca00078e00ff */
[----:B----4-:R-:W-:Y:S01]  /*11610*/  @P0 SHF.R.U32.HI R5, RZ, R15, R4 ;  /* 0x0000000fff050219 */ /* 0x010fe20000011604 */
[----:B------:R-:W-:-:S03]  /*11620*/  IMAD R4, R12, UR4, RZ ;  /* 0x000000040c047c24 */ /* 0x000fc6000f8e02ff */
[----:B------:R-:W-:Y:S01]  /*11630*/  IADD3 R2, P0, R5, R2, RZ ;  /* 0x0000000205027210 */ /* 0x000fe20007f1e0ff */
[----:B------:R-:W-:Y:S02]  /*11640*/  IMAD.MOV R7, RZ, RZ, -R5 ;  /* 0x000000ffff077224 */ /* 0x000fe400078e0a05 */
[----:B------:R-:W-:Y:S01]  /*11650*/  IMAD R8, R13, UR5, R4 ;  /* 0x000000050d087c24 */ /* 0x000fe2000f8e0204 */
[----:B------:R-:W-:Y:S01]  /*11660*/  ULDC.64 UR4, c[0x0][0xb88] ;  /* 0x0002e20000047ab9 */ /* 0x000fe20000000a00 */
[----:B------:R-:W-:Y:S01]  /*11670*/  IMAD R7, R14, R7, R9 ;  /* 0x000000070e077224 */ /* 0x000fe200078e0209 */
[----:B------:R-:W-:-:S04]  /*11680*/  SHF.R.S32.HI R9, RZ, 0x1f, R5 ;  /* 0x0000001fff097819 */ /* 0x000fc80000011405 */
        /* <DEDUP_REMOVED lines=11> */
.L_x_1362:
[----:B------:R-:W-:Y:S05]  /*11740*/  BSYNC B1 ;  /* 0x0000000000017941 */ /* 0x000fea0003800000 */
.L_x_1361:
[----:B------:R-:W-:Y:S01]  /*11750*/  ULDC.64 UR4, c[0x0][0xaa0] ;  /* 0x0002a80000047ab9 */ /* 0x000fe20000000a00 */
[----:B0-----:R-:W-:Y:S01]  /*11760*/  IMAD R4, R172, 0x20, R175 ;  /* 0x00000020ac047824 */ /* 0x001fe200078e02af */
[----:B------:R-:W-:Y:S01]  /*11770*/  BSSY B1, `(.L_x_1363) ;  /* 0x0000037000017945 */ /* 0x000fe20003800000 */
[----:B------:R-:W-:Y:S02]  /*11780*/  IMAD R3, R11, UR4, RZ ;  /* 0x000000040b037c24 */ /* 0x000fe4000f8e02ff */
[----:B------:R-:W-:Y:S02]  /*11790*/  IMAD.IADD R9, R19, 0x1, R4 ;  /* 0x0000000113097824 */ /* 0x000fe400078e0204 */
[C---:B------:R-:W-:Y:S02]  /*117a0*/  IMAD R5, R6.reuse, UR5, R3 ;  /* 0x0000000506057c24 */ /* 0x040fe4000f8e0203 */
[----:B------:R-:W-:Y:S01]  /*117b0*/  IMAD.WIDE.U32 R2, R6, UR4, RZ ;  /* 0x0000000406027c25 */ /* 0x000fe2000f8e00ff */
[----:B------:R-:W-:-:S03]  /*117c0*/  ULDC.64 UR4, c[0x0][0xae8] ;  /* 0x0002ba0000047ab9 */ /* 0x000fc60000000a00 */
[----:B------:R-:W-:Y:S02]  /*117d0*/  IMAD.IADD R3, R3, 0x1, R5 ;  /* 0x0000000103037824 */ /* 0x000fe400078e0205 */
[----:B------:R-:W-:Y:S02]  /*117e0*/  IMAD R6, R10, UR4, RZ ;  /* 0x000000040a067c24 */ /* 0x000fe4000f8e02ff */
[----:B--2---:R-:W-:-:S04]  /*117f0*/  @P2 IMAD.HI.U32 R4, R9, R16, RZ ;  /* 0x0000001009042227 */ /* 0x004fc800078e00ff */
[C---:B------:R-:W-:Y:S02]  /*11800*/  IMAD R7, R173.reuse, UR5, R6 ;  /* 0x00000005ad077c24 */ /* 0x040fe4000f8e0206 */
[----:B------:R-:W-:Y:S01]  /*11810*/  IMAD.WIDE.U32 R2, R173, UR4, R2 ;  /* 0x00000004ad027c25 */ /* 0x000fe2000f8e0002 */
[----:B------:R-:W-:-:S03]  /*11820*/  ULDC.64 UR4, c[0x0][0xaf0] ;  /* 0x0002bc0000047ab9 */ /* 0x000fc60000000a00 */
[----:B------:R-:W-:Y:S01]  /*11830*/  IMAD.MOV.U32 R5, RZ, RZ, R9 ;  /* 0x000000ffff057224 */ /* 0x000fe200078e0009 */
[----:B---3--:R-:W-:Y:S01]  /*11840*/  @P2 SHF.R.U32.HI R5, RZ, R25, R4 ;  /* 0x00000019ff052219 */ /* 0x008fe20000011604 */
[----:B------:R-:W-:Y:S02]  /*11850*/  IMAD R6, R12, UR4, RZ ;  /* 0x000000040c067c24 */ /* 0x000fe4000f8e02ff */
[----:B------:R-:W-:Y:S01]  /*11860*/  IMAD.IADD R3, R3, 0x1, R7 ;  /* 0x0000000103037824 */ /* 0x000fe200078e0207 */
[----:B------:R-:W-:Y:S01]  /*11870*/  SHF.R.S32.HI R4, RZ, 0x1f, R5 ;  /* 0x0000001fff047819 */ /* 0x000fe20000011405 */
        /* <DEDUP_REMOVED lines=13> */
[----:B------:R-:W-:Y:S02]  /*11950*/  IMAD.IADD R8, R175, 0x1, R19 ;  /* 0x00000001af087824 */ /* 0x000fe400078e0213 */
[----:B------:R-:W-:Y:S02]  /*11960*/  IMAD R17, R0, R17, RZ ;  /* 0x0000001100117224 */ /* 0x000fe400078e02ff */
[C---:B------:R-:W-:Y:S02]  /*11970*/  IMAD R5, R7.reuse, UR5, R4 ;  /* 0x0000000507057c24 */ /* 0x040fe4000f8e0204 */
[----:B------:R-:W-:Y:S01]  /*11980*/  IMAD.WIDE.U32 R2, R7, UR4, R2 ;  /* 0x0000000407027c25 */ /* 0x000fe2000f8e0002 */
[----:B------:R-:W-:Y:S01]  /*11990*/  ISETP.GE.AND P2, PT, R8, R17, PT ;  /* 0x000000110800720c */ /* 0x000fe20003f46270 */
[----:B------:R-:W-:-:S02]  /*119a0*/  ULDC.64 UR4, c[0x0][0xa80] ;  /* 0x0002a00000047ab9 */ /* 0x000fc40000000a00 */
[----:B------:R-:W-:Y:S01]  /*119b0*/  VIADD R0, R8, 0x20 ;  /* 0x0000002008007836 */ /* 0x000fe20000000000 */
[----:B------:R-:W-:Y:S01]  /*119c0*/  LEA R4, P3, R2, UR4, 0x1 ;  /* 0x0000000402047c11 */ /* 0x000fe2000f8608ff */
[----:B------:R-:W-:-:S03]  /*119d0*/  IMAD.IADD R3, R3, 0x1, R5 ;  /* 0x0000000103037824 */ /* 0x000fc600078e0205 */
[-C--:B------:R-:W-:Y:S01]  /*119e0*/  ISETP.GE.AND P1, PT, R0, R17.reuse, PT ;  /* 0x000000110000720c */ /* 0x080fe20003f26270 */
[----:B------:R-:W-:Y:S01]  /*119f0*/  VIADD R0, R8, 0x40 ;  /* 0x0000004008007836 */ /* 0x000fe20000000000 */
[----:B------:R-:W-:Y:S02]  /*11a00*/  LEA.HI.X R5, R2, UR5, R3, 0x1, P3 ;  /* 0x0000000502057c11 */ /* 0x000fe400098f0c03 */
[----:B------:R0:W2:Y:S02]  /*11a10*/  SHFL.IDX PT, R2, R4, RZ, 0x181f ;  /* 0x00181fff04027589 */ /* 0x0000a400000e0000 */
[----:B------:R-:W-:Y:S02]  /*11a20*/  ISETP.GE.AND P0, PT, R0, R17, PT ;  /* 0x000000110000720c */ /* 0x000fe40003f06270 */
[----:B------:R0:W3:Y:S01]  /*11a30*/  SHFL.IDX PT, R0, R5, RZ, 0x181f ;  /* 0x00181fff05007589 */ /* 0x0000e200000e0000 */
[----:B------:R-:W-:Y:S10]  /*11a40*/  @P2 BRA `(.L_x_1364) ;  /* 0x0000000000242947 */ /* 0x000ff40003800000 */
[----:B------:R-:W-:Y:S02]  /*11a50*/  ULDC UR4, c[0x0][0xac8] ;  /* 0x0002b20000047ab9 */ /* 0x000fe40000000800 */
[----:B------:R-:W-:Y:S02]  /*11a60*/  ISETP.GE.AND P4, PT, R169, UR4, PT ;  /* 0x00000004a9007c0c */ /* 0x000fe4000bf86270 */
[----:B------:R-:W-:-:S11]  /*11a70*/  ISETP.GE.AND P5, PT, R171, UR4, PT ;  /* 0x00000004ab007c0c */ /* 0x000fd6000bfa6270 */
[-C--:B--2---:R-:W-:Y:S02]  /*11a80*/  @!P4 LEA R6, P2, R169, R2.reuse, 0x1 ;  /* 0x00000002a906c211 */ /* 0x084fe400078408ff */
[----:B------:R-:W-:Y:S02]  /*11a90*/  @!P5 LEA R2, P3, R171, R2, 0x1 ;  /* 0x00000002ab02d211 */ /* 0x000fe400078608ff */
[-C--:B---3--:R-:W-:Y:S02]  /*11aa0*/  @!P4 LEA.HI.X R7, R169, R0.reuse, R183, 0x1, P2 ;  /* 0x00000000a907c211 */ /* 0x088fe400010f0cb7 */
[----:B------:R-:W-:-:S03]  /*11ab0*/  @!P5 LEA.HI.X R3, R171, R0, R182, 0x1, P3 ;  /* 0x00000000ab03d211 */ /* 0x000fc600018f0cb6 */
[----:B------:R4:W-:Y:S04]  /*11ac0*/  @!P4 ST.E.128 desc[UR44][R6.64], RZ ;  /* 0x000000ff0600c985 */ /* 0x0009e8000c101d2c */
[----:B------:R4:W-:Y:S02]  /*11ad0*/  @!P5 ST.E.128 desc[UR44][R2.64], RZ ;  /* 0x000000ff0200d985 */ /* 0x0009e4000c101d2c */
.L_x_1364:
[----:B------:R-:W-:Y:S05]  /*11ae0*/  BSYNC B1 ;  /* 0x0000000000017941 */ /* 0x000fea0003800000 */
.L_x_1363:
[----:B---3--:R3:W0:Y:S01]  /*11af0*/  SHFL.IDX PT, R0, R5, 0x1, 0x181f ;  /* 0x00381f0005007f89 */ /* 0x00862200000e0000 */
[----:B------:R-:W-:Y:S03]  /*11b00*/  BSSY B1, `(.L_x_1365) ;  /* 0x000000c000017945 */ /* 0x000fe60003800000 */
[----:B--2-4-:R3:W2:Y:S01]  /*11b10*/  SHFL.IDX PT, R2, R4, 0x1, 0x181f ;  /* 0x00381f0004027f89 */ /* 0x0146a200000e0000 */
[----:B------:R-:W-:Y:S05]  /*11b20*/  @P1 BRA `(.L_x_1366) ;  /* 0x0000000000241947 */ /* 0x000fea0003800000 */
        /* <DEDUP_REMOVED lines=9> */
.L_x_1366:
[----:B------:R-:W-:Y:S05]  /*11bc0*/  BSYNC B1 ;  /* 0x0000000000017941 */ /* 0x000fea0003800000 */
.L_x_1365:
[----:B0-----:R0:W0:Y:S01]  /*11bd0*/  SHFL.IDX PT, R0, R5, 0x2, 0x181f ;  /* 0x00581f0005007f89 */ /* 0x00102200000e0000 */
[----:B------:R-:W-:Y:S03]  /*11be0*/  BSSY B1, `(.L_x_1367) ;  /* 0x000000c000017945 */ /* 0x000fe60003800000 */
[----:B--2-4-:R2:W4:Y:S01]  /*11bf0*/  SHFL.IDX PT, R2, R4, 0x2, 0x181f ;  /* 0x00581f0004027f89 */ /* 0x01452200000e0000 */
[----:B------:R-:W-:Y:S05]  /*11c00*/  @P0 BRA `(.L_x_1368) ;  /* 0x0000000000240947 */ /* 0x000fea0003800000 */
[----:B------:R-:W-:Y:S02]  /*11c10*/  ULDC UR4, c[0x0][0xac8] ;  /* 0x0002b20000047ab9 */ /* 0x000fe40000000800 */
[----:B------:R-:W-:Y:S02]  /*11c20*/  ISETP.GE.AND P2, PT, R169, UR4, PT ;  /* 0x00000004a9007c0c */ /* 0x000fe4000bf46270 */
[----:B------:R-:W-:-:S11]  /*11c30*/  ISETP.GE.AND P3, PT, R171, UR4, PT ;  /* 0x00000004ab007c0c */ /* 0x000fd6000bf66270 */
[-C--:B----4-:R-:W-:Y:S02]  /*11c40*/  @!P2 LEA R6, P0, R169, R2.reuse, 0x1 ;  /* 0x00000002a906a211 */ /* 0x090fe400078008ff */
[----:B------:R-:W-:Y:S02]  /*11c50*/  @!P3 LEA R2, P1, R171, R2, 0x1 ;  /* 0x00000002ab02b211 */ /* 0x000fe400078208ff */
[-C--:B0-----:R-:W-:Y:S02]  /*11c60*/  @!P2 LEA.HI.X R7, R169, R0.reuse, R183, 0x1, P0 ;  /* 0x00000000a907a211 */ /* 0x081fe400000f0cb7 */
[----:B------:R-:W-:-:S03]  /*11c70*/  @!P3 LEA.HI.X R3, R171, R0, R182, 0x1, P1 ;  /* 0x00000000ab03b211 */ /* 0x000fc600008f0cb6 */
[----:B------:R0:W-:Y:S04]  /*11c80*/  @!P2 ST.E.128 desc[UR44][R6.64], RZ ;  /* 0x000000ff0600a985 */ /* 0x0001e8000c101d2c */
[----:B------:R0:W-:Y:S02]  /*11c90*/  @!P3 ST.E.128 desc[UR44][R2.64], RZ ;  /* 0x000000ff0200b985 */ /* 0x0001e4000c101d2c */
.L_x_1368:
[----:B------:R-:W-:Y:S05]  /*11ca0*/  BSYNC B1 ;  /* 0x0000000000017941 */ /* 0x000fea0003800000 */
.L_x_1367:
[----:B0-----:R-:W-:Y:S01]  /*11cb0*/  VIADD R0, R8, 0x60 ;  /* 0x0000006008007836 */ /* 0x001fe20000000000 */
[----:B------:R0:W0:Y:S04]  /*11cc0*/  SHFL.IDX PT, R6, R5, 0x3, 0x181f ;  /* 0x00781f0005067f89 */ /* 0x00002800000e0000 */
[----:B------:R-:W-:Y:S01]  /*11cd0*/  ISETP.GE.AND P0, PT, R0, R17, PT ;  /* 0x000000110000720c */ /* 0x000fe20003f06270 */
[----:B----4-:R4:W0:-:S12]  /*11ce0*/  SHFL.IDX PT, R2, R4, 0x3, 0x181f ;  /* 0x00781f0004027f89 */ /* 0x01081800000e0000 */
[----:B----4-:R-:W-:Y:S05]  /*11cf0*/  @P0 BRA `(.L_x_1359) ;  /* 0x0000000000240947 */ /* 0x010fea0003800000 */
[----:B------:R-:W-:Y:S02]  /*11d00*/  ULDC UR4, c[0x0][0xac8] ;  /* 0x0002b20000047ab9 */ /* 0x000fe40000000800 */
[----:B------:R-:W-:Y:S02]  /*11d10*/  ISETP.GE.AND P2, PT, R169, UR4, PT ;  /* 0x00000004a9007c0c */ /* 0x000fe4000bf46270 */
[----:B------:R-:W-:-:S11]  /*11d20*/  ISETP.GE.AND P3, PT, R171, UR4, PT ;  /* 0x00000004ab007c0c */ /* 0x000fd6000bf66270 */
[-C--:B0-23--:R-:W-:Y:S02]  /*11d30*/  @!P2 LEA R4, P0, R169, R2.reuse, 0x1 ;  /* 0x00000002a904a211 */ /* 0x08dfe400078008ff */
[----:B------:R-:W-:Y:S02]  /*11d40*/  @!P3 LEA R2, P1, R171, R2, 0x1 ;  /* 0x00000002ab02b211 */ /* 0x000fe400078208ff */
[-C--:B------:R-:W-:Y:S02]  /*11d50*/  @!P2 LEA.HI.X R5, R169, R6.reuse, R183, 0x1, P0 ;  /* 0x00000006a905a211 */ /* 0x080fe400000f0cb7 */
[----:B------:R-:W-:-:S03]  /*11d60*/  @!P3 LEA.HI.X R3, R171, R6, R182, 0x1, P1 ;  /* 0x00000006ab03b211 */ /* 0x000fc600008f0cb6 */
[----:B------:R4:W-:Y:S04]  /*11d70*/  @!P2 ST.E.128 desc[UR44][R4.64], RZ ;  /* 0x000000ff0400a985 */ /* 0x0009e8000c101d2c */
[----:B------:R4:W-:Y:S02]  /*11d80*/  @!P3 ST.E.128 desc[UR44][R2.64], RZ ;  /* 0x000000ff0200b985 */ /* 0x0009e4000c101d2c */
.L_x_1359:
[----:B------:R-:W-:Y:S05]  /*11d90*/  BSYNC B0 ;  /* 0x0000000000007941 */ /* 0x000fea0003800000 */
.L_x_1350:
[----:B------:R-:W-:Y:S02]  /*11da0*/  ULDC UR4, c[0x0][0xc3c] ;  /* 0x00030f0000047ab9 */ /* 0x000fe40000000800 */
[----:B-1----:R-:W-:-:S13]  /*11db0*/  ISETP.GE.AND P0, PT, R23, UR4, PT ;  /* 0x0000000417007c0c */ /* 0x002fda000bf06270 */
[----:B------:R-:W-:Y:S05]  /*11dc0*/  @!P0 BRA `(.L_x_1369) ;  /* 0xfffffeec00d48947 */ /* 0x000fea000383ffff */
[----:B------:R-:W-:Y:S05]  /*11dd0*/  EXIT ;  /* 0x000000000000794d */ /* 0x000fea0003800000 */
.L_x_1260:
        /* <DEDUP_REMOVED lines=18> */
[----:B------:R-:W3:Y:S01]  /*11f00*/  LDC R9, c[0x0][0xc38] ;  /* 0x00030e00ff097b82 */ /* 0x000ee20000000800 */
[----:B--2---:R-:W-:-:S04]  /*11f10*/  LOP3.LUT R5, R4, 0x1f, RZ, 0xc0, !PT ;  /* 0x0000001f04057812 */ /* 0x004fc800078ec0ff */
[----:B------:R-:W-:-:S04]  /*11f20*/  ISETP.NE.AND P0, PT, R5, 0x1f, PT ;  /* 0x0000001f0500780c */ /* 0x000fc80003f05270 */
[----:B------:R-:W-:-:S13]  /*11f30*/  ISETP.GE.OR P1, PT, R5, UR4, !P0 ;  /* 0x0000000405007c0c */ /* 0x000fda000c726670 */
[----:B0-----:R-:W0:Y:S02]  /*11f40*/  @!P1 LDC.64 R2, c[0x0][0xc80] ;  /* 0x00032000ff029b82 */ /* 0x001e240000000a00 */
[----:B0-----:R-:W-:-:S05]  /*11f50*/  @!P1 IMAD.WIDE.U32 R2, R5, 0x4, R2 ;  /* 0x0000000405029825 */ /* 0x001fca00078e0002 */
[----:B------:R-:W2:Y:S01]  /*11f60*/  @!P1 LDG.E R0, desc[UR44][R2.64] ;  /* 0x0000002c02009981 */ /* 0x000ea2000c1e1900 */
[C---:B------:R-:W-:Y:S01]  /*11f70*/  ISETP.NE.AND P1, PT, R5.reuse, RZ, PT ;  /* 0x000000ff0500720c */ /* 0x040fe20003f25270 */
[----:B-1----:R-:W-:Y:S01]  /*11f80*/  IMAD.MOV.U32 R16, RZ, RZ, RZ ;  /* 0x000000ffff107224 */ /* 0x002fe200078e00ff */
[C---:B------:R-:W-:Y:S02]  /*11f90*/  ISETP.GE.U32.AND P2, PT, R5.reuse, 0x2, PT ;  /* 0x000000020500780c */ /* 0x040fe40003f46070 */
[C---:B------:R-:W-:Y:S02]  /*11fa0*/  ISETP.GE.U32.AND P3, PT, R5.reuse, 0x4, PT ;  /* 0x000000040500780c */ /* 0x040fe40003f66070 */
[C---:B------:R-:W-:Y:S02]  /*11fb0*/  ISETP.GE.U32.AND P4, PT, R5.reuse, 0x8, PT ;  /* 0x000000080500780c */ /* 0x040fe40003f86070 */
[----:B------:R-:W-:Y:S01]  /*11fc0*/  ISETP.GE.U32.AND P5, PT, R5, 0x10, PT ;  /* 0x000000100500780c */ /* 0x000fe20003fa6070 */
[----:B--2---:R-:W0:Y:S02]  /*11fd0*/  SHFL.UP PT, R4, R0, 0x1, RZ ;  /* 0x0420000000047989 */ /* 0x004e2400000e00ff */
[----:B0-----:R-:W-:-:S05]  /*11fe0*/  SEL R7, R4, RZ, P1 ;  /* 0x000000ff04077207 */ /* 0x001fca0000800000 */
[----:B------:R-:W-:-:S05]  /*11ff0*/  IMAD.IADD R7, R0, 0x1, R7 ;  /* 0x0000000100077824 */ /* 0x000fca00078e0207 */
        /* <DEDUP_REMOVED lines=13> */
[----:B------:R-:W3:Y:S02]  /*120d0*/  SHFL.IDX PT, R4, R8, 0x1f, 0x1f ;  /* 0x03e01f0008047f89 */ /* 0x000ee400000e0000 */
[----:B---3--:R-:W-:Y:S02]  /*120e0*/  IMAD R6, R4, R9, RZ ;  /* 0x0000000904067224 */ /* 0x008fe400078e02ff */
[----:B------:R-:W-:Y:S02]  /*120f0*/  IMAD.MOV.U32 R4, RZ, RZ, RZ ;  /* 0x000000ffff047224 */ /* 0x000fe400078e00ff */
[----:B------:R-:W-:Y:S01]  /*12100*/  IMAD.MOV.U32 R3, RZ, RZ, R6 ;  /* 0x000000ffff037224 */ /* 0x000fe200078e0006 */
[----:B0-----:R-:W-:-:S13]  /*12110*/  ISETP.GT.AND P6, PT, R6, R7, PT ;  /* 0x000000070600720c */ /* 0x001fda0003fc4270 */
[----:B------:R-:W-:Y:S05]  /*12120*/  @P6 BRA `(.L_x_1371) ;  /* 0x0000000000906947 */ /* 0x000fea0003800000 */
[----:B------:R-:W-:Y:S01]  /*12130*/  IMAD.MOV.U32 R6, RZ, RZ, R3 ;  /* 0x000000ffff067224 */ /* 0x000fe200078e0003 */
[----:B------:R-:W-:Y:S01]  /*12140*/  ULDC UR4, c[0x0][0xc3c] ;  /* 0x00030f0000047ab9 */ /* 0x000fe20000000800 */
[----:B------:R-:W-:-:S07]  /*12150*/  IMAD.MOV.U32 R4, RZ, RZ, RZ ;  /* 0x000000ffff047224 */ /* 0x000fce00078e00ff */
.L_x_1375:
[----:B------:R-:W-:-:S05]  /*12160*/  VIADD R4, R4, 0x1f ;  /* 0x0000001f04047836 */ /* 0x000fca0000000000 */
[----:B------:R-:W-:-:S13]  /*12170*/  ISETP.GE.AND P6, PT, R4, UR4, PT ;  /* 0x0000000404007c0c */ /* 0x000fda000bfc6270 */
[----:B------:R-:W-:Y:S05]  /*12180*/  @P6 BRA `(.L_x_1372) ;  /* 0x0000000400b46947 */ /* 0x000fea0003800000 */
[----:B------:R-:W-:Y:S01]  /*12190*/  IMAD.IADD R9, R5, 0x1, R4 ;  /* 0x0000000105097824 */ /* 0x000fe200078e0204 */
[----:B------:R-:W-:Y:S01]  /*121a0*/  BSSY B0, `(.L_x_1373) ;  /* 0x0000007000007945 */ /* 0x000fe20003800000 */
[----:B------:R-:W-:-:S03]  /*121b0*/  IMAD.MOV.U32 R0, RZ, RZ, RZ ;  /* 0x000000ffff007224 */ /* 0x000fc600078e00ff */
[----:B------:R-:W-:-:S13]  /*121c0*/  ISETP.GE.OR P6, PT, R9, UR4, !P0 ;  /* 0x0000000409007c0c */ /* 0x000fda000c7c6670 */
[----:B------:R-:W-:Y:S05]  /*121d0*/  @P6 BRA `(.L_x_1374) ;  /* 0x00000000000c6947 */ /* 0x000fea0003800000 */
[----:B------:R-:W0:Y:S02]  /*121e0*/  LDC.64 R2, c[0x0][0xc80] ;  /* 0x00032000ff027b82 */ /* 0x000e240000000a00 */
[----:B0-----:R-:W-:-:S05]  /*121f0*/  IMAD.WIDE R2, R9, 0x4, R2 ;  /* 0x0000000409027825 */ /* 0x001fca00078e0202 */
[----:B------:R0:W5:Y:S02]  /*12200*/  LDG.E R0, desc[UR44][R2.64] ;  /* 0x0000002c02007981 */ /* 0x000164000c1e1900 */
.L_x_1374:
[----:B------:R-:W-:Y:S05]  /*12210*/  BSYNC B0 ;  /* 0x0000000000007941 */ /* 0x000fea0003800000 */
.L_x_1373:
[----:B0----5:R-:W0:Y:S02]  /*12220*/  SHFL.UP PT, R2, R0, 0x1, RZ ;  /* 0x0420000000027989 */ /* 0x021e2400000e00ff */
        /* <DEDUP_REMOVED lines=20> */
.L_x_1371:
[----:B------:R-:W-:-:S04]  /*12370*/  IMAD.IADD R13, R6, 0x1, -R3 ;  /* 0x00000001060d7824 */ /* 0x000fc800078e0a03 */
[----:B------:R-:W-:-:S05]  /*12380*/  IMAD R2, R8, R9, R13 ;  /* 0x0000000908027224 */ /* 0x000fca00078e020d */
[----:B------:R-:W-:Y:S02]  /*12390*/  ISETP.GT.AND P0, PT, R2, R7, PT ;  /* 0x000000070200720c */ /* 0x000fe40003f04270 */
[----:B------:R-:W0:Y:S11]  /*123a0*/  LDC.64 R2, c[0x0][0xc90] ;  /* 0x00032400ff027b82 */ /* 0x000e360000000a00 */
[----:B------:R-:W-:-:S04]  /*123b0*/  VOTE.ANY R10, PT, !P0 ;  /* 0x00000000000a7806 */ /* 0x000fc800040e0100 */
[----:B------:R-:W1:Y:S02]  /*123c0*/  POPC R15, R10 ;  /* 0x0000000a000f7309 */ /* 0x000e640000000000 */
[----:B-1----:R-:W-:-:S04]  /*123d0*/  IMAD.IADD R19, R15, 0x1, R4 ;  /* 0x000000010f137824 */ /* 0x002fc800078e0204 */
[----:B0-----:R-:W-:-:S05]  /*123e0*/  IMAD.WIDE R2, R19, 0x4, R2 ;  /* 0x0000000413027825 */ /* 0x001fca00078e0202 */
[----:B------:R-:W2:Y:S01]  /*123f0*/  LDG.E R6, desc[UR44][R2.64] ;  /* 0x0000002c02067981 */ /* 0x000ea2000c1e1900 */
[----:B------:R-:W-:-:S03]  /*12400*/  ISETP.NE.AND P0, PT, R10, RZ, PT ;  /* 0x000000ff0a00720c */ /* 0x000fc60003f05270 */
[----:B------:R-:W2:Y:S02]  /*12410*/  SHFL.IDX PT, R0, R0, R15, 0x1f ;  /* 0x00001f0f00007589 */ /* 0x000ea400000e0000 */
[----:B--2---:R-:W-:-:S05]  /*12420*/  IMAD R4, R0, R6, RZ ;  /* 0x0000000600047224 */ /* 0x004fca00078e02ff */
[----:B------:R-:W-:-:S04]  /*12430*/  IABS R14, R4 ;  /* 0x00000004000e7213 */ /* 0x000fc80000000000 */
[----:B------:R-:W0:Y:S08]  /*12440*/  I2F.RP R11, R14 ;  /* 0x0000000e000b7306 */ /* 0x000e300000209400 */
[----:B0-----:R-:W0:Y:S02]  /*12450*/  MUFU.RCP R11, R11 ;  /* 0x0000000b000b7308 */ /* 0x001e240000001000 */
[----:B0-----:R-:W-:-:S06]  /*12460*/  VIADD R12, R11, 0xffffffe ;  /* 0x0ffffffe0b0c7836 */ /* 0x001fcc0000000000 */
[----:B------:R0:W1:Y:S01]  /*12470*/  F2I.FTZ.U32.TRUNC.NTZ R3, R12 ;  /* 0x0000000c00037305 */ /* 0x000062000021f000 */
[----:B------:R-:W-:Y:S05]  /*12480*/  @!P0 BRA `(.L_x_1376) ;  /* 0x0000000000088947 */ /* 0x000fea0003800000 */
[----:B------:R-:W-:-:S05]  /*12490*/  VIADD R11, R15, 0xffffffff ;  /* 0xffffffff0f0b7836 */ /* 0x000fca0000000000 */
[----:B------:R2:W3:Y:S02]  /*124a0*/  SHFL.IDX PT, R16, R8, R11, 0x1f ;  /* 0x00001f0b08107589 */ /* 0x0004e400000e0000 */
.L_x_1376:
[----:B---3--:R-:W-:Y:S01]  /*124b0*/  IMAD R16, R16, R9, R13 ;  /* 0x0000000910107224 */ /* 0x008fe200078e020d */
[----:B------:R-:W-:Y:S01]  /*124c0*/  IABS R2, R4 ;  /* 0x0000000400027213 */ /* 0x000fe20000000000 */
[----:B-12---:R-:W-:Y:S02]  /*124d0*/  IMAD.MOV R11, RZ, RZ, -R3 ;  /* 0x000000ffff0b7224 */ /* 0x006fe400078e0a03 */
[----:B------:R-:W-:Y:S02]  /*124e0*/  IMAD.IADD R7, R7, 0x1, -R16 ;  /* 0x0000000107077824 */ /* 0x000fe400078e0a10 */
        /* <DEDUP_REMOVED lines=18> */
[----:B------:R-:W-:-:S05]  /*12610*/  @!P1 LOP3.LUT R2, RZ, R4, RZ, 0x33, !PT ;  /* 0x00000004ff029212 */ /* 0x000fca00078e33ff */
[----:B------:R-:W-:Y:S02]  /*12620*/  IMAD R11, R6, R2, RZ ;  /* 0x00000002060b7224 */ /* 0x000fe400078e02ff */
[----:B------:R-:W-:Y:S02]  /*12630*/  IMAD.MOV R2, RZ, RZ, -R2 ;  /* 0x000000ffff027224 */ /* 0x000fe400078e0a02 */
[----:B------:R-:W-:Y:S02]  /*12640*/  IMAD.MOV R3, RZ, RZ, -R11 ;  /* 0x000000ffff037224 */ /* 0x000fe400078e0a0b */
[----:B------:R-:W-:Y:S02]  /*12650*/  IMAD R4, R4, R2, R7 ;  /* 0x0000000204047224 */ /* 0x000fe400078e0207 */
[----:B------:R-:W-:Y:S01]  /*12660*/  IMAD.MOV.U32 R2, RZ, RZ, RZ ;  /* 0x000000ffff027224 */ /* 0x000fe200078e00ff */
[----:B------:R-:W-:-:S04]  /*12670*/  VIADDMNMX R13, R3, R9, R6, PT ;  /* 0x00000009030d7246 */ /* 0x000fc80003800106 */
[-C--:B------:R-:W-:Y:S01]  /*12680*/  IABS R8, R13.reuse ;  /* 0x0000000d00087213 */ /* 0x080fe20000000000 */
[----:B------:R-:W-:Y:S01]  /*12690*/  IMAD.MOV R18, RZ, RZ, -R13 ;  /* 0x000000ffff127224 */ /* 0x000fe200078e0a0d */
[----:B------:R-:W-:Y:S02]  /*126a0*/  IABS R10, R13 ;  /* 0x0000000d000a7213 */ /* 0x000fe40000000000 */
[----:B------:R-:W1:Y:S08]  /*126b0*/  I2F.RP R6, R8 ;  /* 0x0000000800067306 */ /* 0x000e700000209400 */
[----:B-1----:R-:W1:Y:S02]  /*126c0*/  MUFU.RCP R6, R6 ;  /* 0x0000000600067308 */ /* 0x002e640000001000 */
[----:B-1----:R-:W-:-:S06]  /*126d0*/  VIADD R3, R6, 0xffffffe ;  /* 0x0ffffffe06037836 */ /* 0x002fcc0000000000 */
[----:B------:R-:W1:Y:S02]  /*126e0*/  F2I.FTZ.U32.TRUNC.NTZ R3, R3 ;  /* 0x0000000300037305 */ /* 0x000e64000021f000 */
[----:B-1----:R-:W-:-:S04]  /*126f0*/  IMAD.MOV R9, RZ, RZ, -R3 ;  /* 0x000000ffff097224 */ /* 0x002fc800078e0a03 */
[----:B------:R-:W-:Y:S01]  /*12700*/  IMAD.MOV.U32 R7, RZ, RZ, R9 ;  /* 0x000000ffff077224 */ /* 0x000fe200078e0009 */
[----:B------:R-:W-:-:S03]  /*12710*/  IABS R9, R4 ;  /* 0x0000000400097213 */ /* 0x000fc60000000000 */
[----:B------:R-:W-:-:S04]  /*12720*/  IMAD R7, R7, R8, RZ ;  /* 0x0000000807077224 */ /* 0x000fc800078e02ff */
[----:B------:R-:W-:-:S04]  /*12730*/  IMAD.HI.U32 R2, R3, R7, R2 ;  /* 0x0000000703027227 */ /* 0x000fc800078e0002 */
[----:B------:R-:W-:Y:S02]  /*12740*/  IMAD.MOV R3, RZ, RZ, -R10 ;  /* 0x000000ffff037224 */ /* 0x000fe400078e0a0a */
        /* <DEDUP_REMOVED lines=8> */
[----:B------:R-:W-:Y:S01]  /*127d0*/  ISETP.GE.AND P2, PT, R3, RZ, PT ;  /* 0x000000ff0300720c */ /* 0x000fe20003f46270 */
[----:B------:R-:W-:-:S06]  /*127e0*/  IMAD.IADD R3, R4, 0x1, R11 ;  /* 0x0000000104037824 */ /* 0x000fcc00078e020b */
[----:B------:R-:W-:-:S06]  /*127f0*/  @P0 VIADD R2, R2, 0x1 ;  /* 0x0000000102020836 */ /* 0x000fcc0000000000 */
[----:B------:R-:W-:Y:S01]  /*12800*/  @!P2 IMAD.MOV R2, RZ, RZ, -R2 ;  /* 0x000000ffff02a224 */ /* 0x000fe200078e0a02 */
[----:B------:R-:W-:-:S04]  /*12810*/  @!P1 LOP3.LUT R2, RZ, R13, RZ, 0x33, !PT ;  /* 0x0000000dff029212 */ /* 0x000fc800078e33ff */
[----:B------:R-:W-:Y:S01]  /*12820*/  LOP3.LUT R17, RZ, R2, RZ, 0x33, !PT ;  /* 0x00000002ff117212 */ /* 0x000fe200078e33ff */
[----:B------:R-:W-:-:S04]  /*12830*/  IMAD R18, R2, R18, R3 ;  /* 0x0000001202127224 */ /* 0x000fc800078e0203 */
[----:B------:R-:W-:Y:S01]  /*12840*/  IMAD.IADD R17, R0, 0x1, R17 ;  /* 0x0000000100117824 */ /* 0x000fe200078e0211 */
[----:B------:R-:W-:Y:S06]  /*12850*/  BRA `(.L_x_1377) ;  /* 0x0000000000107947 */ /* 0x000fec0003800000 */
.L_x_1372:
[----:B------:R-:W0:Y:S01]  /*12860*/  LDC R19, c[0x0][0xc3c] ;  /* 0x00030f00ff137b82 */ /* 0x000e220000000800 */
[----:B------:R-:W-:Y:S02]  /*12870*/  IMAD.MOV.U32 R16, RZ, RZ, R7 ;  /* 0x000000ffff107224 */ /* 0x000fe400078e0007 */
[----:B------:R-:W-:Y:S02]  /*12880*/  IMAD.MOV.U32 R17, RZ, RZ, RZ ;  /* 0x000000ffff117224 */ /* 0x000fe400078e00ff */
[----:B------:R-:W-:-:S07]  /*12890*/  IMAD.MOV.U32 R18, RZ, RZ, RZ ;  /* 0x000000ffff127224 */ /* 0x000fce00078e00ff */
.L_x_1377:
[----:B------:R-:W-:-:S13]  /*128a0*/  ISETP.NE.AND P0, PT, R5, RZ, PT ;  /* 0x000000ff0500720c */ /* 0x000fda0003f05270 */
[----:B------:R-:W1:Y:S01]  /*128b0*/  @!P0 S2R R3, SR_CgaCtaId ;  /* 0x0000000000038919 */ /* 0x000e620000008800 */
[----:B------:R-:W-:-:S04]  /*128c0*/  @!P0 MOV R0, 0x400 ;  /* 0x0000040000008802 */ /* 0x000fc80000000f00 */
[----:B-1----:R-:W-:-:S05]  /*128d0*/  @!P0 LEA R0, R3, R0, 0x18 ;  /* 0x0000000003008211 */ /* 0x002fca00078ec0ff */
[----:B0-----:R2:W-:Y:S01]  /*128e0*/  @!P0 STS.128 [R0+0x228d0], R16 ;  /* 0x0228d01000008388 */ /* 0x0015e20000000c00 */
[----:B------:R-:W-:Y:S06]  /*128f0*/  BAR.ARV 0x5, 0x180 ;  /* 0x0146000000007b1d */ /* 0x000fec0000002000 */
.L_x_1370:
[----:B------:R3:W-:Y:S01]  /*12900*/  STL [R1+0x18], RZ ;  /* 0x000018ff01007387 */ /* 0x0007e20000100800 */
[----:B------:R-:W-:Y:S01]  /*12910*/  ULDC UR4, c[0x0][0xc3c] ;  /* 0x00030f0000047ab9 */ /* 0x000fe20000000800 */
[----:B------:R-:W-:Y:S01]  /*12920*/  IMAD.MOV.U32 R25, RZ, RZ, 0x1 ;  /* 0x00000001ff197424 */ /* 0x000fe200078e00ff */
[----:B-1----:R-:W-:Y:S01]  /*12930*/  ISETP.GE.AND P0, PT, R19, UR4, PT ;  /* 0x0000000413007c0c */ /* 0x002fe2000bf06270 */
[----:B------:R-:W-:-:S12]  /*12940*/  IMAD.MOV.U32 R23, RZ, RZ, RZ ;  /* 0x000000ffff177224 */ /* 0x000fd800078e00ff */
[----:B---3--:R-:W-:Y:S05]  /*12950*/  @P0 BRA `(.L_x_1378) ;  /* 0x0000005000740947 */ /* 0x008fea0003800000 */
[----:B------:R-:W1:Y:S01]  /*12960*/  S2R R12, SR_TID.X ;  /* 0x00000000000c7919 */ /* 0x000e620000002100 */
[----:B------:R-:W3:Y:S01]  /*12970*/  S2UR UR4, SR_CgaCtaId ;  /* 0x00000000000479c3 */ /* 0x000ee20000008800 */
[----:B------:R-:W-:Y:S01]  /*12980*/  MOV R22, 0x400 ;  /* 0x0000040000167802 */ /* 0x000fe20000000f00 */
[----:B------:R-:W-:Y:S01]  /*12990*/  IMAD.MOV.U32 R31, RZ, RZ, 0x40 ;  /* 0x00000040ff1f7424 */ /* 0x000fe200078e00ff */
[----:B------:R-:W-:Y:S01]  /*129a0*/  ULOP3.LUT UR43, UR42, 0x2, URZ, 0xfc, !UPT ;  /* 0x000000022a2b7892 */ /* 0x000fe2000f8efc3f */
[----:B------:R-:W-:Y:S01]  /*129b0*/  IMAD.MOV.U32 R29, RZ, RZ, 0x20 ;  /* 0x00000020ff1d7424 */ /* 0x000fe200078e00ff */
[----:B------:R-:W-:Y:S01]  /*129c0*/  ULOP3.LUT UR46, UR42, 0x1, URZ, 0xfc, !UPT ;  /* 0x000000012a2e7892 */ /* 0x000fe2000f8efc3f */
[----:B------:R-:W-:Y:S01]  /*129d0*/  IMAD.MOV.U32 R25, RZ, RZ, 0x1 ;  /* 0x00000001ff197424 */ /* 0x000fe200078e00ff */
[----:B------:R-:W-:Y:S01]  /*129e0*/  ULDC UR47, c[0x0][0xc] ;  /* 0x00000300002f7ab9 */ /* 0x000fe20000000800 */
[----:B------:R-:W-:Y:S02]  /*129f0*/  IMAD.MOV.U32 R23, RZ, RZ, RZ ;  /* 0x000000ffff177224 */ /* 0x000fe400078e00ff */
[----:B---3--:R-:W-:-:S05]  /*12a00*/  IMAD.U32 R35, RZ, RZ, UR4 ;  /* 0x00000004ff237e24 */ /* 0x008fca000f8e00ff */
[----:B------:R-:W-:Y:S01]  /*12a10*/  LEA R22, R35, R22, 0x18 ;  /* 0x0000001623167211 */ /* 0x000fe200078ec0ff */
[C---:B-1----:R-:W-:Y:S01]  /*12a20*/  IMAD.SHL.U32 R6, R12.reuse, 0x10, RZ ;  /* 0x000000100c067824 */ /* 0x042fe200078e00ff */
[C---:B------:R-:W-:Y:S01]  /*12a30*/  LOP3.LUT R11, R12.reuse, 0x7f, RZ, 0xc0, !PT ;  /* 0x0000007f0c0b7812 */ /* 0x040fe200078ec0ff */
[C---:B0-----:R-:W-:Y:S01]  /*12a40*/  IMAD.SHL.U32 R2, R12.reuse, 0x80, RZ ;  /* 0x000000800c027824 */ /* 0x041fe200078e00ff */
[C---:B------:R-:W-:Y:S01]  /*12a50*/  R2P PR, R12.reuse, 0x16 ;  /* 0x000000160c007804 */ /* 0x040fe20000000000 */
[----:B------:R-:W-:Y:S01]  /*12a60*/  IMAD.SHL.U32 R3, R12, 0x2, RZ ;  /* 0x000000020c037824 */ /* 0x000fe200078e00ff */
[----:B--2---:R-:W-:Y:S01]  /*12a70*/  LOP3.LUT R0, R6, 0x1b0, RZ, 0xc0, !PT ;  /* 0x000001b006007812 */ /* 0x004fe200078ec0ff */
[----:B------:R-:W-:Y:S01]  /*12a80*/  IMAD.SHL.U32 R30, R12, 0x4, RZ ;  /* 0x000000040c1e7824 */ /* 0x000fe200078e00ff */
[----:B------:R-:W-:Y:S02]  /*12a90*/  SHF.R.U32.HI R37, RZ, 0x5, R11 ;  /* 0x00000005ff257819 */ /* 0x000fe4000001160b */
[----:B------:R-:W-:-:S02]  /*12aa0*/  LOP3.LUT R4, R2, 0x380, RZ, 0xc0, !PT ;  /* 0x0000038002047812 */ /* 0x000fc400078ec0ff */
[----:B------:R-:W-:Y:S01]  /*12ab0*/  LOP3.LUT R36, R0, 0x30, R3, 0x78, !PT ;  /* 0x0000003000247812 */ /* 0x000fe200078e7803 */
[----:B------:R-:W-:Y:S01]  /*12ac0*/  IMAD.SHL.U32 R0, R12, 0x20, RZ ;  /* 0x000000200c007824 */ /* 0x000fe200078e00ff */
[----:B------:R-:W-:Y:S01]  /*12ad0*/  LOP3.LUT R8, R2, 0x400, RZ, 0xc0, !PT ;  /* 0x0000040002087812 */ /* 0x000fe200078ec0ff */
[C---:B------:R-:W-:Y:S01]  /*12ae0*/  IMAD R3, R37.reuse, 0x10, R4 ;  /* 0x0000001025037824 */ /* 0x040fe200078e0204 */
[----:B------:R-:W-:Y:S02]  /*12af0*/  LOP3.LUT R5, R4, 0x10, R12, 0xf8, !PT ;  /* 0x0000001004057812 */ /* 0x000fe400078ef80c */
[----:B------:R-:W-:Y:S01]  /*12b00*/  LOP3.LUT R10, R6, 0x40, RZ, 0xc0, !PT ;  /* 0x00000040060a7812 */ /* 0x000fe200078ec0ff */
[----:B------:R-:W-:Y:S01]  /*12b10*/  IMAD R8, R37, 0x800, R8 ;  /* 0x0000080025087824 */ /* 0x000fe200078e0208 */
[--C-:B------:R-:W-:Y:S02]  /*12b20*/  LOP3.LUT R3, R3, 0x70, R6.reuse, 0x78, !PT ;  /* 0x0000007003037812 */ /* 0x100fe400078e7806 */
[----:B------:R-:W-:Y:S01]  /*12b30*/  LOP3.LUT R5, R5, 0x70, R6, 0x78, !PT ;  /* 0x0000007005057812 */ /* 0x000fe200078e7806 */
[----:B------:R-:W-:Y:S01]  /*12b40*/  IMAD R7, R37, 0x200, R10 ;  /* 0x0000020025077824 */ /* 0x000fe200078e020a */
[----:B------:R-:W-:Y:S01]  /*12b50*/  LOP3.LUT R3, R3, 0xc00, R2, 0xf8, !PT ;  /* 0x00000c0003037812 */ /* 0x000fe200078ef802 */
[----:B------:R-:W-:Y:S01]  /*12b60*/  IMAD.SHL.U32 R37, R37, 0x400, RZ ;  /* 0x0000040025257824 */ /* 0x000fe200078e00ff */
[----:B------:R-:W-:Y:S01]  /*12b70*/  LOP3.LUT R9, R0, 0x380, RZ, 0xc0, !PT ;  /* 0x0000038000097812 */ /* 0x000fe200078ec0ff */
[----:B------:R-:W-:Y:S01]  /*12b80*/  IMAD.IADD R2, R8, 0x1, R5 ;  /* 0x0000000108027824 */ /* 0x000fe200078e0205 */
[----:B------:R-:W-:Y:S01]  /*12b90*/  LOP3.LUT R33, R6, 0x30, RZ, 0xc0, !PT ;  /* 0x0000003006217812 */ /* 0x000fe200078ec0ff */
[----:B------:R0:W-:Y:S01]  /*12ba0*/  STL [R1+0x8], R3 ;  /* 0x0000080301007387 */ /* 0x0001e20000100800 */
[----:B------:R-:W-:Y:S01]  /*12bb0*/  IMAD.IADD R36, R36, 0x1, R7 ;  /* 0x0000000124247824 */ /* 0x000fe200078e0207 */
[----:B------:R-:W-:-:S02]  /*12bc0*/  LOP3.LUT R9, R9, 0x30, R6, 0xf8, !PT ;  /* 0x0000003009097812 */ /* 0x000fc400078ef806 */
[----:B------:R1:W-:Y:S01]  /*12bd0*/  STL [R1+0x4], R2 ;  /* 0x0000040201007387 */ /* 0x0003e20000100800 */
[----:B------:R-:W-:Y:S02]  /*12be0*/  SEL R32, R31, 0xffffffc0, !P2 ;  /* 0xffffffc01f207807 */ /* 0x000fe40005000000 */
[----:B------:R-:W-:Y:S01]  /*12bf0*/  LOP3.LUT R30, R9, 0x70, R30, 0x78, !PT ;  /* 0x00000070091e7812 */ /* 0x000fe200078e781e */
[----:B------:R2:W-:Y:S01]  /*12c00*/  STL [R1+0x18], RZ ;  /* 0x000018ff01007387 */ /* 0x0005e20000100800 */
[----:B------:R-:W-:Y:S02]  /*12c10*/  SEL R31, R31, 0xffffffc0, !P4 ;  /* 0xffffffc01f1f7807 */ /* 0x000fe40006000000 */
[----:B------:R-:W-:Y:S02]  /*12c20*/  SEL R29, R29, 0xffffffe0, !P1 ;  /* 0xffffffe01d1d7807 */ /* 0x000fe40004800000 */
[----:B0-----:R-:W-:Y:S02]  /*12c30*/  LOP3.LUT R3, R33, 0x40, RZ, 0xfc, !PT ;  /* 0x0000004021037812 */ /* 0x001fe400078efcff */
[----:B-1----:R-:W-:-:S04]  /*12c40*/  SHF.R.U32.HI R2, RZ, 0x2, R11 ;  /* 0x00000002ff027819 */ /* 0x002fc8000001160b */
[----:B------:R-:W-:Y:S01]  /*12c50*/  LOP3.LUT R0, R2, 0x60, R0, 0xf8, !PT ;  /* 0x0000006002007812 */ /* 0x000fe200078ef800 */
[----:B------:R-:W-:Y:S01]  /*12c60*/  IMAD.IADD R0, R22, 0x1, R36 ;  /* 0x0000000116007824 */ /* 0x000fe200078e0224 */
[----:B------:R-:W-:-:S04]  /*12c70*/  LOP3.LUT R2, R33, 0x80, RZ, 0xfc, !PT ;  /* 0x0000008021027812 */ /* 0x000fc800078efcff */
[----:B------:R2:W-:Y:S03]  /*12c80*/  STL [R1+0xc], R0 ;  /* 0x00000c0001007387 */ /* 0x0005e60000100800 */
.L_x_1459:
[----:B0-----:R-:W0:Y:S01]  /*12c90*/  LDC.64 R6, c[0x0][0xa28] ;  /* 0x00028a00ff067b82 */ /* 0x001e220000000a00 */
[----:B------:R-:W3:Y:S07]  /*12ca0*/  LDL.LU R26, [R1] ;  /* 0x00000000011a7983 */ /* 0x000eee0000300800 */
[----:B-1----:R-:W1:Y:S08]  /*12cb0*/  LDC.64 R2, c[0x0][0xa18] ;  /* 0x00028600ff027b82 */ /* 0x002e700000000a00 */
[----:B------:R-:W4:Y:S01]  /*12cc0*/  LDC.64 R4, c[0x0][0xa00] ;  /* 0x00028000ff047b82 */ /* 0x000f220000000a00 */
[----:B0-----:R-:W-:-:S07]  /*12cd0*/  ISETP.NE.U32.AND P0, PT, R6, RZ, PT ;  /* 0x000000ff0600720c */ /* 0x001fce0003f05070 */
[----:B------:R-:W0:Y:S01]  /*12ce0*/  LDC.64 R8, c[0x0][0xa00] ;  /* 0x00028000ff087b82 */ /* 0x000e220000000a00 */
[----:B------:R-:W-:Y:S02]  /*12cf0*/  ISETP.NE.AND.EX P0, PT, R7, RZ, PT, P0 ;  /* 0x000000ff0700720c */ /* 0x000fe40003f05300 */
[----:B-1----:R-:W-:-:S04]  /*12d00*/  ISETP.NE.U32.AND P1, PT, R2, RZ, PT ;  /* 0x000000ff0200720c */ /* 0x002fc80003f25070 */
[----:B------:R-:W-:Y:S02]  /*12d10*/  ISETP.NE.AND.EX P2, PT, R3, RZ, PT, P1 ;  /* 0x000000ff0300720c */ /* 0x000fe40003f45310 */
[----:B----4-:R-:W-:-:S05]  /*12d20*/  ISETP.NE.U32.AND P1, PT, R4, RZ, PT ;  /* 0x000000ff0400720c */ /* 0x010fca0003f25070 */
[----:B------:R-:W1:Y:S01]  /*12d30*/  @P0 LDC.64 R2, c[0x0][0xa28] ;  /* 0x00028a00ff020b82 */ /* 0x000e620000000a00 */
[----:B------:R-:W-:-:S07]  /*12d40*/  ISETP.NE.AND.EX P3, PT, R5, RZ, PT, P1 ;  /* 0x000000ff0500720c */ /* 0x000fce0003f65310 */
[----:B------:R-:W4:Y:S01]  /*12d50*/  @P2 LDC.64 R6, c[0x0][0xa18] ;  /* 0x00028600ff062b82 */ /* 0x000f220000000a00 */
[----:B------:R-:W-:Y:S02]  /*12d60*/  IMAD.MOV.U32 R24, RZ, RZ, RZ ;  /* 0x000000ffff187224 */ /* 0x000fe400078e00ff */
[----:B-1----:R-:W-:-:S06]  /*12d70*/  @P0 IMAD.WIDE R4, R19, 0x4, R2 ;  /* 0x0000000413040825 */ /* 0x002fcc00078e0202 */
[----:B------:R-:W5:Y:S01]  /*12d80*/  @P0 LDG.E R4, desc[UR44][R4.64] ;  /* 0x0000002c04040981 */ /* 0x000f62000c1e1900 */
[----:B----4-:R-:W-:-:S05]  /*12d90*/  @P2 IMAD.WIDE R2, R19, 0x4, R6 ;  /* 0x0000000413022825 */ /* 0x010fca00078e0206 */
[----:B--2---:R0:W2:Y:S02]  /*12da0*/  @P2 LDG.E R0, desc[UR44][R2.64] ;  /* 0x0000002c02002981 */ /* 0x0040a4000c1e1900 */
[----:B0-----:R-:W-:-:S05]  /*12db0*/  IMAD.WIDE R2, R19, 0x4, R8 ;  /* 0x0000000413027825 */ /* 0x001fca00078e0208 */
[----:B------:R0:W5:Y:S01]  /*12dc0*/  @P3 LDG.E R24, desc[UR44][R2.64] ;  /* 0x0000002c02183981 */ /* 0x000162000c1e1900 */
[----:B---3--:R-:W-:-:S04]  /*12dd0*/  LOP3.LUT R26, R26, 0xffffff7f, RZ, 0xc0, !PT ;  /* 0xffffff7f1a1a7812 */ /* 0x008fc800078ec0ff */
[----:B------:R-:W-:-:S05]  /*12de0*/  @P3 LOP3.LUT R26, R26, 0x80, RZ, 0xfc, !PT ;  /* 0x000000801a1a3812 */ /* 0x000fca00078efcff */
[----:B------:R0:W-:Y:S01]  /*12df0*/  STL [R1], R26 ;  /* 0x0000001a01007387 */ /* 0x0001e20000100800 */
[----:B--2---:R-:W-:Y:S01]  /*12e00*/  @P2 R2UR UR37, R0 ;  /* 0x00000000002522ca */ /* 0x004fe200000e0000 */
[----:B0-----:R-:W-:-:S14]  /*12e10*/  @P2 BRA `(.L_x_1379) ;  /* 0x00000000001c2947 */ /* 0x001fdc0003800000 */
[----:B------:R-:W-:Y:S01]  /*12e20*/  ULDC UR37, c[0x0][0x288] ;  /* 0x0000a20000257ab9 */ /* 0x000fe20000000800 */
[----:B------:R-:W-:Y:S05]  /*12e30*/  @!P3 BRA `(.L_x_1379) ;  /* 0x000000000014b947 */ /* 0x000fea0003800000 */
[----:B------:R-:W2:Y:S04]  /*12e40*/  LDG.E R5, desc[UR44][R2.64] ;  /* 0x0000002c02057981 */ /* 0x000ea8000c1e1900 */
[----:B------:R-:W3:Y:S01]  /*12e50*/  LDG.E R0, desc[UR44][R2.64+0x4] ;  /* 0x0000042c02007981 */ /* 0x000ee2000c1e1900 */
[----:B--2---:R-:W-:Y:S02]  /*12e60*/  R2UR UR4, R5 ;  /* 0x00000000050472ca */ /* 0x004fe400000e0000 */
[----:B---3--:R-:W-:-:S13]  /*12e70*/  R2UR UR37, R0 ;  /* 0x00000000002572ca */ /* 0x008fda00000e0000 */
[----:B------:R-:W-:-:S12]  /*12e80*/  UIADD3 UR37, -UR4, UR37, URZ ;  /* 0x0000002504257290 */ /* 0x000fd8000fffe13f */
.L_x_1379:
[----:B------:R-:W-:Y:S01]  /*12e90*/  UMOV UR36, URZ ;  /* 0x0000003f00247c82 */ /* 0x000fe20008000000 */
[----:B------:R-:W-:Y:S01]  /*12ea0*/  ULDC.64 UR6, c[0x0][0xa20] ;  /* 0x0002880000067ab9 */ /* 0x000fe20000000a00 */
[----:B-----5:R-:W-:Y:S01]  /*12eb0*/  @P0 R2UR UR36, R4 ;  /* 0x00000000042402ca */ /* 0x020fe200000e0000 */
[----:B------:R-:W-:Y:S01]  /*12ec0*/  ULDC.64 UR4, c[0x0][0x418] ;  /* 0x0001060000047ab9 */ /* 0x000fe20000000a00 */
[----:B------:R-:W-:Y:S01]  /*12ed0*/  ISETP.NE.U32.AND P0, PT, RZ, UR6, PT ;  /* 0x00000006ff007c0c */ /* 0x000fe2000bf05070 */
[----:B------:R-:W-:Y:S01]  /*12ee0*/  UISETP.NE.U32.AND UP0, UPT, UR4, URZ, UPT ;  /* 0x0000003f0400728c */ /* 0x000fe2000bf05070 */
[----:B------:R-:W-:Y:S02]  /*12ef0*/  ULDC UR39, c[0x0][0x2f0] ;  /* 0x0000bc0000277ab9 */ /* 0x000fe40000000800 */
[----:B------:R-:W-:Y:S01]  /*12f00*/  ISETP.NE.AND.EX P0, PT, RZ, UR7, PT, P0 ;  /* 0x00000007ff007c0c */ /* 0x000fe2000bf05300 */
[----:B------:R-:W-:Y:S01]  /*12f10*/  UISETP.NE.AND.EX UP0, UPT, UR5, URZ, UPT, UP0 ;  /* 0x0000003f0500728c */ /* 0x000fe2000bf05300 */
[----:B------:R-:W-:-:S03]  /*12f20*/  ULDC UR4, c[0x0][0x424] ;  /* 0x0001090000047ab9 */ /* 0x000fc60000000800 */
[----:B------:R-:W-:-:S04]  /*12f30*/  USEL UR4, UR4, 0x1, UP0 ;  /* 0x0000000104047887 */ /* 0x000fc80008000000 */
[----:B------:R-:W-:-:S04]  /*12f40*/  UIMAD UR39, UR4, UR39, URZ ;  /* 0x00000027042772a4 */ /* 0x000fc8000f8e023f */
[----:B------:R-:W-:Y:S08]  /*12f50*/  @!P0 BRA `(.L_x_1380) ;  /* 0x0000000000148947 */ /* 0x000ff00003800000 */
[----:B------:R-:W0:Y:S02]  /*12f60*/  LDC.64 R2, c[0x0][0xa20] ;  /* 0x00028800ff027b82 */ /* 0x000e240000000a00 */
[----:B0-----:R-:W-:-:S06]  /*12f70*/  IMAD.WIDE R2, R19, 0x4, R2 ;  /* 0x0000000413027825 */ /* 0x001fcc00078e0202 */
[----:B------:R-:W2:Y:S02]  /*12f80*/  LDG.E R2, desc[UR44][R2.64] ;  /* 0x0000002c02027981 */ /* 0x000ea4000c1e1900 */
[----:B--2---:R-:W-:Y:S01]  /*12f90*/  R2UR UR39, R2 ;  /* 0x00000000022772ca */ /* 0x004fe200000e0000 */
[----:B------:R-:W-:-:S14]  /*12fa0*/  BRA `(.L_x_1381) ;  /* 0x00000000002c7947 */ /* 0x000fdc0003800000 */
.L_x_1380:
        /* <DEDUP_REMOVED lines=11> */
.L_x_1381:
[----:B------:R-:W-:Y:S01]  /*13060*/  R2UR UR38, R17 ;  /* 0x00000000112672ca */ /* 0x000fe200000e0000 */
[----:B------:R-:W-:Y:S01]  /*13070*/  ULDC UR4, c[0x0][0x448] ;  /* 0x0001120000047ab9 */ /* 0x000fe20000000800 */
[----:B------:R-:W-:Y:S02]  /*13080*/  UIADD3 UR39, -UR36, UR39, URZ ;  /* 0x0000002724277290 */ /* 0x000fe4000fffe13f */
[----:B------:R-:W-:Y:S02]  /*13090*/  UISETP.NE.AND UP0, UPT, UR4, 0x1, UPT ;  /* 0x000000010400788c */ /* 0x000fe4000bf05270 */
[----:B------:R-:W-:Y:S01]  /*130a0*/  UIADD3 UR9, UR39, 0x1, -UR37 ;  /* 0x0000000127097890 */ /* 0x000fe2000fffe825 */
[----:B------:R-:W-:Y:S01]  /*130b0*/  ULDC.64 UR4, c[0x0][0x9e0] ;  /* 0x0002780000047ab9 */ /* 0x000fe20000000a00 */
[----:B------:R-:W-:-:S05]  /*130c0*/  UP2UR UR48, UPR, URZ, 0x1 ;  /* 0x000000013f307883 */ /* 0x000fca0008000000 */
[----:B------:R-:W-:Y:S02]  /*130d0*/  USHF.L.U32 UR38, UR38, 0x7, URZ ;  /* 0x0000000726267899 */ /* 0x000fe4000800063f */
[----:B------:R-:W-:Y:S01]  /*130e0*/  @UP0 ULDC UR6, c[0x0][0x44c] ;  /* 0x0001130000060ab9 */ /* 0x000fe20000000800 */
[----:B------:R-:W-:Y:S01]  /*130f0*/  @UP0 ULDC UR10, c[0x0][0x450] ;  /* 0x00011400000a0ab9 */ /* 0x000fe20000000800 */
[----:B------:R-:W-:-:S04]  /*13100*/  UIADD3 UR8, UR38, 0x7f, URZ ;  /* 0x0000007f26087890 */ /* 0x000fc8000fffe03f */
[----:B------:R-:W-:-:S04]  /*13110*/  UIMAD.WIDE.U32 UR6, UR8, UR6, URZ ;  /* 0x00000006080672a5 */ /* 0x000fc8000f8e003f */
[----:B------:R-:W-:Y:S02]  /*13120*/  @UP0 USHF.R.U32.HI UR8, URZ, UR10, UR7 ;  /* 0x0000000a3f080299 */ /* 0x000fe40008011607 */
[----:B------:R-:W-:Y:S02]  /*13130*/  UISETP.GE.AND UP0, UPT, UR5, 0x1, UPT ;  /* 0x000000010500788c */ /* 0x000fe4000bf06270 */
[----:B------:R-:W-:-:S04]  /*13140*/  UIADD3 UR9, UR9, UR8, URZ ;  /* 0x0000000809097290 */ /* 0x000fc8000fffe03f */
[----:B------:R-:W-:Y:S01]  /*13150*/  PLOP3.LUT P1, PT, PT, PT, UP0, 0x80, 0x0 ;  /* 0x000000000000781c */ /* 0x000fe20003f2f008 */
[----:B------:R-:W-:-:S12]  /*13160*/  UIADD3 UR4, UR9, UR4, URZ ;  /* 0x0000000409047290 */ /* 0x000fd8000fffe03f */
[----:B------:R-:W-:Y:S05]  /*13170*/  @!P1 BRA `(.L_x_1382) ;  /* 0x0000000000449947 */ /* 0x000fea0003800000 */
        /* <DEDUP_REMOVED lines=10> */
.L_x_1383:
[----:B------:R-:W-:-:S11]  /*13220*/  UISETP.NE.AND UP0, UPT, UR5, 0x1, UPT ;  /* 0x000000010500788c */ /* 0x000fd6000bf05270 */
[----:B------:R-:W-:Y:S02]  /*13230*/  @UP0 ULDC.64 UR10, c[0x0][0x9e8] ;  /* 0x00027a00000a0ab9 */ /* 0x000fe40000000a00 */
[----:B------:R-:W-:-:S04]  /*13240*/  UIMAD.WIDE.U32 UR6, UR8, UR10, URZ ;  /* 0x0000000a080672a5 */ /* 0x000fc8000f8e003f */
[----:B------:R-:W-:-:S12]  /*13250*/  @UP0 USHF.R.U32.HI UR8, URZ, UR11, UR7 ;  /* 0x0000000b3f080299 */ /* 0x000fd80008011607 */
.L_x_1384:
[----:B------:R-:W-:-:S04]  /*13260*/  UIMAD UR8, UR8, UR5, UR5 ;  /* 0x00000005080872a4 */ /* 0x000fc8000f8e0205 */
[----:B------:R-:W-:-:S04]  /*13270*/  UISETP.LT.AND UP0, UPT, UR4, UR8, UPT ;  /* 0x000000080400728c */ /* 0x000fc8000bf01270 */
[----:B------:R-:W-:-:S12]  /*13280*/  USEL UR4, UR4, UR8, UP0 ;  /* 0x0000000804047287 */ /* 0x000fd80008000000 */
.L_x_1382:
[----:B------:R-:W-:Y:S02]  /*13290*/  UISETP.NE.AND UP0, UPT, UR48, URZ, UPT ;  /* 0x0000003f3000728c */ /* 0x000fe4000bf05270 */
[----:B------:R-:W-:Y:S02]  /*132a0*/  UIADD3 UR8, UR39, 0x7f, URZ ;  /* 0x0000007f27087890 */ /* 0x000fe4000fffe03f */
[----:B------:R-:W-:Y:S02]  /*132b0*/  UIADD3 UR9, UR4, 0x7f, URZ ;  /* 0x0000007f04097890 */ /* 0x000fe4000fffe03f */
[----:B------:R-:W-:Y:S02]  /*132c0*/  USHF.R.S32.HI UR4, URZ, 0x1f, UR8 ;  /* 0x0000001f3f047899 */ /* 0x000fe40008011408 */
[----:B------:R-:W-:Y:S02]  /*132d0*/  USHF.R.S32.HI UR10, URZ, 0x1f, UR9 ;  /* 0x0000001f3f0a7899 */ /* 0x000fe40008011409 */
[----:B------:R-:W-:Y:S01]  /*132e0*/  ULEA.HI UR4, UR4, UR8, URZ, 0x7 ;  /* 0x0000000804047291 */ /* 0x000fe2000f8f383f */
[----:B------:R-:W-:Y:S01]  /*132f0*/  @UP0 ULDC UR6, c[0x0][0x44c] ;  /* 0x0001130000060ab9 */ /* 0x000fe20000000800 */
[----:B------:R-:W-:-:S02]  /*13300*/  ULEA.HI UR10, UR10, UR9, URZ, 0x7 ;  /* 0x000000090a0a7291 */ /* 0x000fc4000f8f383f */
[----:B------:R-:W-:Y:S01]  /*13310*/  UIMAD.WIDE.U32 UR6, UR38, UR6, URZ ;  /* 0x00000006260672a5 */ /* 0x000fe2000f8e003f */
[----:B------:R-:W-:Y:S01]  /*13320*/  @UP0 ULDC UR9, c[0x0][0x450] ;  /* 0x0001140000090ab9 */ /* 0x000fe20000000800 */
[----:B------:R-:W-:Y:S02]  /*13330*/  UMOV UR8, UR38 ;  /* 0x0000002600087c82 */ /* 0x000fe40008000000 */
[----:B------:R-:W-:Y:S02]  /*13340*/  @UP0 USHF.R.U32.HI UR8, URZ, UR9, UR7 ;  /* 0x000000093f080299 */ /* 0x000fe40008011607 */
[----:B------:R-:W-:Y:S02]  /*13350*/  USHF.R.S32.HI UR4, URZ, 0x7, UR4 ;  /* 0x000000073f047899 */ /* 0x000fe40008011404 */
[----:B------:R-:W-:Y:S02]  /*13360*/  USHF.R.S32.HI UR10, URZ, 0x7, UR10 ;  /* 0x000000073f0a7899 */ /* 0x000fe4000801140a */
[----:B------:R-:W-:-:S02]  /*13370*/  UIADD3 UR6, UR8, UR39, -UR37 ;  /* 0x0000002708067290 */ /* 0x000fc4000fffe825 */
[----:B------:R-:W-:Y:S01]  /*13380*/  UISETP.LT.AND UP0, UPT, UR4, UR10, UPT ;  /* 0x0000000a0400728c */ /* 0x000fe2000bf01270 */
[----:B------:R-:W-:-:S03]  /*13390*/  ULDC UR8, c[0x0][0x9dc] ;  /* 0x0002770000087ab9 */ /* 0x000fc60000000800 */
[----:B------:R-:W-:Y:S02]  /*133a0*/  USEL UR40, UR4, UR10, UP0 ;  /* 0x0000000a04287287 */ /* 0x000fe40008000000 */
[----:B------:R-:W-:Y:S01]  /*133b0*/  UIADD3 UR8, UR6, -UR8, URZ ;  /* 0x8000000806087290 */ /* 0x000fe2000fffe03f */
[----:B------:R-:W-:Y:S11]  /*133c0*/  @!P1 BRA `(.L_x_1385) ;  /* 0x0000000000489947 */ /* 0x000ff60003800000 */
[----:B------:R-:W-:Y:S02]  /*133d0*/  UMOV UR4, UR6 ;  /* 0x0000000600047c82 */ /* 0x000fe40008000000 */
        /* <DEDUP_REMOVED lines=10> */
.L_x_1386:
[----:B------:R-:W-:-:S11]  /*13480*/  UISETP.NE.AND UP0, UPT, UR5, 0x1, UPT ;  /* 0x000000010500788c */ /* 0x000fd6000bf05270 */
[----:B------:R-:W-:Y:S02]  /*13490*/  @UP0 ULDC.64 UR10, c[0x0][0x9e8] ;  /* 0x00027a00000a0ab9 */ /* 0x000fe40000000a00 */
[----:B------:R-:W-:-:S04]  /*134a0*/  UIMAD.WIDE.U32 UR6, UR4, UR10, URZ ;  /* 0x0000000a040672a5 */ /* 0x000fc8000f8e003f */
[----:B------:R-:W-:-:S12]  /*134b0*/  @UP0 USHF.R.U32.HI UR4, URZ, UR11, UR7 ;  /* 0x0000000b3f040299 */ /* 0x000fd80008011607 */
.L_x_1387:
[----:B------:R-:W-:-:S04]  /*134c0*/  UIMAD UR4, UR4, UR5, URZ ;  /* 0x00000005040472a4 */ /* 0x000fc8000f8e023f */
[----:B------:R-:W-:-:S04]  /*134d0*/  UISETP.LT.AND UP0, UPT, UR8, UR4, UPT ;  /* 0x000000040800728c */ /* 0x000fc8000bf01270 */
[----:B------:R-:W-:-:S12]  /*134e0*/  USEL UR8, UR8, UR4, !UP0 ;  /* 0x0000000408087287 */ /* 0x000fd8000c000000 */
.L_x_1385:
        /* <DEDUP_REMOVED lines=26> */
.L_x_1389:
        /* <DEDUP_REMOVED lines=19> */
[----:B0-----:R-:W-:Y:S05]  /*137c0*/  CALL.ABS.NOINC R2 ;  /* 0x0000000002007343 */ /* 0x001fea0003c00000 */
.L_x_1392:
[----:B------:R-:W-:Y:S05]  /*137d0*/  BSYNC B6 ;  /* 0x0000000000067941 */ /* 0x000fea0003800000 */
.L_x_1391:
[----:B------:R-:W-:Y:S01]  /*137e0*/  VIADD R0, R22, 0x8400 ;  /* 0x0000840016007836 */ /* 0x000fe20000000000 */
[----:B------:R-:W-:Y:S01]  /*137f0*/  BSSY B6, `(.L_x_1393) ;  /* 0x0000017000067945 */ /* 0x000fe20003800000 */
[----:B------:R-:W-:-:S03]  /*13800*/  IMAD.MOV.U32 R17, RZ, RZ, R26 ;  /* 0x000000ffff117224 */ /* 0x000fc600078e001a */
[----:B------:R-:W-:Y:S02]  /*13810*/  LOP3.LUT P0, RZ, R0, 0x3ff, RZ, 0xc0, !PT ;  /* 0x000003ff00ff7812 */ /* 0x000fe4000780c0ff */
[----:B------:R-:W-:-:S11]  /*13820*/  LOP3.LUT R17, R17, 0xfffffffe, RZ, 0xc0, !PT ;  /* 0xfffffffe11117812 */ /* 0x000fd600078ec0ff */
[----:B------:R-:W-:-:S05]  /*13830*/  @P0 LOP3.LUT R17, R17, 0x1, RZ, 0xfc, !PT ;  /* 0x0000000111110812 */ /* 0x000fca00078efcff */
[----:B------:R0:W-:Y:S01]  /*13840*/  STL [R1], R17 ;  /* 0x0000001101007387 */ /* 0x0001e20000100800 */
[----:B------:R-:W-:Y:S05]  /*13850*/  @!P0 BRA `(.L_x_1394) ;  /* 0x0000000000408947 */ /* 0x000fea0003800000 */
[----:B------:R-:W-:Y:S01]  /*13860*/  MOV R2, 0x0 ;  /* 0x0000000000027802 */ /* 0x000fe20000000f00 */
[----:B------:R-:W-:Y:S01]  /*13870*/  ULDC.64 UR6, c[0x4][0xc8] ;  /* 0x0100320000067ab9 */ /* 0x000fe20000000a00 */
[----:B------:R-:W-:Y:S01]  /*13880*/  ULDC.64 UR8, c[0x4][0xd0] ;  /* 0x0100340000087ab9 */ /* 0x000fe20000000a00 */
[----:B------:R-:W-:Y:S01]  /*13890*/  ULDC.64 UR4, c[0x4][0x50] ;  /* 0x0100140000047ab9 */ /* 0x000fe20000000a00 */
[----:B------:R-:W-:Y:S02]  /*138a0*/  IMAD.U32 R4, RZ, RZ, UR6 ;  /* 0x00000006ff047e24 */ /* 0x000fe4000f8e00ff */
[----:B------:R-:W1:Y:S01]  /*138b0*/  LDC.64 R2, c[0x4][R2] ;  /* 0x0100000002027b82 */ /* 0x000e620000000a00 */
        /* <DEDUP_REMOVED lines=9> */
[----:B01----:R-:W-:Y:S05]  /*13950*/  CALL.ABS.NOINC R2 ;  /* 0x0000000002007343 */ /* 0x003fea0003c00000 */
.L_x_1394:
[----:B------:R-:W-:Y:S05]  /*13960*/  BSYNC B6 ;  /* 0x0000000000067941 */ /* 0x000fea0003800000 */
.L_x_1393:
        /* <DEDUP_REMOVED lines=20> */
.L_x_1396:
[----:B------:R-:W-:Y:S05]  /*13ab0*/  BSYNC B6 ;  /* 0x0000000000067941 */ /* 0x000fea0003800000 */
.L_x_1395:
        /* <DEDUP_REMOVED lines=19> */
.L_x_1398:
[----:B------:R-:W-:Y:S05]  /*13bf0*/  BSYNC B6 ;  /* 0x0000000000067941 */ /* 0x000fea0003800000 */
.L_x_1397:
[----:B------:R-:W1:Y:S01]  /*13c00*/  LDC.64 R2, c[0x0][0x9f8] ;  /* 0x00027e00ff027b82 */ /* 0x000e620000000a00 */
[----:B------:R-:W-:Y:S01]  /*13c10*/  IMAD.MOV.U32 R27, RZ, RZ, R19 ;  /* 0x000000ffff1b7224 */ /* 0x000fe200078e0013 */
[----:B------:R-:W-:Y:S01]  /*13c20*/  ULDC UR4, c[0x0][0x2f4] ;  /* 0x0000bd0000047ab9 */ /* 0x000fe20000000800 */
[----:B------:R-:W-:Y:S01]  /*13c30*/  LOP3.LUT R20, R33, 0x40, RZ, 0xfc, !PT ;  /* 0x0000004021147812 */ /* 0x000fe200078efcff */
[----:B------:R-:W-:-:S04]  /*13c40*/  ULDC UR5, c[0x0][0x320] ;  /* 0x0000c80000057ab9 */ /* 0x000fc80000000800 */
[----:B------:R-:W2:Y:S01]  /*13c50*/  LDC R10, c[0x0][0x430] ;  /* 0x00010c00ff0a7b82 */ /* 0x000ea20000000800 */
[----:B-1----:R-:W-:-:S04]  /*13c60*/  ISETP.NE.U32.AND P0, PT, R2, RZ, PT ;  /* 0x000000ff0200720c */ /* 0x002fc80003f05070 */
[----:B------:R-:W-:-:S13]  /*13c70*/  ISETP.NE.AND.EX P0, PT, R3, RZ, PT, P0 ;  /* 0x000000ff0300720c */ /* 0x000fda0003f05300 */
[----:B------:R-:W1:Y:S01]  /*13c80*/  @P0 LDC.64 R2, c[0x0][0x9f8] ;  /* 0x00027e00ff020b82 */ /* 0x000e620000000a00 */
[----:B------:R-:W-:Y:S02]  /*13c90*/  ISETP.GE.AND P1, PT, R20, UR4, PT ;  /* 0x0000000414007c0c */ /* 0x000fe4000bf26270 */
[----:B0-----:R-:W-:Y:S02]  /*13ca0*/  LOP3.LUT R17, R17, 0xffffffef, RZ, 0xc0, !PT ;  /* 0xffffffef11117812 */ /* 0x001fe400078ec0ff */
[----:B------:R-:W-:Y:S01]  /*13cb0*/  LOP3.LUT R21, R33, 0x80, RZ, 0xfc, !PT ;  /* 0x0000008021157812 */ /* 0x000fe200078efcff */
[----:B-1----:R-:W-:-:S05]  /*13cc0*/  @P0 IMAD.WIDE R2, R19, 0x4, R2 ;  /* 0x0000000413020825 */ /* 0x002fca00078e0202 */
[----:B------:R0:W5:Y:S01]  /*13cd0*/  @P0 LDG.E R27, desc[UR44][R2.64] ;  /* 0x0000002c021b0981 */ /* 0x000162000c1e1900 */
[----:B------:R-:W-:Y:S01]  /*13ce0*/  ISETP.GE.AND P0, PT, R33, UR4, PT ;  /* 0x0000000421007c0c */ /* 0x000fe2000bf06270 */
[----:B------:R-:W-:Y:S01]  /*13cf0*/  UMOV UR6, 0xffffffff ;  /* 0xffffffff00067882 */ /* 0x000fe20000000000 */
[----:B------:R-:W-:-:S05]  /*13d00*/  IMAD.U32 R9, RZ, RZ, UR40 ;  /* 0x00000028ff097e24 */ /* 0x000fca000f8e00ff */
[----:B------:R-:W-:-:S06]  /*13d10*/  LEA R9, R9, 0xffffff80, 0x7 ;  /* 0xffffff8009097811 */ /* 0x000fcc00078e38ff */
        /* <DEDUP_REMOVED lines=9> */
[----:B------:R-:W-:-:S04]  /*13db0*/  @P1 LOP3.LUT R17, R17, 0x2, RZ, 0xfc, !PT ;  /* 0x0000000211111812 */ /* 0x000fc800078efcff */
[----:B------:R-:W-:-:S04]  /*13dc0*/  LOP3.LUT R17, R17, 0xfffffffe, RZ, 0xc0, !PT ;  /* 0xfffffffe11117812 */ /* 0x000fc800078ec0ff */
[----:B------:R-:W-:-:S05]  /*13dd0*/  @P0 LOP3.LUT R17, R17, 0x1, RZ, 0xfc, !PT ;  /* 0x0000000111110812 */ /* 0x000fca00078efcff */
[----:B------:R0:W-:Y:S01]  /*13de0*/  STL [R1], R17 ;  /* 0x0000001101007387 */ /* 0x0001e20000100800 */
[----:B--2---:R-:W-:Y:S05]  /*13df0*/  BRA.DIV UR6, `(.L_x_1399) ;  /* 0x0000004606287947 */ /* 0x004fea000b800000 */
.L_x_1479:
[----:B------:R-:W0:Y:S01]  /*13e00*/  S2R R0, SR_TID.X ;  /* 0x0000000000007919 */ /* 0x000e220000002100 */
[----:B------:R-:W-:Y:S01]  /*13e10*/  ISETP.NE.AND P1, PT, R10, 0x1, PT ;  /* 0x000000010a00780c */ /* 0x000fe20003f25270 */
[----:B------:R-:W-:Y:S01]  /*13e20*/  IMAD.MOV.U32 R8, RZ, RZ, R17 ;  /* 0x000000ffff087224 */ /* 0x000fe200078e0011 */
[----:B-----5:R-:W-:-:S04]  /*13e30*/  SHF.R.S32.HI R34, RZ, 0x1f, R27 ;  /* 0x0000001fff227819 */ /* 0x020fc8000001141b */
[----:B------:R-:W-:-:S07]  /*13e40*/  LOP3.LUT R8, R8, 0xffffffbf, RZ, 0xc0, !PT ;  /* 0xffffffbf08087812 */ /* 0x000fce00078ec0ff */
[----:B------:R-:W1:Y:S01]  /*13e50*/  @P1 LDC R5, c[0x0][0x434] ;  /* 0x00010d00ff051b82 */ /* 0x000e620000000800 */
[----:B------:R-:W-:-:S07]  /*13e60*/  @P1 LOP3.LUT R8, R8, 0x40, RZ, 0xfc, !PT ;  /* 0x0000004008081812 */ /* 0x000fce00078efcff */
[----:B------:R-:W2:Y:S01]  /*13e70*/  @P1 LDC R4, c[0x0][0x438] ;  /* 0x00010e00ff041b82 */ /* 0x000ea20000000800 */
[C---:B0-----:R-:W-:Y:S01]  /*13e80*/  LOP3.LUT R2, R0.reuse, 0x7f, RZ, 0xc0, !PT ;  /* 0x0000007f00027812 */ /* 0x041fe200078ec0ff */
[----:B------:R-:W-:-:S03]  /*13e90*/  IMAD.SHL.U32 R0, R0, 0x20, RZ ;  /* 0x0000002000007824 */ /* 0x000fc600078e00ff */
[----:B------:R-:W-:-:S04]  /*13ea0*/  SHF.R.U32.HI R2, RZ, 0x2, R2 ;  /* 0x00000002ff027819 */ /* 0x000fc80000011602 */
[----:B------:R-:W-:-:S04]  /*13eb0*/  LOP3.LUT R0, R2, 0x60, R0, 0xf8, !PT ;  /* 0x0000006002007812 */ /* 0x000fc800078ef800 */
[----:B------:R-:W-:-:S04]  /*13ec0*/  LOP3.LUT R0, R0, R9, RZ, 0xfc, !PT ;  /* 0x0000000900007212 */ /* 0x000fc800078efcff */
[C---:B------:R-:W-:Y:S01]  /*13ed0*/  ISETP.GE.AND P0, PT, R0.reuse, UR39, PT ;  /* 0x0000002700007c0c */ /* 0x040fe2000bf06270 */
[----:B------:R-:W-:-:S04]  /*13ee0*/  VIADD R0, R0, UR36 ;  /* 0x0000002400007c36 */ /* 0x000fc80008000000 */
[----:B-1----:R-:W-:-:S04]  /*13ef0*/  @P1 IMAD.HI.U32 R5, R0, R5, RZ ;  /* 0x0000000500051227 */ /* 0x002fc800078e00ff */
        /* <DEDUP_REMOVED lines=14> */
[----:B------:R-:W-:Y:S01]  /*13fe0*/  LOP3.LUT R8, R8, 0xffffffdf, RZ, 0xc0, !PT ;  /* 0xffffffdf08087812 */ /* 0x000fe200078ec0ff */
[----:B------:R-:W-:Y:S01]  /*13ff0*/  IMAD.MOV R5, RZ, RZ, -R6 ;  /* 0x000000ffff057224 */ /* 0x000fe200078e0a06 */
[----:B------:R-:W-:-:S03]  /*14000*/  SHF.R.S32.HI R28, RZ, 0x1f, R18 ;  /* 0x0000001fff1c7819 */ /* 0x000fc60000011412 */
[----:B------:R-:W-:Y:S02]  /*14010*/  IMAD R5, R10, R5, R0 ;  /* 0x000000050a057224 */ /* 0x000fe400078e0200 */
[----:B0-----:R-:W-:-:S05]  /*14020*/  IMAD.U32 R2, RZ, RZ, UR43 ;  /* 0x0000002bff027e24 */ /* 0x001fca000f8e00ff */
[----:B------:R-:W-:-:S13]  /*14030*/  ISETP.NE.AND P2, PT, R2, 0x3, PT ;  /* 0x000000030200780c */ /* 0x000fda0003f45270 */
[----:B------:R-:W-:-:S05]  /*14040*/  @P2 LOP3.LUT R8, R8, 0x20, RZ, 0xfc, !PT ;  /* 0x0000002008082812 */ /* 0x000fca00078efcff */
[----:B------:R0:W-:Y:S01]  /*14050*/  STL [R1], R8 ;  /* 0x0000000801007387 */ /* 0x0001e20000100800 */
[----:B------:R-:W-:Y:S05]  /*14060*/  @!P2 BRA `(.L_x_1400) ;  /* 0x000000000004a947 */ /* 0x000fea0003800000 */
[----:B------:R-:W-:Y:S01]  /*14070*/  BPT.TRAP 0x1 ;  /* 0x000000040000795c */ /* 0x000fe20000300000 */
.L_x_1400:
[----:B------:R-:W-:Y:S01]  /*14080*/  IMAD R0, R23, 0x8, R22 ;  /* 0x0000000817007824 */ /* 0x000fe200078e0216 */
[----:B------:R-:W-:Y:S01]  /*14090*/  SHF.L.U32 R21, R25, 0x1f, RZ ;  /* 0x0000001f19157819 */ /* 0x000fe200000006ff */
[----:B------:R-:W-:Y:S01]  /*140a0*/  BSSY B0, `(.L_x_1401) ;  /* 0x0000004000007945 */ /* 0x000fe20003800000 */
[----:B------:R-:W-:Y:S02]  /*140b0*/  SHF.R.S32.HI R17, RZ, 0x1f, R5 ;  /* 0x0000001fff117819 */ /* 0x000fe40000011405 */
[----:B------:R-:W1:Y:S02]  /*140c0*/  SYNCS.PHASECHK.TRANS64.TRYWAIT P0, [R0+URZ+0x22880], R21 ;  /* 0x02288015000075a7 */ /* 0x000e64000800017f */
[----:B-1----:R-:W-:Y:S05]  /*140d0*/  @!P0 BRA `(.L_x_1402) ;  /* 0x00000040009c8947 */ /* 0x002fea0003800000 */
.L_x_1480:
[----:B------:R-:W-:Y:S05]  /*140e0*/  BSYNC B0 ;  /* 0x0000000000007941 */ /* 0x000fea0003800000 */
.L_x_1401:
[----:B------:R-:W2:Y:S01]  /*140f0*/  LDL R26, [R1] ;  /* 0x00000000011a7983 */ /* 0x000ea20000100800 */
[----:B------:R-:W-:Y:S01]  /*14100*/  ULDC.64 UR4, c[0x0][0x328] ;  /* 0x0000ca0000047ab9 */ /* 0x000fe20000000a00 */
[----:B-----5:R-:W-:Y:S01]  /*14110*/  SHF.R.S32.HI R20, RZ, 0x1f, R4 ;  /* 0x0000001fff147819 */ /* 0x020fe20000011404 */
[----:B------:R-:W-:Y:S01]  /*14120*/  IMAD R6, R17, UR4, RZ ;  /* 0x0000000411067c24 */ /* 0x000fe2000f8e02ff */
[----:B------:R-:W3:Y:S01]  /*14130*/  S2R R7, SR_TID.X ;  /* 0x0000000000077919 */ /* 0x000ee20000002100 */
[----:B------:R-:W-:Y:S01]  /*14140*/  IMAD.WIDE.U32 R2, R5, UR4, RZ ;  /* 0x0000000405027c25 */ /* 0x000fe2000f8e00ff */
[----:B------:R-:W-:-:S03]  /*14150*/  ULDC.64 UR6, c[0x0][0x318] ;  /* 0x0000c60000067ab9 */ /* 0x000fc60000000a00 */
        /* <DEDUP_REMOVED lines=11> */
[----:B------:R-:W-:-:S03]  /*14210*/  UMOV UR4, 0xffffffff ;  /* 0xffffffff00047882 */ /* 0x000fc60000000000 */
[----:B------:R-:W-:Y:S01]  /*14220*/  IMAD R6, R23, 0x4000, R37 ;  /* 0x0000400017067824 */ /* 0x000fe200078e0225 */
[----:B0-----:R-:W-:Y:S02]  /*14230*/  IADD3 R8, P0, R2, UR6, RZ ;  /* 0x0000000602087c10 */ /* 0x001fe4000ff1e0ff */
[----:B---3--:R-:W-:Y:S02]  /*14240*/  LOP3.LUT R7, R7, 0x7f, RZ, 0xc0, !PT ;  /* 0x0000007f07077812 */ /* 0x008fe400078ec0ff */
[----:B------:R-:W-:Y:S02]  /*14250*/  IADD3.X R10, R3, UR7, R10, P0, !PT ;  /* 0x00000007030a7c10 */ /* 0x000fe400087fe40a */
[----:B------:R-:W-:-:S04]  /*14260*/  SHF.R.U32.HI R7, RZ, 0x2, R7 ;  /* 0x00000002ff077819 */ /* 0x000fc80000011607 */
[----:B------:R-:W-:-:S04]  /*14270*/  IADD3 R9, -R7, UR39, -R9 ;  /* 0x0000002707097c10 */ /* 0x000fc8000fffe909 */
[----:B------:R-:W-:Y:S02]  /*14280*/  ISETP.GE.AND P4, PT, R9, 0x1, PT ;  /* 0x000000010900780c */ /* 0x000fe40003f86270 */
[----:B--2---:R-:W-:Y:S01]  /*14290*/  LOP3.LUT P1, RZ, R26, 0x1, RZ, 0xc0, !PT ;  /* 0x000000011aff7812 */ /* 0x004fe2000782c0ff */
[----:B------:R-:W-:-:S12]  /*142a0*/  BRA.DIV UR4, `(.L_x_1403) ;  /* 0x00000042043c7947 */ /* 0x000fd8000b800000 */
[----:B------:R-:W0:Y:S01]  /*142b0*/  SHFL.IDX PT, R2, R8, RZ, 0x1c1f ;  /* 0x001c1fff08027589 */ /* 0x000e2200000e0000 */
[----:B------:R-:W-:Y:S02]  /*142c0*/  LOP3.LUT P6, RZ, R26, 0x2, RZ, 0xc0, !PT ;  /* 0x000000021aff7812 */ /* 0x000fe400078cc0ff */
[----:B------:R-:W-:Y:S01]  /*142d0*/  IADD3 R6, R22, R6, R30 ;  /* 0x0000000616067210 */ /* 0x000fe20007ffe01e */
[----:B------:R-:W2:Y:S01]  /*142e0*/  SHFL.IDX PT, R3, R10, RZ, 0x1c1f ;  /* 0x001c1fff0a037589 */ /* 0x000ea200000e0000 */
[C---:B------:R-:W-:Y:S02]  /*142f0*/  ISETP.GE.AND P3, PT, R9.reuse, 0x21, PT ;  /* 0x000000210900780c */ /* 0x040fe40003f66270 */
[----:B------:R-:W-:Y:S01]  /*14300*/  ISETP.GE.AND P2, PT, R9, 0x41, PT ;  /* 0x000000410900780c */ /* 0x000fe20003f46270 */
[----:B------:R-:W-:Y:S01]  /*14310*/  IMAD.IADD R7, R31, 0x1, R6 ;  /* 0x000000011f077824 */ /* 0x000fe200078e0206 */
[----:B------:R-:W-:Y:S02]  /*14320*/  ISETP.GE.AND P5, PT, R9, 0x61, PT ;  /* 0x000000610900780c */ /* 0x000fe40003fa6270 */
[----:B0-----:R-:W-:-:S05]  /*14330*/  IADD3 R2, P0, R33, R2, RZ ;  /* 0x0000000221027210 */ /* 0x001fca0007f1e0ff */
[----:B--2---:R-:W-:Y:S01]  /*14340*/  IMAD.X R3, RZ, RZ, R3, P0 ;  /* 0x000000ffff037224 */ /* 0x004fe200000e0603 */
[----:B------:R-:W-:-:S13]  /*14350*/  ISETP.LT.OR P0, PT, R9, 0x1, P6 ;  /* 0x000000010900780c */ /* 0x000fda0003701670 */
[----:B------:R-:W-:Y:S01]  /*14360*/  @!PT LDS RZ, [RZ] ;  /* 0x00000000fffff984 */ /* 0x000fe20000000800 */
[----:B------:R-:W-:Y:S01]  /*14370*/  LDGSTS.E.BYPASS.LTC128B.128 [R6+0x8400], desc[UR44][R2.64], !P0 ;  /* 0x0840000002067fae */ /* 0x000fe2000c101d6c */
[----:B------:R-:W-:-:S13]  /*14380*/  ISETP.LT.OR P0, PT, R9, 0x1, P1 ;  /* 0x000000010900780c */ /* 0x000fda0000f01670 */
[----:B------:R0:W-:Y:S04]  /*14390*/  LDGSTS.E.BYPASS.LTC128B.128 [R7+0x8400], desc[UR44][R2.64+0x40], !P0 ;  /* 0x0840004002077fae */ /* 0x0001e8000c101d6c */
[----:B0-----:R-:W0:Y:S04]  /*143a0*/  SHFL.IDX PT, R2, R8, 0x1, 0x1c1f ;  /* 0x003c1f0008027f89 */ /* 0x001e2800000e0000 */
[----:B------:R-:W2:Y:S01]  /*143b0*/  SHFL.IDX PT, R3, R10, 0x1, 0x1c1f ;  /* 0x003c1f000a037f89 */ /* 0x000ea200000e0000 */
[----:B0-----:R-:W-:-:S05]  /*143c0*/  IADD3 R2, P0, R33, R2, RZ ;  /* 0x0000000221027210 */ /* 0x001fca0007f1e0ff */
[----:B--2---:R-:W-:Y:S01]  /*143d0*/  IMAD.X R3, RZ, RZ, R3, P0 ;  /* 0x000000ffff037224 */ /* 0x004fe200000e0603 */
[----:B------:R-:W-:-:S13]  /*143e0*/  ISETP.LT.OR P0, PT, R9, 0x21, P6 ;  /* 0x000000210900780c */ /* 0x000fda0003701670 */
[----:B------:R-:W-:Y:S01]  /*143f0*/  LDGSTS.E.BYPASS.LTC128B.128 [R6+0x9400], desc[UR44][R2.64], !P0 ;  /* 0x0940000002067fae */ /* 0x000fe2000c101d6c */
[----:B------:R-:W-:-:S13]  /*14400*/  ISETP.LT.OR P0, PT, R9, 0x21, P1 ;  /* 0x000000210900780c */ /* 0x000fda0000f01670 */
[----:B------:R0:W-:Y:S04]  /*14410*/  LDGSTS.E.BYPASS.LTC128B.128 [R7+0x9400], desc[UR44][R2.64+0x40], !P0 ;  /* 0x0940004002077fae */ /* 0x0001e8000c101d6c */
[----:B0-----:R-:W0:Y:S04]  /*14420*/  SHFL.IDX PT, R2, R8, 0x2, 0x1c1f ;  /* 0x005c1f0008027f89 */ /* 0x001e2800000e0000 */
[----:B------:R-:W2:Y:S04]  /*14430*/  SHFL.IDX PT, R3, R10, 0x2, 0x1c1f ;  /* 0x005c1f000a037f89 */ /* 0x000ea800000e0000 */
[----:B------:R-:W3:Y:S01]  /*14440*/  SHFL.IDX PT, R10, R10, 0x3, 0x1c1f ;  /* 0x007c1f000a0a7f89 */ /* 0x000ee200000e0000 */
[----:B0-----:R-:W-:-:S05]  /*14450*/  IADD3 R2, P0, R33, R2, RZ ;  /* 0x0000000221027210 */ /* 0x001fca0007f1e0ff */
[----:B--2---:R-:W-:Y:S01]  /*14460*/  IMAD.X R3, RZ, RZ, R3, P0 ;  /* 0x000000ffff037224 */ /* 0x004fe200000e0603 */
[----:B------:R-:W-:-:S13]  /*14470*/  ISETP.LT.OR P0, PT, R9, 0x41, P6 ;  /* 0x000000410900780c */ /* 0x000fda0003701670 */
[----:B------:R-:W-:Y:S01]  /*14480*/  LDGSTS.E.BYPASS.LTC128B.128 [R6+0xa400], desc[UR44][R2.64], !P0 ;  /* 0x0a40000002067fae */ /* 0x000fe2000c101d6c */
[----:B------:R-:W-:-:S13]  /*14490*/  ISETP.LT.OR P0, PT, R9, 0x41, P1 ;  /* 0x000000410900780c */ /* 0x000fda0000f01670 */
[----:B------:R0:W-:Y:S04]  /*144a0*/  LDGSTS.E.BYPASS.LTC128B.128 [R7+0xa400], desc[UR44][R2.64+0x40], !P0 ;  /* 0x0a40004002077fae */ /* 0x0001e8000c101d6c */
[----:B0--3--:R0:W2:Y:S02]  /*144b0*/  SHFL.IDX PT, R2, R8, 0x3, 0x1c1f ;  /* 0x007c1f0008027f89 */ /* 0x0090a400000e0000 */
.L_x_1490:
        /* <DEDUP_REMOVED lines=12> */
.L_x_1404:
        /* <DEDUP_REMOVED lines=11> */
.L_x_1405:
[----:B------:R2:W-:Y:S01]  /*14630*/  SYNCS.ARRIVE.TRANS64.A1T0 RZ, [R0+URZ+0x22870], RZ ;  /* 0x022870ff00ff79a7 */ /* 0x0005e2000810003f */
[----:B------:R-:W-:Y:S05]  /*14640*/  @!P6 BRA `(.L_x_1406) ;  /* 0x000000000004e947 */ /* 0x000fea0003800000 */
[----:B------:R-:W-:Y:S01]  /*14650*/  BPT.TRAP 0x1 ;  /* 0x000000040000795c */ /* 0x000fe20000300000 */
.L_x_1406:
[----:B------:R-:W3:Y:S01]  /*14660*/  SYNCS.PHASECHK.TRANS64.TRYWAIT P0, [R0+URZ+0x22840], R21 ;  /* 0x02284015000075a7 */ /* 0x000ee2000800017f */
[----:B------:R-:W-:Y:S04]  /*14670*/  BSSY B0, `(.L_x_1407) ;  /* 0x0000002000007945 */ /* 0x000fe80003800000 */
[----:B---3--:R-:W-:Y:S05]  /*14680*/  @!P0 BRA `(.L_x_1408) ;  /* 0x0000004000a48947 */ /* 0x008fea0003800000 */
.L_x_1491:
[----:B------:R-:W-:Y:S05]  /*14690*/  BSYNC B0 ;  /* 0x0000000000007941 */ /* 0x000fea0003800000 */
.L_x_1407:
[----:B0-----:R-:W4:Y:S01]  /*146a0*/  LDL R8, [R1] ;  /* 0x0000000001087983 */ /* 0x001f220000100800 */
[----:B------:R-:W-:Y:S01]  /*146b0*/  ULDC.64 UR4, c[0x0][0x300] ;  /* 0x0000c00000047ab9 */ /* 0x000fe20000000a00 */
[----:B------:R-:W-:Y:S01]  /*146c0*/  ULDC.64 UR6, c[0x0][0x2e8] ;  /* 0x0000ba0000067ab9 */ /* 0x000fe20000000a00 */
[----:B------:R-:W-:Y:S02]  /*146d0*/  IMAD R6, R17, UR4, RZ ;  /* 0x0000000411067c24 */ /* 0x000fe4000f8e02ff */
[----:B------:R-:W-:-:S04]  /*146e0*/  IMAD.WIDE.U32 R2, R5, UR4, RZ ;  /* 0x0000000405027c25 */ /* 0x000fc8000f8e00ff */
[----:B------:R-:W-:Y:S01]  /*146f0*/  IMAD R6, R5, UR5, R6 ;  /* 0x0000000505067c24 */ /* 0x000fe2000f8e0206 */
[----:B------:R-:W-:Y:S02]  /*14700*/  ULDC.64 UR4, c[0x0][0x310] ;  /* 0x0000c40000047ab9 */ /* 0x000fe40000000a00 */
[----:B------:R-:W-:Y:S02]  /*14710*/  IMAD R20, R20, UR4, RZ ;  /* 0x0000000414147c24 */ /* 0x000fe4000f8e02ff */
        /* <DEDUP_REMOVED lines=10> */
[----:B------:R-:W-:-:S03]  /*147c0*/  IMAD R6, R23, 0x6000, R36 ;  /* 0x0000600017067824 */ /* 0x000fc600078e0224 */
[----:B------:R-:W-:Y:S02]  /*147d0*/  IADD3.X R5, R3, UR7, R5, P0, !PT ;  /* 0x0000000703057c10 */ /* 0x000fe400087fe405 */
[----:B----4-:R-:W-:Y:S01]  /*147e0*/  LOP3.LUT P1, RZ, R8, 0x4, RZ, 0xc0, !PT ;  /* 0x0000000408ff7812 */ /* 0x010fe2000782c0ff */
[----:B------:R-:W-:-:S12]  /*147f0*/  BRA.DIV UR4, `(.L_x_1409) ;  /* 0x00000042045c7947 */ /* 0x000fd8000b800000 */
[----:B------:R-:W0:Y:S01]  /*14800*/  SHFL.IDX PT, R3, R4, RZ, 0x1c1f ;  /* 0x001c1fff04037589 */ /* 0x000e2200000e0000 */
[----:B------:R-:W-:Y:S01]  /*14810*/  LOP3.LUT P6, RZ, R8, 0x8, RZ, 0xc0, !PT ;  /* 0x0000000808ff7812 */ /* 0x000fe200078cc0ff */
[C-C-:B------:R-:W-:Y:S02]  /*14820*/  @P4 IMAD.IADD R7, R22.reuse, 0x1, R6.reuse ;  /* 0x0000000116074824 */ /* 0x140fe400078e0206 */
[----:B------:R-:W4:Y:S01]  /*14830*/  SHFL.IDX PT, R2, R5, RZ, 0x1c1f ;  /* 0x001c1fff05027589 */ /* 0x000f2200000e0000 */
[----:B------:R-:W-:-:S03]  /*14840*/  @P3 IMAD.IADD R9, R22, 0x1, R6 ;  /* 0x0000000116093824 */ /* 0x000fc600078e0206 */
[----:B------:R-:W-:Y:S01]  /*14850*/  SHFL.IDX PT, R14, R4, 0x3, 0x1c1f ;  /* 0x007c1f00040e7f89 */ /* 0x000fe200000e0000 */
[----:B0-----:R-:W-:-:S05]  /*14860*/  @P4 IADD3 R3, P0, R33, R3, RZ ;  /* 0x0000000321034210 */ /* 0x001fca0007f1e0ff */
[----:B----4-:R-:W-:Y:S01]  /*14870*/  @P4 IMAD.X R2, RZ, RZ, R2, P0 ;  /* 0x000000ffff024224 */ /* 0x010fe200000e0602 */
        /* <DEDUP_REMOVED lines=8> */
[----:B0-----:R-:W0:Y:S01]  /*14900*/  SHFL.IDX PT, R3, R4, 0x1, 0x1c1f ;  /* 0x003c1f0004037f89 */ /* 0x001e2200000e0000 */
[----:B------:R-:W-:-:S03]  /*14910*/  @P2 IMAD.IADD R7, R22, 0x1, R6 ;  /* 0x0000000116072824 */ /* 0x000fc600078e0206 */
[----:B------:R-:W4:Y:S01]  /*14920*/  SHFL.IDX PT, R2, R5, 0x1, 0x1c1f ;  /* 0x003c1f0005027f89 */ /* 0x000f2200000e0000 */
[----:B0-----:R-:W-:-:S05]  /*14930*/  @P3 IADD3 R3, P0, R33, R3, RZ ;  /* 0x0000000321033210 */ /* 0x001fca0007f1e0ff */
[----:B----4-:R-:W-:-:S05]  /*14940*/  @P3 IMAD.X R2, RZ, RZ, R2, P0 ;  /* 0x000000ffff023224 */ /* 0x010fca00000e0602 */
[----:B------:R-:W-:-:S04]  /*14950*/  @P3 LOP3.LUT R3, R3, R2, RZ, 0x3c, !PT ;  /* 0x0000000203033212 */ /* 0x000fc800078e3cff */
[----:B------:R-:W-:-:S04]  /*14960*/  @P3 LOP3.LUT R2, R3, R2, RZ, 0x3c, !PT ;  /* 0x0000000203023212 */ /* 0x000fc800078e3cff */
[----:B------:R-:W-:-:S05]  /*14970*/  @P3 LOP3.LUT R3, R3, R2, RZ, 0x3c, !PT ;  /* 0x0000000203033212 */ /* 0x000fca00078e3cff */
[----:B------:R-:W-:Y:S04]  /*14980*/  @P3 LDGSTS.E.BYPASS.LTC128B.128 [R9+0x16c00], desc[UR44][R2.64], !P4 ;  /* 0x16c0000002093fae */ /* 0x000fe8000e101d6c */
[----:B------:R-:W-:Y:S04]  /*14990*/  @P3 LDGSTS.E.BYPASS.LTC128B.128 [R9+0x18c00], desc[UR44][R2.64+0x40], !P6 ;  /* 0x18c0004002093fae */ /* 0x000fe8000f101d6c */
[----:B------:R0:W-:Y:S04]  /*149a0*/  @P3 LDGSTS.E.BYPASS.LTC128B.128 [R9+0x1ac00], desc[UR44][R2.64+0x80], !P1 ;  /* 0x1ac0008002093fae */ /* 0x0001e8000c901d6c */
[----:B0-----:R-:W0:Y:S04]  /*149b0*/  SHFL.IDX PT, R3, R4, 0x2, 0x1c1f ;  /* 0x005c1f0004037f89 */ /* 0x001e2800000e0000 */
[----:B------:R-:W4:Y:S04]  /*149c0*/  SHFL.IDX PT, R2, R5, 0x2, 0x1c1f ;  /* 0x005c1f0005027f89 */ /* 0x000f2800000e0000 */
[----:B------:R-:W1:Y:S01]  /*149d0*/  SHFL.IDX PT, R5, R5, 0x3, 0x1c1f ;  /* 0x007c1f0005057f89 */ /* 0x000e6200000e0000 */
[----:B0-----:R-:W-:-:S05]  /*149e0*/  @P2 IADD3 R3, P0, R33, R3, RZ ;  /* 0x0000000321032210 */ /* 0x001fca0007f1e0ff */
[----:B----4-:R-:W-:-:S05]  /*149f0*/  @P2 IMAD.X R2, RZ, RZ, R2, P0 ;  /* 0x000000ffff022224 */ /* 0x010fca00000e0602 */
[----:B------:R-:W-:-:S04]  /*14a00*/  @P2 LOP3.LUT R3, R3, R2, RZ, 0x3c, !PT ;  /* 0x0000000203032212 */ /* 0x000fc800078e3cff */
[----:B------:R-:W-:-:S04]  /*14a10*/  @P2 LOP3.LUT R2, R3, R2, RZ, 0x3c, !PT ;  /* 0x0000000203022212 */ /* 0x000fc800078e3cff */
[----:B------:R-:W-:-:S05]  /*14a20*/  @P2 LOP3.LUT R3, R3, R2, RZ, 0x3c, !PT ;  /* 0x0000000203032212 */ /* 0x000fca00078e3cff */
[----:B------:R0:W-:Y:S04]  /*14a30*/  @P2 LDGSTS.E.BYPASS.LTC128B.128 [R7+0x17400], desc[UR44][R2.64], !P4 ;  /* 0x1740000002072fae */ /* 0x0001e8000e101d6c */
[----:B------:R0:W-:Y:S04]  /*14a40*/  @P2 LDGSTS.E.BYPASS.LTC128B.128 [R7+0x19400], desc[UR44][R2.64+0x40], !P6 ;  /* 0x1940004002072fae */ /* 0x0001e8000f101d6c */
[----:B-1----:R0:W-:Y:S02]  /*14a50*/  @P2 LDGSTS.E.BYPASS.LTC128B.128 [R7+0x1b400], desc[UR44][R2.64+0x80], !P1 ;  /* 0x1b40008002072fae */ /* 0x0021e4000c901d6c */
.L_x_1501:
[----:B------:R-:W-:Y:S01]  /*14a60*/  LOP3.LUT P3, RZ, R8, 0x10, RZ, 0xc0, !PT ;  /* 0x0000001008ff7812 */ /* 0x000fe2000786c0ff */
[----:B------:R-:W-:Y:S01]  /*14a70*/  @P5 IMAD.IADD R6, R22, 0x1, R6 ;  /* 0x0000000116065824 */ /* 0x000fe200078e0206 */
[----:B------:R-:W-:Y:S02]  /*14a80*/  LOP3.LUT P2, RZ, R8, 0x8, RZ, 0xc0, !PT ;  /* 0x0000000808ff7812 */ /* 0x000fe4000784c0ff */
[----:B0-----:R-:W-:-:S05]  /*14a90*/  @P5 IADD3 R2, P0, R33, R14, RZ ;  /* 0x0000000e21025210 */ /* 0x001fca0007f1e0ff */
[----:B------:R-:W-:Y:S01]  /*14aa0*/  @P5 IMAD.X R3, RZ, RZ, R5, P0 ;  /* 0x000000ffff035224 */ /* 0x000fe200000e0605 */
[----:B------:R-:W-:-:S04]  /*14ab0*/  PLOP3.LUT P0, PT, PT, PT, PT, 0x80, 0x0 ;  /* 0x000000000000781c */ /* 0x000fc80003f0f070 */
[----:B------:R-:W-:Y:S01]  /*14ac0*/  @!PT LDS RZ, [RZ] ;  /* 0x00000000fffff984 */ /* 0x000fe20000000800 */
[----:B------:R-:W-:Y:S01]  /*14ad0*/  @!PT LDS RZ, [RZ] ;  /* 0x00000000fffff984 */ /* 0x000fe20000000800 */
[----:B------:R-:W-:Y:S01]  /*14ae0*/  @!PT LDS RZ, [RZ] ;  /* 0x00000000fffff984 */ /* 0x000fe20000000800 */
[----:B------:R0:W-:Y:S04]  /*14af0*/  @P5 LDGSTS.E.BYPASS.LTC128B.128 [R6+0x17c00], desc[UR44][R2.64], !P3 ;  /* 0x17c0000002065fae */ /* 0x0001e8000d901d6c */
[----:B------:R0:W-:Y:S04]  /*14b00*/  @P5 LDGSTS.E.BYPASS.LTC128B.128 [R6+0x19c00], desc[UR44][R2.64+0x40], !P2 ;  /* 0x19c0004002065fae */ /* 0x0001e8000d101d6c */
[----:B------:R0:W-:Y:S01]  /*14b10*/  @P5 LDGSTS.E.BYPASS.LTC128B.128 [R6+0x1bc00], desc[UR44][R2.64+0x80], !P1 ;  /* 0x1bc0008002065fae */ /* 0x0001e2000c901d6c */
[----:B------:R-:W-:Y:S01]  /*14b20*/  NOP ;  /* 0x0000000000007918 */ /* 0x000fe20000000000 */
.L_x_1410:
        /* <DEDUP_REMOVED lines=11> */
.L_x_1411:
[----:B------:R0:W-:Y:S02]  /*14be0*/  SYNCS.ARRIVE.TRANS64.A1T0 RZ, [R0+URZ+0x22830], RZ ;  /* 0x022830ff00ff79a7 */ /* 0x0001e4000810003f */
[----:B------:R-:W-:Y:S05]  /*14bf0*/  WARPSYNC.ALL ;  /* 0x0000000000007948 */ /* 0x000fea0003800000 */
[----:B------:R-:W-:Y:S01]  /*14c00*/  ULDC.64 UR4, c[0x0][0x298] ;  /* 0x0000a60000047ab9 */ /* 0x000fe20000000a00 */
[----:B0-23--:R-:W-:Y:S01]  /*14c10*/  SHF.R.S32.HI R0, RZ, 0x1f, R24 ;  /* 0x0000001fff007819 */ /* 0x00dfe20000011418 */
[----:B------:R-:W-:Y:S01]  /*14c20*/  IMAD.WIDE.U32 R4, R24, UR4, RZ ;  /* 0x0000000418047c25 */ /* 0x000fe2000f8e00ff */
[----:B------:R-:W-:Y:S03]  /*14c30*/  BSSY B6, `(.L_x_1412) ;  /* 0x0000019000067945 */ /* 0x000fe60003800000 */
[----:B------:R-:W-:Y:S01]  /*14c40*/  IMAD R3, R0, UR4, RZ ;  /* 0x0000000400037c24 */ /* 0x000fe2000f8e02ff */
[----:B------:R0:W-:Y:S01]  /*14c50*/  STL.64 [R1+0x10], R4 ;  /* 0x0000100401007387 */ /* 0x0001e20000100a00 */
[----:B------:R-:W-:-:S02]  /*14c60*/  VIADD R0, R22, 0x10400 ;  /* 0x0001040016007836 */ /* 0x000fc40000000000 */
[----:B------:R-:W-:Y:S01]  /*14c70*/  IMAD R3, R24, UR5, R3 ;  /* 0x0000000518037c24 */ /* 0x000fe2000f8e0203 */
[----:B------:R-:W-:Y:S02]  /*14c80*/  BAR.SYNC.DEFER_BLOCKING 0x8, 0x180 ;  /* 0x0206000000007b1d */ /* 0x000fe40000010000 */
[----:B------:R-:W-:Y:S01]  /*14c90*/  LOP3.LUT P0, RZ, R0, 0x1bf, RZ, 0xc0, !PT ;  /* 0x000001bf00ff7812 */ /* 0x000fe2000780c0ff */
[----:B------:R-:W-:-:S12]  /*14ca0*/  IMAD.IADD R17, R5, 0x1, R3 ;  /* 0x0000000105117824 */ /* 0x000fd800078e0203 */
[----:B0-----:R-:W-:Y:S05]  /*14cb0*/  @!P0 BRA `(.L_x_1413) ;  /* 0x0000000000408947 */ /* 0x001fea0003800000 */
        /* <DEDUP_REMOVED lines=16> */
.L_x_1413:
[----:B------:R-:W-:Y:S05]  /*14dc0*/  BSYNC B6 ;  /* 0x0000000000067941 */ /* 0x000fea0003800000 */
.L_x_1412:
[----:B------:R-:W2:Y:S01]  /*14dd0*/  LDL.LU.64 R20, [R1+0x10] ;  /* 0x0000100001147983 */ /* 0x000ea20000300a00 */
[----:B------:R-:W-:Y:S01]  /*14de0*/  UISETP.NE.AND UP0, UPT, UR48, URZ, UPT ;  /* 0x0000003f3000728c */ /* 0x000fe2000bf05270 */
[----:B------:R-:W-:Y:S02]  /*14df0*/  ULDC.64 UR4, c[0x0][0x2d8] ;  /* 0x0000b60000047ab9 */ /* 0x000fe40000000a00 */
[----:B------:R-:W3:Y:S01]  /*14e00*/  LDL R2, [R1] ;  /* 0x0000000001027983 */ /* 0x000ee20000100800 */
[----:B------:R-:W-:Y:S01]  /*14e10*/  IMAD.MOV.U32 R3, RZ, RZ, R17 ;  /* 0x000000ffff037224 */ /* 0x000fe200078e0011 */
[----:B------:R-:W-:Y:S01]  /*14e20*/  SHF.R.S32.HI R0, RZ, 0x1f, R19 ;  /* 0x0000001fff007819 */ /* 0x000fe20000011413 */
[----:B------:R-:W-:Y:S01]  /*14e30*/  IMAD R5, R28, UR4, RZ ;  /* 0x000000041c057c24 */ /* 0x000fe2000f8e02ff */
[----:B------:R0:W5:Y:S01]  /*14e40*/  LDL R7, [R1+0xc] ;  /* 0x00000c0001077983 */ /* 0x0001620000100800 */
[----:B------:R-:W-:Y:S02]  /*14e50*/  PLOP3.LUT P0, PT, PT, PT, UP0, 0x80, 0x0 ;  /* 0x000000000000781c */ /* 0x000fe40003f0f008 */
[----:B------:R-:W-:Y:S01]  /*14e60*/  IMAD R5, R18, UR5, R5 ;  /* 0x0000000512057c24 */ /* 0x000fe2000f8e0205 */
[----:B------:R-:W-:-:S02]  /*14e70*/  LOP3.LUT R9, R33, 0x40, RZ, 0xfc, !PT ;  /* 0x0000004021097812 */ /* 0x000fc400078efcff */
[----:B------:R-:W-:Y:S02]  /*14e80*/  LOP3.LUT R8, R33, 0x80, RZ, 0xfc, !PT ;  /* 0x0000008021087812 */ /* 0x000fe400078efcff */
[----:B---3--:R-:W-:Y:S01]  /*14e90*/  LOP3.LUT P6, RZ, R2, 0x80, RZ, 0xc0, !PT ;  /* 0x0000008002ff7812 */ /* 0x008fe200078cc0ff */
[----:B--2---:R-:W-:Y:S02]  /*14ea0*/  IMAD.MOV.U32 R2, RZ, RZ, R20 ;  /* 0x000000ffff027224 */ /* 0x004fe400078e0014 */
[----:B------:R-:W1:Y:S01]  /*14eb0*/  S2R R20, SR_TID.X ;  /* 0x0000000000147919 */ /* 0x000e620000002100 */
[----:B------:R-:W-:Y:S01]  /*14ec0*/  SEL R0, R0, RZ, !P6 ;  /* 0x000000ff00007207 */ /* 0x000fe20007000000 */
[----:B------:R-:W-:Y:S01]  /*14ed0*/  IMAD.WIDE.U32 R2, R18, UR4, R2 ;  /* 0x0000000412027c25 */ /* 0x000fe2000f8e0002 */
[----:B------:R-:W-:Y:S01]  /*14ee0*/  SEL R4, R19, RZ, !P6 ;  /* 0x000000ff13047207 */ /* 0x000fe20007000000 */
[----:B------:R-:W-:Y:S02]  /*14ef0*/  ULDC.64 UR4, c[0x0][0x2e0] ;  /* 0x0000b80000047ab9 */ /* 0x000fe40000000a00 */
[----:B------:R-:W-:-:S02]  /*14f00*/  IMAD.IADD R3, R3, 0x1, R5 ;  /* 0x0000000103037824 */ /* 0x000fc400078e0205 */
[----:B------:R-:W-:Y:S02]  /*14f10*/  IMAD R0, R0, UR4, RZ ;  /* 0x0000000400007c24 */ /* 0x000fe4000f8e02ff */
[----:B------:R-:W-:Y:S01]  /*14f20*/  IMAD.WIDE.U32 R2, R4, UR4, R2 ;  /* 0x0000000404027c25 */ /* 0x000fe2000f8e0002 */
[----:B------:R-:W-:-:S03]  /*14f30*/  @UP0 ULDC UR4, c[0x0][0x44c] ;  /* 0x0001130000040ab9 */ /* 0x000fc60000000800 */
[----:B------:R-:W-:Y:S01]  /*14f40*/  IMAD R0, R4, UR5, R0 ;  /* 0x0000000504007c24 */ /* 0x000fe2000f8e0200 */
[C---:B-1----:R-:W-:Y:S01]  /*14f50*/  LOP3.LUT R21, R20.reuse, 0x7f, RZ, 0xc0, !PT ;  /* 0x0000007f14157812 */ /* 0x042fe200078ec0ff */
[----:B------:R-:W-:-:S03]  /*14f60*/  IMAD.SHL.U32 R20, R20, 0x20, RZ ;  /* 0x0000002014147824 */ /* 0x000fc600078e00ff */
[----:B------:R-:W-:-:S04]  /*14f70*/  SHF.R.U32.HI R21, RZ, 0x2, R21 ;  /* 0x00000002ff157819 */ /* 0x000fc80000011615 */
[----:B------:R-:W-:-:S05]  /*14f80*/  LOP3.LUT R20, R21, 0x60, R20, 0xf8, !PT ;  /* 0x0000006015147812 */ /* 0x000fca00078ef814 */
[----:B------:R-:W-:-:S04]  /*14f90*/  VIADD R5, R20, UR38 ;  /* 0x0000002614057c36 */ /* 0x000fc80008000000 */
[----:B------:R-:W-:Y:S01]  /*14fa0*/  @P0 IMAD.HI.U32 R6, R5, UR4, RZ ;  /* 0x0000000405060c27 */ /* 0x000fe2000f8e00ff */
[----:B------:R-:W-:Y:S01]  /*14fb0*/  PLOP3.LUT P0, PT, PT, PT, UP0, 0x80, 0x0 ;  /* 0x000000000000781c */ /* 0x000fe20003f0f008 */
[----:B------:R-:W-:Y:S02]  /*14fc0*/  @UP0 ULDC UR4, c[0x0][0x450] ;  /* 0x0001140000040ab9 */ /* 0x000fe40000000800 */
[----:B------:R-:W-:-:S10]  /*14fd0*/  IMAD.MOV.U32 R4, RZ, RZ, R5 ;  /* 0x000000ffff047224 */ /* 0x000fd400078e0005 */
[----:B------:R-:W-:Y:S01]  /*14fe0*/  @P0 SHF.R.U32.HI R4, RZ, UR4, R6 ;  /* 0x00000004ff040c19 */ /* 0x000fe20008011606 */
[----:B------:R-:W-:Y:S01]  /*14ff0*/  IMAD.IADD R3, R3, 0x1, R0 ;  /* 0x0000000103037824 */ /* 0x000fe200078e0200 */
[----:B------:R-:W1:Y:S01]  /*15000*/  LDC R6, c[0x0][0x448] ;  /* 0x00011200ff067b82 */ /* 0x000e620000000800 */
[----:B------:R-:W2:Y:S01]  /*15010*/  S2R R20, SR_TID.X ;  /* 0x0000000000147919 */ /* 0x000ea20000002100 */
[----:B------:R-:W-:Y:S01]  /*15020*/  ULDC.64 UR4, c[0x0][0x2d0] ;  /* 0x0000b40000047ab9 */ /* 0x000fe20000000a00 */
[----:B------:R-:W-:Y:S02]  /*15030*/  IMAD.MOV R0, RZ, RZ, -R4 ;  /* 0x000000ffff007224 */ /* 0x000fe400078e0a04 */
[----:B------:R-:W-:-:S04]  /*15040*/  IMAD.WIDE.U32 R2, R4, UR4, R2 ;  /* 0x0000000404027c25 */ /* 0x000fc8000f8e0002 */
[----:B-1----:R-:W-:Y:S01]  /*15050*/  IMAD R0, R6, R0, R5 ;  /* 0x0000000006007224 */ /* 0x002fe200078e0205 */
[----:B------:R-:W-:-:S05]  /*15060*/  SHF.R.S32.HI R5, RZ, 0x1f, R4 ;  /* 0x0000001fff057819 */ /* 0x000fca0000011404 */
[----:B------:R-:W-:-:S04]  /*15070*/  IMAD R5, R5, UR4, RZ ;  /* 0x0000000405057c24 */ /* 0x000fc8000f8e02ff */
[----:B------:R-:W-:Y:S01]  /*15080*/  IMAD R5, R4, UR5, R5 ;  /* 0x0000000504057c24 */ /* 0x000fe2000f8e0205 */
        /* <DEDUP_REMOVED lines=9> */
[----:B--2---:R-:W-:Y:S02]  /*15120*/  LOP3.LUT R20, R20, 0x7f, RZ, 0xc0, !PT ;  /* 0x0000007f14147812 */ /* 0x004fe400078ec0ff */
[----:B------:R-:W-:Y:S01]  /*15130*/  IADD3.X R4, R3, UR5, R5, P0, !PT ;  /* 0x0000000503047c10 */ /* 0x000fe200087fe405 */
[----:B------:R-:W-:Y:S01]  /*15140*/  UMOV UR5, 0xffffffff ;  /* 0xffffffff00057882 */ /* 0x000fe20000000000 */
[----:B------:R-:W-:Y:S02]  /*15150*/  ISETP.GE.AND P3, PT, R33, UR4, PT ;  /* 0x0000000421007c0c */ /* 0x000fe4000bf66270 */
[----:B------:R-:W-:-:S02]  /*15160*/  ISETP.GE.AND P2, PT, R9, UR4, PT ;  /* 0x0000000409007c0c */ /* 0x000fc4000bf46270 */
[----:B------:R-:W-:Y:S02]  /*15170*/  ISETP.GE.AND P1, PT, R8, UR4, PT ;  /* 0x0000000408007c0c */ /* 0x000fe4000bf26270 */
[----:B------:R-:W-:Y:S01]  /*15180*/  SHF.R.U32.HI R9, RZ, 0x2, R20 ;  /* 0x00000002ff097819 */ /* 0x000fe20000011614 */
[----:B0-----:R-:W-:Y:S10]  /*15190*/  BRA.DIV UR5, `(.L_x_1414) ;  /* 0x0000003e05787947 */ /* 0x001ff4000b800000 */
[----:B------:R-:W0:Y:S01]  /*151a0*/  SHFL.IDX PT, R3, R0, RZ, 0x1c1f ;  /* 0x001c1fff00037589 */ /* 0x000e2200000e0000 */
[----:B------:R-:W-:Y:S02]  /*151b0*/  IMAD R5, R6, UR37, RZ ;  /* 0x0000002506057c24 */ /* 0x000fe4000f8e02ff */
[----:B------:R-:W-:Y:S01]  /*151c0*/  VIADD R6, R9, UR38 ;  /* 0x0000002609067c36 */ /* 0x000fe20008000000 */
[----:B------:R-:W1:Y:S03]  /*151d0*/  SHFL.IDX PT, R2, R4, RZ, 0x1c1f ;  /* 0x001c1fff04027589 */ /* 0x000e6600000e0000 */
[C---:B------:R-:W-:Y:S01]  /*151e0*/  VIADD R8, R6.reuse, 0x20 ;  /* 0x0000002006087836 */ /* 0x040fe20000000000 */
[----:B------:R-:W-:Y:S01]  /*151f0*/  ISETP.GE.AND P0, PT, R6, R5, PT ;  /* 0x000000050600720c */ /* 0x000fe20003f06270 */
[----:B------:R-:W-:-:S12]  /*15200*/  SHFL.IDX PT, R14, R0, 0x3, 0x1c1f ;  /* 0x007c1f00000e7f89 */ /* 0x000fd800000e0000 */
[----:B0-----:R-:W-:-:S05]  /*15210*/  @!P0 IADD3 R3, P4, R33, R3, RZ ;  /* 0x0000000321038210 */ /* 0x001fca0007f9e0ff */
[----:B-1----:R-:W-:-:S05]  /*15220*/  @!P0 IMAD.X R2, RZ, RZ, R2, P4 ;  /* 0x000000ffff028224 */ /* 0x002fca00020e0602 */
[----:B------:R-:W-:-:S04]  /*15230*/  @!P0 LOP3.LUT R3, R3, R2, RZ, 0x3c, !PT ;  /* 0x0000000203038212 */ /* 0x000fc800078e3cff */
[----:B------:R-:W-:-:S04]  /*15240*/  @!P0 LOP3.LUT R2, R3, R2, RZ, 0x3c, !PT ;  /* 0x0000000203028212 */ /* 0x000fc800078e3cff */
[----:B------:R-:W-:-:S05]  /*15250*/  @!P0 LOP3.LUT R3, R3, R2, RZ, 0x3c, !PT ;  /* 0x0000000203038212 */ /* 0x000fca00078e3cff */
[----:B-----5:R-:W-:Y:S04]  /*15260*/  @!P0 LDGSTS.E.BYPASS.LTC128B.128 [R7+0x10400], desc[UR44][R2.64], !P3 ;  /* 0x1040000002078fae */ /* 0x020fe8000d901d6c */
[----:B------:R-:W-:Y:S04]  /*15270*/  @!P0 LDGSTS.E.BYPASS.LTC128B.128 [R7+0x12400], desc[UR44][R2.64+0x40], !P2 ;  /* 0x1240004002078fae */ /* 0x000fe8000d101d6c */
[----:B------:R0:W-:Y:S01]  /*15280*/  @!P0 LDGSTS.E.BYPASS.LTC128B.128 [R7+0x14400], desc[UR44][R2.64+0x80], !P1 ;  /* 0x1440008002078fae */ /* 0x0001e2000c901d6c */
[----:B------:R-:W-:Y:S01]  /*15290*/  ISETP.GE.AND P0, PT, R8, R5, PT ;  /* 0x000000050800720c */ /* 0x000fe20003f06270 */
[----:B------:R-:W-:-:S02]  /*152a0*/  VIADD R8, R6, 0x40 ;  /* 0x0000004006087836 */ /* 0x000fc40000000000 */
[----:B0-----:R-:W0:Y:S04]  /*152b0*/  SHFL.IDX PT, R3, R0, 0x1, 0x1c1f ;  /* 0x003c1f0000037f89 */ /* 0x001e2800000e0000 */
[----:B------:R-:W1:Y:S06]  /*152c0*/  SHFL.IDX PT, R2, R4, 0x1, 0x1c1f ;  /* 0x003c1f0004027f89 */ /* 0x000e6c00000e0000 */
[----:B0-----:R-:W-:-:S05]  /*152d0*/  @!P0 IADD3 R3, P4, R33, R3, RZ ;  /* 0x0000000321038210 */ /* 0x001fca0007f9e0ff */
[----:B-1----:R-:W-:-:S05]  /*152e0*/  @!P0 IMAD.X R2, RZ, RZ, R2, P4 ;  /* 0x000000ffff028224 */ /* 0x002fca00020e0602 */
[----:B------:R-:W-:-:S04]  /*152f0*/  @!P0 LOP3.LUT R3, R3, R2, RZ, 0x3c, !PT ;  /* 0x0000000203038212 */ /* 0x000fc800078e3cff */
[----:B------:R-:W-:-:S04]  /*15300*/  @!P0 LOP3.LUT R2, R3, R2, RZ, 0x3c, !PT ;  /* 0x0000000203028212 */ /* 0x000fc800078e3cff */
[----:B------:R-:W-:-:S05]  /*15310*/  @!P0 LOP3.LUT R3, R3, R2, RZ, 0x3c, !PT ;  /* 0x0000000203038212 */ /* 0x000fca00078e3cff */
[----:B------:R-:W-:Y:S04]  /*15320*/  @!P0 LDGSTS.E.BYPASS.LTC128B.128 [R7+0x10c00], desc[UR44][R2.64], !P3 ;  /* 0x10c0000002078fae */ /* 0x000fe8000d901d6c */
[----:B------:R-:W-:Y:S04]  /*15330*/  @!P0 LDGSTS.E.BYPASS.LTC128B.128 [R7+0x12c00], desc[UR44][R2.64+0x40], !P2 ;  /* 0x12c0004002078fae */ /* 0x000fe8000d101d6c */
[----:B------:R0:W-:Y:S01]  /*15340*/  @!P0 LDGSTS.E.BYPASS.LTC128B.128 [R7+0x14c00], desc[UR44][R2.64+0x80], !P1 ;  /* 0x14c0008002078fae */ /* 0x0001e2000c901d6c */
[----:B------:R-:W-:-:S03]  /*15350*/  ISETP.GE.AND P0, PT, R8, R5, PT ;  /* 0x000000050800720c */ /* 0x000fc60003f06270 */
[----:B0-----:R-:W0:Y:S04]  /*15360*/  SHFL.IDX PT, R3, R0, 0x2, 0x1c1f ;  /* 0x005c1f0000037f89 */ /* 0x001e2800000e0000 */
[----:B------:R-:W1:Y:S04]  /*15370*/  SHFL.IDX PT, R2, R4, 0x2, 0x1c1f ;  /* 0x005c1f0004027f89 */ /* 0x000e6800000e0000 */
[----:B------:R-:W2:Y:S02]  /*15380*/  SHFL.IDX PT, R4, R4, 0x3, 0x1c1f ;  /* 0x007c1f0004047f89 */ /* 0x000ea400000e0000 */
[----:B0-----:R-:W-:-:S05]  /*15390*/  @!P0 IADD3 R3, P4, R33, R3, RZ ;  /* 0x0000000321038210 */ /* 0x001fca0007f9e0ff */
[----:B-1----:R-:W-:-:S05]  /*153a0*/  @!P0 IMAD.X R2, RZ, RZ, R2, P4 ;  /* 0x000000ffff028224 */ /* 0x002fca00020e0602 */
[----:B------:R-:W-:-:S04]  /*153b0*/  @!P0 LOP3.LUT R3, R3, R2, RZ, 0x3c, !PT ;  /* 0x0000000203038212 */ /* 0x000fc800078e3cff */
[----:B------:R-:W-:-:S04]  /*153c0*/  @!P0 LOP3.LUT R2, R3, R2, RZ, 0x3c, !PT ;  /* 0x0000000203028212 */ /* 0x000fc800078e3cff */
[----:B------:R-:W-:-:S05]  /*153d0*/  @!P0 LOP3.LUT R3, R3, R2, RZ, 0x3c, !PT ;  /* 0x0000000203038212 */ /* 0x000fca00078e3cff */
[----:B------:R0:W-:Y:S04]  /*153e0*/  @!P0 LDGSTS.E.BYPASS.LTC128B.128 [R7+0x11400], desc[UR44][R2.64], !P3 ;  /* 0x1140000002078fae */ /* 0x0001e8000d901d6c */
[----:B------:R0:W-:Y:S04]  /*153f0*/  @!P0 LDGSTS.E.BYPASS.LTC128B.128 [R7+0x13400], desc[UR44][R2.64+0x40], !P2 ;  /* 0x1340004002078fae */ /* 0x0001e8000d101d6c */
[----:B--2---:R0:W-:Y:S02]  /*15400*/  @!P0 LDGSTS.E.BYPASS.LTC128B.128 [R7+0x15400], desc[UR44][R2.64+0x80], !P1 ;  /* 0x1540008002078fae */ /* 0x0041e4000c901d6c */
.L_x_1510:
[----:B------:R-:W-:Y:S01]  /*15410*/  VIADD R6, R6, 0x60 ;  /* 0x0000006006067836 */ /* 0x000fe20000000000 */
[----:B------:R-:W-:Y:S04]  /*15420*/  BSSY B0, `(.L_x_1415) ;  /* 0x000000b000007945 */ /* 0x000fe80003800000 */
[----:B------:R-:W-:-:S13]  /*15430*/  ISETP.GE.AND P0, PT, R6, R5, PT ;  /* 0x000000050600720c */ /* 0x000fda0003f06270 */
[----:B------:R-:W-:Y:S05]  /*15440*/  @P0 BRA `(.L_x_1416) ;  /* 0x0000000000200947 */ /* 0x000fea0003800000 */
[----:B0-----:R-:W-:-:S05]  /*15450*/  IADD3 R2, P0, R33, R14, RZ ;  /* 0x0000000e21027210 */ /* 0x001fca0007f1e0ff */
[----:B------:R-:W-:-:S05]  /*15460*/  IMAD.X R3, RZ, RZ, R4, P0 ;  /* 0x000000ffff037224 */ /* 0x000fca00000e0604 */
[----:B------:R-:W-:Y:S01]  /*15470*/  @!PT LDS RZ, [RZ] ;  /* 0x00000000fffff984 */ /* 0x000fe20000000800 */
[----:B------:R-:W-:Y:S01]  /*15480*/  @!PT LDS RZ, [RZ] ;  /* 0x00000000fffff984 */ /* 0x000fe20000000800 */
[----:B------:R-:W-:Y:S01]  /*15490*/  @!PT LDS RZ, [RZ] ;  /* 0x00000000fffff984 */ /* 0x000fe20000000800 */
[----:B------:R1:W-:Y:S04]  /*154a0*/  LDGSTS.E.BYPASS.LTC128B.128 [R7+0x11c00], desc[UR44][R2.64], !P3 ;  /* 0x11c0000002077fae */ /* 0x0003e8000d901d6c */
[----:B------:R1:W-:Y:S04]  /*154b0*/  LDGSTS.E.BYPASS.LTC128B.128 [R7+0x13c00], desc[UR44][R2.64+0x40], !P2 ;  /* 0x13c0004002077fae */ /* 0x0003e8000d101d6c */
[----:B------:R1:W-:Y:S02]  /*154c0*/  LDGSTS.E.BYPASS.LTC128B.128 [R7+0x15c00], desc[UR44][R2.64+0x80], !P1 ;  /* 0x15c0008002077fae */ /* 0x0003e4000c901d6c */
.L_x_1416:
[----:B------:R-:W-:Y:S05]  /*154d0*/  BSYNC B0 ;  /* 0x0000000000007941 */ /* 0x000fea0003800000 */
.L_x_1415:
[----:B------:R-:W-:Y:S01]  /*154e0*/  NOP ;  /* 0x0000000000007918 */ /* 0x000fe20000000000 */
[----:B------:R-:W-:-:S13]  /*154f0*/  PLOP3.LUT P0, PT, PT, PT, PT, 0x80, 0x0 ;  /* 0x000000000000781c */ /* 0x000fda0003f0f070 */
.L_x_1417:
[----:B------:R-:W-:Y:S02]  /*15500*/  PLOP3.LUT P1, PT, P1, P0, PT, 0xa2, 0x0 ;  /* 0x000000000000781c */ /* 0x000fe40000f21472 */
[----:B------:R-:W-:-:S08]  /*15510*/  @P0 R2UR P1, UR4, R22 ;  /* 0x00000000160402ca */ /* 0x000fd00000020000 */
[----:B------:R-:W-:-:S05]  /*15520*/  @P0 PLOP3.LUT P0, PT, P1, PT, PT, 0x80, 0x0 ;  /* 0x000000000000081c */ /* 0x000fca0000f0f070 */
[----:B------:R-:W-:Y:S01]  /*15530*/  @!P1 SYNCS.ARRIVE.TRANS64.RED.A0T1 RZ, [UR4+0x22800], RZ ;  /* 0x022800ffffff99a7 */ /* 0x000fe20008200404 */
[----:B------:R-:W-:Y:S07]  /*15540*/  @!P1 ARRIVES.LDGSTSBAR.64.TRANSCNT [UR4+0x22800] ;  /* 0x02280000ff0099b0 */ /* 0x000fee0008000a84 */
[----:B------:R-:W-:Y:S05]  /*15550*/  @P0 BRA.U.ANY `(.L_x_1417) ;  /* 0xfffffffd00e80947 */ /* 0x000fea000393ffff */
[----:B01----:R-:W2:Y:S02]  /*15560*/  LDL.LU R2, [R1+0x18] ;  /* 0x0000180001027983 */ /* 0x003ea40000300800 */
        /* <DEDUP_REMOVED lines=11> */
.L_x_1511:
[----:B------:R-:W-:Y:S05]  /*15620*/  BSYNC B0 ;  /* 0x0000000000007941 */ /* 0x000fea0003800000 */
.L_x_1418:
[----:B------:R-:W-:-:S04]  /*15630*/  UIADD3 UR4, UR40, -0x2, URZ ;  /* 0xfffffffe28047890 */ /* 0x000fc8000fffe03f */
[----:B------:R-:W-:-:S06]  /*15640*/  UISETP.GE.AND UP0, UPT, UR4, UR41, UPT ;  /* 0x000000290400728c */ /* 0x000fcc000bf06270 */
[----:B------:R-:W-:-:S13]  /*15650*/  PLOP3.LUT P0, PT, PT, PT, UP0, 0x40, 0x0 ;  /* 0x000000000000781c */ /* 0x000fda0003f0e808 */
[----:B------:R-:W-:Y:S05]  /*15660*/  @P0 BRA `(.L_x_1420) ;  /* 0x00000010008c0947 */ /* 0x000fea0003800000 */
[----:B------:R-:W-:Y:S02]  /*15670*/  IMAD.MOV.U32 R4, RZ, RZ, R23 ;  /* 0x000000ffff047224 */ /* 0x000fe400078e0017 */
[----:B------:R-:W-:Y:S02]  /*15680*/  IMAD.MOV.U32 R5, RZ, RZ, R25 ;  /* 0x000000ffff057224 */ /* 0x000fe400078e0019 */
[----:B------:R-:W-:-:S07]  /*15690*/  IMAD.U32 R20, RZ, RZ, UR4 ;  /* 0x00000004ff147e24 */ /* 0x000fce000f8e00ff */
.L_x_1440:
[----:B0-----:R-:W0:Y:S01]  /*156a0*/  LDC R3, c[0x0][0x430] ;  /* 0x00010c00ff037b82 */ /* 0x001e220000000800 */
[----:B-12---:R-:W1:Y:S01]  /*156b0*/  S2R R0, SR_TID.X ;  /* 0x0000000000007919 */ /* 0x006e620000002100 */
[----:B------:R-:W-:Y:S05]  /*156c0*/  YIELD ;  /* 0x0000000000007946 */ /* 0x000fea0003800000 */
[----:B------:R-:W-:Y:S01]  /*156d0*/  ULDC.64 UR4, c[0x0][0x428] ;  /* 0x00010a0000047ab9 */ /* 0x000fe20000000a00 */
[----:B------:R-:W-:Y:S01]  /*156e0*/  IMAD.U32 R9, RZ, RZ, UR43 ;  /* 0x0000002bff097e24 */ /* 0x000fe2000f8e00ff */
[----:B------:R-:W-:Y:S01]  /*156f0*/  ISETP.GT.AND P2, PT, R20, UR41, PT ;  /* 0x0000002914007c0c */ /* 0x000fe2000bf44270 */
[----:B------:R-:W-:Y:S01]  /*15700*/  VIADD R23, R4, 0x1 ;  /* 0x0000000104177836 */ /* 0x000fe20000000000 */
[----:B0-----:R-:W-:-:S02]  /*15710*/  ISETP.NE.AND P0, PT, R3, 0x1, PT ;  /* 0x000000010300780c */ /* 0x001fc40003f05270 */
[C---:B-1----:R-:W-:Y:S01]  /*15720*/  LOP3.LUT R2, R0.reuse, 0x7f, RZ, 0xc0, !PT ;  /* 0x0000007f00027812 */ /* 0x042fe200078ec0ff */
[----:B------:R-:W-:-:S10]  /*15730*/  IMAD.SHL.U32 R0, R0, 0x20, RZ ;  /* 0x0000002000007824 */ /* 0x000fd400078e00ff */
[----:B------:R-:W0:Y:S01]  /*15740*/  @P0 LDC R3, c[0x0][0x434] ;  /* 0x00010d00ff030b82 */ /* 0x000e220000000800 */
[----:B------:R-:W-:Y:S02]  /*15750*/  SHF.R.U32.HI R6, RZ, 0x2, R2 ;  /* 0x00000002ff067819 */ /* 0x000fe40000011602 */
[----:B------:R-:W-:-:S03]  /*15760*/  LOP3.LUT R0, R0, 0x60, RZ, 0xc0, !PT ;  /* 0x0000006000007812 */ /* 0x000fc600078ec0ff */
[----:B------:R-:W-:Y:S02]  /*15770*/  IMAD R8, R20, 0x80, R6 ;  /* 0x0000008014087824 */ /* 0x000fe400078e0206 */
[----:B------:R-:W1:Y:S01]  /*15780*/  @P0 LDC R2, c[0x0][0x438] ;  /* 0x00010e00ff020b82 */ /* 0x000e620000000800 */
[----:B------:R-:W-:Y:S02]  /*15790*/  IMAD R6, R34, UR4, RZ ;  /* 0x0000000422067c24 */ /* 0x000fe4000f8e02ff */
[----:B------:R-:W-:Y:S02]  /*157a0*/  IADD3 R8, R0, UR36, R8 ;  /* 0x0000002400087c10 */ /* 0x000fe4000fffe008 */
[----:B------:R-:W-:-:S03]  /*157b0*/  IMAD R6, R27, UR5, R6 ;  /* 0x000000051b067c24 */ /* 0x000fc6000f8e0206 */
[----:B------:R-:W-:Y:S02]  /*157c0*/  IMAD.MOV.U32 R0, RZ, RZ, R8 ;  /* 0x000000ffff007224 */ /* 0x000fe400078e0008 */
[----:B0-----:R-:W-:-:S05]  /*157d0*/  @P0 IMAD.HI.U32 R3, R8, R3, RZ ;  /* 0x0000000308030227 */ /* 0x001fca00078e00ff */
[----:B-1----:R-:W-:-:S04]  /*157e0*/  @P0 SHF.R.U32.HI R0, RZ, R2, R3 ;  /* 0x00000002ff000219 */ /* 0x002fc80000011603 */
[--C-:B------:R-:W-:Y:S01]  /*157f0*/  SHF.R.S32.HI R3, RZ, 0x1f, R0.reuse ;  /* 0x0000001fff037819 */ /* 0x100fe20000011400 */
[----:B------:R-:W-:-:S04]  /*15800*/  IMAD.MOV.U32 R2, RZ, RZ, R0 ;  /* 0x000000ffff027224 */ /* 0x000fc800078e0000 */
[----:B------:R-:W-:Y:S01]  /*15810*/  IMAD.WIDE.U32 R2, R27, UR4, R2 ;  /* 0x000000041b027c25 */ /* 0x000fe2000f8e0002 */
[----:B------:R-:W-:-:S03]  /*15820*/  ULDC.64 UR4, c[0x0][0x418] ;  /* 0x0001060000047ab9 */ /* 0x000fc60000000a00 */
[----:B------:R-:W-:Y:S01]  /*15830*/  IMAD.IADD R3, R6, 0x1, R3 ;  /* 0x0000000106037824 */ /* 0x000fe200078e0203 */
[----:B------:R-:W-:Y:S01]  /*15840*/  LEA R6, P0, R2, UR4, 0x2 ;  /* 0x0000000402067c11 */ /* 0x000fe2000f8010ff */
[----:B------:R-:W-:-:S03]  /*15850*/  ULDC UR4, c[0x0][0x430] ;  /* 0x00010c0000047ab9 */ /* 0x000fc60000000800 */
[----:B------:R-:W-:Y:S01]  /*15860*/  LEA.HI.X R7, R2, UR5, R3, 0x2, P0 ;  /* 0x0000000502077c11 */ /* 0x000fe200080f1403 */
[----:B------:R-:W-:Y:S01]  /*15870*/  IMAD.MOV R3, RZ, RZ, -R0 ;  /* 0x000000ffff037224 */ /* 0x000fe200078e0a00 */
[----:B------:R-:W-:Y:S02]  /*15880*/  ISETP.NE.AND P1, PT, R9, 0x3, PT ;  /* 0x000000030900780c */ /* 0x000fe40003f25270 */
[----:B------:R-:W-:Y:S01]  /*15890*/  ISETP.NE.AND P0, PT, R23, 0x2, PT ;  /* 0x000000021700780c */ /* 0x000fe20003f05270 */
[----:B------:R-:W2:Y:S01]  /*158a0*/  LDG.E R6, desc[UR44][R6.64] ;  /* 0x0000002c06067981 */ /* 0x000ea2000c1e1900 */
[----:B------:R-:W-:Y:S02]  /*158b0*/  IMAD R8, R3, UR4, R8 ;  /* 0x0000000403087c24 */ /* 0x000fe4000f8e0208 */
[----:B------:R-:W-:Y:S01]  /*158c0*/  SEL R25, RZ, 0x1, P0 ;  /* 0x00000001ff197807 */ /* 0x000fe20000000000 */
[----:B------:R-:W-:Y:S01]  /*158d0*/  VIADD R20, R20, 0xffffffff ;  /* 0xffffffff14147836 */ /* 0x000fe20000000000 */
[----:B------:R-:W-:-:S02]  /*158e0*/  SEL R23, R23, RZ, P0 ;  /* 0x000000ff17177207 */ /* 0x000fc40000000000 */
[----:B------:R-:W-:Y:S02]  /*158f0*/  LOP3.LUT R25, R5, R25, RZ, 0x3c, !PT ;  /* 0x0000001905197212 */ /* 0x000fe400078e3cff */
[----:B--2---:R-:W-:Y:S01]  /*15900*/  SHF.R.S32.HI R9, RZ, 0x1f, R6 ;  /* 0x0000001fff097819 */ /* 0x004fe20000011406 */
[----:B------:R-:W-:Y:S06]  /*15910*/  @!P1 BRA `(.L_x_1421) ;  /* 0x0000000000049947 */ /* 0x000fec0003800000 */
[----:B------:R-:W-:Y:S01]  /*15920*/  BPT.TRAP 0x1 ;  /* 0x000000040000795c */ /* 0x000fe20000300000 */
.L_x_1421:
[----:B------:R-:W-:Y:S01]  /*15930*/  IMAD R0, R23, 0x8, R22 ;  /* 0x0000000817007824 */ /* 0x000fe200078e0216 */
[----:B------:R-:W-:Y:S01]  /*15940*/  SHF.L.U32 R10, R25, 0x1f, RZ ;  /* 0x0000001f190a7819 */ /* 0x000fe200000006ff */
[----:B------:R-:W-:Y:S01]  /*15950*/  BSSY B0, `(.L_x_1422) ;  /* 0x0000004000007945 */ /* 0x000fe20003800000 */
[----:B------:R-:W-:Y:S02]  /*15960*/  SHF.R.S32.HI R7, RZ, 0x1f, R8 ;  /* 0x0000001fff077819 */ /* 0x000fe40000011408 */
[----:B------:R-:W0:Y:S02]  /*15970*/  SYNCS.PHASECHK.TRANS64.TRYWAIT P0, [R0+URZ+0x22880], R10 ;  /* 0x0228800a000075a7 */ /* 0x000e24000800017f */
[----:B0-----:R-:W-:Y:S05]  /*15980*/  @!P0 BRA `(.L_x_1423) ;  /* 0x0000003800e88947 */ /* 0x001fea0003800000 */
.L_x_1512:
[----:B------:R-:W-:Y:S05]  /*15990*/  BSYNC B0 ;  /* 0x0000000000007941 */ /* 0x000fea0003800000 */
.L_x_1422:
[----:B------:R-:W2:Y:S01]  /*159a0*/  LDL R2, [R1] ;  /* 0x0000000001027983 */ /* 0x000ea20000100800 */
[----:B------:R-:W-:Y:S01]  /*159b0*/  ULDC.64 UR4, c[0x0][0x328] ;  /* 0x0000ca0000047ab9 */ /* 0x000fe20000000a00 */
[----:B------:R-:W-:Y:S01]  /*159c0*/  ULDC.64 UR6, c[0x0][0x318] ;  /* 0x0000c60000067ab9 */ /* 0x000fe20000000a00 */
[----:B------:R-:W-:Y:S02]  /*159d0*/  IMAD R11, R7, UR4, RZ ;  /* 0x00000004070b7c24 */ /* 0x000fe4000f8e02ff */
[----:B------:R-:W-:Y:S02]  /*159e0*/  IMAD R21, R23, 0x4000, R37 ;  /* 0x0000400017157824 */ /* 0x000fe400078e0225 */
[----:B------:R-:W-:Y:S01]  /*159f0*/  IMAD R11, R8, UR5, R11 ;  /* 0x00000005080b7c24 */ /* 0x000fe2000f8e020b */
[C---:B--2---:R-:W-:Y:S02]  /*15a00*/  LOP3.LUT P3, RZ, R2.reuse, 0x2, RZ, 0xc0, !PT ;  /* 0x0000000202ff7812 */ /* 0x044fe4000786c0ff */
[----:B------:R-:W-:Y:S01]  /*15a10*/  LOP3.LUT P1, RZ, R2, 0x1, RZ, 0xc0, !PT ;  /* 0x0000000102ff7812 */ /* 0x000fe2000782c0ff */
[----:B------:R-:W-:Y:S01]  /*15a20*/  IMAD.WIDE.U32 R2, R8, UR4, RZ ;  /* 0x0000000408027c25 */ /* 0x000fe2000f8e00ff */
        /* <DEDUP_REMOVED lines=37> */
.L_x_1522:
        /* <DEDUP_REMOVED lines=9> */
.L_x_1425:
        /* <DEDUP_REMOVED lines=11> */
.L_x_1426:
[----:B------:R2:W-:Y:S01]  /*15dc0*/  SYNCS.ARRIVE.TRANS64.A1T0 RZ, [R0+URZ+0x22870], RZ ;  /* 0x022870ff00ff79a7 */ /* 0x0005e2000810003f */
[----:B------:R-:W-:Y:S05]  /*15dd0*/  @!P3 BRA `(.L_x_1427) ;  /* 0x000000000004b947 */ /* 0x000fea0003800000 */
[----:B------:R-:W-:Y:S01]  /*15de0*/  BPT.TRAP 0x1 ;  /* 0x000000040000795c */ /* 0x000fe20000300000 */
.L_x_1427:
[----:B------:R-:W3:Y:S01]  /*15df0*/  SYNCS.PHASECHK.TRANS64.TRYWAIT P0, [R0+URZ+0x22840], R10 ;  /* 0x0228400a000075a7 */ /* 0x000ee2000800017f */
[----:B------:R-:W-:Y:S04]  /*15e00*/  BSSY B0, `(.L_x_1428) ;  /* 0x0000002000007945 */ /* 0x000fe80003800000 */
[----:B---3--:R-:W-:Y:S05]  /*15e10*/  @!P0 BRA `(.L_x_1429) ;  /* 0x0000003c00048947 */ /* 0x008fea0003800000 */
.L_x_1523:
[----:B------:R-:W-:Y:S05]  /*15e20*/  BSYNC B0 ;  /* 0x0000000000007941 */ /* 0x000fea0003800000 */
.L_x_1428:
[----:B------:R-:W4:Y:S01]  /*15e30*/  LDL R2, [R1] ;  /* 0x0000000001027983 */ /* 0x000f220000100800 */
[----:B------:R-:W-:Y:S01]  /*15e40*/  ULDC.64 UR4, c[0x0][0x300] ;  /* 0x0000c00000047ab9 */ /* 0x000fe20000000a00 */
[----:B------:R-:W-:Y:S01]  /*15e50*/  ULDC.64 UR6, c[0x0][0x2e8] ;  /* 0x0000ba0000067ab9 */ /* 0x000fe20000000a00 */
[----:B------:R-:W-:-:S04]  /*15e60*/  IMAD R7, R7, UR4, RZ ;  /* 0x0000000407077c24 */ /* 0x000fc8000f8e02ff */
[----:B------:R-:W-:Y:S01]  /*15e70*/  IMAD R7, R8, UR5, R7 ;  /* 0x0000000508077c24 */ /* 0x000fe2000f8e0207 */
[C---:B----4-:R-:W-:Y:S02]  /*15e80*/  LOP3.LUT P4, RZ, R2.reuse, 0x10, RZ, 0xc0, !PT ;  /* 0x0000001002ff7812 */ /* 0x050fe4000788c0ff */
[C---:B------:R-:W-:Y:S02]  /*15e90*/  LOP3.LUT P3, RZ, R2.reuse, 0x8, RZ, 0xc0, !PT ;  /* 0x0000000802ff7812 */ /* 0x040fe4000786c0ff */
[----:B------:R-:W-:Y:S01]  /*15ea0*/  LOP3.LUT P1, RZ, R2, 0x4, RZ, 0xc0, !PT ;  /* 0x0000000402ff7812 */ /* 0x000fe2000782c0ff */
[----:B------:R-:W-:Y:S01]  /*15eb0*/  IMAD.WIDE.U32 R2, R8, UR4, RZ ;  /* 0x0000000408027c25 */ /* 0x000fe2000f8e00ff */
[----:B------:R-:W-:-:S03]  /*15ec0*/  ULDC.64 UR4, c[0x0][0x310] ;  /* 0x0000c40000047ab9 */ /* 0x000fc60000000a00 */
[----:B------:R-:W-:Y:S02]  /*15ed0*/  IMAD.IADD R3, R3, 0x1, R7 ;  /* 0x0000000103037824 */ /* 0x000fe400078e0207 */
[----:B------:R-:W-:Y:S02]  /*15ee0*/  IMAD R9, R9, UR4, RZ ;  /* 0x0000000409097c24 */ /* 0x000fe4000f8e02ff */
[----:B------:R-:W-:-:S04]  /*15ef0*/  IMAD.WIDE.U32 R2, R6, UR4, R2 ;  /* 0x0000000406027c25 */ /* 0x000fc8000f8e0002 */
[----:B------:R-:W-:Y:S01]  /*15f00*/  IMAD R9, R6, UR5, R9 ;  /* 0x0000000506097c24 */ /* 0x000fe2000f8e0209 */
[----:B------:R-:W-:Y:S01]  /*15f10*/  ULDC.64 UR4, c[0x0][0x308] ;  /* 0x0000c20000047ab9 */ /* 0x000fe20000000a00 */
[----:B------:R-:W-:Y:S02]  /*15f20*/  IMAD R7, R23, 0x6000, R36 ;  /* 0x0000600017077824 */ /* 0x000fe400078e0224 */
        /* <DEDUP_REMOVED lines=9> */
[----:B------:R-:W-:-:S03]  /*15fc0*/  IMAD.IADD R7, R22, 0x1, R7 ;  /* 0x0000000116077824 */ /* 0x000fc600078e0207 */
[----:B------:R-:W5:Y:S04]  /*15fd0*/  SHFL.IDX PT, R3, R8, RZ, 0x1c1f ;  /* 0x001c1fff08037589 */ /* 0x000f6800000e0000 */
        /* <DEDUP_REMOVED lines=17> */
[----:B------:R-:W-:Y:S04]  /*160f0*/  LDGSTS.E.BYPASS.LTC128B.128 [R7+0x17400], desc[UR44][R2.64], !P4 ;  /* 0x1740000002077fae */ /* 0x000fe8000e101d6c */
[----:B------:R-:W-:Y:S04]  /*16100*/  LDGSTS.E.BYPASS.LTC128B.128 [R7+0x19400], desc[UR44][R2.64+0x40], !P3 ;  /* 0x1940004002077fae */ /* 0x000fe8000d901d6c */
[----:B------:R5:W-:Y:S04]  /*16110*/  LDGSTS.E.BYPASS.LTC128B.128 [R7+0x1b400], desc[UR44][R2.64+0x80], !P1 ;  /* 0x1b40008002077fae */ /* 0x000be8000c901d6c */
[----:B-----5:R4:W0:Y:S02]  /*16120*/  SHFL.IDX PT, R2, R6, 0x3, 0x1c1f ;  /* 0x007c1f0006027f89 */ /* 0x02082400000e0000 */
.L_x_1533:
[----:B0-----:R-:W-:-:S05]  /*16130*/  IADD3 R2, P0, R33, R2, RZ ;  /* 0x0000000221027210 */ /* 0x001fca0007f1e0ff */
        /* <DEDUP_REMOVED lines=9> */
.L_x_1431:
        /* <DEDUP_REMOVED lines=11> */
.L_x_1432:
[----:B------:R2:W-:Y:S02]  /*16280*/  SYNCS.ARRIVE.TRANS64.A1T0 RZ, [R0+URZ+0x22830], RZ ;  /* 0x022830ff00ff79a7 */ /* 0x0005e4000810003f */
[----:B--23--:R-:W-:-:S05]  /*16290*/  IMAD.U32 R0, RZ, RZ, UR46 ;  /* 0x0000002eff007e24 */ /* 0x00cfca000f8e00ff */
[----:B------:R-:W-:-:S13]  /*162a0*/  ISETP.NE.AND P0, PT, R0, 0x3, PT ;  /* 0x000000030000780c */ /* 0x000fda0003f05270 */
[----:B------:R-:W-:Y:S05]  /*162b0*/  @!P0 BRA `(.L_x_1433) ;  /* 0x0000000000048947 */ /* 0x000fea0003800000 */
[----:B------:R-:W-:Y:S01]  /*162c0*/  BPT.TRAP 0x1 ;  /* 0x000000040000795c */ /* 0x000fe20000300000 */
.L_x_1433:
[----:B------:R-:W-:Y:S01]  /*162d0*/  LOP3.LUT R3, R5, 0x1, RZ, 0x3c, !PT ;  /* 0x0000000105037812 */ /* 0x000fe200078e3cff */
[----:B------:R-:W-:Y:S01]  /*162e0*/  IMAD R0, R4, 0x8, R22 ;  /* 0x0000000804007824 */ /* 0x000fe200078e0216 */
[----:B------:R-:W-:Y:S02]  /*162f0*/  BSSY B0, `(.L_x_1434) ;  /* 0x0000004000007945 */ /* 0x000fe40003800000 */
[----:B------:R-:W-:-:S04]  /*16300*/  SHF.L.U32 R3, R3, 0x1f, RZ ;  /* 0x0000001f03037819 */ /* 0x000fc800000006ff */
[----:B------:R-:W0:Y:S02]  /*16310*/  SYNCS.PHASECHK.TRANS64.TRYWAIT P1, [R0+URZ+0x22870], R3 ;  /* 0x02287003000075a7 */ /* 0x000e24000802017f */
[----:B0-----:R-:W-:Y:S05]  /*16320*/  @!P1 BRA `(.L_x_1435) ;  /* 0x0000003c00089947 */ /* 0x001fea0003800000 */
.L_x_1534:
[----:B------:R-:W-:Y:S05]  /*16330*/  BSYNC B0 ;  /* 0x0000000000007941 */ /* 0x000fea0003800000 */
.L_x_1434:
[----:B------:R-:W-:-:S05]  /*16340*/  IMAD.U32 R2, RZ, RZ, UR43 ;  /* 0x0000002bff027e24 */ /* 0x000fca000f8e00ff */
[----:B------:R-:W-:-:S13]  /*16350*/  ISETP.NE.AND P1, PT, R2, 0x3, PT ;  /* 0x000000030200780c */ /* 0x000fda0003f25270 */
[----:B------:R-:W-:Y:S05]  /*16360*/  @!P1 BRA `(.L_x_1436) ;  /* 0x0000000000049947 */ /* 0x000fea0003800000 */
[----:B------:R-:W-:Y:S01]  /*16370*/  BPT.TRAP 0x1 ;  /* 0x000000040000795c */ /* 0x000fe20000300000 */
.L_x_1436:
[----:B0-----:R-:W-:Y:S01]  /*16380*/  SHF.L.U32 R3, R5, 0x1f, RZ ;  /* 0x0000001f05037819 */ /* 0x001fe200000006ff */
[----:B-1----:R-:W-:-:S03]  /*16390*/  IMAD.SHL.U32 R17, R4, 0x4000, RZ ;  /* 0x0000400004117824 */ /* 0x002fc600078e00ff */
[----:B------:R-:W0:Y:S02]  /*163a0*/  SYNCS.PHASECHK.TRANS64.TRYWAIT P1, [R0+URZ+0x22860], R3 ;  /* 0x02286003000075a7 */ /* 0x000e24000802017f */
[----:B0-----:R-:W-:Y:S05]  /*163b0*/  @!P1 BRA `(.L_x_1437) ;  /* 0x0000003800f89947 */ /* 0x001fea0003800000 */
.L_x_1535:
[----:B------:R-:W0:Y:S04]  /*163c0*/  LDL R2, [R1+0x8] ;  /* 0x0000080001027983 */ /* 0x000e280000100800 */
[----:B------:R-:W2:Y:S01]  /*163d0*/  LDL R12, [R1+0x4] ;  /* 0x00000400010c7983 */ /* 0x000ea20000100800 */
[----:B------:R-:W-:Y:S05]  /*163e0*/  WARPSYNC.ALL ;  /* 0x0000000000007948 */ /* 0x000fea0003800000 */
[----:B------:R-:W-:-:S05]  /*163f0*/  IMAD.U32 R21, RZ, RZ, UR43 ;  /* 0x0000002bff157e24 */ /* 0x000fca000f8e00ff */
[----:B------:R-:W-:Y:S02]  /*16400*/  ISETP.NE.AND P1, PT, R21, 0x3, PT ;  /* 0x000000031500780c */ /* 0x000fe40003f25270 */
[----:B0-----:R-:W-:Y:S02]  /*16410*/  LOP3.LUT R3, R17, R2, RZ, 0xfc, !PT ;  /* 0x0000000211037212 */ /* 0x001fe400078efcff */
[----:B--2---:R-:W-:-:S03]  /*16420*/  IADD3 R17, R22, R17, R12 ;  /* 0x0000001116117210 */ /* 0x004fc60007ffe00c */
[----:B------:R-:W-:-:S04]  /*16430*/  IMAD.IADD R3, R22, 0x1, R3 ;  /* 0x0000000116037824 */ /* 0x000fc800078e0203 */
[----:B------:R-:W-:Y:S01]  /*16440*/  IMAD.IADD R2, R32, 0x1, R3 ;  /* 0x0000000120027824 */ /* 0x000fe200078e0203 */
[----:B----4-:R-:W0:Y:S02]  /*16450*/  LDSM.16.MT88.4 R4, [R3+0x8400] ;  /* 0x008400000304783b */ /* 0x010e240000004200 */
        /* <DEDUP_REMOVED lines=58> */
.L_x_1438:
[----:B0-----:R0:W-:Y:S01]  /*16800*/  SYNCS.ARRIVE.TRANS64.A1T0 RZ, [R0+URZ+0x22850], RZ ;  /* 0x022850ff00ff79a7 */ /* 0x0011e2000810003f */
[----:B------:R-:W-:Y:S06]  /*16810*/  BAR.SYNC.DEFER_BLOCKING 0x2, 0x80 ;  /* 0x0082000000007b1d */ /* 0x000fec0000010000 */
[----:B------:R-:W-:Y:S05]  /*16820*/  @!P0 BRA `(.L_x_1439) ;  /* 0x0000000000048947 */ /* 0x000fea0003800000 */
[----:B------:R-:W-:Y:S01]  /*16830*/  BPT.TRAP 0x1 ;  /* 0x000000040000795c */ /* 0x000fe20000300000 */
.L_x_1439:
[----:B0-----:R-:W-:Y:S02]  /*16840*/  VIADD R0, R0, 0x22880 ;  /* 0x0002288000007836 */ /* 0x001fe40000000000 */
[----:B------:R-:W-:Y:S02]  /*16850*/  IMAD.MOV.U32 R4, RZ, RZ, R23 ;  /* 0x000000ffff047224 */ /* 0x000fe400078e0017 */
[----:B------:R-:W-:Y:S01]  /*16860*/  IMAD.MOV.U32 R5, RZ, RZ, R25 ;  /* 0x000000ffff057224 */ /* 0x000fe200078e0019 */
[----:B------:R-:W-:-:S04]  /*16870*/  PRMT R0, R35, 0x654, R0 ;  /* 0x0000065423007816 */ /* 0x000fc80000000000 */
[----:B------:R2:W-:Y:S01]  /*16880*/  SYNCS.ARRIVE.TRANS64.RED.A1T0 RZ, [R0+URZ], RZ ;  /* 0x000000ff00ff79a7 */ /* 0x0005e2000810043f */
[----:B------:R-:W-:Y:S05]  /*16890*/  @P2 BRA `(.L_x_1440) ;  /* 0xffffffec00802947 */ /* 0x000fea000383ffff */
.L_x_1420:
[----:B--2---:R-:W2:Y:S01]  /*168a0*/  S2R R0, SR_TID.X ;  /* 0x0000000000007919 */ /* 0x004ea20000002100 */
[----:B------:R-:W-:Y:S01]  /*168b0*/  BSSY B0, `(.L_x_1441) ;  /* 0x0000012000007945 */ /* 0x000fe20003800000 */
[----:B--2---:R-:W-:Y:S01]  /*168c0*/  LOP3.LUT R2, R0, 0x7f, RZ, 0xc0, !PT ;  /* 0x0000007f00027812 */ /* 0x004fe200078ec0ff */
[----:B------:R-:W-:-:S03]  /*168d0*/  IMAD.U32 R0, RZ, RZ, UR46 ;  /* 0x0000002eff007e24 */ /* 0x000fc6000f8e00ff */
[----:B------:R-:W-:Y:S02]  /*168e0*/  ISETP.NE.AND P1, PT, R2, RZ, PT ;  /* 0x000000ff0200720c */ /* 0x000fe40003f25270 */
[----:B------:R-:W-:-:S11]  /*168f0*/  ISETP.NE.AND P0, PT, R0, 0x3, PT ;  /* 0x000000030000780c */ /* 0x000fd60003f05270 */
[----:B------:R-:W-:Y:S05]  /*16900*/  @P1 BRA `(.L_x_1442) ;  /* 0x0000000000301947 */ /* 0x000fea0003800000 */
[----:B------:R-:W2:Y:S01]  /*16910*/  S2R R5, SR_LANEID ;  /* 0x0000000000057919 */ /* 0x000ea20000000000 */
[----:B------:R-:W-:Y:S01]  /*16920*/  VOTEU.ANY UR4, UPT, PT ;  /* 0x0000000000047886 */ /* 0x000fe200038e0100 */
[----:B0-----:R-:W0:Y:S01]  /*16930*/  LDC.64 R2, c[0x0][0xc60] ;  /* 0x00031800ff027b82 */ /* 0x001e220000000a00 */
[----:B------:R-:W2:Y:S02]  /*16940*/  FLO.U32 R0, UR4 ;  /* 0x0000000400007d00 */ /* 0x000ea400080e0000 */
[----:B--2---:R-:W-:-:S06]  /*16950*/  ISETP.EQ.U32.AND P1, PT, R0, R5, PT ;  /* 0x000000050000720c */ /* 0x004fcc0003f22070 */
[----:B------:R-:W0:Y:S07]  /*16960*/  POPC R5, UR4 ;  /* 0x0000000400057d09 */ /* 0x000e2e0008000000 */
[----:B0-----:R-:W2:Y:S01]  /*16970*/  @P1 ATOMG.E.ADD.STRONG.GPU PT, R3, desc[UR44][R2.64], R5 ;  /* 0x00000005020319a8 */ /* 0x001ea200081ee1ec */
[----:B------:R-:W0:Y:S02]  /*16980*/  S2R R4, SR_LTMASK ;  /* 0x0000000000047919 */ /* 0x000e240000003900 */
[----:B0-----:R-:W-:-:S04]  /*16990*/  LOP3.LUT R4, R4, UR4, RZ, 0xc0, !PT ;  /* 0x0000000404047c12 */ /* 0x001fc8000f8ec0ff */
[----:B------:R-:W0:Y:S01]  /*169a0*/  POPC R7, R4 ;  /* 0x0000000400077309 */ /* 0x000e220000000000 */
[----:B--2---:R-:W0:Y:S02]  /*169b0*/  SHFL.IDX PT, R0, R3, R0, 0x1f ;  /* 0x00001f0003007589 */ /* 0x004e2400000e0000 */
[----:B0-----:R-:W-:-:S07]  /*169c0*/  IADD3 R16, R0, UR47, R7 ;  /* 0x0000002f00107c10 */ /* 0x001fce000fffe007 */
.L_x_1442:
[----:B------:R-:W-:Y:S05]  /*169d0*/  BSYNC B0 ;  /* 0x0000000000007941 */ /* 0x000fea0003800000 */
.L_x_1441:
[----:B------:R-:W-:Y:S05]  /*169e0*/  @!P0 BRA `(.L_x_1443) ;  /* 0x0000000000048947 */ /* 0x000fea0003800000 */
[----:B------:R-:W-:Y:S01]  /*169f0*/  BPT.TRAP 0x1 ;  /* 0x000000040000795c */ /* 0x000fe20000300000 */
.L_x_1443:
[----:B------:R-:W-:Y:S01]  /*16a00*/  LOP3.LUT R0, R25, 0x1, RZ, 0x3c, !PT ;  /* 0x0000000119007812 */ /* 0x000fe200078e3cff */
[----:B-1----:R-:W-:Y:S01]  /*16a10*/  IMAD R17, R23, 0x8, R22 ;  /* 0x0000000817117824 */ /* 0x002fe200078e0216 */
[----:B------:R-:W-:Y:S02]  /*16a20*/  BSSY B0, `(.L_x_1444) ;  /* 0x0000004000007945 */ /* 0x000fe40003800000 */
[----:B------:R-:W-:-:S04]  /*16a30*/  SHF.L.U32 R0, R0, 0x1f, RZ ;  /* 0x0000001f00007819 */ /* 0x000fc800000006ff */
[----:B------:R-:W1:Y:S02]  /*16a40*/  SYNCS.PHASECHK.TRANS64.TRYWAIT P1, [R17+URZ+0x22870], R0 ;  /* 0x02287000110075a7 */ /* 0x000e64000802017f */
[----:B-1----:R-:W-:Y:S05]  /*16a50*/  @!P1 BRA `(.L_x_1445) ;  /* 0x0000003400649947 */ /* 0x002fea0003800000 */
.L_x_1536:
[----:B------:R-:W-:Y:S05]  /*16a60*/  BSYNC B0 ;  /* 0x0000000000007941 */ /* 0x000fea0003800000 */
.L_x_1444:
[----:B------:R-:W-:-:S05]  /*16a70*/  IMAD.U32 R2, RZ, RZ, UR43 ;  /* 0x0000002bff027e24 */ /* 0x000fca000f8e00ff */
[----:B------:R-:W-:-:S13]  /*16a80*/  ISETP.NE.AND P1, PT, R2, 0x3, PT ;  /* 0x000000030200780c */ /* 0x000fda0003f25270 */
[----:B------:R-:W-:Y:S05]  /*16a90*/  @!P1 BRA `(.L_x_1446) ;  /* 0x0000000000049947 */ /* 0x000fea0003800000 */
[----:B------:R-:W-:Y:S01]  /*16aa0*/  BPT.TRAP 0x1 ;  /* 0x000000040000795c */ /* 0x000fe20000300000 */
.L_x_1446:
[----:B-1----:R-:W-:-:S04]  /*16ab0*/  SHF.L.U32 R0, R25, 0x1f, RZ ;  /* 0x0000001f19007819 */ /* 0x002fc800000006ff */
[----:B------:R-:W1:Y:S02]  /*16ac0*/  SYNCS.PHASECHK.TRANS64.TRYWAIT P1, [R17+URZ+0x22860], R0 ;  /* 0x02286000110075a7 */ /* 0x000e64000802017f */
[----:B-1----:R-:W-:Y:S05]  /*16ad0*/  @!P1 BRA `(.L_x_1447) ;  /* 0x0000003400589947 */ /* 0x002fea0003800000 */
.L_x_1537:
[----:B0-----:R-:W2:Y:S04]  /*16ae0*/  LDL R3, [R1+0x8] ;  /* 0x0000080001037983 */ /* 0x001ea80000100800 */
[----:B------:R-:W3:Y:S01]  /*16af0*/  LDL R12, [R1+0x4] ;  /* 0x00000400010c7983 */ /* 0x000ee20000100800 */
[----:B------:R-:W-:Y:S01]  /*16b00*/  IMAD.SHL.U32 R2, R23, 0x4000, RZ ;  /* 0x0000400017027824 */ /* 0x000fe200078e00ff */
[----:B------:R-:W-:Y:S05]  /*16b10*/  WARPSYNC.ALL ;  /* 0x0000000000007948 */ /* 0x000fea0003800000 */
[----:B------:R-:W-:-:S05]  /*16b20*/  IMAD.U32 R20, RZ, RZ, UR43 ;  /* 0x0000002bff147e24 */ /* 0x000fca000f8e00ff */
[----:B------:R-:W-:Y:S02]  /*16b30*/  ISETP.NE.AND P1, PT, R20, 0x3, PT ;  /* 0x000000031400780c */ /* 0x000fe40003f25270 */
[----:B--2---:R-:W-:Y:S02]  /*16b40*/  LOP3.LUT R3, R2, R3, RZ, 0xfc, !PT ;  /* 0x0000000302037212 */ /* 0x004fe400078efcff */
[----:B---3--:R-:W-:-:S03]  /*16b50*/  IADD3 R2, R22, R2, R12 ;  /* 0x0000000216027210 */ /* 0x008fc60007ffe00c */
[----:B-1----:R-:W-:Y:S01]  /*16b60*/  IMAD.IADD R0, R22, 0x1, R3 ;  /* 0x0000000116007824 */ /* 0x002fe200078e0203 */
[----:B------:R-:W-:-:S03]  /*16b70*/  IADD3 R18, R29, 0x400, R2 ;  /* 0x000004001d127810 */ /* 0x000fc60007ffe002 */
[----:B------:R-:W-:Y:S01]  /*16b80*/  IMAD.IADD R3, R32, 0x1, R0 ;  /* 0x0000000120037824 */ /* 0x000fe200078e0200 */
[----:B------:R-:W0:Y:S02]  /*16b90*/  LDSM.16.MT88.4 R4, [R0+0x8400] ;  /* 0x008400000004783b */ /* 0x000e240000004200 */
[C-C-:B0-----:R-:W-:Y:S02]  /*16ba0*/  PRMT R8, R4.reuse, 0x6420, R5.reuse ;  /* 0x0000642004087816 */ /* 0x141fe40000000005 */
[----:B------:R-:W-:Y:S02]  /*16bb0*/  PRMT R9, R4, 0x7531, R5 ;  /* 0x0000753104097816 */ /* 0x000fe40000000005 */
[C-C-:B------:R-:W-:Y:S02]  /*16bc0*/  PRMT R10, R6.reuse, 0x6420, R7.reuse ;  /* 0x00006420060a7816 */ /* 0x140fe40000000007 */
[----:B------:R-:W-:Y:S02]  /*16bd0*/  PRMT R11, R6, 0x7531, R7 ;  /* 0x00007531060b7816 */ /* 0x000fe40000000007 */
[----:B------:R-:W0:Y:S04]  /*16be0*/  LDSM.16.MT88.4 R4, [R3+0x8400] ;  /* 0x008400000304783b */ /* 0x000e280000004200 */
[----:B------:R0:W-:Y:S02]  /*16bf0*/  STSM.16.M88.4 [R2+0x400], R8 ;  /* 0x0004000802007844 */ /* 0x0001e40000000200 */
[----:B0-----:R-:W-:-:S02]  /*16c00*/  PRMT R8, R4, 0x6420, R5 ;  /* 0x0000642004087816 */ /* 0x001fc40000000005 */
[----:B------:R-:W-:Y:S02]  /*16c10*/  PRMT R9, R4, 0x7531, R5 ;  /* 0x0000753104097816 */ /* 0x000fe40000000005 */
[C-C-:B------:R-:W-:Y:S02]  /*16c20*/  PRMT R10, R6.reuse, 0x6420, R7.reuse ;  /* 0x00006420060a7816 */ /* 0x140fe40000000007 */
[----:B------:R-:W-:-:S05]  /*16c30*/  PRMT R11, R6, 0x7531, R7 ;  /* 0x00007531060b7816 */ /* 0x000fca0000000007 */
[----:B------:R0:W-:Y:S04]  /*16c40*/  STSM.16.M88.4 [R2+0x2400], R8 ;  /* 0x0024000802007844 */ /* 0x0001e80000000200 */
[----:B------:R-:W1:Y:S01]  /*16c50*/  LDSM.16.MT88.4 R4, [R0+0x9400] ;  /* 0x009400000004783b */ /* 0x000e620000004200 */
[----:B0-----:R-:W-:Y:S02]  /*16c60*/  IADD3 R2, R32, 0x400, R2 ;  /* 0x0000040020027810 */ /* 0x001fe40007ffe002 */
[C-C-:B-1----:R-:W-:Y:S02]  /*16c70*/  PRMT R12, R4.reuse, 0x6420, R5.reuse ;  /* 0x00006420040c7816 */ /* 0x142fe40000000005 */
[----:B------:R-:W-:Y:S02]  /*16c80*/  PRMT R13, R4, 0x7531, R5 ;  /* 0x00007531040d7816 */ /* 0x000fe40000000005 */
[----:B------:R-:W-:-:S02]  /*16c90*/  PRMT R14, R6, 0x6420, R7 ;  /* 0x00006420060e7816 */ /* 0x000fc40000000007 */
[----:B------:R-:W-:Y:S02]  /*16ca0*/  PRMT R15, R6, 0x7531, R7 ;  /* 0x00007531060f7816 */ /* 0x000fe40000000007 */
[----:B------:R-:W0:Y:S04]  /*16cb0*/  LDSM.16.MT88.4 R4, [R3+0x9400] ;  /* 0x009400000304783b */ /* 0x000e280000004200 */
[----:B------:R-:W-:Y:S01]  /*16cc0*/  STSM.16.M88.4 [R18], R12 ;  /* 0x0000000c12007844 */ /* 0x000fe20000000200 */
        /* <DEDUP_REMOVED lines=38> */
.L_x_1448:
[----:B0-----:R0:W-:Y:S01]  /*16f30*/  SYNCS.ARRIVE.TRANS64.A1T0 RZ, [R17+URZ+0x22850], RZ ;  /* 0x022850ff11ff79a7 */ /* 0x0011e2000810003f */
[----:B------:R-:W-:Y:S06]  /*16f40*/  BAR.SYNC.DEFER_BLOCKING 0x2, 0x80 ;  /* 0x0082000000007b1d */ /* 0x000fec0000010000 */
[----:B------:R-:W-:Y:S05]  /*16f50*/  @!P0 BRA `(.L_x_1449) ;  /* 0x0000000000048947 */ /* 0x000fea0003800000 */
[----:B------:R-:W-:Y:S01]  /*16f60*/  BPT.TRAP 0x1 ;  /* 0x000000040000795c */ /* 0x000fe20000300000 */
.L_x_1449:
[----:B------:R-:W-:Y:S02]  /*16f70*/  VIADD R0, R17, 0x22880 ;  /* 0x0002288011007836 */ /* 0x000fe40000000000 */
[----:B------:R-:W-:-:S03]  /*16f80*/  VIADD R23, R23, 0x1 ;  /* 0x0000000117177836 */ /* 0x000fc60000000000 */
[----:B------:R-:W-:Y:S02]  /*16f90*/  PRMT R0, R35, 0x654, R0 ;  /* 0x0000065423007816 */ /* 0x000fe40000000000 */
[C---:B------:R-:W-:Y:S02]  /*16fa0*/  ISETP.NE.AND P0, PT, R23.reuse, 0x2, PT ;  /* 0x000000021700780c */ /* 0x040fe40003f05270 */
[----:B------:R2:W-:Y:S02]  /*16fb0*/  SYNCS.ARRIVE.TRANS64.RED.A1T0 RZ, [R0+URZ], RZ ;  /* 0x000000ff00ff79a7 */ /* 0x0005e4000810043f */
[----:B------:R-:W-:Y:S02]  /*16fc0*/  SEL R23, R23, RZ, P0 ;  /* 0x000000ff17177207 */ /* 0x000fe40000000000 */
[----:B--2---:R-:W-:-:S04]  /*16fd0*/  SEL R0, RZ, 0x1, P0 ;  /* 0x00000001ff007807 */ /* 0x004fc80000000000 */
[----:B------:R-:W-:-:S07]  /*16fe0*/  LOP3.LUT R25, R25, R0, RZ, 0x3c, !PT ;  /* 0x0000000019197212 */ /* 0x000fce00078e3cff */
.L_x_1390:
[----:B------:R-:W-:Y:S05]  /*16ff0*/  BSYNC B7 ;  /* 0x0000000000077941 */ /* 0x000fea0003800000 */
.L_x_1388:
[----:B------:R-:W2:Y:S02]  /*17000*/  LDL R0, [R1] ;  /* 0x0000000001007983 */ /* 0x000ea40000100800 */
[----:B--2---:R-:W-:-:S13]  /*17010*/  LOP3.LUT P0, RZ, R0, 0x100, RZ, 0xc0, !PT ;  /* 0x0000010000ff7812 */ /* 0x004fda000780c0ff */
[----:B------:R-:W-:Y:S05]  /*17020*/  @!P0 BRA `(.L_x_1450) ;  /* 0x0000000000208947 */ /* 0x000fea0003800000 */
[----:B------:R-:W2:Y:S08]  /*17030*/  S2UR UR4, SR_CgaCtaId ;  /* 0x00000000000479c3 */ /* 0x000eb00000008800 */
[----:B------:R-:W-:Y:S01]  /*17040*/  BAR.SYNC.DEFER_BLOCKING 0x5, 0x180 ;  /* 0x0146000000007b1d */ /* 0x000fe20000010000 */
[----:B------:R-:W-:Y:S01]  /*17050*/  MOV R22, 0x400 ;  /* 0x0000040000167802 */ /* 0x000fe20000000f00 */
[----:B--2---:R-:W-:-:S05]  /*17060*/  IMAD.U32 R35, RZ, RZ, UR4 ;  /* 0x00000004ff237e24 */ /* 0x004fca000f8e00ff */
[----:B------:R-:W-:-:S05]  /*17070*/  LEA R22, R35, R22, 0x18 ;  /* 0x0000001623167211 */ /* 0x000fca00078ec0ff */
[----:B0-----:R2:W3:Y:S01]  /*17080*/  LDS.128 R16, [R22+0x228d0] ;  /* 0x0228d00016107984 */ /* 0x0014e20000000c00 */
[----:B------:R-:W-:Y:S06]  /*17090*/  BAR.ARV 0x4, 0x180 ;  /* 0x0106000000007b1d */ /* 0x000fec0000002000 */
[----:B------:R-:W-:Y:S05]  /*170a0*/  BRA `(.L_x_1451) ;  /* 0x0000000800947947 */ /* 0x000fea0003800000 */
.L_x_1450:
[----:B------:R-:W2:Y:S01]  /*170b0*/  S2R R0, SR_TID.X ;  /* 0x0000000000007919 */ /* 0x000ea20000002100 */
[----:B------:R-:W-:Y:S01]  /*170c0*/  ULDC UR4, c[0x0][0xc3c] ;  /* 0x00030f0000047ab9 */ /* 0x000fe20000000800 */
[----:B------:R-:W-:Y:S01]  /*170d0*/  IMAD.MOV.U32 R4, RZ, RZ, RZ ;  /* 0x000000ffff047224 */ /* 0x000fe200078e00ff */
[----:B--2---:R-:W-:-:S04]  /*170e0*/  LOP3.LUT R7, R0, 0x1f, RZ, 0xc0, !PT ;  /* 0x0000001f00077812 */ /* 0x004fc800078ec0ff */
[----:B------:R-:W-:Y:S01]  /*170f0*/  ISETP.NE.AND P0, PT, R7, 0x1f, PT ;  /* 0x0000001f0700780c */ /* 0x000fe20003f05270 */
[----:B------:R-:W-:-:S05]  /*17100*/  IMAD.IADD R5, R19, 0x1, R7 ;  /* 0x0000000113057824 */ /* 0x000fca00078e0207 */
[----:B------:R-:W-:Y:S01]  /*17110*/  ISETP.GE.OR P1, PT, R5, UR4, !P0 ;  /* 0x0000000405007c0c */ /* 0x000fe2000c726670 */
[----:B-1----:R-:W-:Y:S01]  /*17120*/  SHFL.IDX PT, R8, R16, 0x1, 0x1f ;  /* 0x00201f0010087f89 */ /* 0x002fe200000e0000 */
[----:B------:R-:W-:Y:S01]  /*17130*/  ISETP.GE.U32.AND P2, PT, R7, 0x2, PT ;  /* 0x000000020700780c */ /* 0x000fe20003f46070 */
[----:B------:R-:W-:-:S10]  /*17140*/  ULDC UR4, c[0x0][0xc3c] ;  /* 0x00030f0000047ab9 */ /* 0x000fd40000000800 */
[----:B------:R-:W1:Y:S02]  /*17150*/  @!P1 LDC.64 R2, c[0x0][0xc80] ;  /* 0x00032000ff029b82 */ /* 0x000e640000000a00 */
[----:B-1----:R-:W-:-:S05]  /*17160*/  @!P1 IMAD.WIDE R2, R5, 0x4, R2 ;  /* 0x0000000405029825 */ /* 0x002fca00078e0202 */
[----:B------:R-:W2:Y:S01]  /*17170*/  @!P1 LDG.E R4, desc[UR44][R2.64] ;  /* 0x0000002c02049981 */ /* 0x000ea2000c1e1900 */
[C---:B------:R-:W-:Y:S02]  /*17180*/  ISETP.NE.AND P1, PT, R7.reuse, RZ, PT ;  /* 0x000000ff0700720c */ /* 0x040fe40003f25270 */
        /* <DEDUP_REMOVED lines=8> */
[----:B------:R-:W-:-:S05]  /*17210*/  IMAD.IADD R0, R5, 0x1, R0 ;  /* 0x0000000105007824 */ /* 0x000fca00078e0200 */
[----:B------:R-:W1:Y:S02]  /*17220*/  SHFL.UP PT, R6, R0, 0x4, RZ ;  /* 0x0480000000067989 */ /* 0x000e6400000e00ff */
[----:B-1----:R-:W-:-:S05]  /*17230*/  SEL R3, R6, RZ, P3 ;  /* 0x000000ff06037207 */ /* 0x002fca0001800000 */
[----:B------:R-:W-:Y:S02]  /*17240*/  IMAD.IADD R3, R0, 0x1, R3 ;  /* 0x0000000100037824 */ /* 0x000fe400078e0203 */
[----:B------:R-:W1:Y:S03]  /*17250*/  LDC R0, c[0x0][0xc38] ;  /* 0x00030e00ff007b82 */ /* 0x000e660000000800 */
[----:B------:R-:W2:Y:S02]  /*17260*/  SHFL.UP PT, R2, R3, 0x8, RZ ;  /* 0x0500000003027989 */ /* 0x000ea400000e00ff */
[----:B--2---:R-:W-:-:S05]  /*17270*/  SEL R2, R2, RZ, P4 ;  /* 0x000000ff02027207 */ /* 0x004fca0002000000 */
[----:B------:R-:W-:-:S05]  /*17280*/  IMAD.IADD R2, R3, 0x1, R2 ;  /* 0x0000000103027824 */ /* 0x000fca00078e0202 */
[----:B------:R-:W2:Y:S02]  /*17290*/  SHFL.UP PT, R5, R2, 0x10, RZ ;  /* 0x0600000002057989 */ /* 0x000ea400000e00ff */
[----:B--2---:R-:W-:-:S05]  /*172a0*/  SEL R5, R5, RZ, P5 ;  /* 0x000000ff05057207 */ /* 0x004fca0002800000 */
[----:B------:R-:W-:Y:S02]  /*172b0*/  IMAD.IADD R6, R2, 0x1, R5 ;  /* 0x0000000102067824 */ /* 0x000fe400078e0205 */
[----:B------:R-:W-:Y:S04]  /*172c0*/  SHFL.IDX PT, R5, R16, RZ, 0x1f ;  /* 0x00001fff10057589 */ /* 0x000fe800000e0000 */
[----:B------:R-:W1:Y:S02]  /*172d0*/  SHFL.IDX PT, R7, R6, 0x1f, 0x1f ;  /* 0x03e01f0006077f89 */ /* 0x000e6400000e0000 */
[----:B-1----:R-:W-:-:S04]  /*172e0*/  IMAD R7, R7, R0, RZ ;  /* 0x0000000007077224 */ /* 0x002fc800078e02ff */
[----:B------:R-:W-:-:S05]  /*172f0*/  IMAD.IADD R8, R8, 0x1, R7 ;  /* 0x0000000108087824 */ /* 0x000fca00078e0207 */
[----:B------:R-:W-:-:S13]  /*17300*/  ISETP.GT.AND P6, PT, R8, R5, PT ;  /* 0x000000050800720c */ /* 0x000fda0003fc4270 */
[----:B------:R-:W-:Y:S05]  /*17310*/  @P6 BRA `(.L_x_1452) ;  /* 0x0000000000906947 */ /* 0x000fea0003800000 */
.L_x_1456:
[----:B------:R-:W-:-:S05]  /*17320*/  VIADD R19, R19, 0x1f ;  /* 0x0000001f13137836 */ /* 0x000fca0000000000 */
[----:B------:R-:W-:-:S13]  /*17330*/  ISETP.GE.AND P6, PT, R19, UR4, PT ;  /* 0x0000000413007c0c */ /* 0x000fda000bfc6270 */
[----:B------:R-:W-:Y:S05]  /*17340*/  @P6 BRA `(.L_x_1453) ;  /* 0x0000000400b86947 */ /* 0x000fea0003800000 */
[----:B------:R-:W1:Y:S01]  /*17350*/  S2R R0, SR_TID.X ;  /* 0x0000000000007919 */ /* 0x000e620000002100 */
[----:B------:R-:W-:Y:S01]  /*17360*/  BSSY B0, `(.L_x_1454) ;  /* 0x0000009000007945 */ /* 0x000fe20003800000 */
[----:B------:R-:W-:Y:S01]  /*17370*/  IMAD.MOV.U32 R4, RZ, RZ, RZ ;  /* 0x000000ffff047224 */ /* 0x000fe200078e00ff */
[----:B-1----:R-:W-:-:S05]  /*17380*/  LOP3.LUT R0, R0, 0x1f, RZ, 0xc0, !PT ;  /* 0x0000001f00007812 */ /* 0x002fca00078ec0ff */
[----:B------:R-:W-:-:S05]  /*17390*/  IMAD.IADD R7, R19, 0x1, R0 ;  /* 0x0000000113077824 */ /* 0x000fca00078e0200 */
[----:B------:R-:W-:-:S13]  /*173a0*/  ISETP.GE.OR P6, PT, R7, UR4, !P0 ;  /* 0x0000000407007c0c */ /* 0x000fda000c7c6670 */
[----:B------:R-:W-:Y:S05]  /*173b0*/  @P6 BRA `(.L_x_1455) ;  /* 0x00000000000c6947 */ /* 0x000fea0003800000 */
[----:B------:R-:W1:Y:S02]  /*173c0*/  LDC.64 R2, c[0x0][0xc80] ;  /* 0x00032000ff027b82 */ /* 0x000e640000000a00 */
[----:B-1----:R-:W-:-:S05]  /*173d0*/  IMAD.WIDE R2, R7, 0x4, R2 ;  /* 0x0000000407027825 */ /* 0x002fca00078e0202 */
[----:B------:R1:W5:Y:S02]  /*173e0*/  LDG.E R4, desc[UR44][R2.64] ;  /* 0x0000002c02047981 */ /* 0x000364000c1e1900 */
.L_x_1455:
[----:B------:R-:W-:Y:S05]  /*173f0*/  BSYNC B0 ;  /* 0x0000000000007941 */ /* 0x000fea0003800000 */
.L_x_1454:
[----:B-----5:R-:W1:Y:S02]  /*17400*/  SHFL.UP PT, R0, R4, 0x1, RZ ;  /* 0x0420000004007989 */ /* 0x020e6400000e00ff */
        /* <DEDUP_REMOVED lines=20> */
[----:B------:R-:W-:-:S07]  /*17550*/  IMAD.MOV.U32 R7, RZ, RZ, R3 ;  /* 0x000000ffff077224 */ /* 0x000fce00078e0003 */
.L_x_1452:
[----:B------:R-:W-:-:S04]  /*17560*/  IMAD.IADD R7, R8, 0x1, -R7 ;  /* 0x0000000108077824 */ /* 0x000fc800078e0a07 */
[----:B------:R-:W-:-:S05]  /*17570*/  IMAD R2, R6, R0, R7 ;  /* 0x0000000006027224 */ /* 0x000fca00078e0207 */
[----:B------:R-:W-:Y:S02]  /*17580*/  ISETP.GT.AND P0, PT, R2, R5, PT ;  /* 0x000000050200720c */ /* 0x000fe40003f04270 */
[----:B------:R-:W1:Y:S11]  /*17590*/  LDC.64 R2, c[0x0][0xc90] ;  /* 0x00032400ff027b82 */ /* 0x000e760000000a00 */
[----:B------:R-:W-:-:S04]  /*175a0*/  VOTE.ANY R9, PT, !P0 ;  /* 0x0000000000097806 */ /* 0x000fc800040e0100 */
[----:B------:R-:W2:Y:S02]  /*175b0*/  POPC R8, R9 ;  /* 0x0000000900087309 */ /* 0x000ea40000000000 */
[----:B--2---:R-:W-:-:S04]  /*175c0*/  IMAD.IADD R19, R8, 0x1, R19 ;  /* 0x0000000108137824 */ /* 0x004fc800078e0213 */
[----:B-1----:R-:W-:-:S05]  /*175d0*/  IMAD.WIDE R2, R19, 0x4, R2 ;  /* 0x0000000413027825 */ /* 0x002fca00078e0202 */
[----:B------:R1:W5:Y:S01]  /*175e0*/  LDG.E R11, desc[UR44][R2.64] ;  /* 0x0000002c020b7981 */ /* 0x000362000c1e1900 */
[----:B------:R-:W-:Y:S01]  /*175f0*/  ISETP.NE.AND P0, PT, R9, RZ, PT ;  /* 0x000000ff0900720c */ /* 0x000fe20003f05270 */
[----:B------:R-:W-:Y:S02]  /*17600*/  IMAD.MOV.U32 R16, RZ, RZ, RZ ;  /* 0x000000ffff107224 */ /* 0x000fe400078e00ff */
[----:B------:R1:W2:Y:S10]  /*17610*/  SHFL.IDX PT, R4, R4, R8, 0x1f ;  /* 0x00001f0804047589 */ /* 0x0002b400000e0000 */
[----:B-1----:R-:W-:Y:S05]  /*17620*/  @!P0 BRA `(.L_x_1457) ;  /* 0x0000000000088947 */ /* 0x002fea0003800000 */
[----:B------:R-:W-:-:S05]  /*17630*/  VIADD R3, R8, 0xffffffff ;  /* 0xffffffff08037836 */ /* 0x000fca0000000000 */
[----:B------:R1:W3:Y:S02]  /*17640*/  SHFL.IDX PT, R16, R6, R3, 0x1f ;  /* 0x00001f0306107589 */ /* 0x0002e400000e0000 */
.L_x_1457:
[----:B-12--5:R-:W-:Y:S02]  /*17650*/  IMAD R6, R4, R11, RZ ;  /* 0x0000000b04067224 */ /* 0x026fe400078e02ff */
[----:B---3--:R-:W-:Y:S02]  /*17660*/  IMAD R16, R16, R0, R7 ;  /* 0x0000000010107224 */ /* 0x008fe400078e0207 */
[----:B------:R-:W-:Y:S01]  /*17670*/  IMAD.MOV.U32 R2, RZ, RZ, RZ ;  /* 0x000000ffff027224 */ /* 0x000fe200078e00ff */
[----:B------:R-:W-:Y:S01]  /*17680*/  IABS R8, R6 ;  /* 0x0000000600087213 */ /* 0x000fe20000000000 */
[----:B------:R-:W-:-:S03]  /*17690*/  IMAD.IADD R5, R5, 0x1, -R16 ;  /* 0x0000000105057824 */ /* 0x000fc600078e0a10 */
[----:B------:R-:W1:Y:S08]  /*176a0*/  I2F.RP R9, R8 ;  /* 0x0000000800097306 */ /* 0x000e700000209400 */
[----:B-1----:R-:W1:Y:S02]  /*176b0*/  MUFU.RCP R9, R9 ;  /* 0x0000000900097308 */ /* 0x002e640000001000 */
[----:B-1----:R-:W-:-:S06]  /*176c0*/  VIADD R3, R9, 0xffffffe ;  /* 0x0ffffffe09037836 */ /* 0x002fcc0000000000 */
[----:B------:R-:W1:Y:S02]  /*176d0*/  F2I.FTZ.U32.TRUNC.NTZ R3, R3 ;  /* 0x0000000300037305 */ /* 0x000e64000021f000 */
[----:B-1----:R-:W-:-:S04]  /*176e0*/  IMAD.MOV R13, RZ, RZ, -R3 ;  /* 0x000000ffff0d7224 */ /* 0x002fc800078e0a03 */
        /* <DEDUP_REMOVED lines=23> */
[-C--:B------:R-:W-:Y:S02]  /*17860*/  IABS R8, R0.reuse ;  /* 0x0000000000087213 */ /* 0x080fe40000000000 */
[----:B------:R-:W-:Y:S02]  /*17870*/  IABS R6, R0 ;  /* 0x0000000000067213 */ /* 0x000fe40000000000 */
[----:B------:R-:W1:Y:S08]  /*17880*/  I2F.RP R9, R8 ;  /* 0x0000000800097306 */ /* 0x000e700000209400 */
[----:B-1----:R-:W1:Y:S02]  /*17890*/  MUFU.RCP R9, R9 ;  /* 0x0000000900097308 */ /* 0x002e640000001000 */
[----:B-1----:R-:W-:Y:S01]  /*178a0*/  VIADD R3, R9, 0xffffffe ;  /* 0x0ffffffe09037836 */ /* 0x002fe20000000000 */
[----:B------:R-:W-:-:S05]  /*178b0*/  IABS R9, R5 ;  /* 0x0000000500097213 */ /* 0x000fca0000000000 */
[----:B------:R-:W1:Y:S02]  /*178c0*/  F2I.FTZ.U32.TRUNC.NTZ R3, R3 ;  /* 0x0000000300037305 */ /* 0x000e64000021f000 */
[----:B-1----:R-:W-:-:S04]  /*178d0*/  IMAD.MOV R11, RZ, RZ, -R3 ;  /* 0x000000ffff0b7224 */ /* 0x002fc800078e0a03 */
        /* <DEDUP_REMOVED lines=10> */
[C---:B------:R-:W-:Y:S01]  /*17980*/  LOP3.LUT R3, R5.reuse, R0, RZ, 0x3c, !PT ;  /* 0x0000000005037212 */ /* 0x040fe200078e3cff */
[----:B------:R-:W-:-:S03]  /*17990*/  IMAD.IADD R5, R5, 0x1, R7 ;  /* 0x0000000105057824 */ /* 0x000fc600078e0207 */
[----:B------:R-:W-:-:S07]  /*179a0*/  ISETP.GE.AND P2, PT, R3, RZ, PT ;  /* 0x000000ff0300720c */ /* 0x000fce0003f46270 */
[----:B------:R-:W-:-:S06]  /*179b0*/  @P0 VIADD R2, R2, 0x1 ;  /* 0x0000000102020836 */ /* 0x000fcc0000000000 */
[----:B------:R-:W-:Y:S01]  /*179c0*/  @!P2 IMAD.MOV R2, RZ, RZ, -R2 ;  /* 0x000000ffff02a224 */ /* 0x000fe200078e0a02 */
[----:B------:R-:W-:Y:S01]  /*179d0*/  @!P1 LOP3.LUT R2, RZ, R0, RZ, 0x33, !PT ;  /* 0x00000000ff029212 */ /* 0x000fe200078e33ff */
[----:B------:R-:W-:-:S03]  /*179e0*/  IMAD.MOV R0, RZ, RZ, -R0 ;  /* 0x000000ffff007224 */ /* 0x000fc600078e0a00 */
[----:B0-----:R-:W-:Y:S01]  /*179f0*/  LOP3.LUT R17, RZ, R2, RZ, 0x33, !PT ;  /* 0x00000002ff117212 */ /* 0x001fe200078e33ff */
[----:B------:R-:W-:-:S04]  /*17a00*/  IMAD R18, R2, R0, R5 ;  /* 0x0000000002127224 */ /* 0x000fc800078e0205 */
[----:B------:R-:W-:Y:S01]  /*17a10*/  IMAD.IADD R17, R4, 0x1, R17 ;  /* 0x0000000104117824 */ /* 0x000fe200078e0211 */
[----:B------:R-:W-:Y:S06]  /*17a20*/  BRA `(.L_x_1458) ;  /* 0x0000000000107947 */ /* 0x000fec0003800000 */
.L_x_1453:
[----:B------:R-:W1:Y:S01]  /*17a30*/  LDC R19, c[0x0][0xc3c] ;  /* 0x00030f00ff137b82 */ /* 0x000e620000000800 */
[----:B------:R-:W-:Y:S02]  /*17a40*/  IMAD.MOV.U32 R16, RZ, RZ, R5 ;  /* 0x000000ffff107224 */ /* 0x000fe400078e0005 */
[----:B0-----:R-:W-:Y:S02]  /*17a50*/  IMAD.MOV.U32 R17, RZ, RZ, RZ ;  /* 0x000000ffff117224 */ /* 0x001fe400078e00ff */
[----:B------:R-:W-:-:S07]  /*17a60*/  IMAD.MOV.U32 R18, RZ, RZ, RZ ;  /* 0x000000ffff127224 */ /* 0x000fce00078e00ff */
.L_x_1458:
[----:B------:R-:W0:Y:S01]  /*17a70*/  S2R R0, SR_TID.X ;  /* 0x0000000000007919 */ /* 0x000e220000002100 */
[----:B------:R-:W-:Y:S01]  /*17a80*/  BAR.SYNC.DEFER_BLOCKING 0x4, 0x180 ;  /* 0x0106000000007b1d */ /* 0x000fe20000010000 */
[----:B0-----:R-:W-:-:S04]  /*17a90*/  LOP3.LUT R0, R0, 0x1f, RZ, 0xc0, !PT ;  /* 0x0000001f00007812 */ /* 0x001fc800078ec0ff */
[----:B------:R-:W-:-:S13]  /*17aa0*/  ISETP.NE.AND P0, PT, R0, RZ, PT ;  /* 0x000000ff0000720c */ /* 0x000fda0003f05270 */
[----:B------:R-:W0:Y:S01]  /*17ab0*/  @!P0 S2R R35, SR_CgaCtaId ;  /* 0x0000000000238919 */ /* 0x000e220000008800 */
[----:B------:R-:W-:-:S04]  /*17ac0*/  @!P0 MOV R0, 0x400 ;  /* 0x0000040000008802 */ /* 0x000fc80000000f00 */
[----:B0-----:R-:W-:-:S05]  /*17ad0*/  @!P0 LEA R22, R35, R0, 0x18 ;  /* 0x0000000023168211 */ /* 0x001fca00078ec0ff */
[----:B-1----:R0:W-:Y:S01]  /*17ae0*/  @!P0 STS.128 [R22+0x228d0], R16 ;  /* 0x0228d01016008388 */ /* 0x0021e20000000c00 */
[----:B------:R-:W-:Y:S06]  /*17af0*/  BAR.ARV 0x5, 0x180 ;  /* 0x0146000000007b1d */ /* 0x000fec0000002000 */
.L_x_1451:
[----:B------:R-:W-:Y:S02]  /*17b00*/  ULDC UR4, c[0x0][0xc3c] ;  /* 0x00030f0000047ab9 */ /* 0x000fe40000000800 */
[----:B---3--:R-:W-:-:S13]  /*17b10*/  ISETP.GE.AND P0, PT, R19, UR4, PT ;  /* 0x0000000413007c0c */ /* 0x008fda000bf06270 */
[----:B------:R-:W-:Y:S05]  /*17b20*/  @!P0 BRA `(.L_x_1459) ;  /* 0xffffffb000588947 */ /* 0x000fea000383ffff */
.L_x_1378:
[----:B--2---:R-:W2:Y:S01]  /*17b30*/  LDL.LU R0, [R1+0x18] ;  /* 0x0000180001007983 */ /* 0x004ea20000300800 */
[----:B------:R-:W-:Y:S01]  /*17b40*/  BSSY B0, `(.L_x_1460) ;  /* 0x000000b000007945 */ /* 0x000fe20003800000 */
[----:B------:R-:W3:Y:S01]  /*17b50*/  S2R R5, SR_CgaCtaId ;  /* 0x0000000000057919 */ /* 0x000ee20000008800 */
[----:B--2---:R-:W-:-:S05]  /*17b60*/  VIADD R0, R0, 0x1 ;  /* 0x0000000100007836 */ /* 0x004fca0000000000 */
[----:B01----:R-:W-:-:S04]  /*17b70*/  LEA.HI R2, R0, R0, RZ, 0x1 ;  /* 0x0000000000027211 */ /* 0x003fc800078f08ff */
[----:B------:R-:W-:Y:S02]  /*17b80*/  LOP3.LUT R3, R2, 0xfffffffe, RZ, 0xc0, !PT ;  /* 0xfffffffe02037812 */ /* 0x000fe400078ec0ff */
[----:B------:R-:W-:-:S03]  /*17b90*/  MOV R2, 0x400 ;  /* 0x0000040000027802 */ /* 0x000fc60000000f00 */
[----:B------:R-:W-:Y:S01]  /*17ba0*/  IMAD.IADD R0, R0, 0x1, -R3 ;  /* 0x0000000100007824 */ /* 0x000fe200078e0a03 */
[----:B---3--:R-:W-:-:S04]  /*17bb0*/  LEA R5, R5, R2, 0x18 ;  /* 0x0000000205057211 */ /* 0x008fc800078ec0ff */
[----:B------:R-:W-:-:S04]  /*17bc0*/  SHF.L.U32 R0, R0, 0x1f, RZ ;  /* 0x0000001f00007819 */ /* 0x000fc800000006ff */
[----:B------:R-:W0:Y:S02]  /*17bd0*/  SYNCS.PHASECHK.TRANS64.TRYWAIT P0, [R5+URZ+0x22820], R0 ;  /* 0x02282000050075a7 */ /* 0x000e24000800017f */
[----:B0-----:R-:W-:Y:S05]  /*17be0*/  @!P0 BRA `(.L_x_1461) ;  /* 0x0000002400288947 */ /* 0x001fea0003800000 */
.L_x_1538:
[----:B------:R-:W-:Y:S05]  /*17bf0*/  BSYNC B0 ;  /* 0x0000000000007941 */ /* 0x000fea0003800000 */
.L_x_1460:
[----:B------:R-:W-:-:S03]  /*17c00*/  UMOV UR4, 0xffffffff ;  /* 0xffffffff00047882 */ /* 0x000fc60000000000 */
[----:B------:R-:W-:Y:S05]  /*17c10*/  BRA.DIV UR4, `(.L_x_1462) ;  /* 0x0000002604307947 */ /* 0x000fea000b800000 */
[----:B0-----:R-:W0:Y:S02]  /*17c20*/  S2R R0, SR_TID.X ;  /* 0x0000000000007919 */ /* 0x001e240000002100 */
[----:B0-----:R-:W-:-:S04]  /*17c30*/  SHF.R.U32.HI R0, RZ, 0x5, R0 ;  /* 0x00000005ff007819 */ /* 0x001fc80000011600 */
[----:B------:R-:W-:-:S05]  /*17c40*/  LOP3.LUT R0, R0, 0x3, RZ, 0xc0, !PT ;  /* 0x0000000300007812 */ /* 0x000fca00078ec0ff */
[----:B------:R0:W1:Y:S02]  /*17c50*/  SHFL.IDX PT, R14, R0, RZ, 0x1f ;  /* 0x00001fff000e7589 */ /* 0x00006400000e0000 */
.L_x_1541:
[----:B-1----:R-:W-:Y:S01]  /*17c60*/  ISETP.NE.AND P0, PT, R14, RZ, PT ;  /* 0x000000ff0e00720c */ /* 0x002fe20003f05270 */
[----:B------:R-:W-:-:S12]  /*17c70*/  BSSY B0, `(.L_x_1463) ;  /* 0x000002c000007945 */ /* 0x000fd80003800000 */
[----:B------:R-:W-:Y:S05]  /*17c80*/  @P0 BRA `(.L_x_1464) ;  /* 0x0000000000a80947 */ /* 0x000fea0003800000 */
[----:B------:R-:W-:-:S03]  /*17c90*/  UMOV UR4, 0xffffffff ;  /* 0xffffffff00047882 */ /* 0x000fc60000000000 */
[----:B------:R-:W-:Y:S05]  /*17ca0*/  BRA.DIV UR4, `(.L_x_1465) ;  /* 0x0000002604407947 */ /* 0x000fea000b800000 */
[----:B------:R-:W-:-:S13]  /*17cb0*/  ELECT P6, URZ, PT ;  /* 0x00000000003f782f */ /* 0x000fda00038c0000 */
.L_x_1544:
[----:B------:R-:W-:Y:S05]  /*17cc0*/  @!P6 BRA `(.L_x_1464) ;  /* 0x000000000098e947 */ /* 0x000fea0003800000 */
[----:B------:R-:W-:-:S06]  /*17cd0*/  ULOP3.LUT UR4, UR42, 0x2, URZ, 0xfc, !UPT ;  /* 0x000000022a047892 */ /* 0x000fcc000f8efc3f */
[----:B0-----:R-:W-:-:S05]  /*17ce0*/  IMAD.U32 R0, RZ, RZ, UR4 ;  /* 0x00000004ff007e24 */ /* 0x001fca000f8e00ff */
[----:B------:R-:W-:-:S13]  /*17cf0*/  ISETP.NE.AND P0, PT, R0, 0x3, PT ;  /* 0x000000030000780c */ /* 0x000fda0003f05270 */
[----:B------:R-:W-:Y:S05]  /*17d00*/  @!P0 BRA `(.L_x_1466) ;  /* 0x0000000000048947 */ /* 0x000fea0003800000 */
[----:B------:R-:W-:Y:S01]  /*17d10*/  BPT.TRAP 0x1 ;  /* 0x000000040000795c */ /* 0x000fe20000300000 */
.L_x_1466:
[----:B------:R-:W-:Y:S01]  /*17d20*/  IMAD R3, R23, 0x8, R5 ;  /* 0x0000000817037824 */ /* 0x000fe200078e0205 */
[----:B------:R-:W-:Y:S01]  /*17d30*/  SHF.L.U32 R2, R25, 0x1f, RZ ;  /* 0x0000001f19027819 */ /* 0x000fe200000006ff */
[----:B------:R-:W-:-:S03]  /*17d40*/  VIADD R23, R23, 0x1 ;  /* 0x0000000117177836 */ /* 0x000fc60000000000 */
[----:B------:R-:W0:Y:S02]  /*17d50*/  SYNCS.PHASECHK.TRANS64.TRYWAIT P1, [R3+URZ+0x22840], R2 ;  /* 0x02284002030075a7 */ /* 0x000e24000802017f */
[----:B------:R-:W-:-:S04]  /*17d60*/  ISETP.NE.AND P2, PT, R23, 0x2, PT ;  /* 0x000000021700780c */ /* 0x000fc80003f45270 */
[----:B------:R-:W-:Y:S01]  /*17d70*/  SEL R0, RZ, 0x1, P2 ;  /* 0x00000001ff007807 */ /* 0x000fe20001000000 */
[----:B0-----:R-:W-:Y:S08]  /*17d80*/  @!P1 BRA `(.L_x_1467) ;  /* 0x0000002400289947 */ /* 0x001ff00003800000 */
.L_x_1545:
[----:B------:R-:W-:Y:S02]  /*17d90*/  SEL R23, R23, RZ, P2 ;  /* 0x000000ff17177207 */ /* 0x000fe40001000000 */
[----:B------:R-:W-:Y:S01]  /*17da0*/  LOP3.LUT R0, R25, R0, RZ, 0x3c, !PT ;  /* 0x0000000019007212 */ /* 0x000fe200078e3cff */
[----:B------:R-:W-:Y:S06]  /*17db0*/  @!P0 BRA `(.L_x_1468) ;  /* 0x0000000000048947 */ /* 0x000fec0003800000 */
[----:B------:R-:W-:Y:S01]  /*17dc0*/  BPT.TRAP 0x1 ;  /* 0x000000040000795c */ /* 0x000fe20000300000 */
.L_x_1468:
[----:B------:R-:W-:Y:S01]  /*17dd0*/  IMAD R23, R23, 0x8, R5 ;  /* 0x0000000817177824 */ /* 0x000fe200078e0205 */
[----:B------:R-:W-:-:S04]  /*17de0*/  SHF.L.U32 R0, R0, 0x1f, RZ ;  /* 0x0000001f00007819 */ /* 0x000fc800000006ff */
[----:B------:R-:W1:Y:S02]  /*17df0*/  SYNCS.PHASECHK.TRANS64.TRYWAIT P1, [R23+URZ+0x22840], R0 ;  /* 0x02284000170075a7 */ /* 0x000e64000802017f */
[----:B-1----:R-:W-:Y:S05]  /*17e00*/  @!P1 BRA `(.L_x_1469) ;  /* 0x00000024001c9947 */ /* 0x002fea0003800000 */
.L_x_1546:
[----:B------:R-:W-:Y:S05]  /*17e10*/  @!P0 BRA `(.L_x_1470) ;  /* 0x0000000000048947 */ /* 0x000fea0003800000 */
[----:B------:R-:W-:Y:S01]  /*17e20*/  BPT.TRAP 0x1 ;  /* 0x000000040000795c */ /* 0x000fe20000300000 */
.L_x_1470:
[----:B------:R-:W2:Y:S02]  /*17e30*/  SYNCS.PHASECHK.TRANS64.TRYWAIT P1, [R3+URZ+0x22860], R2 ;  /* 0x02286002030075a7 */ /* 0x000ea4000802017f */
[----:B--2---:R-:W-:Y:S05]  /*17e40*/  @!P1 BRA `(.L_x_1471) ;  /* 0x0000002400209947 */ /* 0x004fea0003800000 */
.L_x_1547:
[----:B------:R-:W-:Y:S05]  /*17e50*/  @!P0 BRA `(.L_x_1472) ;  /* 0x0000000000048947 */ /* 0x000fea0003800000 */
[----:B------:R-:W-:Y:S01]  /*17e60*/  BPT.TRAP 0x1 ;  /* 0x000000040000795c */ /* 0x000fe20000300000 */
.L_x_1472:
[----:B------:R-:W3:Y:S02]  /*17e70*/  SYNCS.PHASECHK.TRANS64.TRYWAIT P1, [R23+URZ+0x22860], R0 ;  /* 0x02286000170075a7 */ /* 0x000ee4000802017f */
[----:B---3--:R-:W-:Y:S05]  /*17e80*/  @!P1 BRA `(.L_x_1473) ;  /* 0x0000002400249947 */ /* 0x008fea0003800000 */
.L_x_1548:
[----:B------:R-:W-:Y:S05]  /*17e90*/  @!P0 BRA `(.L_x_1474) ;  /* 0x0000000000048947 */ /* 0x000fea0003800000 */
[----:B------:R-:W-:Y:S01]  /*17ea0*/  BPT.TRAP 0x1 ;  /* 0x000000040000795c */ /* 0x000fe20000300000 */
.L_x_1474:
[----:B------:R-:W4:Y:S02]  /*17eb0*/  SYNCS.PHASECHK.TRANS64.TRYWAIT P1, [R3+URZ+0x22880], R2 ;  /* 0x02288002030075a7 */ /* 0x000f24000802017f */
[----:B----4-:R-:W-:Y:S05]  /*17ec0*/  @!P1 BRA `(.L_x_1475) ;  /* 0x0000002400289947 */ /* 0x010fea0003800000 */
.L_x_1549:
[----:B------:R-:W-:Y:S05]  /*17ed0*/  @!P0 BRA `(.L_x_1476) ;  /* 0x0000000000048947 */ /* 0x000fea0003800000 */
[----:B------:R-:W-:Y:S01]  /*17ee0*/  BPT.TRAP 0x1 ;  /* 0x000000040000795c */ /* 0x000fe20000300000 */
.L_x_1476:
[----:B------:R0:W0:Y:S02]  /*17ef0*/  SYNCS.PHASECHK.TRANS64.TRYWAIT P0, [R23+URZ+0x22880], R0 ;  /* 0x02288000170075a7 */ /* 0x000024000800017f */
[----:B0-----:R-:W-:Y:S05]  /*17f00*/  @!P0 NANOSLEEP.SYNCS 0x989680 ;  /* 0x009896800000895d */ /* 0x001fea0003900000 */
[----:B------:R-:W0:Y:S02]  /*17f10*/  @!P0 SYNCS.PHASECHK.TRANS64 P0, [R23+URZ+0x22880], R0 ;  /* 0x02288000170085a7 */ /* 0x000e24000800007f */
[----:B0-----:R-:W-:Y:S05]  /*17f20*/  @!P0 BRA `(.L_x_1476) ;  /* 0xfffffffc00f08947 */ /* 0x001fea000383ffff */
.L_x_1464:
[----:B------:R-:W-:Y:S05]  /*17f30*/  BSYNC B0 ;  /* 0x0000000000007941 */ /* 0x000fea0003800000 */
.L_x_1463:
[----:B------:R-:W-:Y:S05]  /*17f40*/  EXIT ;  /* 0x000000000000794d */ /* 0x000fea0003800000 */
.L_x_1273:
[----:B0-----:R-:W-:-:S04]  /*17f50*/  IMAD.U32 R3, RZ, RZ, UR38 ;  /* 0x00000026ff037e24 */ /* 0x001fc8000f8e00ff */
[----:B------:R0:W1:Y:S03]  /*17f60*/  SYNCS.PHASECHK.TRANS64.TRYWAIT P1, [R3+URZ+0x22800], R2 ;  /* 0x02280002030075a7 */ /* 0x000066000802017f */
[----:B-1----:R-:W-:Y:S05]  /*17f70*/  @!P1 NANOSLEEP.SYNCS 0x989680 ;  /* 0x009896800000995d */ /* 0x002fea0003900000 */
[----:B------:R-:W1:Y:S02]  /*17f80*/  @!P1 SYNCS.PHASECHK.TRANS64 P1, [R3+URZ+0x22800], R2 ;  /* 0x02280002030095a7 */ /* 0x000e64000802007f */
[----:B-1----:R-:W-:Y:S05]  /*17f90*/  @!P1 BRA `(.L_x_1273) ;  /* 0xfffffffc00ec9947 */ /* 0x002fea000383ffff */
[----:B------:R-:W-:Y:S05]  /*17fa0*/  BRA `(.L_x_1477) ;  /* 0xfffffe9c00287947 */ /* 0x000fea000383ffff */
.L_x_1277:
[----:B-1----:R1:W2:Y:S02]  /*17fb0*/  SYNCS.PHASECHK.TRANS64.TRYWAIT P1, [R13+URZ+0x22830], R2 ;  /* 0x022830020d0075a7 */ /* 0x0022a4000802017f */
[----:B--2---:R-:W-:Y:S05]  /*17fc0*/  @!P1 NANOSLEEP.SYNCS 0x989680 ;  /* 0x009896800000995d */ /* 0x004fea0003900000 */
[----:B------:R-:W2:Y:S02]  /*17fd0*/  @!P1 SYNCS.PHASECHK.TRANS64 P1, [R13+URZ+0x22830], R2 ;  /* 0x022830020d0095a7 */ /* 0x000ea4000802007f */
[----:B--2---:R-:W-:Y:S05]  /*17fe0*/  @!P1 BRA `(.L_x_1277) ;  /* 0xfffffffc00f09947 */ /* 0x004fea000383ffff */
[----:B------:R-:W-:Y:S05]  /*17ff0*/  BRA `(.L_x_1276) ;  /* 0xfffffe9c00447947 */ /* 0x000fea000383ffff */
.L_x_1294:
[----:B-1----:R-:W-:-:S04]  /*18000*/  IMAD.U32 R9, RZ, RZ, UR4 ;  /* 0x00000004ff097e24 */ /* 0x002fc8000f8e00ff */
[----:B------:R1:W2:Y:S03]  /*18010*/  SYNCS.PHASECHK.TRANS64.TRYWAIT P1, [R9+URZ+0x22830], R8 ;  /* 0x02283008090075a7 */ /* 0x0002a6000802017f */
[----:B--2---:R-:W-:Y:S05]  /*18020*/  @!P1 NANOSLEEP.SYNCS 0x989680 ;  /* 0x009896800000995d */ /* 0x004fea0003900000 */
[----:B------:R-:W2:Y:S02]  /*18030*/  @!P1 SYNCS.PHASECHK.TRANS64 P1, [R9+URZ+0x22830], R8 ;  /* 0x02283008090095a7 */ /* 0x000ea4000802007f */
[----:B--2---:R-:W-:Y:S05]  /*18040*/  @!P1 BRA `(.L_x_1294) ;  /* 0xfffffffc00ec9947 */ /* 0x004fea000383ffff */
[----:B------:R-:W-:Y:S05]  /*18050*/  BRA `(.L_x_1291) ;  /* 0xfffffed400b87947 */ /* 0x000fea000383ffff */
.L_x_1298:
[----:B-1----:R-:W-:-:S04]  /*18060*/  IMAD.U32 R9, RZ, RZ, UR4 ;  /* 0x00000004ff097e24 */ /* 0x002fc8000f8e00ff */
[----:B------:R1:W2:Y:S03]  /*18070*/  SYNCS.PHASECHK.TRANS64.TRYWAIT P1, [R9+URZ+0x22850], R8 ;  /* 0x02285008090075a7 */ /* 0x0002a6000802017f */
[----:B--2---:R-:W-:Y:S05]  /*18080*/  @!P1 NANOSLEEP.SYNCS 0x989680 ;  /* 0x009896800000995d */ /* 0x004fea0003900000 */
[----:B------:R-:W2:Y:S02]  /*18090*/  @!P1 SYNCS.PHASECHK.TRANS64 P1, [R9+URZ+0x22850], R8 ;  /* 0x02285008090095a7 */ /* 0x000ea4000802007f */
[----:B--2---:R-:W-:Y:S05]  /*180a0*/  @!P1 BRA `(.L_x_1298) ;  /* 0xfffffffc00ec9947 */ /* 0x004fea000383ffff */
[----:B------:R-:W-:Y:S05]  /*180b0*/  BRA `(.L_x_1295) ;  /* 0xfffffed800787947 */ /* 0x000fea000383ffff */
.L_x_1317:
[----:B-1----:R-:W-:-:S04]  /*180c0*/  IMAD.U32 R8, RZ, RZ, UR6 ;  /* 0x00000006ff087e24 */ /* 0x002fc8000f8e00ff */
[----:B------:R1:W2:Y:S03]  /*180d0*/  SYNCS.PHASECHK.TRANS64.TRYWAIT P1, [R8+URZ+0x22830], R5 ;  /* 0x02283005080075a7 */ /* 0x0002a6000802017f */
[----:B--2---:R-:W-:Y:S05]  /*180e0*/  @!P1 NANOSLEEP.SYNCS 0x989680 ;  /* 0x009896800000995d */ /* 0x004fea0003900000 */
[----:B------:R-:W2:Y:S02]  /*180f0*/  @!P1 SYNCS.PHASECHK.TRANS64 P1, [R8+URZ+0x22830], R5 ;  /* 0x02283005080095a7 */ /* 0x000ea4000802007f */
[----:B--2---:R-:W-:Y:S05]  /*18100*/  @!P1 BRA `(.L_x_1317) ;  /* 0xfffffffc00ec9947 */ /* 0x004fea000383ffff */
[----:B------:R-:W-:Y:S05]  /*18110*/  BRA `(.L_x_1314) ;  /* 0xffffff0c00fc7947 */ /* 0x000fea000383ffff */
.L_x_1321:
[----:B-1----:R-:W-:-:S04]  /*18120*/  IMAD.U32 R8, RZ, RZ, UR6 ;  /* 0x00000006ff087e24 */ /* 0x002fc8000f8e00ff */
[----:B------:R1:W2:Y:S03]  /*18130*/  SYNCS.PHASECHK.TRANS64.TRYWAIT P1, [R8+URZ+0x22850], R5 ;  /* 0x02285005080075a7 */ /* 0x0002a6000802017f */
[----:B--2---:R-:W-:Y:S05]  /*18140*/  @!P1 NANOSLEEP.SYNCS 0x989680 ;  /* 0x009896800000995d */ /* 0x004fea0003900000 */
[----:B------:R-:W2:Y:S02]  /*18150*/  @!P1 SYNCS.PHASECHK.TRANS64 P1, [R8+URZ+0x22850], R5 ;  /* 0x02285005080095a7 */ /* 0x000ea4000802007f */
[----:B--2---:R-:W-:Y:S05]  /*18160*/  @!P1 BRA `(.L_x_1321) ;  /* 0xfffffffc00ec9947 */ /* 0x004fea000383ffff */
[----:B------:R-:W-:Y:S05]  /*18170*/  BRA `(.L_x_1318) ;  /* 0xffffff1000a87947 */ /* 0x000fea000383ffff */
.L_x_1329:
[----:B-1----:R-:W-:-:S04]  /*18180*/  IMAD.U32 R9, RZ, RZ, UR10 ;  /* 0x0000000aff097e24 */ /* 0x002fc8000f8e00ff */
[----:B------:R1:W2:Y:S03]  /*18190*/  SYNCS.PHASECHK.TRANS64.TRYWAIT P1, [R9+URZ+0x22830], R6 ;  /* 0x02283006090075a7 */ /* 0x0002a6000802017f */
[----:B--2---:R-:W-:Y:S05]  /*181a0*/  @!P1 NANOSLEEP.SYNCS 0x989680 ;  /* 0x009896800000995d */ /* 0x004fea0003900000 */
[----:B------:R-:W2:Y:S02]  /*181b0*/  @!P1 SYNCS.PHASECHK.TRANS64 P1, [R9+URZ+0x22830], R6 ;  /* 0x02283006090095a7 */ /* 0x000ea4000802007f */
[----:B--2---:R-:W-:Y:S05]  /*181c0*/  @!P1 BRA `(.L_x_1329) ;  /* 0xfffffffc00ec9947 */ /* 0x004fea000383ffff */
[----:B------:R-:W-:Y:S05]  /*181d0*/  BRA `(.L_x_1326) ;  /* 0xffffff3400807947 */ /* 0x000fea000383ffff */
.L_x_1333:
[----:B-1----:R-:W-:-:S04]  /*181e0*/  IMAD.U32 R9, RZ, RZ, UR10 ;  /* 0x0000000aff097e24 */ /* 0x002fc8000f8e00ff */
[----:B------:R1:W2:Y:S03]  /*181f0*/  SYNCS.PHASECHK.TRANS64.TRYWAIT P1, [R9+URZ+0x22850], R6 ;  /* 0x02285006090075a7 */ /* 0x0002a6000802017f */
[----:B--2---:R-:W-:Y:S05]  /*18200*/  @!P1 NANOSLEEP.SYNCS 0x989680 ;  /* 0x009896800000995d */ /* 0x004fea0003900000 */
[----:B------:R-:W2:Y:S02]  /*18210*/  @!P1 SYNCS.PHASECHK.TRANS64 P1, [R9+URZ+0x22850], R6 ;  /* 0x02285006090095a7 */ /* 0x000ea4000802007f */
[----:B--2---:R-:W-:Y:S05]  /*18220*/  @!P1 BRA `(.L_x_1333) ;  /* 0xfffffffc00ec9947 */ /* 0x004fea000383ffff */
[----:B------:R-:W-:Y:S05]  /*18230*/  BRA `(.L_x_1330) ;  /* 0xffffff3800207947 */ /* 0x000fea000383ffff */
.L_x_1348:
[----:B-1----:R-:W-:-:S04]  /*18240*/  IMAD.U32 R5, RZ, RZ, UR5 ;  /* 0x00000005ff057e24 */ /* 0x002fc8000f8e00ff */
[----:B------:R1:W2:Y:S03]  /*18250*/  SYNCS.PHASECHK.TRANS64.TRYWAIT P1, [R5+URZ+0x22850], R0 ;  /* 0x02285000050075a7 */ /* 0x0002a6000802017f */
[----:B--2---:R-:W-:Y:S05]  /*18260*/  @!P1 NANOSLEEP.SYNCS 0x989680 ;  /* 0x009896800000995d */ /* 0x004fea0003900000 */
[----:B------:R-:W2:Y:S02]  /*18270*/  @!P1 SYNCS.PHASECHK.TRANS64 P1, [R5+URZ+0x22850], R0 ;  /* 0x02285000050095a7 */ /* 0x000ea4000802007f */
[----:B--2---:R-:W-:Y:S05]  /*18280*/  @!P1 BRA `(.L_x_1348) ;  /* 0xfffffffc00ec9947 */ /* 0x004fea000383ffff */
[----:B------:R-:W-:Y:S05]  /*18290*/  BRA `(.L_x_1347) ;  /* 0xffffff6800e47947 */ /* 0x000fea000383ffff */
.L_x_1399:
[----:B------:R-:W1:Y:S01]  /*182a0*/  S2R R20, SR_TID.X ;  /* 0x0000000000147919 */ /* 0x000e620000002100 */
[----:B------:R-:W-:Y:S02]  /*182b0*/  IMAD.MOV.U32 R12, RZ, RZ, RZ ;  /* 0x000000ffff0c7224 */ /* 0x000fe400078e00ff */
[----:B------:R-:W-:Y:S02]  /*182c0*/  IMAD.MOV.U32 R11, RZ, RZ, 0x1f ;  /* 0x0000001fff0b7424 */ /* 0x000fe400078e00ff */
[----:B------:R-:W-:Y:S01]  /*182d0*/  IMAD.MOV.U32 R15, RZ, RZ, -0x1 ;  /* 0xffffffffff0f7424 */ /* 0x000fe200078e00ff */
[----:B-1----:R-:W-:-:S04]  /*182e0*/  SHF.R.U32.HI R20, RZ, 0x5, R20 ;  /* 0x00000005ff147819 */ /* 0x002fc80000011614 */
[----:B------:R-:W-:-:S05]  /*182f0*/  LOP3.LUT R20, R20, 0x3, RZ, 0xc0, !PT ;  /* 0x0000000314147812 */ /* 0x000fca00078ec0ff */
[----:B------:R-:W-:-:S07]  /*18300*/  IMAD.MOV.U32 R13, RZ, RZ, R20 ;  /* 0x000000ffff0d7224 */ /* 0x000fce00078e0014 */
[----:B0----5:R-:W-:Y:S05]  /*18310*/  WARPSYNC.COLLECTIVE R15, `(.L_x_1478) ;  /* 0x000000000f087348 */ /* 0x021fea0003c00000 */
[----:B------:R1:W2:Y:S02]  /*18320*/  SHFL.IDX P6, R14, R13, R12, R11 ;  /* 0x0000000c0d0e7389 */ /* 0x0002a400000c000b */
[----:B012--5:R-:W-:Y:S01]  /*18330*/  ENDCOLLECTIVE ;  /* 0x000000000000791b */ /* 0x027fe20003800000 */
.L_x_1478:
[----:B------:R-:W-:Y:S05]  /*18340*/  BRA `(.L_x_1479) ;  /* 0xffffffb800ac7947 */ /* 0x000fea000383ffff */
.L_x_1402:
[----:B-1----:R1:W2:Y:S02]  /*18350*/  SYNCS.PHASECHK.TRANS64.TRYWAIT P0, [R0+URZ+0x22880], R21 ;  /* 0x02288015000075a7 */ /* 0x0022a4000800017f */
[----:B--2---:R-:W-:Y:S05]  /*18360*/  @!P0 NANOSLEEP.SYNCS 0x989680 ;  /* 0x009896800000895d */ /* 0x004fea0003900000 */
[----:B------:R-:W2:Y:S02]  /*18370*/  @!P0 SYNCS.PHASECHK.TRANS64 P0, [R0+URZ+0x22880], R21 ;  /* 0x02288015000085a7 */ /* 0x000ea4000800007f */
[----:B--2---:R-:W-:Y:S05]  /*18380*/  @!P0 BRA `(.L_x_1402) ;  /* 0xfffffffc00f08947 */ /* 0x004fea000383ffff */
[----:B------:R-:W-:Y:S05]  /*18390*/  BRA `(.L_x_1480) ;  /* 0xffffffbc00507947 */ /* 0x000fea000383ffff */
.L_x_1403:
[----:B------:R-:W-:Y:S01]  /*183a0*/  BSSY B0, `(.L_x_1481) ;  /* 0x0000008000007945 */ /* 0x000fe20003800000 */
[----:B------:R-:W-:Y:S02]  /*183b0*/  IMAD.MOV.U32 R13, RZ, RZ, R10 ;  /* 0x000000ffff0d7224 */ /* 0x000fe400078e000a */
[----:B------:R-:W-:Y:S02]  /*183c0*/  IMAD.MOV.U32 R12, RZ, RZ, RZ ;  /* 0x000000ffff0c7224 */ /* 0x000fe400078e00ff */
[----:B------:R-:W-:Y:S02]  /*183d0*/  IMAD.MOV.U32 R11, RZ, RZ, 0x1c1f ;  /* 0x00001c1fff0b7424 */ /* 0x000fe400078e00ff */
[----:B------:R-:W-:-:S07]  /*183e0*/  IMAD.MOV.U32 R15, RZ, RZ, -0x1 ;  /* 0xffffffffff0f7424 */ /* 0x000fce00078e00ff */
[----:B-1----:R-:W-:Y:S05]  /*183f0*/  WARPSYNC.COLLECTIVE R15, `(.L_x_1482) ;  /* 0x000000000f087348 */ /* 0x002fea0003c00000 */
[----:B------:R0:W2:Y:S02]  /*18400*/  SHFL.IDX P6, R14, R13, R12, R11 ;  /* 0x0000000c0d0e7389 */ /* 0x0000a400000c000b */
[----:B012---:R-:W-:Y:S01]  /*18410*/  ENDCOLLECTIVE ;  /* 0x000000000000791b */ /* 0x007fe20003800000 */
.L_x_1482:
[----:B------:R-:W-:Y:S05]  /*18420*/  BSYNC B0 ;  /* 0x0000000000007941 */ /* 0x000fea0003800000 */
.L_x_1481:
        /* <DEDUP_REMOVED lines=13> */
.L_x_1483:
[----:B------:R-:W-:Y:S02]  /*18500*/  IMAD.MOV.U32 R13, RZ, RZ, R10 ;  /* 0x000000ffff0d7224 */ /* 0x000fe400078e000a */
[----:B------:R-:W-:Y:S02]  /*18510*/  IMAD.MOV.U32 R12, RZ, RZ, 0x1 ;  /* 0x00000001ff0c7424 */ /* 0x000fe400078e00ff */
[----:B------:R-:W-:-:S07]  /*18520*/  IMAD.MOV.U32 R2, RZ, RZ, R14 ;  /* 0x000000ffff027224 */ /* 0x000fce00078e000e */
[----:B------:R-:W-:Y:S05]  /*18530*/  WARPSYNC.COLLECTIVE R15, `(.L_x_1484) ;  /* 0x000000000f087348 */ /* 0x000fea0003c00000 */
[----:B------:R0:W1:Y:S02]  /*18540*/  SHFL.IDX P6, R14, R13, R12, R11 ;  /* 0x0000000c0d0e7389 */ /* 0x00006400000c000b */
[----:B01----:R-:W-:Y:S01]  /*18550*/  ENDCOLLECTIVE ;  /* 0x000000000000791b */ /* 0x003fe20003800000 */
.L_x_1484:
        /* <DEDUP_REMOVED lines=14> */
.L_x_1485:
[----:B------:R-:W-:Y:S02]  /*18640*/  IMAD.MOV.U32 R13, RZ, RZ, R10 ;  /* 0x000000ffff0d7224 */ /* 0x000fe400078e000a */
[----:B------:R-:W-:Y:S02]  /*18650*/  IMAD.MOV.U32 R12, RZ, RZ, 0x2 ;  /* 0x00000002ff0c7424 */ /* 0x000fe400078e00ff */
[----:B------:R-:W-:-:S07]  /*18660*/  IMAD.MOV.U32 R2, RZ, RZ, R14 ;  /* 0x000000ffff027224 */ /* 0x000fce00078e000e */
[----:B------:R-:W-:Y:S05]  /*18670*/  WARPSYNC.COLLECTIVE R15, `(.L_x_1486) ;  /* 0x000000000f087348 */ /* 0x000fea0003c00000 */
[----:B------:R0:W1:Y:S02]  /*18680*/  SHFL.IDX P6, R14, R13, R12, R11 ;  /* 0x0000000c0d0e7389 */ /* 0x00006400000c000b */
[----:B01----:R-:W-:Y:S01]  /*18690*/  ENDCOLLECTIVE ;  /* 0x000000000000791b */ /* 0x003fe20003800000 */
.L_x_1486:
        /* <DEDUP_REMOVED lines=14> */
.L_x_1487:
[----:B------:R-:W-:Y:S02]  /*18780*/  IMAD.MOV.U32 R13, RZ, RZ, R10 ;  /* 0x000000ffff0d7224 */ /* 0x000fe400078e000a */
[----:B------:R-:W-:Y:S02]  /*18790*/  IMAD.MOV.U32 R12, RZ, RZ, 0x3 ;  /* 0x00000003ff0c7424 */ /* 0x000fe400078e00ff */
[----:B------:R-:W-:-:S07]  /*187a0*/  IMAD.MOV.U32 R2, RZ, RZ, R14 ;  /* 0x000000ffff027224 */ /* 0x000fce00078e000e */
[----:B------:R-:W-:Y:S05]  /*187b0*/  WARPSYNC.COLLECTIVE R15, `(.L_x_1488) ;  /* 0x000000000f087348 */ /* 0x000fea0003c00000 */
[----:B------:R0:W1:Y:S02]  /*187c0*/  SHFL.IDX P6, R14, R13, R12, R11 ;  /* 0x0000000c0d0e7389 */ /* 0x00006400000c000b */
[----:B01----:R-:W-:Y:S01]  /*187d0*/  ENDCOLLECTIVE ;  /* 0x000000000000791b */ /* 0x003fe20003800000 */
.L_x_1488:
        /* <DEDUP_REMOVED lines=14> */
.L_x_1489:
[----:B------:R-:W-:Y:S01]  /*188c0*/  @!PT LDS RZ, [RZ] ;  /* 0x00000000fffff984 */ /* 0x000fe20000000800 */
[----:B------:R-:W-:Y:S01]  /*188d0*/  @!PT LDS RZ, [RZ] ;  /* 0x00000000fffff984 */ /* 0x000fe20000000800 */
[----:B------:R-:W-:Y:S01]  /*188e0*/  @!PT LDS RZ, [RZ] ;  /* 0x00000000fffff984 */ /* 0x000fe20000000800 */
[----:B------:R0:W-:Y:S02]  /*188f0*/  LDGSTS.E.BYPASS.LTC128B.128 [R7+0xa400], desc[UR44][R2.64+0x40], !P0 ;  /* 0x0a40004002077fae */ /* 0x0001e4000c101d6c */
[----:B0-----:R-:W-:Y:S01]  /*18900*/  IMAD.MOV.U32 R2, RZ, RZ, R14 ;  /* 0x000000ffff027224 */ /* 0x001fe200078e000e */
[----:B------:R-:W-:Y:S06]  /*18910*/  BRA `(.L_x_1490) ;  /* 0xffffffb800e87947 */ /* 0x000fec000383ffff */
.L_x_1408:
[----:B---3--:R3:W4:Y:S02]  /*18920*/  SYNCS.PHASECHK.TRANS64.TRYWAIT P0, [R0+URZ+0x22840], R21 ;  /* 0x02284015000075a7 */ /* 0x008724000800017f */
[----:B----4-:R-:W-:Y:S05]  /*18930*/  @!P0 NANOSLEEP.SYNCS 0x989680 ;  /* 0x009896800000895d */ /* 0x010fea0003900000 */
[----:B------:R-:W4:Y:S02]  /*18940*/  @!P0 SYNCS.PHASECHK.TRANS64 P0, [R0+URZ+0x22840], R21 ;  /* 0x02284015000085a7 */ /* 0x000f24000800007f */
[----:B----4-:R-:W-:Y:S05]  /*18950*/  @!P0 BRA `(.L_x_1408) ;  /* 0xfffffffc00f08947 */ /* 0x010fea000383ffff */
[----:B------:R-:W-:Y:S05]  /*18960*/  BRA `(.L_x_1491) ;  /* 0xffffffbc00487947 */ /* 0x000fea000383ffff */
.L_x_1409:
[----:B------:R-:W-:Y:S01]  /*18970*/  BSSY B0, `(.L_x_1492) ;  /* 0x0000008000007945 */ /* 0x000fe20003800000 */
[----:B------:R-:W-:Y:S02]  /*18980*/  IMAD.MOV.U32 R13, RZ, RZ, R5 ;  /* 0x000000ffff0d7224 */ /* 0x000fe400078e0005 */
[----:B------:R-:W-:Y:S02]  /*18990*/  IMAD.MOV.U32 R12, RZ, RZ, RZ ;  /* 0x000000ffff0c7224 */ /* 0x000fe400078e00ff */
[----:B------:R-:W-:Y:S02]  /*189a0*/  IMAD.MOV.U32 R11, RZ, RZ, 0x1c1f ;  /* 0x00001c1fff0b7424 */ /* 0x000fe400078e00ff */
[----:B------:R-:W-:-:S07]  /*189b0*/  IMAD.MOV.U32 R15, RZ, RZ, -0x1 ;  /* 0xffffffffff0f7424 */ /* 0x000fce00078e00ff */
[----:B-123--:R-:W-:Y:S05]  /*189c0*/  WARPSYNC.COLLECTIVE R15, `(.L_x_1493) ;  /* 0x000000000f087348 */ /* 0x00efea0003c00000 */
[----:B------:R0:W4:Y:S02]  /*189d0*/  SHFL.IDX P6, R14, R13, R12, R11 ;  /* 0x0000000c0d0e7389 */ /* 0x00012400000c000b */
[----:B01234-:R-:W-:Y:S01]  /*189e0*/  ENDCOLLECTIVE ;  /* 0x000000000000791b */ /* 0x01ffe20003800000 */
.L_x_1493:
[----:B------:R-:W-:Y:S05]  /*189f0*/  BSYNC B0 ;  /* 0x0000000000007941 */ /* 0x000fea0003800000 */
.L_x_1492:
        /* <DEDUP_REMOVED lines=12> */
.L_x_1494:
[----:B------:R-:W-:Y:S01]  /*18ac0*/  @P3 IMAD.IADD R9, R22, 0x1, R6 ;  /* 0x0000000116093824 */ /* 0x000fe200078e0206 */
[----:B------:R0:W-:Y:S01]  /*18ad0*/  STL [R1], R8 ;  /* 0x0000000801007387 */ /* 0x0001e20000100800 */
        /* <DEDUP_REMOVED lines=16> */
.L_x_1495:
        /* <DEDUP_REMOVED lines=12> */
.L_x_1496:
[----:B------:R-:W-:Y:S02]  /*18ca0*/  IMAD.MOV.U32 R13, RZ, RZ, R5 ;  /* 0x000000ffff0d7224 */ /* 0x000fe400078e0005 */
[----:B------:R-:W-:Y:S02]  /*18cb0*/  IMAD.MOV.U32 R12, RZ, RZ, 0x2 ;  /* 0x00000002ff0c7424 */ /* 0x000fe400078e00ff */
[----:B------:R-:W-:-:S07]  /*18cc0*/  IMAD.MOV.U32 R3, RZ, RZ, R14 ;  /* 0x000000ffff037224 */ /* 0x000fce00078e000e */
[----:B------:R-:W-:Y:S05]  /*18cd0*/  WARPSYNC.COLLECTIVE R15, `(.L_x_1497) ;  /* 0x000000000f087348 */ /* 0x000fea0003c00000 */
[----:B------:R0:W1:Y:S02]  /*18ce0*/  SHFL.IDX P6, R14, R13, R12, R11 ;  /* 0x0000000c0d0e7389 */ /* 0x00006400000c000b */
[----:B01----:R-:W-:Y:S01]  /*18cf0*/  ENDCOLLECTIVE ;  /* 0x000000000000791b */ /* 0x003fe20003800000 */
.L_x_1497:
[----:B------:R-:W-:-:S05]  /*18d00*/  @P3 IADD3 R3, P0, R33, R3, RZ ;  /* 0x0000000321033210 */ /* 0x000fca0007f1e0ff */
[----:B------:R-:W-:-:S05]  /*18d10*/  @P3 IMAD.X R2, RZ, RZ, R2, P0 ;  /* 0x000000ffff023224 */ /* 0x000fca00000e0602 */
[----:B------:R-:W-:Y:S01]  /*18d20*/  @P3 LOP3.LUT R3, R3, R2, RZ, 0x3c, !PT ;  /* 0x0000000203033212 */ /* 0x000fe200078e3cff */
[----:B------:R-:W-:-:S03]  /*18d30*/  IMAD.MOV.U32 R13, RZ, RZ, R4 ;  /* 0x000000ffff0d7224 */ /* 0x000fc600078e0004 */
[----:B------:R-:W-:-:S04]  /*18d40*/  @P3 LOP3.LUT R2, R3, R2, RZ, 0x3c, !PT ;  /* 0x0000000203023212 */ /* 0x000fc800078e3cff */
[----:B------:R-:W-:-:S05]  /*18d50*/  @P3 LOP3.LUT R3, R3, R2, RZ, 0x3c, !PT ;  /* 0x0000000203033212 */ /* 0x000fca00078e3cff */
[----:B------:R-:W-:Y:S01]  /*18d60*/  @!PT LDS RZ, [RZ] ;  /* 0x00000000fffff984 */ /* 0x000fe20000000800 */
[----:B------:R-:W-:Y:S01]  /*18d70*/  @!PT LDS RZ, [RZ] ;  /* 0x00000000fffff984 */ /* 0x000fe20000000800 */
[----:B------:R-:W-:Y:S01]  /*18d80*/  @!PT LDS RZ, [RZ] ;  /* 0x00000000fffff984 */ /* 0x000fe20000000800 */
[----:B------:R-:W-:Y:S04]  /*18d90*/  @P3 LDGSTS.E.BYPASS.LTC128B.128 [R9+0x16c00], desc[UR44][R2.64], !P4 ;  /* 0x16c0000002093fae */ /* 0x000fe8000e101d6c */
[----:B------:R-:W-:Y:S04]  /*18da0*/  @P3 LDGSTS.E.BYPASS.LTC128B.128 [R9+0x18c00], desc[UR44][R2.64+0x40], !P5 ;  /* 0x18c0004002093fae */ /* 0x000fe8000e901d6c */
[----:B------:R0:W-:Y:S02]  /*18db0*/  @P3 LDGSTS.E.BYPASS.LTC128B.128 [R9+0x1ac00], desc[UR44][R2.64+0x80], !P1 ;  /* 0x1ac0008002093fae */ /* 0x0001e4000c901d6c */
[----:B0-----:R-:W-:-:S07]  /*18dc0*/  IMAD.MOV.U32 R2, RZ, RZ, R14 ;  /* 0x000000ffff027224 */ /* 0x001fce00078e000e */
[----:B------:R-:W-:Y:S05]  /*18dd0*/  WARPSYNC.COLLECTIVE R15, `(.L_x_1498) ;  /* 0x000000000f087348 */ /* 0x000fea0003c00000 */
[----:B------:R0:W1:Y:S02]  /*18de0*/  SHFL.IDX P6, R14, R13, R12, R11 ;  /* 0x0000000c0d0e7389 */ /* 0x00006400000c000b */
[----:B01----:R-:W-:Y:S01]  /*18df0*/  ENDCOLLECTIVE ;  /* 0x000000000000791b */ /* 0x003fe20003800000 */
.L_x_1498:
[----:B------:R-:W-:Y:S02]  /*18e00*/  IMAD.MOV.U32 R13, RZ, RZ, R5 ;  /* 0x000000ffff0d7224 */ /* 0x000fe400078e0005 */
[----:B------:R-:W-:Y:S02]  /*18e10*/  IMAD.MOV.U32 R12, RZ, RZ, 0x3 ;  /* 0x00000003ff0c7424 */ /* 0x000fe400078e00ff */
[----:B------:R-:W-:-:S07]  /*18e20*/  IMAD.MOV.U32 R3, RZ, RZ, R14 ;  /* 0x000000ffff037224 */ /* 0x000fce00078e000e */
[----:B------:R-:W-:Y:S05]  /*18e30*/  WARPSYNC.COLLECTIVE R15, `(.L_x_1499) ;  /* 0x000000000f087348 */ /* 0x000fea0003c00000 */
[----:B------:R0:W1:Y:S02]  /*18e40*/  SHFL.IDX P6, R14, R13, R12, R11 ;  /* 0x0000000c0d0e7389 */ /* 0x00006400000c000b */
[----:B01----:R-:W-:Y:S01]  /*18e50*/  ENDCOLLECTIVE ;  /* 0x000000000000791b */ /* 0x003fe20003800000 */
.L_x_1499:
[----:B------:R-:W-:-:S05]  /*18e60*/  @P2 IADD3 R3, P0, R33, R3, RZ ;  /* 0x0000000321032210 */ /* 0x000fca0007f1e0ff */
[----:B------:R-:W-:-:S05]  /*18e70*/  @P2 IMAD.X R2, RZ, RZ, R2, P0 ;  /* 0x000000ffff022224 */ /* 0x000fca00000e0602 */
[----:B------:R-:W-:Y:S01]  /*18e80*/  @P2 LOP3.LUT R3, R3, R2, RZ, 0x3c, !PT ;  /* 0x0000000203032212 */ /* 0x000fe200078e3cff */
[----:B------:R-:W-:-:S03]  /*18e90*/  IMAD.MOV.U32 R13, RZ, RZ, R4 ;  /* 0x000000ffff0d7224 */ /* 0x000fc600078e0004 */
[----:B------:R-:W-:-:S04]  /*18ea0*/  @P2 LOP3.LUT R2, R3, R2, RZ, 0x3c, !PT ;  /* 0x0000000203022212 */ /* 0x000fc800078e3cff */
[----:B------:R-:W-:Y:S01]  /*18eb0*/  @P2 LOP3.LUT R3, R3, R2, RZ, 0x3c, !PT ;  /* 0x0000000203032212 */ /* 0x000fe200078e3cff */
[----:B------:R-:W-:-:S04]  /*18ec0*/  IMAD.MOV.U32 R5, RZ, RZ, R14 ;  /* 0x000000ffff057224 */ /* 0x000fc800078e000e */
[----:B------:R-:W-:Y:S01]  /*18ed0*/  @!PT LDS RZ, [RZ] ;  /* 0x00000000fffff984 */ /* 0x000fe20000000800 */
[----:B------:R-:W-:Y:S01]  /*18ee0*/  @!PT LDS RZ, [RZ] ;  /* 0x00000000fffff984 */ /* 0x000fe20000000800 */
[----:B------:R-:W-:Y:S01]  /*18ef0*/  @!PT LDS RZ, [RZ] ;  /* 0x00000000fffff984 */ /* 0x000fe20000000800 */
[----:B------:R0:W-:Y:S04]  /*18f00*/  @P2 LDGSTS.E.BYPASS.LTC128B.128 [R7+0x17400], desc[UR44][R2.64], !P4 ;  /* 0x1740000002072fae */ /* 0x0001e8000e101d6c */
[----:B------:R0:W-:Y:S01]  /*18f10*/  @P2 LDGSTS.E.BYPASS.LTC128B.128 [R7+0x19400], desc[UR44][R2.64+0x40], !P5 ;  /* 0x1940004002072fae */ /* 0x0001e2000e901d6c */
[----:B------:R-:W-:-:S03]  /*18f20*/  LOP3.LUT P5, RZ, R8, 0x20000000, RZ, 0xc0, !PT ;  /* 0x2000000008ff7812 */ /* 0x000fc600078ac0ff */
[----:B------:R0:W-:Y:S10]  /*18f30*/  @P2 LDGSTS.E.BYPASS.LTC128B.128 [R7+0x1b400], desc[UR44][R2.64+0x80], !P1 ;  /* 0x1b40008002072fae */ /* 0x0001f4000c901d6c */
[----:B0-----:R-:W-:Y:S05]  /*18f40*/  WARPSYNC.COLLECTIVE R15, `(.L_x_1500) ;  /* 0x000000000f087348 */ /* 0x001fea0003c00000 */
[----:B------:R1:W2:Y:S02]  /*18f50*/  SHFL.IDX P6, R14, R13, R12, R11 ;  /* 0x0000000c0d0e7389 */ /* 0x0002a400000c000b */
[----:B012---:R-:W-:Y:S01]  /*18f60*/  ENDCOLLECTIVE ;  /* 0x000000000000791b */ /* 0x007fe20003800000 */
.L_x_1500:
[----:B------:R-:W-:Y:S05]  /*18f70*/  BRA `(.L_x_1501) ;  /* 0xffffffb800b87947 */ /* 0x000fea000383ffff */
.L_x_1414:
[----:B------:R-:W-:Y:S02]  /*18f80*/  IMAD.MOV.U32 R13, RZ, RZ, R4 ;  /* 0x000000ffff0d7224 */ /* 0x000fe400078e0004 */
[----:B------:R-:W-:Y:S02]  /*18f90*/  IMAD.MOV.U32 R12, RZ, RZ, RZ ;  /* 0x000000ffff0c7224 */ /* 0x000fe400078e00ff */
[----:B------:R-:W-:Y:S02]  /*18fa0*/  IMAD.MOV.U32 R11, RZ, RZ, 0x1c1f ;  /* 0x00001c1fff0b7424 */ /* 0x000fe400078e00ff */
[----:B------:R-:W-:Y:S02]  /*18fb0*/  IMAD.MOV.U32 R15, RZ, RZ, -0x1 ;  /* 0xffffffffff0f7424 */ /* 0x000fe400078e00ff */
[----:B------:R-:W-:Y:S02]  /*18fc0*/  IMAD R5, R6, UR37, RZ ;  /* 0x0000002506057c24 */ /* 0x000fe4000f8e02ff */
[----:B------:R-:W-:-:S07]  /*18fd0*/  VIADD R6, R9, UR38 ;  /* 0x0000002609067c36 */ /* 0x000fce0008000000 */
[----:B-----5:R-:W-:Y:S05]  /*18fe0*/  WARPSYNC.COLLECTIVE R15, `(.L_x_1502) ;  /* 0x000000000f087348 */ /* 0x020fea0003c00000 */
[----:B------:R0:W1:Y:S02]  /*18ff0*/  SHFL.IDX P6, R14, R13, R12, R11 ;  /* 0x0000000c0d0e7389 */ /* 0x00006400000c000b */
[----:B01---5:R-:W-:Y:S01]  /*19000*/  ENDCOLLECTIVE ;  /* 0x000000000000791b */ /* 0x023fe20003800000 */
.L_x_1502:
[C---:B------:R-:W-:Y:S01]  /*19010*/  VIADD R8, R6.reuse, 0x20 ;  /* 0x0000002006087836 */ /* 0x040fe20000000000 */
[----:B------:R-:W-:Y:S01]  /*19020*/  ISETP.GE.AND P0, PT, R6, R5, PT ;  /* 0x000000050600720c */ /* 0x000fe20003f06270 */
[----:B------:R-:W-:Y:S02]  /*19030*/  IMAD.MOV.U32 R13, RZ, RZ, R0 ;  /* 0x000000ffff0d7224 */ /* 0x000fe400078e0000 */
[----:B------:R-:W-:-:S10]  /*19040*/  IMAD.MOV.U32 R2, RZ, RZ, R14 ;  /* 0x000000ffff027224 */ /* 0x000fd400078e000e */
[----:B------:R-:W-:Y:S05]  /*19050*/  WARPSYNC.COLLECTIVE R15, `(.L_x_1503) ;  /* 0x000000000f087348 */ /* 0x000fea0003c00000 */
[----:B------:R0:W1:Y:S02]  /*19060*/  SHFL.IDX P6, R14, R13, R12, R11 ;  /* 0x0000000c0d0e7389 */ /* 0x00006400000c000b */
[----:B01----:R-:W-:Y:S01]  /*19070*/  ENDCOLLECTIVE ;  /* 0x000000000000791b */ /* 0x003fe20003800000 */
.L_x_1503:
[----:B------:R-:W-:Y:S02]  /*19080*/  IMAD.MOV.U32 R13, RZ, RZ, R4 ;  /* 0x000000ffff0d7224 */ /* 0x000fe400078e0004 */
[----:B------:R-:W-:Y:S02]  /*19090*/  IMAD.MOV.U32 R12, RZ, RZ, 0x1 ;  /* 0x00000001ff0c7424 */ /* 0x000fe400078e00ff */
[----:B------:R-:W-:-:S07]  /*190a0*/  IMAD.MOV.U32 R3, RZ, RZ, R14 ;  /* 0x000000ffff037224 */ /* 0x000fce00078e000e */
[----:B------:R-:W-:Y:S05]  /*190b0*/  WARPSYNC.COLLECTIVE R15, `(.L_x_1504) ;  /* 0x000000000f087348 */ /* 0x000fea0003c00000 */
[----:B------:R0:W1:Y:S02]  /*190c0*/  SHFL.IDX P6, R14, R13, R12, R11 ;  /* 0x0000000c0d0e7389 */ /* 0x00006400000c000b */
[----:B01----:R-:W-:Y:S01]  /*190d0*/  ENDCOLLECTIVE ;  /* 0x000000000000791b */ /* 0x003fe20003800000 */
.L_x_1504:
[----:B------:R-:W-:-:S05]  /*190e0*/  @!P0 IADD3 R3, P4, R33, R3, RZ ;  /* 0x0000000321038210 */ /* 0x000fca0007f9e0ff */
[----:B------:R-:W-:-:S05]  /*190f0*/  @!P0 IMAD.X R2, RZ, RZ, R2, P4 ;  /* 0x000000ffff028224 */ /* 0x000fca00020e0602 */
        /* <DEDUP_REMOVED lines=16> */
.L_x_1505:
[----:B------:R-:W-:Y:S02]  /*19200*/  IMAD.MOV.U32 R13, RZ, RZ, R4 ;  /* 0x000000ffff0d7224 */ /* 0x000fe400078e0004 */
[----:B------:R-:W-:Y:S02]  /*19210*/  IMAD.MOV.U32 R12, RZ, RZ, 0x2 ;  /* 0x00000002ff0c7424 */ /* 0x000fe400078e00ff */
[----:B------:R-:W-:-:S07]  /*19220*/  IMAD.MOV.U32 R3, RZ, RZ, R14 ;  /* 0x000000ffff037224 */ /* 0x000fce00078e000e */
[----:B------:R-:W-:Y:S05]  /*19230*/  WARPSYNC.COLLECTIVE R15, `(.L_x_1506) ;  /* 0x000000000f087348 */ /* 0x000fea0003c00000 */
[----:B------:R0:W1:Y:S02]  /*19240*/  SHFL.IDX P6, R14, R13, R12, R11 ;  /* 0x0000000c0d0e7389 */ /* 0x00006400000c000b */
[----:B01----:R-:W-:Y:S01]  /*19250*/  ENDCOLLECTIVE ;  /* 0x000000000000791b */ /* 0x003fe20003800000 */
.L_x_1506:
        /* <DEDUP_REMOVED lines=17> */
.L_x_1507:
[----:B------:R-:W-:Y:S02]  /*19370*/  IMAD.MOV.U32 R13, RZ, RZ, R4 ;  /* 0x000000ffff0d7224 */ /* 0x000fe400078e0004 */
[----:B------:R-:W-:Y:S02]  /*19380*/  IMAD.MOV.U32 R12, RZ, RZ, 0x3 ;  /* 0x00000003ff0c7424 */ /* 0x000fe400078e00ff */
[----:B------:R-:W-:-:S07]  /*19390*/  IMAD.MOV.U32 R3, RZ, RZ, R14 ;  /* 0x000000ffff037224 */ /* 0x000fce00078e000e */
[----:B------:R-:W-:Y:S05]  /*193a0*/  WARPSYNC.COLLECTIVE R15, `(.L_x_1508) ;  /* 0x000000000f087348 */ /* 0x000fea0003c00000 */
[----:B------:R0:W1:Y:S02]  /*193b0*/  SHFL.IDX P6, R14, R13, R12, R11 ;  /* 0x0000000c0d0e7389 */ /* 0x00006400000c000b */
[----:B01----:R-:W-:Y:S01]  /*193c0*/  ENDCOLLECTIVE ;  /* 0x000000000000791b */ /* 0x003fe20003800000 */
.L_x_1508:
[----:B------:R-:W-:-:S05]  /*193d0*/  @!P0 IADD3 R3, P4, R33, R3, RZ ;  /* 0x0000000321038210 */ /* 0x000fca0007f9e0ff */
[----:B------:R-:W-:-:S05]  /*193e0*/  @!P0 IMAD.X R2, RZ, RZ, R2, P4 ;  /* 0x000000ffff028224 */ /* 0x000fca00020e0602 */
[----:B------:R-:W-:Y:S01]  /*193f0*/  @!P0 LOP3.LUT R3, R3, R2, RZ, 0x3c, !PT ;  /* 0x0000000203038212 */ /* 0x000fe200078e3cff */
[----:B------:R-:W-:-:S03]  /*19400*/  IMAD.MOV.U32 R13, RZ, RZ, R0 ;  /* 0x000000ffff0d7224 */ /* 0x000fc600078e0000 */
[----:B------:R-:W-:-:S04]  /*19410*/  @!P0 LOP3.LUT R2, R3, R2, RZ, 0x3c, !PT ;  /* 0x0000000203028212 */ /* 0x000fc800078e3cff */
[----:B------:R-:W-:Y:S01]  /*19420*/  @!P0 LOP3.LUT R3, R3, R2, RZ, 0x3c, !PT ;  /* 0x0000000203038212 */ /* 0x000fe200078e3cff */
[----:B------:R-:W-:-:S04]  /*19430*/  IMAD.MOV.U32 R4, RZ, RZ, R14 ;  /* 0x000000ffff047224 */ /* 0x000fc800078e000e */
[----:B------:R-:W-:Y:S01]  /*19440*/  @!PT LDS RZ, [RZ] ;  /* 0x00000000fffff984 */ /* 0x000fe20000000800 */
[----:B------:R-:W-:Y:S01]  /*19450*/  @!PT LDS RZ, [RZ] ;  /* 0x00000000fffff984 */ /* 0x000fe20000000800 */
[----:B------:R-:W-:Y:S01]  /*19460*/  @!PT LDS RZ, [RZ] ;  /* 0x00000000fffff984 */ /* 0x000fe20000000800 */
[----:B------:R0:W-:Y:S04]  /*19470*/  @!P0 LDGSTS.E.BYPASS.LTC128B.128 [R7+0x11400], desc[UR44][R2.64], !P3 ;  /* 0x1140000002078fae */ /* 0x0001e8000d901d6c */
[----:B------:R0:W-:Y:S04]  /*19480*/  @!P0 LDGSTS.E.BYPASS.LTC128B.128 [R7+0x13400], desc[UR44][R2.64+0x40], !P2 ;  /* 0x1340004002078fae */ /* 0x0001e8000d101d6c */
[----:B------:R0:W-:Y:S02]  /*19490*/  @!P0 LDGSTS.E.BYPASS.LTC128B.128 [R7+0x15400], desc[UR44][R2.64+0x80], !P1 ;  /* 0x1540008002078fae */ /* 0x0001e4000c901d6c */
[----:B0-----:R-:W-:Y:S05]  /*194a0*/  WARPSYNC.COLLECTIVE R15, `(.L_x_1509) ;  /* 0x000000000f087348 */ /* 0x001fea0003c00000 */
[----:B------:R1:W2:Y:S02]  /*194b0*/  SHFL.IDX P6, R14, R13, R12, R11 ;  /* 0x0000000c0d0e7389 */ /* 0x0002a400000c000b */
[----:B012---:R-:W-:Y:S01]  /*194c0*/  ENDCOLLECTIVE ;  /* 0x000000000000791b */ /* 0x007fe20003800000 */
.L_x_1509:
[----:B------:R-:W-:Y:S05]  /*194d0*/  BRA `(.L_x_1510) ;  /* 0xffffffbc00cc7947 */ /* 0x000fea000383ffff */
.L_x_1419:
[----:B0-----:R0:W1:Y:S02]  /*194e0*/  SYNCS.PHASECHK.TRANS64.TRYWAIT P0, [R22+URZ+0x22820], R3 ;  /* 0x02282003160075a7 */ /* 0x001064000800017f */
[----:B-1----:R-:W-:Y:S05]  /*194f0*/  @!P0 NANOSLEEP.SYNCS 0x989680 ;  /* 0x009896800000895d */ /* 0x002fea0003900000 */
[----:B------:R-:W1:Y:S02]  /*19500*/  @!P0 SYNCS.PHASECHK.TRANS64 P0, [R22+URZ+0x22820], R3 ;  /* 0x02282003160085a7 */ /* 0x000e64000800007f */
[----:B-1----:R-:W-:Y:S05]  /*19510*/  @!P0 BRA `(.L_x_1419) ;  /* 0xfffffffc00f08947 */ /* 0x002fea000383ffff */
[----:B------:R-:W-:Y:S05]  /*19520*/  BRA `(.L_x_1511) ;  /* 0xffffffc0003c7947 */ /* 0x000fea000383ffff */
.L_x_1423:
[----:B0-----:R0:W1:Y:S02]  /*19530*/  SYNCS.PHASECHK.TRANS64.TRYWAIT P0, [R0+URZ+0x22880], R10 ;  /* 0x0228800a000075a7 */ /* 0x001064000800017f */
[----:B-1----:R-:W-:Y:S05]  /*19540*/  @!P0 NANOSLEEP.SYNCS 0x989680 ;  /* 0x009896800000895d */ /* 0x002fea0003900000 */
[----:B------:R-:W1:Y:S02]  /*19550*/  @!P0 SYNCS.PHASECHK.TRANS64 P0, [R0+URZ+0x22880], R10 ;  /* 0x0228800a000085a7 */ /* 0x000e64000800007f */
[----:B-1----:R-:W-:Y:S05]  /*19560*/  @!P0 BRA `(.L_x_1423) ;  /* 0xfffffffc00f08947 */ /* 0x002fea000383ffff */
[----:B------:R-:W-:Y:S05]  /*19570*/  BRA `(.L_x_1512) ;  /* 0xffffffc400047947 */ /* 0x000fea000383ffff */
.L_x_1424:
        /* <DEDUP_REMOVED lines=8> */
.L_x_1514:
[----:B------:R-:W-:Y:S05]  /*19600*/  BSYNC B0 ;  /* 0x0000000000007941 */ /* 0x000fea0003800000 */
.L_x_1513:
        /* <DEDUP_REMOVED lines=10> */
.L_x_1515:
[----:B------:R-:W-:Y:S02]  /*196b0*/  IMAD.MOV.U32 R13, RZ, RZ, R26 ;  /* 0x000000ffff0d7224 */ /* 0x000fe400078e001a */
[----:B------:R-:W-:Y:S02]  /*196c0*/  IMAD.MOV.U32 R12, RZ, RZ, 0x1 ;  /* 0x00000001ff0c7424 */ /* 0x000fe400078e00ff */
[----:B------:R-:W-:-:S07]  /*196d0*/  IMAD.MOV.U32 R2, RZ, RZ, R14 ;  /* 0x000000ffff027224 */ /* 0x000fce00078e000e */
[----:B------:R-:W-:Y:S05]  /*196e0*/  WARPSYNC.COLLECTIVE R15, `(.L_x_1516) ;  /* 0x000000000f087348 */ /* 0x000fea0003c00000 */
[----:B------:R0:W1:Y:S02]  /*196f0*/  SHFL.IDX P6, R14, R13, R12, R11 ;  /* 0x0000000c0d0e7389 */ /* 0x00006400000c000b */
[----:B01----:R-:W-:Y:S01]  /*19700*/  ENDCOLLECTIVE ;  /* 0x000000000000791b */ /* 0x003fe20003800000 */
.L_x_1516:
        /* <DEDUP_REMOVED lines=12> */
.L_x_1517:
[----:B------:R-:W-:Y:S02]  /*197d0*/  IMAD.MOV.U32 R13, RZ, RZ, R26 ;  /* 0x000000ffff0d7224 */ /* 0x000fe400078e001a */
[----:B------:R-:W-:Y:S02]  /*197e0*/  IMAD.MOV.U32 R12, RZ, RZ, 0x2 ;  /* 0x00000002ff0c7424 */ /* 0x000fe400078e00ff */
[----:B------:R-:W-:-:S07]  /*197f0*/  IMAD.MOV.U32 R2, RZ, RZ, R14 ;  /* 0x000000ffff027224 */ /* 0x000fce00078e000e */
[----:B------:R-:W-:Y:S05]  /*19800*/  WARPSYNC.COLLECTIVE R15, `(.L_x_1518) ;  /* 0x000000000f087348 */ /* 0x000fea0003c00000 */
[----:B------:R0:W1:Y:S02]  /*19810*/  SHFL.IDX P6, R14, R13, R12, R11 ;  /* 0x0000000c0d0e7389 */ /* 0x00006400000c000b */
[----:B01----:R-:W-:Y:S01]  /*19820*/  ENDCOLLECTIVE ;  /* 0x000000000000791b */ /* 0x003fe20003800000 */
.L_x_1518:
        /* <DEDUP_REMOVED lines=12> */
.L_x_1519:
[----:B------:R-:W-:Y:S02]  /*198f0*/  IMAD.MOV.U32 R13, RZ, RZ, R26 ;  /* 0x000000ffff0d7224 */ /* 0x000fe400078e001a */
[----:B------:R-:W-:Y:S02]  /*19900*/  IMAD.MOV.U32 R12, RZ, RZ, 0x3 ;  /* 0x00000003ff0c7424 */ /* 0x000fe400078e00ff */
[----:B------:R-:W-:-:S07]  /*19910*/  IMAD.MOV.U32 R2, RZ, RZ, R14 ;  /* 0x000000ffff027224 */ /* 0x000fce00078e000e */
[----:B------:R-:W-:Y:S05]  /*19920*/  WARPSYNC.COLLECTIVE R15, `(.L_x_1520) ;  /* 0x000000000f087348 */ /* 0x000fea0003c00000 */
[----:B------:R0:W1:Y:S02]  /*19930*/  SHFL.IDX P6, R14, R13, R12, R11 ;  /* 0x0000000c0d0e7389 */ /* 0x00006400000c000b */
[----:B01----:R-:W-:Y:S01]  /*19940*/  ENDCOLLECTIVE ;  /* 0x000000000000791b */ /* 0x003fe20003800000 */
.L_x_1520:
        /* <DEDUP_REMOVED lines=12> */
.L_x_1521:
[----:B------:R-:W-:Y:S01]  /*19a10*/  IMAD.MOV.U32 R2, RZ, RZ, R14 ;  /* 0x000000ffff027224 */ /* 0x000fe200078e000e */
[----:B------:R-:W-:Y:S06]  /*19a20*/  BRA `(.L_x_1522) ;  /* 0xffffffc000947947 */ /* 0x000fec000383ffff */
.L_x_1429:
[----:B---3--:R3:W4:Y:S02]  /*19a30*/  SYNCS.PHASECHK.TRANS64.TRYWAIT P0, [R0+URZ+0x22840], R10 ;  /* 0x0228400a000075a7 */ /* 0x008724000800017f */
[----:B----4-:R-:W-:Y:S05]  /*19a40*/  @!P0 NANOSLEEP.SYNCS 0x989680 ;  /* 0x009896800000895d */ /* 0x010fea0003900000 */
[----:B------:R-:W4:Y:S02]  /*19a50*/  @!P0 SYNCS.PHASECHK.TRANS64 P0, [R0+URZ+0x22840], R10 ;  /* 0x0228400a000085a7 */ /* 0x000f24000800007f */
[----:B----4-:R-:W-:Y:S05]  /*19a60*/  @!P0 BRA `(.L_x_1429) ;  /* 0xfffffffc00f08947 */ /* 0x010fea000383ffff */
[----:B------:R-:W-:Y:S05]  /*19a70*/  BRA `(.L_x_1523) ;  /* 0xffffffc000e87947 */ /* 0x000fea000383ffff */
.L_x_1430:
        /* <DEDUP_REMOVED lines=8> */
.L_x_1525:
[----:B------:R-:W-:Y:S05]  /*19b00*/  BSYNC B0 ;  /* 0x0000000000007941 */ /* 0x000fea0003800000 */
.L_x_1524:
        /* <DEDUP_REMOVED lines=9> */
.L_x_1526:
[----:B------:R-:W-:Y:S02]  /*19ba0*/  IMAD.MOV.U32 R13, RZ, RZ, R8 ;  /* 0x000000ffff0d7224 */ /* 0x000fe400078e0008 */
[----:B------:R-:W-:Y:S02]  /*19bb0*/  IMAD.MOV.U32 R12, RZ, RZ, 0x1 ;  /* 0x00000001ff0c7424 */ /* 0x000fe400078e00ff */
[----:B------:R-:W-:-:S07]  /*19bc0*/  IMAD.MOV.U32 R2, RZ, RZ, R14 ;  /* 0x000000ffff027224 */ /* 0x000fce00078e000e */
[----:B------:R-:W-:Y:S05]  /*19bd0*/  WARPSYNC.COLLECTIVE R15, `(.L_x_1527) ;  /* 0x000000000f087348 */ /* 0x000fea0003c00000 */
[----:B------:R0:W1:Y:S02]  /*19be0*/  SHFL.IDX P6, R14, R13, R12, R11 ;  /* 0x0000000c0d0e7389 */ /* 0x00006400000c000b */
[----:B01----:R-:W-:Y:S01]  /*19bf0*/  ENDCOLLECTIVE ;  /* 0x000000000000791b */ /* 0x003fe20003800000 */
.L_x_1527:
        /* <DEDUP_REMOVED lines=13> */
.L_x_1528:
[----:B------:R-:W-:Y:S02]  /*19cd0*/  IMAD.MOV.U32 R13, RZ, RZ, R8 ;  /* 0x000000ffff0d7224 */ /* 0x000fe400078e0008 */
[----:B------:R-:W-:Y:S02]  /*19ce0*/  IMAD.MOV.U32 R12, RZ, RZ, 0x2 ;  /* 0x00000002ff0c7424 */ /* 0x000fe400078e00ff */
[----:B------:R-:W-:-:S07]  /*19cf0*/  IMAD.MOV.U32 R2, RZ, RZ, R14 ;  /* 0x000000ffff027224 */ /* 0x000fce00078e000e */
[----:B------:R-:W-:Y:S05]  /*19d00*/  WARPSYNC.COLLECTIVE R15, `(.L_x_1529) ;  /* 0x000000000f087348 */ /* 0x000fea0003c00000 */
[----:B------:R0:W1:Y:S02]  /*19d10*/  SHFL.IDX P6, R14, R13, R12, R11 ;  /* 0x0000000c0d0e7389 */ /* 0x00006400000c000b */
[----:B01----:R-:W-:Y:S01]  /*19d20*/  ENDCOLLECTIVE ;  /* 0x000000000000791b */ /* 0x003fe20003800000 */
.L_x_1529:
        /* <DEDUP_REMOVED lines=13> */
.L_x_1530:
[----:B------:R-:W-:Y:S02]  /*19e00*/  IMAD.MOV.U32 R13, RZ, RZ, R8 ;  /* 0x000000ffff0d7224 */ /* 0x000fe400078e0008 */
[----:B------:R-:W-:Y:S02]  /*19e10*/  IMAD.MOV.U32 R12, RZ, RZ, 0x3 ;  /* 0x00000003ff0c7424 */ /* 0x000fe400078e00ff */
[----:B------:R-:W-:-:S07]  /*19e20*/  IMAD.MOV.U32 R2, RZ, RZ, R14 ;  /* 0x000000ffff027224 */ /* 0x000fce00078e000e */
[----:B------:R-:W-:Y:S05]  /*19e30*/  WARPSYNC.COLLECTIVE R15, `(.L_x_1531) ;  /* 0x000000000f087348 */ /* 0x000fea0003c00000 */
[----:B------:R0:W1:Y:S02]  /*19e40*/  SHFL.IDX P6, R14, R13, R12, R11 ;  /* 0x0000000c0d0e7389 */ /* 0x00006400000c000b */
[----:B01----:R-:W-:Y:S01]  /*19e50*/  ENDCOLLECTIVE ;  /* 0x000000000000791b */ /* 0x003fe20003800000 */
.L_x_1531:
        /* <DEDUP_REMOVED lines=13> */
.L_x_1532:
[----:B------:R-:W-:Y:S01]  /*19f30*/  IMAD.MOV.U32 R2, RZ, RZ, R14 ;  /* 0x000000ffff027224 */ /* 0x000fe200078e000e */
[----:B------:R-:W-:Y:S06]  /*19f40*/  BRA `(.L_x_1533) ;  /* 0xffffffc000787947 */ /* 0x000fec000383ffff */
.L_x_1435:
[----:B0-----:R0:W2:Y:S02]  /*19f50*/  SYNCS.PHASECHK.TRANS64.TRYWAIT P1, [R0+URZ+0x22870], R3 ;  /* 0x02287003000075a7 */ /* 0x0010a4000802017f */
[----:B--2---:R-:W-:Y:S05]  /*19f60*/  @!P1 NANOSLEEP.SYNCS 0x989680 ;  /* 0x009896800000995d */ /* 0x004fea0003900000 */
[----:B------:R-:W2:Y:S02]  /*19f70*/  @!P1 SYNCS.PHASECHK.TRANS64 P1, [R0+URZ+0x22870], R3 ;  /* 0x02287003000095a7 */ /* 0x000ea4000802007f */
[----:B--2---:R-:W-:Y:S05]  /*19f80*/  @!P1 BRA `(.L_x_1435) ;  /* 0xfffffffc00f09947 */ /* 0x004fea000383ffff */
[----:B------:R-:W-:Y:S05]  /*19f90*/  BRA `(.L_x_1534) ;  /* 0xffffffc000e47947 */ /* 0x000fea000383ffff */
.L_x_1437:
[----:B0-----:R0:W1:Y:S02]  /*19fa0*/  SYNCS.PHASECHK.TRANS64.TRYWAIT P1, [R0+URZ+0x22860], R3 ;  /* 0x02286003000075a7 */ /* 0x001064000802017f */
[----:B-1----:R-:W-:Y:S05]  /*19fb0*/  @!P1 NANOSLEEP.SYNCS 0x989680 ;  /* 0x009896800000995d */ /* 0x002fea0003900000 */
[----:B------:R-:W1:Y:S02]  /*19fc0*/  @!P1 SYNCS.PHASECHK.TRANS64 P1, [R0+URZ+0x22860], R3 ;  /* 0x02286003000095a7 */ /* 0x000e64000802007f */
[----:B-1----:R-:W-:Y:S05]  /*19fd0*/  @!P1 BRA `(.L_x_1437) ;  /* 0xfffffffc00f09947 */ /* 0x002fea000383ffff */
[----:B------:R-:W-:Y:S05]  /*19fe0*/  BRA `(.L_x_1535) ;  /* 0xffffffc000f47947 */ /* 0x000fea000383ffff */
.L_x_1445:
[----:B-1----:R1:W2:Y:S02]  /*19ff0*/  SYNCS.PHASECHK.TRANS64.TRYWAIT P1, [R17+URZ+0x22870], R0 ;  /* 0x02287000110075a7 */ /* 0x0022a4000802017f */
[----:B--2---:R-:W-:Y:S05]  /*1a000*/  @!P1 NANOSLEEP.SYNCS 0x989680 ;  /* 0x009896800000995d */ /* 0x004fea0003900000 */
[----:B------:R-:W2:Y:S02]  /*1a010*/  @!P1 SYNCS.PHASECHK.TRANS64 P1, [R17+URZ+0x22870], R0 ;  /* 0x02287000110095a7 */ /* 0x000ea4000802007f */
[----:B--2---:R-:W-:Y:S05]  /*1a020*/  @!P1 BRA `(.L_x_1445) ;  /* 0xfffffffc00f09947 */ /* 0x004fea000383ffff */
[----:B------:R-:W-:Y:S05]  /*1a030*/  BRA `(.L_x_1536) ;  /* 0xffffffc800887947 */ /* 0x000fea000383ffff */
.L_x_1447:
[----:B-1----:R1:W2:Y:S02]  /*1a040*/  SYNCS.PHASECHK.TRANS64.TRYWAIT P1, [R17+URZ+0x22860], R0 ;  /* 0x02286000110075a7 */ /* 0x0022a4000802017f */
[----:B--2---:R-:W-:Y:S05]  /*1a050*/  @!P1 NANOSLEEP.SYNCS 0x989680 ;  /* 0x009896800000995d */ /* 0x004fea0003900000 */
[----:B------:R-:W2:Y:S02]  /*1a060*/  @!P1 SYNCS.PHASECHK.TRANS64 P1, [R17+URZ+0x22860], R0 ;  /* 0x02286000110095a7 */ /* 0x000ea4000802007f */
[----:B--2---:R-:W-:Y:S05]  /*1a070*/  @!P1 BRA `(.L_x_1447) ;  /* 0xfffffffc00f09947 */ /* 0x004fea000383ffff */
[----:B------:R-:W-:Y:S05]  /*1a080*/  BRA `(.L_x_1537) ;  /* 0xffffffc800947947 */ /* 0x000fea000383ffff */
.L_x_1461:
[----:B0-----:R0:W1:Y:S02]  /*1a090*/  SYNCS.PHASECHK.TRANS64.TRYWAIT P0, [R5+URZ+0x22820], R0 ;  /* 0x02282000050075a7 */ /* 0x001064000800017f */
[----:B-1----:R-:W-:Y:S05]  /*1a0a0*/  @!P0 NANOSLEEP.SYNCS 0x989680 ;  /* 0x009896800000895d */ /* 0x002fea0003900000 */
[----:B------:R-:W1:Y:S02]  /*1a0b0*/  @!P0 SYNCS.PHASECHK.TRANS64 P0, [R5+URZ+0x22820], R0 ;  /* 0x02282000050085a7 */ /* 0x000e64000800007f */
[----:B-1----:R-:W-:Y:S05]  /*1a0c0*/  @!P0 BRA `(.L_x_1461) ;  /* 0xfffffffc00f08947 */ /* 0x002fea000383ffff */
[----:B------:R-:W-:Y:S05]  /*1a0d0*/  BRA `(.L_x_1538) ;  /* 0xffffffd800c47947 */ /* 0x000fea000383ffff */
.L_x_1462:
[----:B------:R-:W1:Y:S01]  /*1a0e0*/  S2R R2, SR_TID.X ;  /* 0x0000000000027919 */ /* 0x000e620000002100 */
[----:B------:R-:W-:Y:S01]  /*1a0f0*/  BSSY B0, `(.L_x_1539) ;  /* 0x000000a000007945 */ /* 0x000fe20003800000 */
[----:B------:R-:W-:Y:S02]  /*1a100*/  IMAD.MOV.U32 R12, RZ, RZ, RZ ;  /* 0x000000ffff0c7224 */ /* 0x000fe400078e00ff */
[----:B------:R-:W-:Y:S02]  /*1a110*/  IMAD.MOV.U32 R11, RZ, RZ, 0x1f ;  /* 0x0000001fff0b7424 */ /* 0x000fe400078e00ff */
[----:B------:R-:W-:Y:S01]  /*1a120*/  IMAD.MOV.U32 R15, RZ, RZ, -0x1 ;  /* 0xffffffffff0f7424 */ /* 0x000fe200078e00ff */
[----:B-1----:R-:W-:-:S04]  /*1a130*/  SHF.R.U32.HI R2, RZ, 0x5, R2 ;  /* 0x00000005ff027819 */ /* 0x002fc80000011602 */
[----:B------:R-:W-:-:S05]  /*1a140*/  LOP3.LUT R2, R2, 0x3, RZ, 0xc0, !PT ;  /* 0x0000000302027812 */ /* 0x000fca00078ec0ff */
[----:B------:R-:W-:-:S07]  /*1a150*/  IMAD.MOV.U32 R13, RZ, RZ, R2 ;  /* 0x000000ffff0d7224 */ /* 0x000fce00078e0002 */
[----:B0-----:R-:W-:Y:S05]  /*1a160*/  WARPSYNC.COLLECTIVE R15, `(.L_x_1540) ;  /* 0x000000000f087348 */ /* 0x001fea0003c00000 */
[----:B------:R1:W2:Y:S02]  /*1a170*/  SHFL.IDX P6, R14, R13, R12, R11 ;  /* 0x0000000c0d0e7389 */ /* 0x0002a400000c000b */
[----:B012---:R-:W-:Y:S01]  /*1a180*/  ENDCOLLECTIVE ;  /* 0x000000000000791b */ /* 0x007fe20003800000 */
.L_x_1540:
[----:B------:R-:W-:Y:S05]  /*1a190*/  BSYNC B0 ;  /* 0x0000000000007941 */ /* 0x000fea0003800000 */
.L_x_1539:
[----:B------:R-:W-:Y:S05]  /*1a1a0*/  BRA `(.L_x_1541) ;  /* 0xffffffd800ac7947 */ /* 0x000fea000383ffff */
.L_x_1465:
[----:B------:R-:W-:Y:S01]  /*1a1b0*/  BSSY B1, `(.L_x_1542) ;  /* 0x0000006000017945 */ /* 0x000fe20003800000 */
[----:B------:R-:W-:-:S07]  /*1a1c0*/  IMAD.MOV.U32 R15, RZ, RZ, -0x1 ;  /* 0xffffffffff0f7424 */ /* 0x000fce00078e00ff */
[----:B0-----:R-:W-:Y:S05]  /*1a1d0*/  WARPSYNC.COLLECTIVE R15, `(.L_x_1543) ;  /* 0x000000000f0c7348 */ /* 0x001fea0003c00000 */
[----:B------:R-:W-:Y:S02]  /*1a1e0*/  ELECT P6, UR62, PT ;  /* 0x00000000003e782f */ /* 0x000fe400038c0000 */
[----:B------:R-:W-:Y:S01]  /*1a1f0*/  MOV R14, UR62 ;  /* 0x0000003e000e7c02 */ /* 0x000fe20008000f00 */
[----:B0-----:R-:W-:Y:S10]  /*1a200*/  ENDCOLLECTIVE ;  /* 0x000000000000791b */ /* 0x001ff40003800000 */
.L_x_1543:
[----:B------:R-:W-:Y:S05]  /*1a210*/  BSYNC B1 ;  /* 0x0000000000017941 */ /* 0x000fea0003800000 */
.L_x_1542:
[----:B------:R-:W-:Y:S05]  /*1a220*/  BRA `(.L_x_1544) ;  /* 0xffffffd800a47947 */ /* 0x000fea000383ffff */
.L_x_1467:
[----:B0-----:R0:W1:Y:S02]  /*1a230*/  SYNCS.PHASECHK.TRANS64.TRYWAIT P1, [R3+URZ+0x22840], R2 ;  /* 0x02284002030075a7 */ /* 0x001064000802017f */
[----:B-1----:R-:W-:Y:S05]  /*1a240*/  @!P1 NANOSLEEP.SYNCS 0x989680 ;  /* 0x009896800000995d */ /* 0x002fea0003900000 */
[----:B------:R-:W1:Y:S02]  /*1a250*/  @!P1 SYNCS.PHASECHK.TRANS64 P1, [R3+URZ+0x22840], R2 ;  /* 0x02284002030095a7 */ /* 0x000e64000802007f */
[----:B-1----:R-:W-:Y:S05]  /*1a260*/  @!P1 BRA `(.L_x_1467) ;  /* 0xfffffffc00f09947 */ /* 0x002fea000383ffff */
[----:B------:R-:W-:Y:S05]  /*1a270*/  BRA `(.L_x_1545) ;  /* 0xffffffd800c47947 */ /* 0x000fea000383ffff */
.L_x_1469:
[----:B-1----:R1:W2:Y:S02]  /*1a280*/  SYNCS.PHASECHK.TRANS64.TRYWAIT P1, [R23+URZ+0x22840], R0 ;  /* 0x02284000170075a7 */ /* 0x0022a4000802017f */
[----:B--2---:R-:W-:Y:S05]  /*1a290*/  @!P1 NANOSLEEP.SYNCS 0x989680 ;  /* 0x009896800000995d */ /* 0x004fea0003900000 */
[----:B------:R-:W2:Y:S02]  /*1a2a0*/  @!P1 SYNCS.PHASECHK.TRANS64 P1, [R23+URZ+0x22840], R0 ;  /* 0x02284000170095a7 */ /* 0x000ea4000802007f */
[----:B--2---:R-:W-:Y:S05]  /*1a2b0*/  @!P1 BRA `(.L_x_1469) ;  /* 0xfffffffc00f09947 */ /* 0x004fea000383ffff */
[----:B------:R-:W-:Y:S05]  /*1a2c0*/  BRA `(.L_x_1546) ;  /* 0xffffffd800d07947 */ /* 0x000fea000383ffff */
.L_x_1471:
[----:B--2---:R2:W3:Y:S02]  /*1a2d0*/  SYNCS.PHASECHK.TRANS64.TRYWAIT P1, [R3+URZ+0x22860], R2 ;  /* 0x02286002030075a7 */ /* 0x0044e4000802017f */
[----:B---3--:R-:W-:Y:S05]  /*1a2e0*/  @!P1 NANOSLEEP.SYNCS 0x989680 ;  /* 0x009896800000995d */ /* 0x008fea0003900000 */
[----:B------:R-:W3:Y:S02]  /*1a2f0*/  @!P1 SYNCS.PHASECHK.TRANS64 P1, [R3+URZ+0x22860], R2 ;  /* 0x02286002030095a7 */ /* 0x000ee4000802007f */
[----:B---3--:R-:W-:Y:S05]  /*1a300*/  @!P1 BRA `(.L_x_1471) ;  /* 0xfffffffc00f09947 */ /* 0x008fea000383ffff */
[----:B------:R-:W-:Y:S05]  /*1a310*/  BRA `(.L_x_1547) ;  /* 0xffffffd800cc7947 */ /* 0x000fea000383ffff */
.L_x_1473:
[----:B---3--:R3:W4:Y:S02]  /*1a320*/  SYNCS.PHASECHK.TRANS64.TRYWAIT P1, [R23+URZ+0x22860], R0 ;  /* 0x02286000170075a7 */ /* 0x008724000802017f */
[----:B----4-:R-:W-:Y:S05]  /*1a330*/  @!P1 NANOSLEEP.SYNCS 0x989680 ;  /* 0x009896800000995d */ /* 0x010fea0003900000 */
[----:B------:R-:W4:Y:S02]  /*1a340*/  @!P1 SYNCS.PHASECHK.TRANS64 P1, [R23+URZ+0x22860], R0 ;  /* 0x02286000170095a7 */ /* 0x000f24000802007f */
[----:B----4-:R-:W-:Y:S05]  /*1a350*/  @!P1 BRA `(.L_x_1473) ;  /* 0xfffffffc00f09947 */ /* 0x010fea000383ffff */
[----:B------:R-:W-:Y:S05]  /*1a360*/  BRA `(.L_x_1548) ;  /* 0xffffffd800c87947 */ /* 0x000fea000383ffff */
.L_x_1475:
[----:B----4-:R4:W0:Y:S02]  /*1a370*/  SYNCS.PHASECHK.TRANS64.TRYWAIT P1, [R3+URZ+0x22880], R2 ;  /* 0x02288002030075a7 */ /* 0x010824000802017f */
[----:B0-----:R-:W-:Y:S05]  /*1a380*/  @!P1 NANOSLEEP.SYNCS 0x989680 ;  /* 0x009896800000995d */ /* 0x001fea0003900000 */
[----:B------:R-:W0:Y:S02]  /*1a390*/  @!P1 SYNCS.PHASECHK.TRANS64 P1, [R3+URZ+0x22880], R2 ;  /* 0x02288002030095a7 */ /* 0x000e24000802007f */
[----:B0-----:R-:W-:Y:S05]  /*1a3a0*/  @!P1 BRA `(.L_x_1475) ;  /* 0xfffffffc00f09947 */ /* 0x001fea000383ffff */
[----:B------:R-:W-:Y:S05]  /*1a3b0*/  BRA `(.L_x_1549) ;  /* 0xffffffd800c47947 */ /* 0x000fea000383ffff */
.L_x_1550:
        /* <DEDUP_REMOVED lines=12> */
.L_x_3194:


//--------------------- .text._ZN7cutlass13device_kernelIN5flash11enable_sm90INS1_16FlashAttnFwdSm90INS1_25CollectiveMainloopFwdSm90ILi2EN4cute5tupleIJNS5_1CILi1EEES8_S8_EEENS6_IJNS7_ILi128EEESA_NS7_ILi192EEEEEELi128ENS_12float_e4m3_tEfNS_4arch4Sm90ELb0ELb1ELb1ELb1ELb1ELb1ELb0ELb1ELb1ELb1ELb0ELb0EEENS1_21CollectiveEpilogueFwdINS6_IJSA_SA_SA_EEES9_NS_10bfloat16_tESF_Li256ELb1ELb1ELb0ELb1EEENS1_36VarlenDynamicPersistentTileSchedulerILi128ELi128ELi256ELi128ELb0ELb1ELb1ELb1ELb0ELb1EEEEEEEEEvNT_6ParamsE --------------------------
	.section	.text._ZN7cutlass13device_kernelIN5flash11enable_sm90INS1_16FlashAttnFwdSm90INS1_25CollectiveMainloopFwdSm90ILi2EN4cute5tupleIJNS5_1CILi1EEES8_S8_EEENS6_IJNS7_ILi128EEESA_NS7_ILi192EEEEEELi128ENS_12float_e4m3_tEfNS_4arch4Sm90ELb0ELb1ELb1ELb1ELb1ELb1ELb0ELb1ELb1ELb1ELb0ELb0EEENS1_21CollectiveEpilogueFwdINS6_IJSA_SA_SA_EEES9_NS_10bfloat16_tESF_Li256ELb1ELb1ELb0ELb1EEENS1_36VarlenDynamicPersistentTileSchedulerILi128ELi128ELi256ELi128ELb0ELb1ELb1ELb1ELb0ELb1EEEEEEEEEvNT_6ParamsE,"ax",@progbits
	.align	128
.text._ZN7cutlass13device_kernelIN5flash11enable_sm90INS1_16FlashAttnFwdSm90INS1_25CollectiveMainloopFwdSm90ILi2EN4cute5tupleIJNS5_1CILi1EEES8_S8_EEENS6_IJNS7_ILi128EEESA_NS7_ILi192EEEEEELi128ENS_12float_e4m3_tEfNS_4arch4Sm90ELb0ELb1ELb1ELb1ELb1ELb1ELb0ELb1ELb1ELb1ELb0ELb0EEENS1_21CollectiveEpilogueFwdINS6_IJSA_SA_SA_EEES9_NS_10bfloat16_tESF_Li256ELb1ELb1ELb0ELb1EEENS1_36VarlenDynamicPersistentTileSchedulerILi128ELi128ELi256ELi128ELb0ELb1ELb1ELb1ELb0ELb1EEEEEEEEEvNT_6ParamsE:
        .type           _ZN7cutlass13device_kernelIN5flash11enable_sm90INS1_16FlashAttnFwdSm90INS1_25CollectiveMainloopFwdSm90ILi2EN4cute5tupleIJNS5_1CILi1EEES8_S8_EEENS6_IJNS7_ILi128EEESA_NS7_ILi192EEEEEELi128ENS_12float_e4m3_tEfNS_4arch4Sm90ELb0ELb1ELb1ELb1ELb1ELb1ELb0ELb1ELb1ELb1ELb0ELb0EEENS1_21CollectiveEpilogueFwdINS6_IJSA_SA_SA_EEES9_NS_10bfloat16_tESF_Li256ELb1ELb1ELb0ELb1EEENS1_36VarlenDynamicPersistentTileSchedulerILi128ELi128ELi256ELi128ELb0ELb1ELb1ELb1ELb0ELb1EEEEEEEEEvNT_6ParamsE,@function
        .size           _ZN7cutlass13device_kernelIN5flash11enable_sm90INS1_16FlashAttnFwdSm90INS1_25CollectiveMainloopFwdSm90ILi2EN4cute5tupleIJNS5_1CILi1EEES8_S8_EEENS6_IJNS7_ILi128EEESA_NS7_ILi192EEEEEELi128ENS_12float_e4m3_tEfNS_4arch4Sm90ELb0ELb1ELb1ELb1ELb1ELb1ELb0ELb1ELb1ELb1ELb0ELb0EEENS1_21CollectiveEpilogueFwdINS6_IJSA_SA_SA_EEES9_NS_10bfloat16_tESF_Li256ELb1ELb1ELb0ELb1EEENS1_36VarlenDynamicPersistentTileSchedulerILi128ELi128ELi256ELi128ELb0ELb1ELb1ELb1ELb0ELb1EEEEEEEEEvNT_6ParamsE,(.L_x_3195 - _ZN7cutlass13device_kernelIN5flash11enable_sm90INS1_16FlashAttnFwdSm90INS1_25CollectiveMainloopFwdSm90ILi2EN4cute5tupleIJNS5_1CILi1EEES8_S8_EEENS6_IJNS7_ILi128EEESA_NS7_ILi192EEEEEELi128ENS_12float_e4m3_tEfNS_4arch4Sm90ELb0ELb1ELb1ELb1ELb1ELb1ELb0ELb1ELb1ELb1ELb0ELb0EEENS1_21CollectiveEpilogueFwdINS6_IJSA_SA_SA_EEES9_NS_10bfloat16_tESF_Li256ELb1ELb1ELb0ELb1EEENS1_36VarlenDynamicPersistentTileSchedulerILi128ELi128ELi256ELi128ELb0ELb1ELb1ELb1ELb0ELb1EEEEEEEEEvNT_6ParamsE)
        .other          _ZN7cutlass13device_kernelIN5flash11enable_sm90INS1_16FlashAttnFwdSm90INS1_25CollectiveMainloopFwdSm90ILi2EN4cute5tupleIJNS5_1CILi1EEES8_S8_EEENS6_IJNS7_ILi128EEESA_NS7_ILi192EEEEEELi128ENS_12float_e4m3_tEfNS_4arch4Sm90ELb0ELb1ELb1ELb1ELb1ELb1ELb0ELb1ELb1ELb1ELb0ELb0EEENS1_21CollectiveEpilogueFwdINS6_IJSA_SA_SA_EEES9_NS_10bfloat16_tESF_Li256ELb1ELb1ELb0ELb1EEENS1_36VarlenDynamicPersistentTileSchedulerILi128ELi128ELi256ELi128ELb0ELb1ELb1ELb1ELb0ELb1EEEEEEEEEvNT_6ParamsE,@"STO_CUDA_ENTRY STV_DEFAULT"
_ZN7cutlass13device_kernelIN5flash11enable_sm90INS1_16FlashAttnFwdSm90INS1_25CollectiveMainloopFwdSm90ILi2EN4cute5tupleIJNS5_1CILi1EEES8_S8_EEENS6_IJNS7_ILi128EEESA_NS7_ILi192EEEEEELi128ENS_12float_e4m3_tEfNS_4arch4Sm90ELb0ELb1ELb1ELb1ELb1ELb1ELb0ELb1ELb1ELb1ELb0ELb0EEENS1_21CollectiveEpilogueFwdINS6_IJSA_SA_SA_EEES9_NS_10bfloat16_tESF_Li256ELb1ELb1ELb0ELb1EEENS1_36VarlenDynamicPersistentTileSchedulerILi128ELi128ELi256ELi128ELb0ELb1ELb1ELb1ELb0ELb1EEEEEEEEEvNT_6ParamsE:
        /* <DEDUP_REMOVED lines=18> */
.L_x_1552:
[----:B------:R-:W-:Y:S05]  /*0120*/  BSYNC B0 ;  /* 0x0000000000007941 */ /* 0x000fea0003800000 */
.L_x_1551:
        /* <DEDUP_REMOVED lines=41> */
.L_x_1553:
        /* <DEDUP_REMOVED lines=22> */
.L_x_1554:
        /* <DEDUP_REMOVED lines=18> */
.L_x_1555:
        /* <DEDUP_REMOVED lines=22> */
.L_x_1556:
        /* <DEDUP_REMOVED lines=23> */
.L_x_1557:
        /* <DEDUP_REMOVED lines=8> */
.L_x_1560:
        /* <DEDUP_REMOVED lines=8> */
[----:B-1----:R-:W-:-:S06]  /*0a10*/  ULEA UR4, UR40, UR4, 0x18 ;  /* 0x0000000428047291 */ /* 0x002fcc000f8ec03f */
[----:B------:R-:W-:Y:S01]  /*0a20*/  IMAD.U32 R16, RZ, RZ, UR4 ;  /* 0x00000004ff107e24 */ /* 0x000fe2000f8e00ff */
[----:B0-----:R-:W-:Y:S01]  /*0a30*/  SHF.R.U32.HI R0, RZ, 0x7, R0 ;  /* 0x00000007ff007819 */ /* 0x001fe20000011600 */
[----:B------:R-:W-:-:S03]  /*0a40*/  ULDC UR4, c[0x0][0xc3c] ;  /* 0x00030f0000047ab9 */ /* 0x000fc60000000800 */
[----:B------:R-:W-:-:S13]  /*0a50*/  ISETP.NE.AND P0, PT, R0, 0x1, PT ;  /* 0x000000010000780c */ /* 0x000fda0003f05270 */
[----:B------:R-:W-:Y:S08]  /*0a60*/  @!P0 BAR.ARV 0x9, 0x100 ;  /* 0x0244000000008b1d */ /* 0x000ff00000002000 */
[----:B------:R-:W-:Y:S06]  /*0a70*/  BAR.SYNC.DEFER_BLOCKING 0x5, 0x180 ;  /* 0x0146000000007b1d */ /* 0x000fec0000010000 */
[----:B------:R-:W0:Y:S02]  /*0a80*/  LDS.128 R20, [R16+0x228d0] ;  /* 0x0228d00010147984 */ /* 0x000e240000000c00 */
[----:B------:R-:W-:Y:S06]  /*0a90*/  BAR.ARV 0x4, 0x180 ;  /* 0x0106000000007b1d */ /* 0x000fec0000002000 */
[----:B0-----:R-:W-:-:S13]  /*0aa0*/  ISETP.GE.AND P0, PT, R23, UR4, PT ;  /* 0x0000000417007c0c */ /* 0x001fda000bf06270 */
[----:B------:R-:W-:Y:S05]  /*0ab0*/  @P0 BRA `(.L_x_1561) ;  /* 0x0000028800b40947 */ /* 0x000fea0003800000 */
[----:B------:R-:W0:Y:S01]  /*0ac0*/  S2R R0, SR_TID.X ;  /* 0x0000000000007919 */ /* 0x000e220000002100 */
[----:B------:R-:W-:Y:S01]  /*0ad0*/  R2UR UR42, R16 ;  /* 0x00000000102a72ca */ /* 0x000fe200000e0000 */
[----:B------:R-:W-:Y:S01]  /*0ae0*/  IMAD.MOV.U32 R206, RZ, RZ, 0x20 ;  /* 0x00000020ffce7424 */ /* 0x000fe200078e00ff */
[----:B------:R-:W-:Y:S01]  /*0af0*/  CS2R R168, SRZ ;  /* 0x0000000000a87805 */ /* 0x000fe2000001ff00 */
[----:B------:R-:W-:Y:S01]  /*0b00*/  IMAD.MOV.U32 R17, RZ, RZ, RZ ;  /* 0x000000ffff117224 */ /* 0x000fe200078e00ff */
[----:B------:R-:W-:Y:S01]  /*0b10*/  ULOP3.LUT UR41, UR36, 0x1, URZ, 0xfc, !UPT ;  /* 0x0000000124297892 */ /* 0x000fe2000f8efc3f */
[----:B------:R-:W-:Y:S01]  /*0b20*/  IMAD.MOV.U32 R173, RZ, RZ, RZ ;  /* 0x000000ffffad7224 */ /* 0x000fe200078e00ff */
[----:B------:R-:W-:-:S07]  /*0b30*/  UMOV UR37, URZ ;  /* 0x0000003f00257c82 */ /* 0x000fce0008000000 */
[----:B------:R-:W-:Y:S01]  /*0b40*/  UIADD3 UR42, UR42, 0x10400, URZ ;  /* 0x000104002a2a7890 */ /* 0x000fe2000fffe03f */
[----:B0-----:R-:W-:-:S05]  /*0b50*/  VIADD R223, R0, 0xffffff80 ;  /* 0xffffff8000df7836 */ /* 0x001fca0000000000 */
[----:B------:R-:W-:Y:S02]  /*0b60*/  SHF.R.S32.HI R0, RZ, 0x1f, R223 ;  /* 0x0000001fff007819 */ /* 0x000fe400000114df */
[-C--:B------:R-:W-:Y:S02]  /*0b70*/  LEA.HI R5, R223, R223.reuse, RZ, 0x1 ;  /* 0x000000dfdf057211 */ /* 0x080fe400078f08ff */
[CC--:B------:R-:W-:Y:S02]  /*0b80*/  LEA.HI R6, R0.reuse, R223.reuse, RZ, 0x4 ;  /* 0x000000df00067211 */ /* 0x0c0fe400078f20ff */
[CC--:B------:R-:W-:Y:S02]  /*0b90*/  LEA.HI R3, R0.reuse, R223.reuse, RZ, 0x5 ;  /* 0x000000df00037211 */ /* 0x0c0fe400078f28ff */
[----:B------:R-:W-:Y:S02]  /*0ba0*/  SHF.R.S32.HI R201, RZ, 0x4, R6 ;  /* 0x00000004ffc97819 */ /* 0x000fe40000011406 */
[----:B------:R-:W-:Y:S01]  /*0bb0*/  LEA.HI R2, R0, R223, RZ, 0x2 ;  /* 0x000000df00027211 */ /* 0x000fe200078f10ff */
[----:B------:R-:W-:Y:S01]  /*0bc0*/  IMAD.SHL.U32 R7, R3, 0x20, RZ ;  /* 0x0000002003077824 */ /* 0x000fe200078e00ff */
[----:B------:R-:W-:-:S02]  /*0bd0*/  LOP3.LUT R8, R6, 0x3fffff0, RZ, 0xc0, !PT ;  /* 0x03fffff006087812 */ /* 0x000fc400078ec0ff */
[----:B------:R-:W-:Y:S02]  /*0be0*/  LEA.HI R6, R6, R201, RZ, 0x1 ;  /* 0x000000c906067211 */ /* 0x000fe400078f08ff */
[----:B------:R-:W-:Y:S01]  /*0bf0*/  SHF.R.S32.HI R3, RZ, 0x2, R2 ;  /* 0x00000002ff037819 */ /* 0x000fe20000011402 */
[----:B------:R-:W-:Y:S01]  /*0c00*/  IMAD.IADD R8, R223, 0x1, -R8 ;  /* 0x00000001df087824 */ /* 0x000fe200078e0a08 */
[----:B------:R-:W-:Y:S02]  /*0c10*/  SHF.R.S32.HI R4, RZ, 0x1f, R2 ;  /* 0x0000001fff047819 */ /* 0x000fe40000011402 */
[----:B------:R-:W-:Y:S02]  /*0c20*/  LOP3.LUT R7, R7, 0xfffffc00, RZ, 0xc0, !PT ;  /* 0xfffffc0007077812 */ /* 0x000fe400078ec0ff */
[----:B------:R-:W-:Y:S02]  /*0c30*/  LOP3.LUT R6, R6, 0x1ffffffe, RZ, 0xc0, !PT ;  /* 0x1ffffffe06067812 */ /* 0x000fe400078ec0ff */
[----:B------:R-:W-:Y:S01]  /*0c40*/  LEA.HI R4, R4, R3, RZ, 0x2 ;  /* 0x0000000304047211 */ /* 0x000fe200078f10ff */
[----:B------:R-:W-:Y:S01]  /*0c50*/  IMAD R7, R8, 0x40, R7 ;  /* 0x0000004008077824 */ /* 0x000fe200078e0207 */
[----:B------:R-:W-:Y:S01]  /*0c60*/  LOP3.LUT R208, R5, 0xfffffffe, RZ, 0xc0, !PT ;  /* 0xfffffffe05d07812 */ /* 0x000fe200078ec0ff */
[----:B------:R-:W-:Y:S01]  /*0c70*/  IMAD.IADD R6, R201, 0x1, -R6 ;  /* 0x00000001c9067824 */ /* 0x000fe200078e0a06 */
[----:B------:R-:W-:-:S02]  /*0c80*/  LOP3.LUT R4, R4, 0xfffffffc, RZ, 0xc0, !PT ;  /* 0xfffffffc04047812 */ /* 0x000fc400078ec0ff */
[----:B------:R-:W-:Y:S01]  /*0c90*/  LOP3.LUT R2, R2, 0xfffffffc, RZ, 0xc0, !PT ;  /* 0xfffffffc02027812 */ /* 0x000fe200078ec0ff */
[----:B------:R-:W-:Y:S01]  /*0ca0*/  IMAD.IADD R208, R223, 0x1, -R208 ;  /* 0x00000001dfd07824 */ /* 0x000fe200078e0ad0 */
[----:B------:R-:W-:Y:S01]  /*0cb0*/  SHF.R.S32.HI R176, RZ, 0x1, R5 ;  /* 0x00000001ffb07819 */ /* 0x000fe20000011405 */
[----:B------:R-:W-:Y:S01]  /*0cc0*/  IMAD R220, R6, 0x8, R7 ;  /* 0x0000000806dc7824 */ /* 0x000fe200078e0207 */
[----:B------:R-:W-:Y:S01]  /*0cd0*/  SHF.R.S32.HI R7, RZ, 0x1f, R5 ;  /* 0x0000001fff077819 */ /* 0x000fe20000011405 */
[----:B------:R-:W-:Y:S01]  /*0ce0*/  IMAD.IADD R4, R3, 0x1, -R4 ;  /* 0x0000000103047824 */ /* 0x000fe200078e0a04 */
[----:B------:R-:W-:Y:S01]  /*0cf0*/  LEA.HI R3, R0, R223, RZ, 0x7 ;  /* 0x000000df00037211 */ /* 0x000fe200078f38ff */
[----:B------:R-:W-:Y:S01]  /*0d00*/  IMAD.IADD R6, R223, 0x1, -R2 ;  /* 0x00000001df067824 */ /* 0x000fe200078e0a02 */
[----:B------:R-:W-:Y:S01]  /*0d10*/  LEA.HI R7, R7, R176, RZ, 0x3 ;  /* 0x000000b007077211 */ /* 0x000fe200078f18ff */
[C---:B------:R-:W-:Y:S01]  /*0d20*/  IMAD.SHL.U32 R174, R208.reuse, 0x8, RZ ;  /* 0x00000008d0ae7824 */ /* 0x040fe200078e00ff */
[----:B------:R-:W-:Y:S01]  /*0d30*/  LOP3.LUT R2, R3, 0xffffff80, RZ, 0xc0, !PT ;  /* 0xffffff8003027812 */ /* 0x000fe200078ec0ff */
[----:B------:R-:W-:Y:S01]  /*0d40*/  IMAD.SHL.U32 R18, R208, 0x10, RZ ;  /* 0x00000010d0127824 */ /* 0x000fe200078e00ff */
[----:B------:R-:W-:Y:S01]  /*0d50*/  LEA.HI R8, R6, R6, RZ, 0x1 ;  /* 0x0000000606087211 */ /* 0x000fe200078f08ff */
[C---:B------:R-:W-:Y:S01]  /*0d60*/  VIADD R191, R174.reuse, 0x40 ;  /* 0x00000040aebf7836 */ /* 0x040fe20000000000 */
[----:B------:R-:W-:Y:S01]  /*0d70*/  IADD3 R189, R174, 0x20, RZ ;  /* 0x00000020aebd7810 */ /* 0x000fe20007ffe0ff */
[----:B------:R-:W-:Y:S01]  /*0d80*/  IMAD.IADD R209, R223, 0x1, -R2 ;  /* 0x00000001dfd17824 */ /* 0x000fe200078e0a02 */
[----:B------:R-:W-:Y:S01]  /*0d90*/  LOP3.LUT R9, R8, 0x1ffffffe, RZ, 0xc0, !PT ;  /* 0x1ffffffe08097812 */ /* 0x000fe200078ec0ff */
[----:B------:R-:W-:Y:S01]  /*0da0*/  IMAD.SHL.U32 R181, R4, 0x80, RZ ;  /* 0x0000008004b57824 */ /* 0x000fe200078e00ff */
[----:B------:R-:W-:Y:S01]  /*0db0*/  LOP3.LUT R7, R7, 0xfffffff8, RZ, 0xc0, !PT ;  /* 0xfffffff807077812 */ /* 0x000fe200078ec0ff */
[----:B------:R-:W-:Y:S01]  /*0dc0*/  IMAD.IADD R10, R174, 0x1, R189 ;  /* 0x00000001ae0a7824 */ /* 0x000fe200078e02bd */
[----:B------:R-:W-:Y:S01]  /*0dd0*/  LEA.HI R5, R5, R176, RZ, 0x1 ;  /* 0x000000b005057211 */ /* 0x000fe200078f08ff */
[----:B------:R-:W-:Y:S01]  /*0de0*/  IMAD.IADD R194, R6, 0x1, -R9 ;  /* 0x0000000106c27824 */ /* 0x000fe200078e0a09 */
[----:B------:R-:W-:Y:S01]  /*0df0*/  SHF.R.S32.HI R6, RZ, 0x1f, R209 ;  /* 0x0000001fff067819 */ /* 0x000fe200000114d1 */
[----:B------:R-:W-:Y:S01]  /*0e00*/  IMAD.IADD R187, R176, 0x1, -R7 ;  /* 0x00000001b0bb7824 */ /* 0x000fe200078e0a07 */
[----:B------:R-:W-:Y:S01]  /*0e10*/  SHF.R.S32.HI R11, RZ, 0x1f, R10 ;  /* 0x0000001fff0b7819 */ /* 0x000fe2000001140a */
[----:B------:R-:W-:Y:S01]  /*0e20*/  VIADD R185, R18, 0x80 ;  /* 0x0000008012b97836 */ /* 0x000fe20000000000 */
[----:B------:R-:W-:Y:S01]  /*0e30*/  LEA.HI R8, R6, R209, RZ, 0x2 ;  /* 0x000000d106087211 */ /* 0x000fe200078f10ff */
[----:B------:R-:W-:Y:S01]  /*0e40*/  IMAD.SHL.U32 R2, R187, 0x80, RZ ;  /* 0x00000080bb027824 */ /* 0x000fe200078e00ff */
[CC--:B------:R-:W-:Y:S01]  /*0e50*/  LEA.HI R12, R11.reuse, R10.reuse, RZ, 0x4 ;  /* 0x0000000a0b0c7211 */ /* 0x0c0fe200078f20ff */
[----:B------:R-:W-:Y:S01]  /*0e60*/  VIADD R186, R18, 0xa0 ;  /* 0x000000a012ba7836 */ /* 0x000fe20000000000 */
[----:B------:R-:W-:Y:S01]  /*0e70*/  LEA.HI R13, R11, R10, RZ, 0x6 ;  /* 0x0000000a0b0d7211 */ /* 0x000fe200078f30ff */
[C---:B------:R-:W-:Y:S01]  /*0e80*/  IMAD.IADD R11, R174.reuse, 0x1, R191 ;  /* 0x00000001ae0b7824 */ /* 0x040fe200078e02bf */
[--C-:B------:R-:W-:Y:S01]  /*0e90*/  SHF.R.S32.HI R9, RZ, 0x2, R8.reuse ;  /* 0x00000002ff097819 */ /* 0x100fe20000011408 */
[----:B------:R-:W-:Y:S01]  /*0ea0*/  VIADD R190, R174, 0x10 ;  /* 0x00000010aebe7836 */ /* 0x000fe20000000000 */
[----:B------:R-:W-:Y:S01]  /*0eb0*/  SHF.R.S32.HI R10, RZ, 0x1f, R8 ;  /* 0x0000001fff0a7819 */ /* 0x000fe20000011408 */
[----:B------:R-:W-:Y:S01]  /*0ec0*/  IMAD.SHL.U32 R13, R13, 0x80, RZ ;  /* 0x000000800d0d7824 */ /* 0x000fe200078e00ff */
[----:B------:R-:W-:Y:S01]  /*0ed0*/  LOP3.LUT R7, R2, 0x380, RZ, 0xc0, !PT ;  /* 0x0000038002077812 */ /* 0x000fe200078ec0ff */
[----:B------:R-:W-:Y:S01]  /*0ee0*/  VIADD R192, R174, 0x30 ;  /* 0x00000030aec07836 */ /* 0x000fe20000000000 */
[----:B------:R-:W-:Y:S01]  /*0ef0*/  LEA.HI R10, R10, R9, RZ, 0x3 ;  /* 0x000000090a0a7211 */ /* 0x000fe200078f18ff */
[----:B------:R-:W-:Y:S01]  /*0f00*/  VIADD R193, R174, 0x50 ;  /* 0x00000050aec17836 */ /* 0x000fe20000000000 */
[----:B------:R-:W-:-:S02]  /*0f10*/  SHF.R.S32.HI R218, RZ, 0x7, R3 ;  /* 0x00000007ffda7819 */ /* 0x000fc40000011403 */
[----:B------:R-:W-:Y:S02]  /*0f20*/  LOP3.LUT R5, R5, 0x3fffffe, RZ, 0xc0, !PT ;  /* 0x03fffffe05057812 */ /* 0x000fe400078ec0ff */
[----:B------:R-:W-:Y:S02]  /*0f30*/  LOP3.LUT R10, R10, 0xfffffff8, RZ, 0xc0, !PT ;  /* 0xfffffff80a0a7812 */ /* 0x000fe400078ec0ff */
[----:B------:R-:W-:Y:S01]  /*0f40*/  SHF.R.U32.HI R2, RZ, 0x3, R7 ;  /* 0x00000003ff027819 */ /* 0x000fe20000011607 */
[----:B------:R-:W-:Y:S01]  /*0f50*/  IMAD.IADD R5, R176, 0x1, -R5 ;  /* 0x00000001b0057824 */ /* 0x000fe200078e0a05 */
[----:B------:R-:W-:Y:S01]  /*0f60*/  LOP3.LUT R7, R7, 0x10, R18, 0xf8, !PT ;  /* 0x0000001007077812 */ /* 0x000fe200078ef812 */
[----:B------:R-:W-:Y:S01]  /*0f70*/  IMAD.IADD R9, R9, 0x1, -R10 ;  /* 0x0000000109097824 */ /* 0x000fe200078e0a0a */
[----:B------:R-:W-:Y:S01]  /*0f80*/  LEA.HI R6, R6, R209, RZ, 0x5 ;  /* 0x000000d106067211 */ /* 0x000fe200078f28ff */
[----:B------:R-:W-:Y:S01]  /*0f90*/  IMAD R5, R201, 0x8, R5 ;  /* 0x00000008c9057824 */ /* 0x000fe200078e0205 */
[----:B------:R-:W-:-:S02]  /*0fa0*/  LEA.HI R3, R3, R218, RZ, 0x1 ;  /* 0x000000da03037211 */ /* 0x000fc400078f08ff */
[----:B------:R-:W-:Y:S01]  /*0fb0*/  SHF.R.S32.HI R14, RZ, 0x1f, R11 ;  /* 0x0000001fff0e7819 */ /* 0x000fe2000001140b */
[----:B------:R-:W-:Y:S01]  /*0fc0*/  IMAD.SHL.U32 R183, R5, 0x40, RZ ;  /* 0x0000004005b77824 */ /* 0x000fe200078e00ff */
[----:B------:R-:W-:Y:S02]  /*0fd0*/  LOP3.LUT R2, R7, R2, RZ, 0x3c, !PT ;  /* 0x0000000207027212 */ /* 0x000fe400078e3cff */
[----:B------:R-:W-:Y:S02]  /*0fe0*/  SHF.R.S32.HI R6, RZ, 0x5, R6 ;  /* 0x00000005ff067819 */ /* 0x000fe40000011406 */
[----:B------:R-:W-:Y:S01]  /*0ff0*/  LOP3.LUT R3, R3, 0x3fffffe, RZ, 0xc0, !PT ;  /* 0x03fffffe03037812 */ /* 0x000fe200078ec0ff */
[----:B------:R-:W-:Y:S01]  /*1000*/  IMAD R201, R201, 0x400, R2 ;  /* 0x00000400c9c97824 */ /* 0x000fe200078e0202 */
[----:B------:R-:W-:Y:S02]  /*1010*/  LEA.HI R0, R0, R223, RZ, 0x3 ;  /* 0x000000df00007211 */ /* 0x000fe400078f18ff */
[----:B------:R-:W-:Y:S01]  /*1020*/  LOP3.LUT R181, R181, 0x180, RZ, 0xc0, !PT ;  /* 0x00000180b5b57812 */ /* 0x000fe200078ec0ff */
[----:B------:R-:W-:Y:S01]  /*1030*/  IMAD.IADD R3, R218, 0x1, -R3 ;  /* 0x00000001da037824 */ /* 0x000fe200078e0a03 */
[----:B------:R-:W-:-:S02]  /*1040*/  LEA.HI R180, R14, R11, RZ, 0x4 ;  /* 0x0000000b0eb47211 */ /* 0x000fc400078f20ff */
[----:B------:R-:W-:Y:S02]  /*1050*/  LEA R6, R6, R9, 0x4 ;  /* 0x0000000906067211 */ /* 0x000fe400078e20ff */
[----:B------:R-:W-:Y:S02]  /*1060*/  LEA.HI R11, R14, R11, RZ, 0x6 ;  /* 0x0000000b0e0b7211 */ /* 0x000fe400078f30ff */
[----:B------:R-:W-:Y:S01]  /*1070*/  LOP3.LUT R2, R0, 0xfffffff8, RZ, 0xc0, !PT ;  /* 0xfffffff800027812 */ /* 0x000fe200078ec0ff */
[----:B------:R-:W-:Y:S01]  /*1080*/  IMAD R219, R3, 0x40, R6 ;  /* 0x0000004003db7824 */ /* 0x000fe200078e0206 */
[----:B------:R-:W-:Y:S01]  /*1090*/  LOP3.LUT R5, R181, 0x30, R12, 0xf8, !PT ;  /* 0x00000030b5057812 */ /* 0x000fe200078ef80c */
[----:B------:R-:W-:Y:S01]  /*10a0*/  IMAD.SHL.U32 R11, R11, 0x80, RZ ;  /* 0x000000800b0b7824 */ /* 0x000fe200078e00ff */
[----:B------:R-:W-:Y:S01]  /*10b0*/  SHF.R.U32.HI R182, RZ, 0x3, R181 ;  /* 0x00000003ffb67819 */ /* 0x000fe200000116b5 */
[----:B------:R-:W-:Y:S01]  /*10c0*/  IMAD.IADD R203, R223, 0x1, -R2 ;  /* 0x00000001dfcb7824 */ /* 0x000fe200078e0a02 */
[----:B------:R-:W-:-:S02]  /*10d0*/  LOP3.LUT P0, RZ, R4, 0x2, RZ, 0xc0, !PT ;  /* 0x0000000204ff7812 */ /* 0x000fc4000780c0ff */
[----:B------:R-:W-:Y:S01]  /*10e0*/  LOP3.LUT R7, R181, 0x30, R180, 0xf8, !PT ;  /* 0x00000030b5077812 */ /* 0x000fe200078ef8b4 */
[----:B------:R-:W-:Y:S01]  /*10f0*/  IMAD.SHL.U32 R197, R203, 0x8, RZ ;  /* 0x00000008cbc57824 */ /* 0x000fe200078e00ff */
[----:B------:R-:W-:Y:S02]  /*1100*/  LOP3.LUT R3, R181, 0x10, R18, 0xf8, !PT ;  /* 0x00000010b5037812 */ /* 0x000fe400078ef812 */
[----:B------:R-:W-:Y:S01]  /*1110*/  LOP3.LUT R4, R13, 0xffffe000, RZ, 0xc0, !PT ;  /* 0xffffe0000d047812 */ /* 0x000fe200078ec0ff */
[----:B------:R-:W-:Y:S01]  /*1120*/  VIADD R202, R197, 0x40 ;  /* 0x00000040c5ca7836 */ /* 0x000fe20000000000 */
[-C--:B------:R-:W-:Y:S02]  /*1130*/  LOP3.LUT R5, R5, R182.reuse, RZ, 0x3c, !PT ;  /* 0x000000b605057212 */ /* 0x080fe400078e3cff */
[----:B------:R-:W-:Y:S02]  /*1140*/  SHF.R.S32.HI R207, RZ, 0x3, R0 ;  /* 0x00000003ffcf7819 */ /* 0x000fe40000011400 */
[----:B------:R-:W-:-:S02]  /*1150*/  LOP3.LUT R9, R7, R182, RZ, 0x3c, !PT ;  /* 0x000000b607097212 */ /* 0x000fc400078e3cff */
[----:B------:R-:W-:Y:S02]  /*1160*/  LOP3.LUT R0, R3, R182, RZ, 0x3c, !PT ;  /* 0x000000b603007212 */ /* 0x000fe400078e3cff */
[----:B------:R-:W-:Y:S02]  /*1170*/  LOP3.LUT R10, R11, 0xffffe000, RZ, 0xc0, !PT ;  /* 0xffffe0000b0a7812 */ /* 0x000fe400078ec0ff */
[-C--:B------:R-:W-:Y:S01]  /*1180*/  IADD3 R7, R5, R183.reuse, R4 ;  /* 0x000000b705077210 */ /* 0x080fe20007ffe004 */
[----:B------:R-:W-:Y:S01]  /*1190*/  IMAD.IADD R199, R183, 0x1, R0 ;  /* 0x00000001b7c77824 */ /* 0x000fe200078e0200 */
[----:B------:R-:W-:Y:S02]  /*11a0*/  LOP3.LUT R5, R181, 0x30, R18, 0xf8, !PT ;  /* 0x00000030b5057812 */ /* 0x000fe400078ef812 */
[----:B------:R-:W-:Y:S01]  /*11b0*/  SEL R206, R206, 0xffffffe0, !P0 ;  /* 0xffffffe0cece7807 */ /* 0x000fe20004000000 */
[----:B------:R-:W-:Y:S01]  /*11c0*/  IMAD.IADD R216, R16, 0x1, R7 ;  /* 0x0000000110d87824 */ /* 0x000fe200078e0207 */
[----:B------:R-:W-:-:S02]  /*11d0*/  IADD3 R9, R9, R183, R10 ;  /* 0x000000b709097210 */ /* 0x000fc40007ffe00a */
[----:B------:R-:W-:Y:S01]  /*11e0*/  LOP3.LUT R172, R8, 0x7ffffffc, RZ, 0xc0, !PT ;  /* 0x7ffffffc08ac7812 */ /* 0x000fe200078ec0ff */
[----:B------:R-:W-:Y:S01]  /*11f0*/  IMAD.IADD R200, R206, 0x1, R199 ;  /* 0x00000001cec87824 */ /* 0x000fe200078e02c7 */
[----:B------:R-:W-:Y:S01]  /*1200*/  IADD3 R177, R18, 0x60, RZ ;  /* 0x0000006012b17810 */ /* 0x000fe20007ffe0ff */
[----:B------:R-:W-:Y:S01]  /*1210*/  IMAD.IADD R215, R16, 0x1, R9 ;  /* 0x0000000110d77824 */ /* 0x000fe200078e0209 */
[----:B------:R-:W-:Y:S01]  /*1220*/  LOP3.LUT R5, R5, R182, RZ, 0x3c, !PT ;  /* 0x000000b605057212 */ /* 0x000fe200078e3cff */
[----:B------:R-:W-:Y:S01]  /*1230*/  IMAD.IADD R172, R209, 0x1, -R172 ;  /* 0x00000001d1ac7824 */ /* 0x000fe200078e0aac */
[----:B------:R-:W-:Y:S02]  /*1240*/  SHF.R.S32.HI R188, RZ, 0x1f, R177 ;  /* 0x0000001fffbc7819 */ /* 0x000fe400000114b1 */
[----:B------:R-:W-:Y:S02]  /*1250*/  SHF.R.S32.HI R196, RZ, 0x1f, R185 ;  /* 0x0000001fffc47819 */ /* 0x000fe400000114b9 */
[----:B------:R-:W-:-:S02]  /*1260*/  SHF.R.S32.HI R195, RZ, 0x1f, R186 ;  /* 0x0000001fffc37819 */ /* 0x000fc400000114ba */
[----:B------:R-:W-:Y:S02]  /*1270*/  SHF.R.S32.HI R222, RZ, 0x1f, R197 ;  /* 0x0000001fffde7819 */ /* 0x000fe400000114c5 */
[----:B------:R-:W-:Y:S02]  /*1280*/  SHF.R.S32.HI R214, RZ, 0x1f, R190 ;  /* 0x0000001fffd67819 */ /* 0x000fe400000114be */
[----:B------:R-:W-:Y:S02]  /*1290*/  SHF.R.S32.HI R213, RZ, 0x1f, R189 ;  /* 0x0000001fffd57819 */ /* 0x000fe400000114bd */
[----:B------:R-:W-:Y:S02]  /*12a0*/  SHF.R.S32.HI R212, RZ, 0x1f, R192 ;  /* 0x0000001fffd47819 */ /* 0x000fe400000114c0 */
[----:B------:R-:W-:Y:S02]  /*12b0*/  SHF.R.S32.HI R211, RZ, 0x1f, R191 ;  /* 0x0000001fffd37819 */ /* 0x000fe400000114bf */
[----:B------:R-:W-:-:S02]  /*12c0*/  SHF.R.S32.HI R210, RZ, 0x1f, R193 ;  /* 0x0000001fffd27819 */ /* 0x000fc400000114c1 */
[----:B------:R-:W-:Y:S02]  /*12d0*/  SHF.R.S32.HI R221, RZ, 0x1f, R202 ;  /* 0x0000001fffdd7819 */ /* 0x000fe400000114ca */
[----:B------:R-:W-:Y:S02]  /*12e0*/  SHF.R.S32.HI R179, RZ, 0x4, R12 ;  /* 0x00000004ffb37819 */ /* 0x000fe4000001140c */
[----:B------:R-:W-:Y:S02]  /*12f0*/  SHF.R.S32.HI R180, RZ, 0x4, R180 ;  /* 0x00000004ffb47819 */ /* 0x000fe400000114b4 */
[----:B------:R-:W-:Y:S02]  /*1300*/  IADD3 R217, R16, R183, R5 ;  /* 0x000000b710d97210 */ /* 0x000fe40007ffe005 */
[----:B------:R-:W-:Y:S02]  /*1310*/  IADD3 R206, R206, UR42, R199 ;  /* 0x0000002acece7c10 */ /* 0x000fe4000fffe0c7 */
[----:B------:R-:W-:-:S07]  /*1320*/  LEA R194, R194, R219, 0x3 ;  /* 0x000000dbc2c27211 */ /* 0x000fce00078e18ff */
.L_x_1791:
[----:B------:R-:W-:Y:S05]  /*1330*/  YIELD ;  /* 0x0000000000007946 */ /* 0x000fea0003800000 */
[----:B------:R-:W-:Y:S01]  /*1340*/  ULDC.64 UR4, c[0x0][0xa28] ;  /* 0x00028a0000047ab9 */ /* 0x000fe20000000a00 */
[----:B0-----:R-:W0:Y:S01]  /*1350*/  LDC.64 R4, c[0x0][0xa08] ;  /* 0x00028200ff047b82 */ /* 0x001e220000000a00 */
[----:B------:R-:W-:Y:S01]  /*1360*/  ISETP.NE.U32.AND P1, PT, RZ, UR4, PT ;  /* 0x00000004ff007c0c */ /* 0x000fe2000bf25070 */
[----:B------:R-:W-:Y:S02]  /*1370*/  IMAD.MOV.U32 R29, RZ, RZ, RZ ;  /* 0x000000ffff1d7224 */ /* 0x000fe400078e00ff */
[----:B------:R-:W-:Y:S01]  /*1380*/  IMAD.MOV.U32 R11, RZ, RZ, RZ ;  /* 0x000000ffff0b7224 */ /* 0x000fe200078e00ff */
[----:B------:R-:W-:Y:S01]  /*1390*/  ISETP.NE.AND.EX P1, PT, RZ, UR5, PT, P1 ;  /* 0x00000005ff007c0c */ /* 0x000fe2000bf25310 */
[----:B------:R-:W-:-:S02]  /*13a0*/  ULDC.64 UR4, c[0x0][0xa18] ;  /* 0x0002860000047ab9 */ /* 0x000fc40000000a00 */
[----:B------:R-:W-:-:S04]  /*13b0*/  ISETP.NE.U32.AND P2, PT, RZ, UR4, PT ;  /* 0x00000004ff007c0c */ /* 0x000fc8000bf45070 */
[----:B------:R-:W-:Y:S01]  /*13c0*/  ISETP.NE.AND.EX P2, PT, RZ, UR5, PT, P2 ;  /* 0x00000005ff007c0c */ /* 0x000fe2000bf45320 */
[----:B------:R-:W-:Y:S02]  /*13d0*/  ULDC.64 UR4, c[0x0][0xa08] ;  /* 0x0002820000047ab9 */ /* 0x000fe40000000a00 */
[----:B------:R-:W-:-:S03]  /*13e0*/  ISETP.NE.U32.AND P0, PT, RZ, UR4, PT ;  /* 0x00000004ff007c0c */ /* 0x000fc6000bf05070 */
[----:B-1----:R-:W1:Y:S01]  /*13f0*/  @P1 LDC.64 R2, c[0x0][0xa28] ;  /* 0x00028a00ff021b82 */ /* 0x002e620000000a00 */
[----:B------:R-:W-:Y:S01]  /*1400*/  ISETP.NE.AND.EX P0, PT, RZ, UR5, PT, P0 ;  /* 0x00000005ff007c0c */ /* 0x000fe2000bf05300 */
[----:B0-----:R-:W-:-:S06]  /*1410*/  IMAD.WIDE R8, R23, 0x4, R4 ;  /* 0x0000000417087825 */ /* 0x001fcc00078e0204 */
[----:B------:R-:W0:Y:S01]  /*1420*/  @P2 LDC.64 R6, c[0x0][0xa18] ;  /* 0x00028600ff062b82 */ /* 0x000e220000000a00 */
[----:B------:R-:W-:Y:S02]  /*1430*/  ULDC UR4, c[0x0][0x288] ;  /* 0x0000a20000047ab9 */ /* 0x000fe40000000800 */
[----:B------:R-:W-:Y:S01]  /*1440*/  IMAD.U32 R170, RZ, RZ, UR4 ;  /* 0x00000004ffaa7e24 */ /* 0x000fe2000f8e00ff */
[----:B------:R-:W-:Y:S02]  /*1450*/  ULDC.64 UR4, c[0x0][0x418] ;  /* 0x0001060000047ab9 */ /* 0x000fe40000000a00 */
[----:B------:R-:W5:Y:S01]  /*1460*/  @P0 LDG.E R29, desc[UR38][R8.64] ;  /* 0x00000026081d0981 */ /* 0x000f62000c1e1900 */
[----:B-1----:R-:W-:-:S04]  /*1470*/  @P1 IMAD.WIDE R2, R23, 0x4, R2 ;  /* 0x0000000417021825 */ /* 0x002fc800078e0202 */
[----:B0-----:R-:W-:Y:S01]  /*1480*/  @P2 IMAD.WIDE R4, R23, 0x4, R6 ;  /* 0x0000000417042825 */ /* 0x001fe200078e0206 */
[----:B------:R-:W-:Y:S01]  /*1490*/  UISETP.NE.U32.AND UP0, UPT, UR4, URZ, UPT ;  /* 0x0000003f0400728c */ /* 0x000fe2000bf05070 */
[----:B------:R0:W5:Y:S02]  /*14a0*/  @P1 LDG.E R11, desc[UR38][R2.64] ;  /* 0x00000026020b1981 */ /* 0x000164000c1e1900 */
[----:B------:R-:W-:Y:S02]  /*14b0*/  ULDC UR4, c[0x0][0x424] ;  /* 0x0001090000047ab9 */ /* 0x000fe40000000800 */
[----:B------:R1:W5:Y:S01]  /*14c0*/  @P2 LDG.E R170, desc[UR38][R4.64] ;  /* 0x0000002604aa2981 */ /* 0x000362000c1e1900 */
[----:B------:R-:W-:-:S03]  /*14d0*/  UISETP.NE.AND.EX UP0, UPT, UR5, URZ, UPT, UP0 ;  /* 0x0000003f0500728c */ /* 0x000fc6000bf05300 */
[----:B------:R-:W-:Y:S01]  /*14e0*/  ULDC UR5, c[0x0][0x2f0] ;  /* 0x0000bc0000057ab9 */ /* 0x000fe20000000800 */
[----:B------:R-:W-:-:S04]  /*14f0*/  USEL UR4, UR4, 0x1, UP0 ;  /* 0x0000000104047887 */ /* 0x000fc80008000000 */
[----:B------:R-:W-:-:S03]  /*1500*/  UIMAD UR4, UR4, UR5, URZ ;  /* 0x00000005040472a4 */ /* 0x000fc6000f8e023f */
[----:B------:R-:W-:Y:S02]  /*1510*/  ULDC UR5, c[0x0][0x348] ;  /* 0x0000d20000057ab9 */ /* 0x000fe40000000800 */
[----:B0-----:R-:W-:Y:S02]  /*1520*/  IMAD.U32 R2, RZ, RZ, UR5 ;  /* 0x00000005ff027e24 */ /* 0x001fe4000f8e00ff */
[----:B------:R-:W-:Y:S01]  /*1530*/  IMAD.U32 R28, RZ, RZ, UR4 ;  /* 0x00000004ff1c7e24 */ /* 0x000fe2000f8e00ff */
[----:B-12-4-:R-:W-:Y:S06]  /*1540*/  @P2 BRA `(.L_x_1562) ;  /* 0x0000000000242947 */ /* 0x016fec0003800000 */
[----:B------:R-:W-:Y:S02]  /*1550*/  ULDC.64 UR4, c[0x0][0xa00] ;  /* 0x0002800000047ab9 */ /* 0x000fe40000000a00 */
[----:B------:R-:W-:-:S04]  /*1560*/  ISETP.NE.U32.AND P1, PT, RZ, UR4, PT ;  /* 0x00000004ff007c0c */ /* 0x000fc8000bf25070 */
[----:B------:R-:W-:-:S13]  /*1570*/  ISETP.NE.AND.EX P1, PT, RZ, UR5, PT, P1 ;  /* 0x00000005ff007c0c */ /* 0x000fda000bf25310 */
[----:B------:R-:W-:Y:S05]  /*1580*/  @!P1 BRA `(.L_x_1562) ;  /* 0x0000000000149947 */ /* 0x000fea0003800000 */
[----:B------:R-:W0:Y:S02]  /*1590*/  LDC.64 R4, c[0x0][0xa00] ;  /* 0x00028000ff047b82 */ /* 0x000e240000000a00 */
[----:B0-----:R-:W-:-:S05]  /*15a0*/  IMAD.WIDE R4, R23, 0x4, R4 ;  /* 0x0000000417047825 */ /* 0x001fca00078e0204 */
[----:B-----5:R-:W2:Y:S04]  /*15b0*/  LDG.E R170, desc[UR38][R4.64] ;  /* 0x0000002604aa7981 */ /* 0x020ea8000c1e1900 */
[----:B------:R-:W2:Y:S02]  /*15c0*/  LDG.E R3, desc[UR38][R4.64+0x4] ;  /* 0x0000042604037981 */ /* 0x000ea4000c1e1900 */
[----:B--2---:R-:W-:-:S07]  /*15d0*/  IMAD.IADD R170, R3, 0x1, -R170 ;  /* 0x0000000103aa7824 */ /* 0x004fce00078e0aaa */
.L_x_1562:
[----:B------:R-:W-:Y:S01]  /*15e0*/  ULDC.64 UR4, c[0x0][0xa20] ;  /* 0x0002880000047ab9 */ /* 0x000fe20000000a00 */
[----:B------:R-:W-:Y:S01]  /*15f0*/  IMAD.MOV.U32 R204, RZ, RZ, R22 ;  /* 0x000000ffffcc7224 */ /* 0x000fe200078e0016 */
[----:B------:R-:W-:Y:S01]  /*1600*/  ISETP.NE.U32.AND P1, PT, RZ, UR4, PT ;  /* 0x00000004ff007c0c */ /* 0x000fe2000bf25070 */
[----:B------:R-:W-:-:S03]  /*1610*/  IMAD.MOV.U32 R205, RZ, RZ, R23 ;  /* 0x000000ffffcd7224 */ /* 0x000fc600078e0017 */
[----:B------:R-:W-:-:S13]  /*1620*/  ISETP.NE.AND.EX P1, PT, RZ, UR5, PT, P1 ;  /* 0x00000005ff007c0c */ /* 0x000fda000bf25310 */
[----:B------:R-:W-:Y:S05]  /*1630*/  @!P1 BRA `(.L_x_1563) ;  /* 0x0000000000109947 */ /* 0x000fea0003800000 */
[----:B------:R-:W0:Y:S02]  /*1640*/  LDC.64 R4, c[0x0][0xa20] ;  /* 0x00028800ff047b82 */ /* 0x000e240000000a00 */
[----:B0-----:R-:W-:-:S05]  /*1650*/  IMAD.WIDE R4, R23, 0x4, R4 ;  /* 0x0000000417047825 */ /* 0x001fca00078e0204 */
[----:B------:R0:W5:Y:S01]  /*1660*/  LDG.E R28, desc[UR38][R4.64] ;  /* 0x00000026041c7981 */ /* 0x000162000c1e1900 */
[----:B------:R-:W-:Y:S05]  /*1670*/  BRA `(.L_x_1564) ;  /* 0x0000000000107947 */ /* 0x000fea0003800000 */
.L_x_1563:
[----:B------:R-:W-:Y:S05]  /*1680*/  @!P0 BRA `(.L_x_1564) ;  /* 0x00000000000c8947 */ /* 0x000fea0003800000 */
[----:B------:R-:W2:Y:S04]  /*1690*/  LDG.E R3, desc[UR38][R8.64] ;  /* 0x0000002608037981 */ /* 0x000ea8000c1e1900 */
[----:B------:R-:W2:Y:S02]  /*16a0*/  LDG.E R28, desc[UR38][R8.64+0x4] ;  /* 0x00000426081c7981 */ /* 0x000ea4000c1e1900 */
[----:B--2---:R-:W-:-:S07]  /*16b0*/  IMAD.IADD R28, R28, 0x1, -R3 ;  /* 0x000000011c1c7824 */ /* 0x004fce00078e0a03 */
.L_x_1564:
[----:B------:R-:W-:Y:S01]  /*16c0*/  ULDC.64 UR4, c[0x0][0xa10] ;  /* 0x0002840000047ab9 */ /* 0x000fe20000000a00 */
[----:B------:R-:W1:Y:S01]  /*16d0*/  LDC R8, c[0x0][0x448] ;  /* 0x00011200ff087b82 */ /* 0x000e620000000800 */
[----:B------:R-:W-:-:S04]  /*16e0*/  ISETP.NE.U32.AND P0, PT, RZ, UR4, PT ;  /* 0x00000004ff007c0c */ /* 0x000fc8000bf05070 */
[----:B------:R-:W-:Y:S01]  /*16f0*/  ISETP.NE.AND.EX P0, PT, RZ, UR5, PT, P0 ;  /* 0x00000005ff007c0c */ /* 0x000fe2000bf05300 */
[----:B------:R-:W-:Y:S02]  /*1700*/  ULDC.64 UR4, c[0x0][0xa30] ;  /* 0x00028c0000047ab9 */ /* 0x000fe40000000a00 */
[----:B------:R-:W-:Y:S01]  /*1710*/  ISETP.NE.U32.AND P1, PT, RZ, UR4, PT ;  /* 0x00000004ff007c0c */ /* 0x000fe2000bf25070 */
[----:B-----5:R-:W-:Y:S01]  /*1720*/  IMAD.MOV.U32 R24, RZ, RZ, R28 ;  /* 0x000000ffff187224 */ /* 0x020fe200078e001c */
[----:B------:R-:W2:Y:S02]  /*1730*/  LDC.64 R12, c[0x0][0x9e0] ;  /* 0x00027800ff0c7b82 */ /* 0x000ea40000000a00 */
[----:B------:R-:W-:-:S06]  /*1740*/  ISETP.NE.AND.EX P1, PT, RZ, UR5, PT, P1 ;  /* 0x00000005ff007c0c */ /* 0x000fcc000bf25310 */
[----:B0-----:R-:W0:Y:S08]  /*1750*/  @P0 LDC.64 R4, c[0x0][0xa10] ;  /* 0x00028400ff040b82 */ /* 0x001e300000000a00 */
[----:B------:R-:W3:Y:S01]  /*1760*/  @P1 LDC.64 R6, c[0x0][0xa30] ;  /* 0x00028c00ff061b82 */ /* 0x000ee20000000a00 */
[----:B0-----:R-:W-:-:S05]  /*1770*/  @P0 IMAD.WIDE R4, R23, 0x4, R4 ;  /* 0x0000000417040825 */ /* 0x001fca00078e0204 */
[----:B------:R-:W4:Y:S04]  /*1780*/  @P0 LDG.E R0, desc[UR38][R4.64] ;  /* 0x0000002604000981 */ /* 0x000f28000c1e1900 */
[----:B------:R-:W4:Y:S01]  /*1790*/  @P0 LDG.E R3, desc[UR38][R4.64+0x4] ;  /* 0x0000042604030981 */ /* 0x000f22000c1e1900 */
[----:B---3--:R-:W-:-:S05]  /*17a0*/  @P1 IMAD.WIDE R6, R23, 0x4, R6 ;  /* 0x0000000417061825 */ /* 0x008fca00078e0206 */
[----:B------:R0:W5:Y:S01]  /*17b0*/  @P1 LDG.E R24, desc[UR38][R6.64] ;  /* 0x0000002606181981 */ /* 0x000162000c1e1900 */
[----:B-1----:R-:W-:Y:S01]  /*17c0*/  ISETP.NE.AND P1, PT, R8, 0x1, PT ;  /* 0x000000010800780c */ /* 0x002fe20003f25270 */
[----:B------:R-:W-:Y:S01]  /*17d0*/  IMAD.SHL.U32 R178, R21, 0x80, RZ ;  /* 0x0000008015b27824 */ /* 0x000fe200078e00ff */
[----:B--2---:R-:W-:Y:S01]  /*17e0*/  ISETP.GE.AND P2, PT, R13, 0x1, PT ;  /* 0x000000010d00780c */ /* 0x004fe20003f46270 */
[----:B------:R-:W-:-:S10]  /*17f0*/  IMAD.IADD R11, R28, 0x1, -R11 ;  /* 0x000000011c0b7824 */ /* 0x000fd400078e0a0b */
[----:B------:R-:W1:Y:S08]  /*1800*/  @P1 LDC R9, c[0x0][0x44c] ;  /* 0x00011300ff091b82 */ /* 0x000e700000000800 */
[----:B------:R-:W2:Y:S01]  /*1810*/  @P1 LDC R8, c[0x0][0x450] ;  /* 0x00011400ff081b82 */ /* 0x000ea20000000800 */
[----:B----4-:R-:W-:Y:S01]  /*1820*/  @P0 IADD3 R2, -R0, R3, RZ ;  /* 0x0000000300020210 */ /* 0x010fe20007ffe1ff */
[----:B------:R-:W-:-:S04]  /*1830*/  VIADD R0, R178, 0x7f ;  /* 0x0000007fb2007836 */ /* 0x000fc80000000000 */
[----:B------:R-:W-:Y:S02]  /*1840*/  IMAD.IADD R171, R11, 0x1, R2 ;  /* 0x000000010bab7824 */ /* 0x000fe400078e0202 */
[----:B-1----:R-:W-:-:S03]  /*1850*/  @P1 IMAD.HI.U32 R3, R0, R9, RZ ;  /* 0x0000000900031227 */ /* 0x002fc600078e00ff */
[C---:B------:R-:W-:Y:S01]  /*1860*/  IADD3 R5, R171.reuse, 0x1, -R170 ;  /* 0x00000001ab057810 */ /* 0x040fe20007ffe8aa */
[----:B------:R-:W-:Y:S01]  /*1870*/  IMAD.MOV.U32 R4, RZ, RZ, R0 ;  /* 0x000000ffff047224 */ /* 0x000fe200078e0000 */
[----:B--2---:R-:W-:Y:S01]  /*1880*/  @P1 SHF.R.U32.HI R4, RZ, R8, R3 ;  /* 0x00000008ff041219 */ /* 0x004fe20000011603 */
[----:B------:R-:W-:-:S04]  /*1890*/  VIADD R0, R171, 0x7f ;  /* 0x0000007fab007836 */ /* 0x000fc80000000000 */
[----:B0-----:R-:W-:Y:S01]  /*18a0*/  IMAD.IADD R7, R5, 0x1, R4 ;  /* 0x0000000105077824 */ /* 0x001fe200078e0204 */
[----:B------:R-:W-:-:S04]  /*18b0*/  SHF.R.S32.HI R3, RZ, 0x1f, R0 ;  /* 0x0000001fff037819 */ /* 0x000fc80000011400 */
[----:B------:R-:W-:Y:S01]  /*18c0*/  LEA.HI R3, R3, R0, RZ, 0x7 ;  /* 0x0000000003037211 */ /* 0x000fe200078f38ff */
[----:B------:R-:W-:-:S03]  /*18d0*/  IMAD.IADD R0, R7, 0x1, R12 ;  /* 0x0000000107007824 */ /* 0x000fc600078e020c */
[----:B------:R-:W-:Y:S01]  /*18e0*/  SHF.R.S32.HI R27, RZ, 0x7, R3 ;  /* 0x00000007ff1b7819 */ /* 0x000fe20000011403 */
[----:B------:R-:W-:Y:S06]  /*18f0*/  @!P2 BRA `(.L_x_1565) ;  /* 0x000000000048a947 */ /* 0x000fec0003800000 */
[C---:B------:R-:W-:Y:S01]  /*1900*/  ISETP.GT.AND P0, PT, R7.reuse, RZ, PT ;  /* 0x000000ff0700720c */ /* 0x040fe20003f04270 */
[----:B------:R-:W-:Y:S01]  /*1910*/  BSSY B0, `(.L_x_1566) ;  /* 0x000000e000007945 */ /* 0x000fe20003800000 */
[----:B------:R-:W-:-:S11]  /*1920*/  VIADD R3, R7, 0xffffffff ;  /* 0xffffffff07037836 */ /* 0x000fd60000000000 */
[----:B------:R-:W-:Y:S05]  /*1930*/  @P0 BRA `(.L_x_1567) ;  /* 0x00000000001c0947 */ /* 0x000fea0003800000 */
[----:B------:R-:W-:Y:S01]  /*1940*/  ISETP.NE.AND P0, PT, R13, 0x1, PT ;  /* 0x000000010d00780c */ /* 0x000fe20003f05270 */
[----:B------:R-:W-:-:S12]  /*1950*/  IMAD.MOV R3, RZ, RZ, -R7 ;  /* 0x000000ffff037224 */ /* 0x000fd800078e0a07 */
[----:B------:R-:W0:Y:S02]  /*1960*/  @P0 LDC.64 R4, c[0x0][0x9e8] ;  /* 0x00027a00ff040b82 */ /* 0x000e240000000a00 */
[----:B0-----:R-:W-:-:S05]  /*1970*/  @P0 IMAD.HI.U32 R4, R3, R4, RZ ;  /* 0x0000000403040227 */ /* 0x001fca00078e00ff */
[----:B------:R-:W-:-:S04]  /*1980*/  @P0 SHF.R.U32.HI R3, RZ, R5, R4 ;  /* 0x00000005ff030219 */ /* 0x000fc80000011604 */
[----:B------:R-:W-:Y:S01]  /*1990*/  LOP3.LUT R3, RZ, R3, RZ, 0x33, !PT ;  /* 0x00000003ff037212 */ /* 0x000fe200078e33ff */
[----:B------:R-:W-:Y:S06]  /*19a0*/  BRA `(.L_x_1568) ;  /* 0x0000000000107947 */ /* 0x000fec0003800000 */
.L_x_1567:
[----:B------:R-:W-:-:S13]  /*19b0*/  ISETP.NE.AND P0, PT, R13, 0x1, PT ;  /* 0x000000010d00780c */ /* 0x000fda0003f05270 */
[----:B------:R-:W0:Y:S02]  /*19c0*/  @P0 LDC.64 R4, c[0x0][0x9e8] ;  /* 0x00027a00ff040b82 */ /* 0x000e240000000a00 */
[----:B0-----:R-:W-:-:S05]  /*19d0*/  @P0 IMAD.HI.U32 R4, R3, R4, RZ ;  /* 0x0000000403040227 */ /* 0x001fca00078e00ff */
[----:B------:R-:W-:-:S07]  /*19e0*/  @P0 SHF.R.U32.HI R3, RZ, R5, R4 ;  /* 0x00000005ff030219 */ /* 0x000fce0000011604 */
.L_x_1568:
[----:B------:R-:W-:Y:S05]  /*19f0*/  BSYNC B0 ;  /* 0x0000000000007941 */ /* 0x000fea0003800000 */
.L_x_1566:
[----:B------:R-:W-:-:S05]  /*1a00*/  IMAD R3, R3, R13, R13 ;  /* 0x0000000d03037224 */ /* 0x000fca00078e020d */
[----:B------:R-:W-:-:S07]  /*1a10*/  VIMNMX R0, R0, R3, PT ;  /* 0x0000000300007248 */ /* 0x000fce0003fe0100 */
.L_x_1565:
[----:B------:R-:W0:Y:S01]  /*1a20*/  @P1 LDC R3, c[0x0][0x44c] ;  /* 0x00011300ff031b82 */ /* 0x000e220000000800 */
[----:B------:R-:W-:Y:S01]  /*1a30*/  IMAD.IADD R88, R171, 0x1, -R170 ;  /* 0x00000001ab587824 */ /* 0x000fe200078e0aaa */
[----:B------:R-:W-:-:S06]  /*1a40*/  ULDC UR4, c[0x0][0x9dc] ;  /* 0x0002770000047ab9 */ /* 0x000fcc0000000800 */
[----:B------:R-:W1:Y:S01]  /*1a50*/  @P1 LDC R5, c[0x0][0x450] ;  /* 0x00011400ff051b82 */ /* 0x000e620000000800 */
[----:B0-----:R-:W-:-:S04]  /*1a60*/  @P1 IMAD.HI.U32 R4, R178, R3, RZ ;  /* 0x00000003b2041227 */ /* 0x001fc800078e00ff */
[----:B------:R-:W-:Y:S01]  /*1a70*/  IMAD.MOV.U32 R3, RZ, RZ, R178 ;  /* 0x000000ffff037224 */ /* 0x000fe200078e00b2 */
[----:B-1----:R-:W-:-:S04]  /*1a80*/  @P1 SHF.R.U32.HI R3, RZ, R5, R4 ;  /* 0x00000005ff031219 */ /* 0x002fc80000011604 */
[----:B------:R-:W-:-:S05]  /*1a90*/  IADD3 R3, R88, R3, RZ ;  /* 0x0000000358037210 */ /* 0x000fca0007ffe0ff */
[----:B------:R-:W-:Y:S01]  /*1aa0*/  VIADD R4, R3, -UR4 ;  /* 0x8000000403047c36 */ /* 0x000fe20008000000 */
[----:B------:R-:W-:Y:S06]  /*1ab0*/  @!P2 BRA `(.L_x_1569) ;  /* 0x000000000044a947 */ /* 0x000fec0003800000 */
[----:B------:R-:W-:Y:S01]  /*1ac0*/  ISETP.GT.AND P0, PT, R3, -0x1, PT ;  /* 0xffffffff0300780c */ /* 0x000fe20003f04270 */
[----:B------:R-:W-:-:S12]  /*1ad0*/  BSSY B0, `(.L_x_1570) ;  /* 0x000000d000007945 */ /* 0x000fd80003800000 */
        /* <DEDUP_REMOVED lines=8> */
.L_x_1571:
[----:B------:R-:W-:-:S13]  /*1b60*/  ISETP.NE.AND P0, PT, R13, 0x1, PT ;  /* 0x000000010d00780c */ /* 0x000fda0003f05270 */
[----:B------:R-:W0:Y:S02]  /*1b70*/  @P0 LDC.64 R6, c[0x0][0x9e8] ;  /* 0x00027a00ff060b82 */ /* 0x000e240000000a00 */
[----:B0-----:R-:W-:-:S05]  /*1b80*/  @P0 IMAD.HI.U32 R6, R3, R6, RZ ;  /* 0x0000000603060227 */ /* 0x001fca00078e00ff */
[----:B------:R-:W-:-:S07]  /*1b90*/  @P0 SHF.R.U32.HI R3, RZ, R7, R6 ;  /* 0x00000007ff030219 */ /* 0x000fce0000011606 */
.L_x_1572:
[----:B------:R-:W-:Y:S05]  /*1ba0*/  BSYNC B0 ;  /* 0x0000000000007941 */ /* 0x000fea0003800000 */
.L_x_1570:
[----:B------:R-:W-:-:S05]  /*1bb0*/  IMAD R3, R3, R13, RZ ;  /* 0x0000000d03037224 */ /* 0x000fca00078e02ff */
[----:B------:R-:W-:-:S07]  /*1bc0*/  VIMNMX R4, R4, R3, !PT ;  /* 0x0000000304047248 */ /* 0x000fce0007fe0100 */
.L_x_1569:
[----:B------:R-:W-:Y:S01]  /*1bd0*/  VIADD R0, R0, 0x7f ;  /* 0x0000007f00007836 */ /* 0x000fe20000000000 */
[----:B------:R-:W-:-:S04]  /*1be0*/  SHF.R.S32.HI R5, RZ, 0x1f, R4 ;  /* 0x0000001fff057819 */ /* 0x000fc80000011404 */
[----:B------:R-:W-:Y:S02]  /*1bf0*/  SHF.R.S32.HI R3, RZ, 0x1f, R0 ;  /* 0x0000001fff037819 */ /* 0x000fe40000011400 */
[----:B------:R-:W-:Y:S02]  /*1c00*/  LEA.HI R5, R5, R4, RZ, 0x7 ;  /* 0x0000000405057211 */ /* 0x000fe400078f38ff */
[----:B------:R-:W-:Y:S02]  /*1c10*/  LEA.HI R3, R3, R0, RZ, 0x7 ;  /* 0x0000000003037211 */ /* 0x000fe400078f38ff */
[----:B------:R-:W-:Y:S02]  /*1c20*/  SHF.R.S32.HI R5, RZ, 0x7, R5 ;  /* 0x00000007ff057819 */ /* 0x000fe40000011405 */
[----:B------:R-:W-:Y:S02]  /*1c30*/  SHF.R.S32.HI R0, RZ, 0x7, R3 ;  /* 0x00000007ff007819 */ /* 0x000fe40000011403 */
[----:B------:R-:W-:-:S02]  /*1c40*/  VIMNMX R5, RZ, R5, !PT ;  /* 0x00000005ff057248 */ /* 0x000fc40007fe0100 */
[----:B------:R-:W-:-:S03]  /*1c50*/  VIMNMX R0, R27, R0, PT ;  /* 0x000000001b007248 */ /* 0x000fc60003fe0100 */
[--C-:B------:R-:W-:Y:S02]  /*1c60*/  IMAD R5, R5, 0x80, -R11.reuse ;  /* 0x0000008005057824 */ /* 0x100fe400078e0a0b */
[----:B------:R-:W-:-:S03]  /*1c70*/  IMAD R3, R0, 0x80, -R11 ;  /* 0x0000008000037824 */ /* 0x000fc600078e0a0b */
[----:B------:R-:W-:Y:S02]  /*1c80*/  VIMNMX R5, RZ, R5, !PT ;  /* 0x00000005ff057248 */ /* 0x000fe40007fe0100 */
[----:B------:R-:W-:Y:S02]  /*1c90*/  VIMNMX R0, R3, R2, PT ;  /* 0x0000000203007248 */ /* 0x000fe40003fe0100 */
[----:B------:R-:W-:Y:S02]  /*1ca0*/  SHF.R.U32.HI R26, RZ, 0x7, R5 ;  /* 0x00000007ff1a7819 */ /* 0x000fe40000011605 */
[----:B------:R-:W-:-:S03]  /*1cb0*/  ISETP.GT.AND P0, PT, R0, R5, PT ;  /* 0x000000050000720c */ /* 0x000fc60003f04270 */
[----:B------:R-:W-:-:S10]  /*1cc0*/  IMAD.MOV.U32 R25, RZ, RZ, R26 ;  /* 0x000000ffff197224 */ /* 0x000fd400078e001a */
[----:B------:R-:W-:-:S05]  /*1cd0*/  @P0 VIADD R0, R0, 0x7f ;  /* 0x0000007f00000836 */ /* 0x000fca0000000000 */
[----:B------:R-:W-:-:S04]  /*1ce0*/  @P0 SHF.R.S32.HI R3, RZ, 0x1f, R0 ;  /* 0x0000001fff030819 */ /* 0x000fc80000011400 */
[----:B------:R-:W-:-:S04]  /*1cf0*/  @P0 LEA.HI R3, R3, R0, RZ, 0x7 ;  /* 0x0000000003030211 */ /* 0x000fc800078f38ff */
[----:B------:R-:W-:Y:S02]  /*1d00*/  @P0 SHF.R.S32.HI R25, RZ, 0x7, R3 ;  /* 0x00000007ff190819 */ /* 0x000fe40000011403 */
[----:B------:R-:W-:Y:S02]  /*1d10*/  PLOP3.LUT P0, PT, PT, PT, PT, 0x80, 0x0 ;  /* 0x000000000000781c */ /* 0x000fe40003f0f070 */
[----:B------:R-:W-:-:S13]  /*1d20*/  ISETP.GT.AND P1, PT, R25, R26, PT ;  /* 0x0000001a1900720c */ /* 0x000fda0003f24270 */
[----:B------:R-:W-:Y:S05]  /*1d30*/  @!P1 BRA `(.L_x_1573) ;  /* 0x0000007c004c9947 */ /* 0x000fea0003800000 */
        /* <DEDUP_REMOVED lines=11> */
[----:B------:R-:W-:Y:S01]  /*1df0*/  MOV R10, UR6 ;  /* 0x00000006000a7c02 */ /* 0x000fe20008000f00 */
[----:B------:R-:W-:Y:S02]  /*1e00*/  IMAD.U32 R6, RZ, RZ, UR4 ;  /* 0x00000004ff067e24 */ /* 0x000fe4000f8e00ff */
[----:B------:R-:W-:-:S02]  /*1e10*/  IMAD.U32 R7, RZ, RZ, UR5 ;  /* 0x00000005ff077e24 */ /* 0x000fc4000f8e00ff */
[----:B------:R-:W-:Y:S02]  /*1e20*/  IMAD.U32 R11, RZ, RZ, UR7 ;  /* 0x00000007ff0b7e24 */ /* 0x000fe4000f8e00ff */
[----:B------:R-:W-:Y:S02]  /*1e30*/  IMAD.MOV.U32 R8, RZ, RZ, 0x70 ;  /* 0x00000070ff087424 */ /* 0x000fe400078e00ff */
[----:B------:R-:W-:Y:S02]  /*1e40*/  IMAD.MOV.U32 R12, RZ, RZ, 0x1 ;  /* 0x00000001ff0c7424 */ /* 0x000fe400078e00ff */
[----:B0-----:R-:W-:-:S07]  /*1e50*/  IMAD.MOV.U32 R13, RZ, RZ, RZ ;  /* 0x000000ffff0d7224 */ /* 0x001fce00078e00ff */
[----:B------:R-:W-:-:S07]  /*1e60*/  LEPC R20, `(.L_x_1575) ;  /* 0x000000001014794e */ /* 0x000fce0000000000 */
[----:B-1---5:R-:W-:Y:S05]  /*1e70*/  CALL.ABS.NOINC R14 ;  /* 0x000000000e007343 */ /* 0x022fea0003c00000 */
.L_x_1575:
[----:B------:R-:W-:Y:S05]  /*1e80*/  BSYNC B6 ;  /* 0x0000000000067941 */ /* 0x000fea0003800000 */
.L_x_1574:
        /* <DEDUP_REMOVED lines=19> */
[----:B-1---5:R-:W-:Y:S05]  /*1fc0*/  CALL.ABS.NOINC R14 ;  /* 0x000000000e007343 */ /* 0x022fea0003c00000 */
.L_x_1577:
[----:B------:R-:W-:Y:S05]  /*1fd0*/  BSYNC B6 ;  /* 0x0000000000067941 */ /* 0x000fea0003800000 */
.L_x_1576:
[----:B------:R-:W-:Y:S01]  /*1fe0*/  ULDC.64 UR4, c[0x0][0x9f8] ;  /* 0x00027e0000047ab9 */ /* 0x000fe20000000a00 */
[----:B------:R-:W-:Y:S01]  /*1ff0*/  IMAD.MOV.U32 R83, RZ, RZ, R23 ;  /* 0x000000ffff537224 */ /* 0x000fe200078e0017 */
[----:B------:R-:W-:Y:S01]  /*2000*/  ISETP.NE.U32.AND P0, PT, RZ, UR4, PT ;  /* 0x00000004ff007c0c */ /* 0x000fe2000bf05070 */
[----:B------:R-:W0:Y:S01]  /*2010*/  S2R R20, SR_TID.X ;  /* 0x0000000000147919 */ /* 0x000e220000002100 */
[----:B------:R-:W-:Y:S01]  /*2020*/  VIADD R82, R18, 0x20 ;  /* 0x0000002012527836 */ /* 0x000fe20000000000 */
[----:B------:R-:W1:Y:S01]  /*2030*/  LDC R65, c[0x0][0x3f4] ;  /* 0x0000fd00ff417b82 */ /* 0x000e620000000800 */
[----:B------:R-:W-:-:S07]  /*2040*/  ISETP.NE.AND.EX P0, PT, RZ, UR5, PT, P0 ;  /* 0x00000005ff007c0c */ /* 0x000fce000bf05300 */
[----:B------:R-:W2:Y:S08]  /*2050*/  LDC.64 R6, c[0x0][0x408] ;  /* 0x00010200ff067b82 */ /* 0x000eb00000000a00 */
[----:B------:R-:W3:Y:S01]  /*2060*/  @P0 LDC.64 R4, c[0x0][0x9f8] ;  /* 0x00027e00ff040b82 */ /* 0x000ee20000000a00 */
[----:B0-----:R-:W-:-:S04]  /*2070*/  SHF.R.U32.HI R30, RZ, 0x7, R20 ;  /* 0x00000007ff1e7819 */ /* 0x001fc80000011614 */
[----:B------:R-:W-:Y:S01]  /*2080*/  ISETP.NE.AND P6, PT, R30, 0x1, PT ;  /* 0x000000011e00780c */ /* 0x000fe20003fc5270 */
[----:B---3--:R-:W-:-:S05]  /*2090*/  @P0 IMAD.WIDE R4, R23, 0x4, R4 ;  /* 0x0000000417040825 */ /* 0x008fca00078e0204 */
[----:B------:R0:W3:Y:S01]  /*20a0*/  @P0 LDG.E R83, desc[UR38][R4.64] ;  /* 0x0000002604530981 */ /* 0x0000e2000c1e1900 */
[----:B------:R-:W-:-:S06]  /*20b0*/  VIADD R81, R18, 0x40 ;  /* 0x0000004012517836 */ /* 0x000fcc0000000000 */
[----:B------:R-:W-:Y:S05]  /*20c0*/  @!P6 WARPSYNC.ALL ;  /* 0x000000000000e948 */ /* 0x000fea0003800000 */
[----:B------:R-:W-:Y:S01]  /*20d0*/  ULDC UR5, c[0x0][0x2f4] ;  /* 0x0000bd0000057ab9 */ /* 0x000fe20000000800 */
[----:B------:R-:W-:Y:S01]  /*20e0*/  ULDC UR4, c[0x0][0x320] ;  /* 0x0000c80000047ab9 */ /* 0x000fe20000000800 */
[----:B------:R-:W-:Y:S01]  /*20f0*/  ISETP.GE.AND P1, PT, R82, UR5, PT ;  /* 0x0000000552007c0c */ /* 0x000fe2000bf26270 */
[----:B0-----:R-:W0:Y:S01]  /*2100*/  LDC.64 R4, c[0x0][0x3f8] ;  /* 0x0000fe00ff047b82 */ /* 0x001e220000000a00 */
[----:B------:R-:W-:Y:S01]  /*2110*/  ISETP.GE.AND P0, PT, R18, UR5, PT ;  /* 0x0000000512007c0c */ /* 0x000fe2000bf06270 */
[----:B------:R-:W-:Y:S01]  /*2120*/  IMAD.IADD R80, R29, 0x1, R28 ;  /* 0x000000011d507824 */ /* 0x000fe200078e021c */
[----:B------:R-:W-:Y:S01]  /*2130*/  SEL R3, RZ, 0xffffffff, P1 ;  /* 0xffffffffff037807 */ /* 0x000fe20000800000 */
[----:B--2---:R-:W-:Y:S01]  /*2140*/  IMAD.SHL.U32 R71, R6, 0x80, RZ ;  /* 0x0000008006477824 */ /* 0x004fe200078e00ff */
[----:B------:R-:W-:Y:S01]  /*2150*/  SEL R0, RZ, 0x1, P0 ;  /* 0x00000001ff007807 */ /* 0x000fe20000000000 */
[----:B------:R-:W-:Y:S01]  /*2160*/  IMAD R67, R208, 0x80, R176 ;  /* 0x00000080d0437824 */ /* 0x000fe200078e02b0 */
[----:B------:R-:W-:Y:S01]  /*2170*/  ISETP.GE.AND P0, PT, R82, UR4, PT ;  /* 0x0000000452007c0c */ /* 0x000fe2000bf06270 */
[----:B------:R-:W-:Y:S01]  /*2180*/  IMAD.SHL.U32 R3, R3, 0x2, RZ ;  /* 0x0000000203037824 */ /* 0x000fe200078e00ff */
[----:B------:R-:W-:Y:S01]  /*2190*/  ISETP.GE.AND P1, PT, R18, UR4, PT ;  /* 0x0000000412007c0c */ /* 0x000fe2000bf26270 */
[----:B------:R-:W-:Y:S01]  /*21a0*/  VIADD R66, R30, 0x8 ;  /* 0x000000081e427836 */ /* 0x000fe20000000000 */
[----:B------:R-:W-:-:S02]  /*21b0*/  ISETP.GE.AND P2, PT, R177, UR5, PT ;  /* 0x00000005b1007c0c */ /* 0x000fc4000bf46270 */
[----:B------:R-:W-:Y:S02]  /*21c0*/  LOP3.LUT R0, R3, 0x2, R0, 0xe2, !PT ;  /* 0x0000000203007812 */ /* 0x000fe400078ee200 */
[----:B------:R-:W-:Y:S02]  /*21d0*/  SEL R3, RZ, 0xffffffff, P0 ;  /* 0xffffffffff037807 */ /* 0x000fe40000000000 */
[----:B------:R-:W-:Y:S02]  /*21e0*/  ISETP.GE.AND P0, PT, R81, UR5, PT ;  /* 0x0000000551007c0c */ /* 0x000fe4000bf06270 */
[----:B------:R-:W-:Y:S01]  /*21f0*/  SEL R9, RZ, 0x1, P1 ;  /* 0x00000001ff097807 */ /* 0x000fe20000800000 */
[----:B------:R-:W-:Y:S01]  /*2200*/  IMAD.SHL.U32 R10, R3, 0x2, RZ ;  /* 0x00000002030a7824 */ /* 0x000fe200078e00ff */
[----:B------:R-:W-:Y:S02]  /*2210*/  SEL R8, RZ, 0x8, P2 ;  /* 0x00000008ff087807 */ /* 0x000fe40001000000 */
[----:B------:R-:W-:Y:S01]  /*2220*/  SEL R3, RZ, 0x4, P0 ;  /* 0x00000004ff037807 */ /* 0x000fe20000000000 */
[----:B0-----:R-:W-:Y:S01]  /*2230*/  IMAD.SHL.U32 R69, R4, 0x80, RZ ;  /* 0x0000008004457824 */ /* 0x001fe200078e00ff */
[----:B------:R-:W-:-:S02]  /*2240*/  ISETP.GE.AND P0, PT, R81, UR4, PT ;  /* 0x0000000451007c0c */ /* 0x000fc4000bf06270 */
[----:B------:R-:W-:Y:S02]  /*2250*/  ISETP.GE.AND P1, PT, R185, UR5, PT ;  /* 0x00000005b9007c0c */ /* 0x000fe4000bf26270 */
[----:B------:R-:W-:Y:S02]  /*2260*/  LOP3.LUT R0, R8, R0, R3, 0xfe, !PT ;  /* 0x0000000008007212 */ /* 0x000fe400078efe03 */
[----:B------:R-:W-:Y:S02]  /*2270*/  SEL R8, RZ, 0x4, P0 ;  /* 0x00000004ff087807 */ /* 0x000fe40000000000 */
[----:B------:R-:W-:Y:S02]  /*2280*/  SEL R3, RZ, 0x10, P1 ;  /* 0x00000010ff037807 */ /* 0x000fe40000800000 */
[----:B-1----:R-:W-:Y:S02]  /*2290*/  ISETP.GE.AND P0, PT, R18, R65, PT ;  /* 0x000000411200720c */ /* 0x002fe40003f06270 */
[----:B------:R-:W-:-:S02]  /*22a0*/  SHF.R.S32.HI R11, RZ, 0x1f, R176 ;  /* 0x0000001fff0b7819 */ /* 0x000fc400000114b0 */
[----:B------:R-:W-:Y:S02]  /*22b0*/  LOP3.LUT R54, R0, R3, RZ, 0xfc, !PT ;  /* 0x0000000300367212 */ /* 0x000fe400078efcff */
[-C--:B------:R-:W-:Y:S02]  /*22c0*/  ISETP.GE.AND P3, PT, R81, R65.reuse, PT ;  /* 0x000000415100720c */ /* 0x080fe40003f66270 */
[----:B------:R-:W-:Y:S02]  /*22d0*/  SEL R3, R65, RZ, P0 ;  /* 0x000000ff41037207 */ /* 0x000fe40000000000 */
[----:B------:R-:W-:Y:S01]  /*22e0*/  LOP3.LUT R9, R10, 0x2, R9, 0xe2, !PT ;  /* 0x000000020a097812 */ /* 0x000fe200078ee209 */
[----:B------:R-:W-:Y:S01]  /*22f0*/  IMAD R10, R11, R6, RZ ;  /* 0x000000060b0a7224 */ /* 0x000fe200078e02ff */
[----:B------:R-:W-:Y:S01]  /*2300*/  ISETP.GE.AND P4, PT, R82, R65, PT ;  /* 0x000000415200720c */ /* 0x000fe20003f86270 */
[----:B------:R-:W-:Y:S01]  /*2310*/  IMAD.IADD R3, R18, 0x1, R3 ;  /* 0x0000000112037824 */ /* 0x000fe200078e0203 */
[----:B------:R-:W-:Y:S01]  /*2320*/  SEL R0, R65, RZ, P3 ;  /* 0x000000ff41007207 */ /* 0x000fe20001800000 */
[----:B------:R-:W-:Y:S01]  /*2330*/  IMAD R11, R11, R4, RZ ;  /* 0x000000040b0b7224 */ /* 0x000fe200078e02ff */
[----:B------:R-:W-:Y:S01]  /*2340*/  SHF.R.S32.HI R175, RZ, 0x1f, R174 ;  /* 0x0000001fffaf7819 */ /* 0x000fe200000114ae */
[C---:B------:R-:W-:Y:S01]  /*2350*/  IMAD R13, R176.reuse, R7, R10 ;  /* 0x00000007b00d7224 */ /* 0x040fe200078e020a */
[----:B------:R-:W-:Y:S01]  /*2360*/  LOP3.LUT R79, R9, R8, RZ, 0xfc, !PT ;  /* 0x00000008094f7212 */ /* 0x000fe200078efcff */
[----:B------:R-:W-:Y:S01]  /*2370*/  IMAD.IADD R10, R81, 0x1, R0 ;  /* 0x00000001510a7824 */ /* 0x000fe200078e0200 */
[----:B------:R-:W-:Y:S01]  /*2380*/  SHF.R.S32.HI R19, RZ, 0x1f, R18 ;  /* 0x0000001fff137819 */ /* 0x000fe20000011412 */
[C---:B------:R-:W-:Y:S01]  /*2390*/  IMAD R11, R176.reuse, R5, R11 ;  /* 0x00000005b00b7224 */ /* 0x040fe200078e020b */
[----:B------:R-:W-:Y:S01]  /*23a0*/  SEL R9, R65, RZ, P4 ;  /* 0x000000ff41097207 */ /* 0x000fe20002000000 */
[----:B------:R-:W-:Y:S01]  /*23b0*/  IMAD.WIDE.U32 R52, R176, R4, R174 ;  /* 0x00000004b0347225 */ /* 0x000fe200078e00ae */
[----:B------:R-:W-:-:S02]  /*23c0*/  SHF.R.S32.HI R0, RZ, 0x1f, R3 ;  /* 0x0000001fff007819 */ /* 0x000fc40000011403 */
[----:B------:R-:W-:Y:S01]  /*23d0*/  ISETP.GE.AND P2, PT, R186, UR5, PT ;  /* 0x00000005ba007c0c */ /* 0x000fe2000bf46270 */
[----:B------:R-:W-:Y:S01]  /*23e0*/  IMAD.WIDE.U32 R50, R176, R4, R18 ;  /* 0x00000004b0327225 */ /* 0x000fe200078e0012 */
[CC--:B------:R-:W-:Y:S02]  /*23f0*/  LEA.HI R78, R0.reuse, R3.reuse, RZ, 0x4 ;  /* 0x00000003004e7211 */ /* 0x0c0fe400078f20ff */
[----:B------:R-:W-:Y:S01]  /*2400*/  LEA.HI R0, R0, R3, RZ, 0x6 ;  /* 0x0000000300007211 */ /* 0x000fe200078f30ff */
[----:B------:R-:W-:Y:S01]  /*2410*/  IMAD.IADD R9, R82, 0x1, R9 ;  /* 0x0000000152097824 */ /* 0x000fe200078e0209 */
[----:B------:R-:W-:Y:S01]  /*2420*/  IADD3 R53, R11, R53, RZ ;  /* 0x000000350b357210 */ /* 0x000fe20007ffe0ff */
[CC--:B------:R-:W-:Y:S01]  /*2430*/  IMAD.WIDE.U32 R20, R176.reuse, R6.reuse, R18 ;  /* 0x00000006b0147225 */ /* 0x0c0fe200078e0012 */
[----:B------:R-:W-:Y:S02]  /*2440*/  LOP3.LUT R3, R181, 0x30, R78, 0xf8, !PT ;  /* 0x00000030b5037812 */ /* 0x000fe400078ef84e */
[----:B------:R-:W-:Y:S01]  /*2450*/  SHF.R.S32.HI R8, RZ, 0x1f, R9 ;  /* 0x0000001fff087819 */ /* 0x000fe20000011409 */
[----:B------:R-:W-:Y:S01]  /*2460*/  IMAD.WIDE.U32 R48, R176, R6, R174 ;  /* 0x00000006b0307225 */ /* 0x000fe200078e00ae */
[----:B------:R-:W-:-:S02]  /*2470*/  LOP3.LUT R3, R3, R182, RZ, 0x3c, !PT ;  /* 0x000000b603037212 */ /* 0x000fc400078e3cff */
[CC--:B------:R-:W-:Y:S01]  /*2480*/  LEA.HI R77, R8.reuse, R9.reuse, RZ, 0x4 ;  /* 0x00000009084d7211 */ /* 0x0c0fe200078f20ff */
[----:B------:R-:W-:Y:S01]  /*2490*/  IMAD.IADD R51, R51, 0x1, R11 ;  /* 0x0000000133337824 */ /* 0x000fe200078e020b */
[----:B------:R-:W-:Y:S01]  /*24a0*/  SHF.R.S32.HI R11, RZ, 0x1f, R10 ;  /* 0x0000001fff0b7819 */ /* 0x000fe2000001140a */
[----:B------:R-:W-:Y:S01]  /*24b0*/  IMAD.IADD R21, R21, 0x1, R13 ;  /* 0x0000000115157824 */ /* 0x000fe200078e020d */
[----:B------:R-:W-:Y:S01]  /*24c0*/  LEA.HI R8, R8, R9, RZ, 0x6 ;  /* 0x0000000908087211 */ /* 0x000fe200078f30ff */
[----:B------:R-:W-:Y:S01]  /*24d0*/  IMAD.IADD R49, R13, 0x1, R49 ;  /* 0x000000010d317824 */ /* 0x000fe200078e0231 */
[CC--:B------:R-:W-:Y:S01]  /*24e0*/  LEA.HI R76, R11.reuse, R10.reuse, RZ, 0x4 ;  /* 0x0000000a0b4c7211 */ /* 0x0c0fe200078f20ff */
[----:B------:R-:W-:Y:S01]  /*24f0*/  IMAD.SHL.U32 R0, R0, 0x80, RZ ;  /* 0x0000008000007824 */ /* 0x000fe200078e00ff */
[----:B-----5:R-:W-:Y:S01]  /*2500*/  SHF.R.S32.HI R13, RZ, 0x1f, R24 ;  /* 0x0000001fff0d7819 */ /* 0x020fe20000011418 */
[----:B------:R-:W-:Y:S01]  /*2510*/  IMAD.SHL.U32 R8, R8, 0x80, RZ ;  /* 0x0000008008087824 */ /* 0x000fe200078e00ff */
[----:B------:R-:W-:Y:S01]  /*2520*/  LEA.HI R10, R11, R10, RZ, 0x6 ;  /* 0x0000000a0b0a7211 */ /* 0x000fe200078f30ff */
[----:B------:R-:W-:Y:S01]  /*2530*/  IMAD.WIDE.U32 R20, R24, R6, R20 ;  /* 0x0000000618147225 */ /* 0x000fe200078e0014 */
[----:B------:R-:W-:-:S02]  /*2540*/  LOP3.LUT R0, R0, 0xffffe000, RZ, 0xc0, !PT ;  /* 0xffffe00000007812 */ /* 0x000fc400078ec0ff */
[----:B------:R-:W-:Y:S01]  /*2550*/  ISETP.GE.AND P1, PT, R177, UR4, PT ;  /* 0x00000004b1007c0c */ /* 0x000fe2000bf26270 */
[----:B------:R-:W-:Y:S01]  /*2560*/  IMAD R12, R13, R6, RZ ;  /* 0x000000060d0c7224 */ /* 0x000fe200078e02ff */
[C---:B------:R-:W-:Y:S01]  /*2570*/  LOP3.LUT R9, R181.reuse, 0x30, R77, 0xf8, !PT ;  /* 0x00000030b5097812 */ /* 0x040fe200078ef84d */
[----:B------:R-:W-:Y:S01]  /*2580*/  IMAD.SHL.U32 R10, R10, 0x80, RZ ;  /* 0x000000800a0a7824 */ /* 0x000fe200078e00ff */
[----:B------:R-:W-:Y:S01]  /*2590*/  LOP3.LUT R11, R181, 0x30, R76, 0xf8, !PT ;  /* 0x00000030b50b7812 */ /* 0x000fe200078ef84c */
[----:B------:R-:W-:Y:S01]  /*25a0*/  IMAD R13, R13, R4, RZ ;  /* 0x000000040d0d7224 */ /* 0x000fe200078e02ff */
[----:B------:R-:W-:Y:S01]  /*25b0*/  SEL R57, RZ, 0x20, P2 ;  /* 0x00000020ff397807 */ /* 0x000fe20001000000 */
[C---:B------:R-:W-:Y:S01]  /*25c0*/  IMAD.WIDE.U32 R48, R24.reuse, R6, R48 ;  /* 0x0000000618307225 */ /* 0x040fe200078e0030 */
[----:B------:R-:W-:Y:S02]  /*25d0*/  IADD3 R75, R3, R0, R183 ;  /* 0x00000000034b7210 */ /* 0x000fe40007ffe0b7 */
[----:B------:R-:W-:Y:S01]  /*25e0*/  SEL R0, RZ, 0x8, P1 ;  /* 0x00000008ff007807 */ /* 0x000fe20000800000 */
[----:B------:R-:W-:Y:S01]  /*25f0*/  IMAD R3, R24, R7, R12 ;  /* 0x0000000718037224 */ /* 0x000fe200078e020c */
[----:B------:R-:W-:Y:S01]  /*2600*/  LOP3.LUT R8, R8, 0xffffe000, RZ, 0xc0, !PT ;  /* 0xffffe00008087812 */ /* 0x000fe200078ec0ff */
[C---:B------:R-:W-:Y:S01]  /*2610*/  IMAD R13, R24.reuse, R5, R13 ;  /* 0x00000005180d7224 */ /* 0x040fe200078e020d */
[----:B------:R-:W-:Y:S01]  /*2620*/  LOP3.LUT R9, R9, R182, RZ, 0x3c, !PT ;  /* 0x000000b609097212 */ /* 0x000fe200078e3cff */
[----:B------:R-:W-:Y:S01]  /*2630*/  IMAD.WIDE.U32 R50, R24, R4, R50 ;  /* 0x0000000418327225 */ /* 0x000fe200078e0032 */
[----:B------:R-:W-:-:S02]  /*2640*/  LOP3.LUT R10, R10, 0xffffe000, RZ, 0xc0, !PT ;  /* 0xffffe0000a0a7812 */ /* 0x000fc400078ec0ff */
[----:B------:R-:W-:Y:S01]  /*2650*/  LOP3.LUT R11, R11, R182, RZ, 0x3c, !PT ;  /* 0x000000b60b0b7212 */ /* 0x000fe200078e3cff */
[----:B------:R-:W-:Y:S01]  /*2660*/  IMAD.WIDE.U32 R52, R24, R4, R52 ;  /* 0x0000000418347225 */ /* 0x000fe200078e0034 */
[----:B------:R-:W-:Y:S02]  /*2670*/  LOP3.LUT R57, R54, R57, RZ, 0xfc, !PT ;  /* 0x0000003936397212 */ /* 0x000fe400078efcff */
[----:B------:R-:W-:Y:S01]  /*2680*/  IADD3 R63, R21, R3, RZ ;  /* 0x00000003153f7210 */ /* 0x000fe20007ffe0ff */
[----:B------:R-:W-:Y:S01]  /*2690*/  IMAD.IADD R62, R3, 0x1, R49 ;  /* 0x00000001033e7824 */ /* 0x000fe200078e0231 */
[----:B------:R-:W-:Y:S01]  /*26a0*/  LOP3.LUT R55, R79, R0, RZ, 0xfc, !PT ;  /* 0x000000004f377212 */ /* 0x000fe200078efcff */
[----:B------:R-:W-:Y:S01]  /*26b0*/  IMAD.SHL.U32 R65, R65, 0x2, RZ ;  /* 0x0000000241417824 */ /* 0x000fe200078e00ff */
[----:B------:R-:W-:Y:S01]  /*26c0*/  P2R R85, PR, RZ, 0x10 ;  /* 0x00000010ff557803 */ /* 0x000fe20000000000 */
[----:B------:R-:W-:Y:S01]  /*26d0*/  IMAD.IADD R61, R51, 0x1, R13 ;  /* 0x00000001333d7824 */ /* 0x000fe200078e020d */
[----:B------:R-:W-:Y:S01]  /*26e0*/  P2R R86, PR, RZ, 0x8 ;  /* 0x00000008ff567803 */ /* 0x000fe20000000000 */
[----:B------:R-:W-:Y:S01]  /*26f0*/  IMAD.IADD R60, R13, 0x1, R53 ;  /* 0x000000010d3c7824 */ /* 0x000fe200078e0235 */
[----:B------:R-:W-:-:S02]  /*2700*/  IADD3 R74, R9, R8, R183 ;  /* 0x00000008094a7210 */ /* 0x000fc40007ffe0b7 */
[----:B------:R-:W-:Y:S02]  /*2710*/  IADD3 R73, R11, R10, R183 ;  /* 0x0000000a0b497210 */ /* 0x000fe40007ffe0b7 */
[----:B------:R-:W-:Y:S02]  /*2720*/  SHF.L.U64.HI R72, R6, 0x7, R7 ;  /* 0x0000000706487819 */ /* 0x000fe40000010207 */
[----:B------:R-:W-:Y:S02]  /*2730*/  SHF.L.U64.HI R70, R4, 0x7, R5 ;  /* 0x0000000704467819 */ /* 0x000fe40000010205 */
[----:B------:R-:W-:Y:S02]  /*2740*/  SHF.R.S32.HI R68, RZ, 0x1f, R22 ;  /* 0x0000001fff447819 */ /* 0x000fe40000011416 */
[----:B------:R-:W-:Y:S02]  /*2750*/  LOP3.LUT R59, R78, 0xfffffff0, RZ, 0xc0, !PT ;  /* 0xfffffff04e3b7812 */ /* 0x000fe400078ec0ff */
[----:B------:R-:W-:-:S02]  /*2760*/  LOP3.LUT R58, R77, 0xfffffff0, RZ, 0xc0, !PT ;  /* 0xfffffff04d3a7812 */ /* 0x000fc400078ec0ff */
[----:B------:R-:W-:Y:S02]  /*2770*/  LOP3.LUT R56, R76, 0xfffffff0, RZ, 0xc0, !PT ;  /* 0xfffffff04c387812 */ /* 0x000fe400078ec0ff */
[----:B------:R-:W-:Y:S02]  /*2780*/  LOP3.LUT R54, R54, 0x1, RZ, 0xc0, !PT ;  /* 0x0000000136367812 */ /* 0x000fe400078ec0ff */
[C---:B------:R-:W-:Y:S02]  /*2790*/  LOP3.LUT R3, R57.reuse, 0x2, RZ, 0xc0, !PT ;  /* 0x0000000239037812 */ /* 0x040fe400078ec0ff */
[----:B------:R-:W-:Y:S02]  /*27a0*/  LOP3.LUT R0, R57, 0x4, RZ, 0xc0, !PT ;  /* 0x0000000439007812 */ /* 0x000fe400078ec0ff */
[----:B---3--:R-:W-:Y:S01]  /*27b0*/  SHF.R.S32.HI R64, RZ, 0x1f, R83 ;  /* 0x0000001fff407819 */ /* 0x008fe20000011453 */
[----:B------:R-:W-:Y:S06]  /*27c0*/  @!P6 BAR.SYNC.DEFER_BLOCKING 0x9, 0x100 ;  /* 0x024400000000eb1d */ /* 0x000fec0000010000 */
.L_x_1640:
[----:B0-----:R-:W0:Y:S01]  /*27d0*/  LDC R89, c[0x0][0x430] ;  /* 0x00010c00ff597b82 */ /* 0x001e220000000800 */
[----:B------:R-:W-:Y:S02]  /*27e0*/  VIADD R25, R25, 0xffffffff ;  /* 0xffffffff19197836 */ /* 0x000fe40000000000 */
[----:B------:R-:W-:Y:S02]  /*27f0*/  IMAD.MOV.U32 R87, RZ, RZ, RZ ;  /* 0x000000ffff577224 */ /* 0x000fe400078e00ff */
[----:B------:R-:W-:-:S03]  /*2800*/  IMAD R5, R25, 0x80, R67 ;  /* 0x0000008019057824 */ /* 0x000fc600078e0243 */
[----:B------:R-:W1:Y:S01]  /*2810*/  LDC R98, c[0x0][0x3f4] ;  /* 0x0000fd00ff627b82 */ /* 0x000e620000000800 */
[----:B------:R-:W-:Y:S01]  /*2820*/  IMAD.IADD R12, R80, 0x1, R5 ;  /* 0x00000001500c7824 */ /* 0x000fe200078e0205 */
[----:B------:R-:W-:-:S03]  /*2830*/  ISETP.GE.AND P1, PT, R5, R2, PT ;  /* 0x000000020500720c */ /* 0x000fc60003f26270 */
[----:B------:R-:W-:Y:S01]  /*2840*/  IMAD.MOV.U32 R8, RZ, RZ, R12 ;  /* 0x000000ffff087224 */ /* 0x000fe200078e000c */
[----:B------:R-:W-:Y:S02]  /*2850*/  ISETP.GT.OR P1, PT, R67, 0x7f, P1 ;  /* 0x0000007f4300780c */ /* 0x000fe40000f24670 */
[----:B0-----:R-:W-:-:S11]  /*2860*/  ISETP.NE.AND P2, PT, R89, 0x1, PT ;  /* 0x000000015900780c */ /* 0x001fd60003f45270 */
[----:B------:R-:W0:Y:S08]  /*2870*/  @!P1 LDC.64 R6, c[0x0][0x428] ;  /* 0x00010a00ff069b82 */ /* 0x000e300000000a00 */
[----:B--2---:R-:W2:Y:S08]  /*2880*/  @!P1 LDC.64 R4, c[0x0][0x418] ;  /* 0x00010600ff049b82 */ /* 0x004eb00000000a00 */
[----:B------:R-:W3:Y:S08]  /*2890*/  @P2 LDC R9, c[0x0][0x434] ;  /* 0x00010d00ff092b82 */ /* 0x000ef00000000800 */
[----:B------:R-:W4:Y:S01]  /*28a0*/  @P2 LDC R10, c[0x0][0x438] ;  /* 0x00010e00ff0a2b82 */ /* 0x000f220000000800 */
[----:B---3--:R-:W-:-:S05]  /*28b0*/  @P2 IMAD.HI.U32 R9, R12, R9, RZ ;  /* 0x000000090c092227 */ /* 0x008fca00078e00ff */
[----:B----4-:R-:W-:Y:S01]  /*28c0*/  @P2 SHF.R.U32.HI R8, RZ, R10, R9 ;  /* 0x0000000aff082219 */ /* 0x010fe20000011609 */
[----:B0-----:R-:W-:-:S03]  /*28d0*/  @!P1 IMAD R10, R64, R6, RZ ;  /* 0x00000006400a9224 */ /* 0x001fc600078e02ff */
[----:B------:R-:W-:Y:S01]  /*28e0*/  @!P1 SHF.R.S32.HI R9, RZ, 0x1f, R8 ;  /* 0x0000001fff099819 */ /* 0x000fe20000011408 */
[C---:B------:R-:W-:Y:S02]  /*28f0*/  @!P1 IMAD R11, R83.reuse, R7, R10 ;  /* 0x00000007530b9224 */ /* 0x040fe400078e020a */
[----:B------:R-:W-:-:S04]  /*2900*/  @!P1 IMAD.WIDE.U32 R6, R83, R6, R8 ;  /* 0x0000000653069225 */ /* 0x000fc800078e0008 */
[----:B------:R-:W-:Y:S01]  /*2910*/  @!P1 IMAD.IADD R7, R7, 0x1, R11 ;  /* 0x0000000107079824 */ /* 0x000fe200078e020b */
[----:B--2---:R-:W-:-:S04]  /*2920*/  @!P1 LEA R4, P2, R6, R4, 0x2 ;  /* 0x0000000406049211 */ /* 0x004fc800078410ff */
[----:B------:R-:W-:-:S05]  /*2930*/  @!P1 LEA.HI.X R5, R6, R5, R7, 0x2, P2 ;  /* 0x0000000506059211 */ /* 0x000fca00010f1407 */
[----:B------:R0:W5:Y:S01]  /*2940*/  @!P1 LDG.E R87, desc[UR38][R4.64] ;  /* 0x0000002604579981 */ /* 0x000162000c1e1900 */
[----:B-1----:R-:W-:Y:S01]  /*2950*/  ISETP.GE.AND P1, PT, R98, 0x1, PT ;  /* 0x000000016200780c */ /* 0x002fe20003f26270 */
[C---:B------:R-:W-:Y:S01]  /*2960*/  IMAD R7, R17.reuse, 0x6000, R200 ;  /* 0x0000600011077824 */ /* 0x040fe200078e02c8 */
[----:B------:R-:W-:Y:S05]  /*2970*/  YIELD ;  /* 0x0000000000007946 */ /* 0x000fea0003800000 */
[----:B------:R-:W-:Y:S01]  /*2980*/  IMAD.MOV R6, RZ, RZ, -R8 ;  /* 0x000000ffff067224 */ /* 0x000fe200078e0a08 */
[----:B------:R-:W-:Y:S01]  /*2990*/  BSSY B0, `(.L_x_1578) ;  /* 0x000069d000007945 */ /* 0x000fe20003800000 */
[----:B------:R-:W-:Y:S01]  /*29a0*/  IMAD R99, R17, 0x6000, R199 ;  /* 0x0000600011637824 */ /* 0x000fe200078e02c7 */
[----:B------:R-:W-:Y:S01]  /*29b0*/  ISETP.GT.AND P3, PT, R25, R26, PT ;  /* 0x0000001a1900720c */ /* 0x000fe20003f64270 */
[----:B------:R-:W-:Y:S01]  /*29c0*/  IMAD R89, R89, R6, R12 ;  /* 0x0000000659597224 */ /* 0x000fe200078e020c */
[C---:B------:R-:W-:Y:S01]  /*29d0*/  IADD3 R96, R16.reuse, R7, RZ ;  /* 0x0000000710607210 */ /* 0x040fe20007ffe0ff */
[----:B------:R-:W-:Y:S01]  /*29e0*/  IMAD.IADD R99, R16, 0x1, R99 ;  /* 0x0000000110637824 */ /* 0x000fe200078e0263 */
[----:B0-----:R-:W-:Y:S09]  /*29f0*/  @!P1 BRA `(.L_x_1579) ;  /* 0x0000006400409947 */ /* 0x001ff20003800000 */
[----:B------:R-:W-:Y:S01]  /*2a00*/  SHF.R.S32.HI R90, RZ, 0x1f, R89 ;  /* 0x0000001fff5a7819 */ /* 0x000fe20000011459 */
[----:B------:R-:W-:Y:S01]  /*2a10*/  ULDC.64 UR4, c[0x0][0x300] ;  /* 0x0000c00000047ab9 */ /* 0x000fe20000000a00 */
[----:B-----5:R-:W-:Y:S01]  /*2a20*/  SHF.R.S32.HI R91, RZ, 0x1f, R87 ;  /* 0x0000001fff5b7819 */ /* 0x020fe20000011457 */
[C---:B------:R-:W-:Y:S01]  /*2a30*/  IMAD.WIDE.U32 R4, R89.reuse, UR4, RZ ;  /* 0x0000000459047c25 */ /* 0x040fe2000f8e00ff */
        /* <DEDUP_REMOVED lines=15> */
[----:B------:R-:W-:-:S04]  /*2b30*/  IMAD.WIDE.U32 R4, R22, UR4, R4 ;  /* 0x0000000416047c25 */ /* 0x000fc8000f8e0004 */
[----:B------:R-:W-:Y:S01]  /*2b40*/  IMAD R7, R22, UR5, R7 ;  /* 0x0000000516077c24 */ /* 0x000fe2000f8e0207 */
[----:B------:R-:W-:Y:S01]  /*2b50*/  ULDC.64 UR4, c[0x0][0x2e8] ;  /* 0x0000ba0000047ab9 */ /* 0x000fe20000000a00 */
[----:B------:R-:W-:Y:S01]  /*2b60*/  IMAD R15, R6, R71, R10 ;  /* 0x00000047060f7224 */ /* 0x000fe200078e020a */
[----:B------:R-:W-:Y:S01]  /*2b70*/  IADD3 R101, P2, R4, UR4, RZ ;  /* 0x0000000404657c10 */ /* 0x000fe2000ff5e0ff */
[----:B------:R-:W-:Y:S02]  /*2b80*/  IMAD R92, R25, -0x80, R2 ;  /* 0xffffff80195c7824 */ /* 0x000fe400078e0202 */
[----:B------:R-:W-:Y:S01]  /*2b90*/  IMAD R9, R6, R69, R8 ;  /* 0x0000004506097224 */ /* 0x000fe200078e0208 */
[----:B------:R-:W-:Y:S01]  /*2ba0*/  IADD3.X R97, R5, UR5, R7, P2, !PT ;  /* 0x0000000505617c10 */ /* 0x000fe200097fe407 */
[----:B------:R-:W-:Y:S01]  /*2bb0*/  IMAD.WIDE.U32 R12, R69, R25, RZ ;  /* 0x00000019450c7225 */ /* 0x000fe200078e00ff */
[----:B------:R-:W-:-:S03]  /*2bc0*/  VIMNMX R92, R92, 0x80, PT ;  /* 0x000000805c5c7848 */ /* 0x000fc60003fe0100 */
[----:B------:R-:W-:-:S04]  /*2bd0*/  IMAD.WIDE.U32 R10, R71, R25, RZ ;  /* 0x00000019470a7225 */ /* 0x000fc800078e00ff */
        /* <DEDUP_REMOVED lines=54> */
.L_x_1582:
[----:B------:R-:W-:Y:S05]  /*2f40*/  BSYNC B1 ;  /* 0x0000000000017941 */ /* 0x000fea0003800000 */
.L_x_1581:
[----:B------:R-:W-:Y:S01]  /*2f50*/  UISETP.NE.AND UP0, UPT, UR41, 0x3, UPT ;  /* 0x000000032900788c */ /* 0x000fe2000bf05270 */
[----:B-----5:R-:W-:Y:S01]  /*2f60*/  IMAD.MOV.U32 R100, RZ, RZ, R8 ;  /* 0x000000ffff647224 */ /* 0x020fe200078e0008 */
[----:B------:R-:W-:Y:S01]  /*2f70*/  MOV R104, R32 ;  /* 0x0000002000687202 */ /* 0x000fe20000000f00 */
[----:B------:R-:W-:Y:S02]  /*2f80*/  IMAD.MOV.U32 R103, RZ, RZ, R30 ;  /* 0x000000ffff677224 */ /* 0x000fe400078e001e */
[----:B------:R-:W-:Y:S01]  /*2f90*/  IMAD.MOV.U32 R105, RZ, RZ, R34 ;  /* 0x000000ffff697224 */ /* 0x000fe200078e0022 */
[----:B------:R-:W-:Y:S01]  /*2fa0*/  PLOP3.LUT P1, PT, PT, PT, UP0, 0x80, 0x0 ;  /* 0x000000000000781c */ /* 0x000fe20003f2f008 */
[----:B------:R-:W-:Y:S02]  /*2fb0*/  IMAD.MOV.U32 R107, RZ, RZ, R38 ;  /* 0x000000ffff6b7224 */ /* 0x000fe400078e0026 */
[----:B------:R-:W-:Y:S02]  /*2fc0*/  IMAD.MOV.U32 R109, RZ, RZ, R42 ;  /* 0x000000ffff6d7224 */ /* 0x000fe400078e002a */
[----:B------:R-:W-:-:S02]  /*2fd0*/  IMAD.MOV.U32 R115, RZ, RZ, R46 ;  /* 0x000000ffff737224 */ /* 0x000fc400078e002e */
[----:B------:R-:W-:Y:S02]  /*2fe0*/  IMAD.MOV.U32 R102, RZ, RZ, R28 ;  /* 0x000000ffff667224 */ /* 0x000fe400078e001c */
[----:B------:R-:W-:Y:S02]  /*2ff0*/  IMAD.MOV.U32 R106, RZ, RZ, R36 ;  /* 0x000000ffff6a7224 */ /* 0x000fe400078e0024 */
[----:B------:R-:W-:Y:S02]  /*3000*/  IMAD.MOV.U32 R108, RZ, RZ, R40 ;  /* 0x000000ffff6c7224 */ /* 0x000fe400078e0028 */
[----:B------:R-:W-:Y:S02]  /*3010*/  IMAD.MOV.U32 R110, RZ, RZ, R44 ;  /* 0x000000ffff6e7224 */ /* 0x000fe400078e002c */
[----:B------:R-:W-:Y:S01]  /*3020*/  IMAD.MOV.U32 R117, RZ, RZ, R94 ;  /* 0x000000ffff757224 */ /* 0x000fe200078e005e */
[----:B------:R-:W-:Y:S06]  /*3030*/  @!P1 BRA `(.L_x_1583) ;  /* 0x0000000000049947 */ /* 0x000fec0003800000 */
[----:B------:R-:W-:Y:S01]  /*3040*/  BPT.TRAP 0x1 ;  /* 0x000000040000795c */ /* 0x000fe20000300000 */
.L_x_1583:
[----:B------:R-:W-:Y:S01]  /*3050*/  IMAD R84, R17, 0x8, R16 ;  /* 0x0000000811547824 */ /* 0x000fe200078e0210 */
[----:B------:R-:W-:Y:S01]  /*3060*/  SHF.L.U32 R93, R173, 0x1f, RZ ;  /* 0x0000001fad5d7819 */ /* 0x000fe200000006ff */
[----:B------:R-:W-:Y:S03]  /*3070*/  BSSY B1, `(.L_x_1584) ;  /* 0x0000003000017945 */ /* 0x000fe60003800000 */
[----:B------:R-:W1:Y:S02]  /*3080*/  SYNCS.PHASECHK.TRANS64.TRYWAIT P4, [R84+URZ+0x22890], R93 ;  /* 0x0228905d540075a7 */ /* 0x000e64000808017f */
[----:B-1----:R-:W-:Y:S05]  /*3090*/  @!P4 BRA `(.L_x_1585) ;  /* 0x000002640044c947 */ /* 0x002fea0003800000 */
.L_x_1946:
[----:B------:R-:W-:Y:S05]  /*30a0*/  BSYNC B1 ;  /* 0x0000000000017941 */ /* 0x000fea0003800000 */
.L_x_1584:
[----:B------:R-:W-:-:S03]  /*30b0*/  UMOV UR4, 0xffffffff ;  /* 0xffffffff00047882 */ /* 0x000fc60000000000 */
[----:B------:R-:W-:Y:S05]  /*30c0*/  BRA.DIV UR4, `(.L_x_1586) ;  /* 0x00000266044c7947 */ /* 0x000fea000b800000 */
[----:B------:R-:W2:Y:S04]  /*30d0*/  SHFL.IDX PT, R97, R97, RZ, 0x1e1f ;  /* 0x001e1fff61617589 */ /* 0x000ea800000e0000 */
[----:B------:R3:W4:Y:S02]  /*30e0*/  SHFL.IDX PT, R14, R101, RZ, 0x1e1f ;  /* 0x001e1fff650e7589 */ /* 0x00072400000e0000 */
.L_x_1950:
[----:B------:R-:W-:Y:S05]  /*30f0*/  @P2 BRA `(.L_x_1587) ;  /* 0x0000006000982947 */ /* 0x000fea0003800000 */
[----:B------:R-:W-:Y:S01]  /*3100*/  ISETP.NE.AND P2, PT, R54, RZ, PT ;  /* 0x000000ff3600720c */ /* 0x000fe20003f45270 */
[----:B------:R-:W-:-:S12]  /*3110*/  BSSY B1, `(.L_x_1588) ;  /* 0x0000071000017945 */ /* 0x000fd80003800000 */
[----:B------:R-:W-:Y:S05]  /*3120*/  @!P2 BRA `(.L_x_1589) ;  /* 0x0000000400bca947 */ /* 0x000fea0003800000 */
[----:B------:R1:W1:Y:S01]  /*3130*/  LDS.128 R4, [R99+0x16400] ;  /* 0x0164000063047984 */ /* 0x0002620000000c00 */
[----:B0---4-:R-:W-:Y:S01]  /*3140*/  IADD3 R10, P2, R18, R14, RZ ;  /* 0x0000000e120a7210 */ /* 0x011fe20007f5e0ff */
[----:B------:R-:W-:Y:S04]  /*3150*/  BSSY B2, `(.L_x_1590) ;  /* 0x000006b000027945 */ /* 0x000fe80003800000 */
[----:B--2---:R-:W-:Y:S01]  /*3160*/  IMAD.X R11, R97, 0x1, R19, P2 ;  /* 0x00000001610b7824 */ /* 0x004fe200010e0613 */
[----:B------:R-:W-:-:S13]  /*3170*/  ISETP.GE.AND P2, PT, R174, R98, PT ;  /* 0x00000062ae00720c */ /* 0x000fda0003f46270 */
[----:B------:R-:W-:Y:S05]  /*3180*/  @P2 BRA `(.L_x_1591) ;  /* 0x00000004009c2947 */ /* 0x000fea0003800000 */
[----:B------:R-:W-:Y:S01]  /*3190*/  SHF.R.U32.HI R13, RZ, 0x8, R47 ;  /* 0x00000008ff0d7819 */ /* 0x000fe2000001162f */
[----:B-1----:R-:W-:Y:S01]  /*31a0*/  IMAD.MOV.U32 R12, RZ, RZ, R4 ;  /* 0x000000ffff0c7224 */ /* 0x002fe200078e0004 */
[----:B------:R-:W-:Y:S02]  /*31b0*/  SHF.R.U32.HI R15, RZ, 0x8, R95 ;  /* 0x00000008ff0f7819 */ /* 0x000fe4000001165f */
[----:B---3--:R-:W-:Y:S01]  /*31c0*/  SHF.R.U32.HI R101, RZ, 0x10, R47 ;  /* 0x00000010ff657819 */ /* 0x008fe2000001162f */
[----:B------:R-:W-:Y:S01]  /*31d0*/  IMAD.SHL.U32 R13, R13, 0x100, RZ ;  /* 0x000001000d0d7824 */ /* 0x000fe200078e00ff */
[----:B------:R-:W-:Y:S01]  /*31e0*/  LOP3.LUT R46, R47, 0xff0000ff, RZ, 0xc0, !PT ;  /* 0xff0000ff2f2e7812 */ /* 0x000fe200078ec0ff */
[----:B------:R-:W-:Y:S01]  /*31f0*/  IMAD.SHL.U32 R15, R15, 0x100, RZ ;  /* 0x000001000f0f7824 */ /* 0x000fe200078e00ff */
[----:B------:R-:W-:Y:S02]  /*3200*/  SHF.R.U32.HI R47, RZ, 0x10, R95 ;  /* 0x00000010ff2f7819 */ /* 0x000fe4000001165f */
[----:B------:R-:W-:-:S02]  /*3210*/  LOP3.LUT R94, R95, 0xff0000ff, RZ, 0xc0, !PT ;  /* 0xff0000ff5f5e7812 */ /* 0x000fc400078ec0ff */
[----:B------:R-:W-:Y:S01]  /*3220*/  LOP3.LUT R46, R46, 0xff00, R13, 0xf8, !PT ;  /* 0x0000ff002e2e7812 */ /* 0x000fe200078ef80d */
[----:B------:R-:W-:Y:S01]  /*3230*/  IMAD.U32 R13, R101, 0x10000, RZ ;  /* 0x00010000650d7824 */ /* 0x000fe200078e00ff */
[----:B------:R-:W-:Y:S01]  /*3240*/  LOP3.LUT R94, R94, 0xff00, R15, 0xf8, !PT ;  /* 0x0000ff005e5e7812 */ /* 0x000fe200078ef80f */
[----:B------:R-:W-:Y:S01]  /*3250*/  IMAD.U32 R47, R47, 0x10000, RZ ;  /* 0x000100002f2f7824 */ /* 0x000fe200078e00ff */
[----:B------:R-:W-:Y:S02]  /*3260*/  F2FP.F16.E4M3.UNPACK_B R4, R5 ;  /* 0x00000005ff04723e */ /* 0x000fe400020006ff */
[----:B------:R-:W-:Y:S02]  /*3270*/  F2FP.F16.E4M3.UNPACK_B R15, R117.H1 ;  /* 0x00000075ff0f723e */ /* 0x000fe400030006ff */
[----:B------:R-:W-:Y:S01]  /*3280*/  LOP3.LUT R95, R46, 0xff0000, R13, 0xf8, !PT ;  /* 0x00ff00002e5f7812 */ /* 0x000fe200078ef80d */
[--C-:B------:R-:W-:Y:S01]  /*3290*/  HADD2.F32 R13, -RZ, R4.reuse.H1_H1 ;  /* 0x30000004ff0d7230 */ /* 0x100fe20000004100 */
[----:B------:R-:W-:Y:S01]  /*32a0*/  LOP3.LUT R112, R94, 0xff0000, R47, 0xf8, !PT ;  /* 0x00ff00005e707812 */ /* 0x000fe200078ef82f */
[--C-:B------:R-:W-:Y:S01]  /*32b0*/  HADD2.F32 R101, -RZ, R15.reuse.H0_H0 ;  /* 0x2000000fff657230 */ /* 0x100fe20000004100 */
[----:B------:R-:W-:Y:S01]  /*32c0*/  F2FP.F16.E4M3.UNPACK_B R47, R115.H1 ;  /* 0x00000073ff2f723e */ /* 0x000fe200030006ff */
[----:B------:R-:W-:Y:S01]  /*32d0*/  HADD2.F32 R4, -RZ, R4.H0_H0 ;  /* 0x20000004ff047230 */ /* 0x000fe20000004100 */
[----:B------:R-:W-:Y:S01]  /*32e0*/  F2FP.F16.E4M3.UNPACK_B R5, R5.H1 ;  /* 0x00000005ff05723e */ /* 0x000fe200030006ff */
[----:B------:R-:W-:-:S02]  /*32f0*/  HADD2.F32 R111, -RZ, R15.H1_H1 ;  /* 0x3000000fff6f7230 */ /* 0x000fc40000004100 */
[CC--:B------:R-:W-:Y:S01]  /*3300*/  FMUL.FTZ R113, R13.reuse, R101.reuse ;  /* 0x000000650d717220 */ /* 0x0c0fe20000410000 */
[----:B------:R-:W-:Y:S02]  /*3310*/  HADD2.F32 R94, -RZ, R47.H0_H0 ;  /* 0x2000002fff5e7230 */ /* 0x000fe40000004100 */
[----:B------:R-:W-:Y:S01]  /*3320*/  FMUL.FTZ R114, R4, R101 ;  /* 0x0000006504727220 */ /* 0x000fe20000410000 */
[--C-:B------:R-:W-:Y:S01]  /*3330*/  HADD2.F32 R46, -RZ, R5.reuse.H1_H1 ;  /* 0x30000005ff2e7230 */ /* 0x100fe20000004100 */
[----:B------:R-:W-:Y:S01]  /*3340*/  F2FP.F16.E4M3.UNPACK_B R101, R117 ;  /* 0x00000075ff65723e */ /* 0x000fe200020006ff */
[----:B------:R-:W-:Y:S02]  /*3350*/  HADD2.F32 R15, -RZ, R5.H0_H0 ;  /* 0x20000005ff0f7230 */ /* 0x000fe40000004100 */
[----:B------:R-:W-:Y:S01]  /*3360*/  FFMA.FTZ R5, R13, R94, R114 ;  /* 0x0000005e0d057223 */ /* 0x000fe20000010072 */
[----:B------:R-:W-:Y:S02]  /*3370*/  HADD2.F32 R47, -RZ, R47.H1_H1 ;  /* 0x3000002fff2f7230 */ /* 0x000fe40000004100 */
[-C--:B------:R-:W-:Y:S01]  /*3380*/  FMUL.FTZ R116, R46, R111.reuse ;  /* 0x0000006f2e747220 */ /* 0x080fe20000410000 */
[-C--:B------:R-:W-:Y:S01]  /*3390*/  F2FP.F16.E4M3.UNPACK_B R13, R12.reuse.H1 ;  /* 0x0000000cff0d723e */ /* 0x080fe200030006ff */
[C---:B------:R-:W-:Y:S01]  /*33a0*/  FMUL.FTZ R111, R15.reuse, R111 ;  /* 0x0000006f0f6f7220 */ /* 0x040fe20000410000 */
[----:B------:R-:W-:Y:S01]  /*33b0*/  F2FP.F16.E4M3.UNPACK_B R12, R12 ;  /* 0x0000000cff0c723e */ /* 0x000fe200020006ff */
[----:B------:R-:W-:Y:S01]  /*33c0*/  FFMA.FTZ R4, R4, R94, -R113 ;  /* 0x0000005e04047223 */ /* 0x000fe20000010871 */
[-C--:B------:R-:W-:Y:S01]  /*33d0*/  FFMA.FTZ R113, R15, R47.reuse, -R116 ;  /* 0x0000002f0f717223 */ /* 0x080fe20000010874 */
[----:B------:R-:W-:Y:S01]  /*33e0*/  FFMA.FTZ R118, R46, R47, R111 ;  /* 0x0000002f2e767223 */ /* 0x000fe2000001006f */
[--C-:B------:R-:W-:Y:S01]  /*33f0*/  HADD2.F32 R15, -RZ, R13.reuse.H0_H0 ;  /* 0x2000000dff0f7230 */ /* 0x100fe20000004100 */
[----:B------:R-:W-:Y:S01]  /*3400*/  F2FP.F16.E4M3.UNPACK_B R47, R115 ;  /* 0x00000073ff2f723e */ /* 0x000fe200020006ff */
[----:B------:R-:W-:-:S02]  /*3410*/  HADD2.F32 R46, -RZ, R13.H1_H1 ;  /* 0x3000000dff2e7230 */ /* 0x000fc40000004100 */
[--C-:B------:R-:W-:Y:S01]  /*3420*/  HADD2.F32 R111, -RZ, R101.reuse.H1_H1 ;  /* 0x30000065ff6f7230 */ /* 0x100fe20000004100 */
[----:B------:R-:W-:Y:S01]  /*3430*/  F2FP.SATFINITE.E4M3.F32.PACK_AB_MERGE_C R121, R118, R113, RZ ;  /* 0x000000717679723e */ /* 0x000fe200048070ff */
[--C-:B------:R-:W-:Y:S02]  /*3440*/  HADD2.F32 R13, -RZ, R12.reuse.H0_H0 ;  /* 0x2000000cff0d7230 */ /* 0x100fe40000004100 */
[----:B------:R-:W-:Y:S02]  /*3450*/  HADD2.F32 R101, -RZ, R101.H0_H0 ;  /* 0x20000065ff657230 */ /* 0x000fe40000004100 */
[-C--:B------:R-:W-:Y:S01]  /*3460*/  FMUL.FTZ R116, R46, R111.reuse ;  /* 0x0000006f2e747220 */ /* 0x080fe20000410000 */
[----:B------:R-:W-:Y:S02]  /*3470*/  HADD2.F32 R12, -RZ, R12.H1_H1 ;  /* 0x3000000cff0c7230 */ /* 0x000fe40000004100 */
[----:B------:R-:W-:Y:S01]  /*3480*/  FMUL.FTZ R111, R15, R111 ;  /* 0x0000006f0f6f7220 */ /* 0x000fe20000410000 */
[--C-:B------:R-:W-:Y:S01]  /*3490*/  HADD2.F32 R94, -RZ, R47.reuse.H1_H1 ;  /* 0x3000002fff5e7230 */ /* 0x100fe20000004100 */
[----:B------:R-:W-:Y:S01]  /*34a0*/  F2FP.SATFINITE.E4M3.F32.PACK_AB_MERGE_C R5, R5, R4, R121 ;  /* 0x000000040505723e */ /* 0x000fe20004807079 */
[----:B------:R-:W-:-:S02]  /*34b0*/  HADD2.F32 R47, -RZ, R47.H0_H0 ;  /* 0x2000002fff2f7230 */ /* 0x000fc40000004100 */
[-C--:B------:R-:W-:Y:S01]  /*34c0*/  FMUL.FTZ R114, R12, R101.reuse ;  /* 0x000000650c727220 */ /* 0x080fe20000410000 */
[----:B------:R-:W-:Y:S01]  /*34d0*/  FMUL.FTZ R101, R13, R101 ;  /* 0x000000650d657220 */ /* 0x000fe20000410000 */
[-C--:B------:R-:W-:Y:S01]  /*34e0*/  FFMA.FTZ R116, R15, R94.reuse, -R116 ;  /* 0x0000005e0f747223 */ /* 0x080fe20000010874 */
[----:B------:R-:W-:Y:S01]  /*34f0*/  FFMA.FTZ R111, R46, R94, R111 ;  /* 0x0000005e2e6f7223 */ /* 0x000fe2000001006f */
[-C--:B------:R-:W-:Y:S01]  /*3500*/  FFMA.FTZ R114, R13, R47.reuse, -R114 ;  /* 0x0000002f0d727223 */ /* 0x080fe20000010872 */
[----:B------:R-:W-:Y:S01]  /*3510*/  FFMA.FTZ R115, R12, R47, R101 ;  /* 0x0000002f0c737223 */ /* 0x000fe20000010065 */
[----:B------:R-:W-:Y:S02]  /*3520*/  F2FP.F16.E4M3.UNPACK_B R13, R7.H1 ;  /* 0x00000007ff0d723e */ /* 0x000fe400030006ff */
[----:B------:R-:W-:Y:S02]  /*3530*/  F2FP.F16.E4M3.UNPACK_B R101, R112.H1 ;  /* 0x00000070ff65723e */ /* 0x000fe400030006ff */
[-C--:B------:R-:W-:Y:S01]  /*3540*/  F2FP.F16.E4M3.UNPACK_B R47, R95.reuse.H1 ;  /* 0x0000005fff2f723e */ /* 0x080fe200030006ff */
[----:B------:R-:W-:Y:S01]  /*3550*/  HADD2.F32 R46, -RZ, R13.H1_H1 ;  /* 0x3000000dff2e7230 */ /* 0x000fe20000004100 */
[----:B------:R-:W-:Y:S01]  /*3560*/  F2FP.F16.E4M3.UNPACK_B R12, R6.H1 ;  /* 0x00000006ff0c723e */ /* 0x000fe200030006ff */
[----:B------:R-:W-:Y:S01]  /*3570*/  HADD2.F32 R113, -RZ, R101.H1_H1 ;  /* 0x30000065ff717230 */ /* 0x000fe20000004100 */
[----:B------:R-:W-:Y:S01]  /*3580*/  F2FP.F16.E4M3.UNPACK_B R112, R112 ;  /* 0x00000070ff70723e */ /* 0x000fe200020006ff */
[----:B------:R-:W-:Y:S01]  /*3590*/  HADD2.F32 R15, -RZ, R13.H0_H0 ;  /* 0x2000000dff0f7230 */ /* 0x000fe20000004100 */
[----:B------:R-:W-:Y:S01]  /*35a0*/  F2FP.SATFINITE.E4M3.F32.PACK_AB_MERGE_C R120, R111, R116, RZ ;  /* 0x000000746f78723e */ /* 0x000fe200048070ff */
        /* <DEDUP_REMOVED lines=18> */
[----:B------:R-:W-:Y:S01]  /*36d0*/  HADD2.F32 R13, -RZ, R7.H1_H1 ;  /* 0x30000007ff0d7230 */ /* 0x000fe20000004100 */
[----:B------:R-:W-:Y:S01]  /*36e0*/  F2FP.SATFINITE.E4M3.F32.PACK_AB_MERGE_C R4, R115, R114, R120 ;  /* 0x000000727304723e */ /* 0x000fe20004807078 */
[--C-:B------:R-:W-:Y:S02]  /*36f0*/  HADD2.F32 R7, -RZ, R6.reuse.H0_H0 ;  /* 0x20000006ff077230 */ /* 0x100fe40000004100 */
[-C--:B------:R-:W-:Y:S01]  /*3700*/  FMUL.FTZ R94, R12, R101.reuse ;  /* 0x000000650c5e7220 */ /* 0x080fe20000410000 */
[----:B------:R-:W-:Y:S02]  /*3710*/  HADD2.F32 R6, -RZ, R6.H1_H1 ;  /* 0x30000006ff067230 */ /* 0x000fe40000004100 */
[----:B------:R-:W-:Y:S01]  /*3720*/  FMUL.FTZ R111, R13, R101 ;  /* 0x000000650d6f7220 */ /* 0x000fe20000410000 */
[----:B------:R-:W-:Y:S01]  /*3730*/  HADD2.F32 R112, -RZ, R112.H0_H0 ;  /* 0x20000070ff707230 */ /* 0x000fe20000004100 */
[----:B------:R-:W-:Y:S01]  /*3740*/  F2FP.SATFINITE.E4M3.F32.PACK_AB_MERGE_C R113, R116, R113, RZ ;  /* 0x000000717471723e */ /* 0x000fe200048070ff */
[----:B------:R-:W-:Y:S01]  /*3750*/  HADD2.F32 R47, -RZ, R47.H0_H0 ;  /* 0x2000002fff2f7230 */ /* 0x000fe20000004100 */
[----:B------:R-:W-:Y:S01]  /*3760*/  F2FP.SATFINITE.E4M3.F32.PACK_AB_MERGE_C R117, R118, R117, RZ ;  /* 0x000000757675723e */ /* 0x000fe200048070ff */
[----:B------:R-:W-:-:S02]  /*3770*/  HADD2.F32 R95, -RZ, R95.H0_H0 ;  /* 0x2000005fff5f7230 */ /* 0x000fc40000004100 */
[-C--:B------:R-:W-:Y:S01]  /*3780*/  FMUL.FTZ R46, R6, R112.reuse ;  /* 0x00000070062e7220 */ /* 0x080fe20000410000 */
[----:B------:R-:W-:Y:S01]  /*3790*/  FMUL.FTZ R15, R7, R112 ;  /* 0x00000070070f7220 */ /* 0x000fe20000410000 */
[-C--:B------:R-:W-:Y:S01]  /*37a0*/  FFMA.FTZ R111, R12, R47.reuse, -R111 ;  /* 0x0000002f0c6f7223 */ /* 0x080fe2000001086f */
[----:B------:R-:W-:Y:S01]  /*37b0*/  FFMA.FTZ R94, R13, R47, R94 ;  /* 0x0000002f0d5e7223 */ /* 0x000fe2000001005e */
[-C--:B------:R-:W-:Y:S01]  /*37c0*/  FFMA.FTZ R46, R7, R95.reuse, -R46 ;  /* 0x0000005f072e7223 */ /* 0x080fe2000001082e */
[----:B------:R-:W-:-:S03]  /*37d0*/  FFMA.FTZ R15, R6, R95, R15 ;  /* 0x0000005f060f7223 */ /* 0x000fc6000001000f */
[----:B------:R-:W-:Y:S02]  /*37e0*/  F2FP.SATFINITE.E4M3.F32.PACK_AB_MERGE_C R7, R94, R111, R117 ;  /* 0x0000006f5e07723e */ /* 0x000fe40004807075 */
[----:B------:R-:W-:-:S07]  /*37f0*/  F2FP.SATFINITE.E4M3.F32.PACK_AB_MERGE_C R6, R15, R46, R113 ;  /* 0x0000002e0f06723e */ /* 0x000fce0004807071 */
.L_x_1591:
[----:B------:R-:W-:Y:S05]  /*3800*/  BSYNC B2 ;  /* 0x0000000000027941 */ /* 0x000fea0003800000 */
.L_x_1590:
[----:B-1----:R0:W-:Y:S02]  /*3810*/  ST.E.128 desc[UR38][R10.64], R4 ;  /* 0x000000040a007985 */ /* 0x0021e4000c101d26 */
.L_x_1589:
[----:B------:R-:W-:Y:S05]  /*3820*/  BSYNC B1 ;  /* 0x0000000000017941 */ /* 0x000fea0003800000 */
.L_x_1588:
[----:B------:R-:W-:Y:S01]  /*3830*/  ISETP.NE.AND P2, PT, R3, RZ, PT ;  /* 0x000000ff0300720c */ /* 0x000fe20003f45270 */
[----:B------:R-:W-:-:S12]  /*3840*/  BSSY B1, `(.L_x_1592) ;  /* 0x0000072000017945 */ /* 0x000fd80003800000 */
[----:B------:R-:W-:Y:S05]  /*3850*/  @!P2 BRA `(.L_x_1593) ;  /* 0x0000000400c0a947 */ /* 0x000fea0003800000 */
[----:B0-----:R-:W-:Y:S01]  /*3860*/  SHF.L.U32 R4, R179, 0x4, RZ ;  /* 0x00000004b3047819 */ /* 0x001fe200000006ff */
[----:B------:R-:W-:Y:S03]  /*3870*/  BSSY B2, `(.L_x_1594) ;  /* 0x000006d000027945 */ /* 0x000fe60003800000 */
[----:B----4-:R-:W-:-:S04]  /*3880*/  IADD3 R10, P2, R14, R4, RZ ;  /* 0x000000040e0a7210 */ /* 0x010fc80007f5e0ff */
[----:B--2---:R-:W-:Y:S02]  /*3890*/  LEA.HI.X.SX32 R11, R4, R97, 0x1, P2 ;  /* 0x00000061040b7211 */ /* 0x004fe400010f0eff */
[----:B------:R0:W2:Y:S01]  /*38a0*/  LDS.128 R4, [R96+0x16400] ;  /* 0x0164000060047984 */ /* 0x0000a20000000c00 */
[----:B------:R-:W-:-:S13]  /*38b0*/  ISETP.GE.AND P2, PT, R190, R98, PT ;  /* 0x00000062be00720c */ /* 0x000fda0003f46270 */
[----:B0-----:R-:W-:Y:S05]  /*38c0*/  @P2 BRA `(.L_x_1595) ;  /* 0x00000004009c2947 */ /* 0x001fea0003800000 */
[----:B------:R-:W-:Y:S01]  /*38d0*/  SHF.R.U32.HI R42, RZ, 0x8, R43 ;  /* 0x00000008ff2a7819 */ /* 0x000fe2000001162b */
[----:B--2---:R-:W-:Y:S01]  /*38e0*/  IMAD.MOV.U32 R12, RZ, RZ, R4 ;  /* 0x000000ffff0c7224 */ /* 0x004fe200078e0004 */
[----:B------:R-:W-:Y:S02]  /*38f0*/  SHF.R.U32.HI R44, RZ, 0x8, R45 ;  /* 0x00000008ff2c7819 */ /* 0x000fe4000001162d */
[----:B------:R-:W-:Y:S01]  /*3900*/  LOP3.LUT R13, R43, 0xff0000ff, RZ, 0xc0, !PT ;  /* 0xff0000ff2b0d7812 */ /* 0x000fe200078ec0ff */
[----:B------:R-:W-:Y:S01]  /*3910*/  IMAD.SHL.U32 R42, R42, 0x100, RZ ;  /* 0x000001002a2a7824 */ /* 0x000fe200078e00ff */
[----:B------:R-:W-:Y:S01]  /*3920*/  SHF.R.U32.HI R47, RZ, 0x10, R43 ;  /* 0x00000010ff2f7819 */ /* 0x000fe2000001162b */
[----:B------:R-:W-:Y:S01]  /*3930*/  IMAD.SHL.U32 R44, R44, 0x100, RZ ;  /* 0x000001002c2c7824 */ /* 0x000fe200078e00ff */
[----:B------:R-:W-:Y:S02]  /*3940*/  SHF.R.U32.HI R46, RZ, 0x10, R45 ;  /* 0x00000010ff2e7819 */ /* 0x000fe4000001162d */
[----:B------:R-:W-:-:S02]  /*3950*/  LOP3.LUT R15, R45, 0xff0000ff, RZ, 0xc0, !PT ;  /* 0xff0000ff2d0f7812 */ /* 0x000fc400078ec0ff */
[----:B------:R-:W-:Y:S01]  /*3960*/  LOP3.LUT R13, R13, 0xff00, R42, 0xf8, !PT ;  /* 0x0000ff000d0d7812 */ /* 0x000fe200078ef82a */
[----:B------:R-:W-:Y:S01]  /*3970*/  IMAD.U32 R42, R47, 0x10000, RZ ;  /* 0x000100002f2a7824 */ /* 0x000fe200078e00ff */
[----:B------:R-:W-:Y:S01]  /*3980*/  LOP3.LUT R43, R15, 0xff00, R44, 0xf8, !PT ;  /* 0x0000ff000f2b7812 */ /* 0x000fe200078ef82c */
[----:B------:R-:W-:Y:S01]  /*3990*/  IMAD.U32 R46, R46, 0x10000, RZ ;  /* 0x000100002e2e7824 */ /* 0x000fe200078e00ff */
[----:B------:R-:W-:Y:S02]  /*39a0*/  F2FP.F16.E4M3.UNPACK_B R15, R110.H1 ;  /* 0x0000006eff0f723e */ /* 0x000fe400030006ff */
[-C--:B------:R-:W-:Y:S02]  /*39b0*/  F2FP.F16.E4M3.UNPACK_B R4, R5.reuse ;  /* 0x00000005ff04723e */ /* 0x080fe400020006ff */
[----:B------:R-:W-:Y:S01]  /*39c0*/  F2FP.F16.E4M3.UNPACK_B R5, R5.H1 ;  /* 0x00000005ff05723e */ /* 0x000fe200030006ff */
[--C-:B------:R-:W-:Y:S01]  /*39d0*/  HADD2.F32 R45, -RZ, R15.reuse.H0_H0 ;  /* 0x2000000fff2d7230 */ /* 0x100fe20000004100 */
[----:B------:R-:W-:Y:S01]  /*39e0*/  LOP3.LUT R44, R13, 0xff0000, R42, 0xf8, !PT ;  /* 0x00ff00000d2c7812 */ /* 0x000fe200078ef82a */
[----:B------:R-:W-:Y:S01]  /*39f0*/  HADD2.F32 R13, -RZ, R4.H1_H1 ;  /* 0x30000004ff0d7230 */ /* 0x000fe20000004100 */
[----:B------:R-:W-:Y:S01]  /*3a00*/  LOP3.LUT R47, R43, 0xff0000, R46, 0xf8, !PT ;  /* 0x00ff00002b2f7812 */ /* 0x000fe200078ef82e */
[----:B------:R-:W-:Y:S01]  /*3a10*/  HADD2.F32 R46, -RZ, R15.H1_H1 ;  /* 0x3000000fff2e7230 */ /* 0x000fe20000004100 */
[----:B------:R-:W-:Y:S01]  /*3a20*/  F2FP.F16.E4M3.UNPACK_B R42, R109.H1 ;  /* 0x0000006dff2a723e */ /* 0x000fe200030006ff */
[----:B------:R-:W-:-:S02]  /*3a30*/  HADD2.F32 R15, -RZ, R5.H1_H1 ;  /* 0x30000005ff0f7230 */ /* 0x000fc40000004100 */
[-C--:B------:R-:W-:Y:S01]  /*3a40*/  FMUL.FTZ R95, R13, R45.reuse ;  /* 0x0000002d0d5f7220 */ /* 0x080fe20000410000 */
[----:B------:R-:W-:Y:S01]  /*3a50*/  HADD2.F32 R4, -RZ, R4.H0_H0 ;  /* 0x20000004ff047230 */ /* 0x000fe20000004100 */
[----:B------:R-:W-:Y:S01]  /*3a60*/  F2FP.F16.E4M3.UNPACK_B R110, R110 ;  /* 0x0000006eff6e723e */ /* 0x000fe200020006ff */
[--C-:B------:R-:W-:Y:S02]  /*3a70*/  HADD2.F32 R43, -RZ, R42.reuse.H0_H0 ;  /* 0x2000002aff2b7230 */ /* 0x100fe40000004100 */
[-C--:B------:R-:W-:Y:S01]  /*3a80*/  FMUL.FTZ R112, R15, R46.reuse ;  /* 0x0000002e0f707220 */ /* 0x080fe20000410000 */
[----:B------:R-:W-:Y:S02]  /*3a90*/  HADD2.F32 R5, -RZ, R5.H0_H0 ;  /* 0x20000005ff057230 */ /* 0x000fe40000004100 */
[C---:B------:R-:W-:Y:S01]  /*3aa0*/  FMUL.FTZ R94, R4.reuse, R45 ;  /* 0x0000002d045e7220 */ /* 0x040fe20000410000 */
[----:B------:R-:W-:Y:S01]  /*3ab0*/  HADD2.F32 R42, -RZ, R42.H1_H1 ;  /* 0x3000002aff2a7230 */ /* 0x000fe20000004100 */
[----:B------:R-:W-:Y:S01]  /*3ac0*/  F2FP.F16.E4M3.UNPACK_B R109, R109 ;  /* 0x0000006dff6d723e */ /* 0x000fe200020006ff */
[-C--:B------:R-:W-:Y:S01]  /*3ad0*/  FFMA.FTZ R4, R4, R43.reuse, -R95 ;  /* 0x0000002b04047223 */ /* 0x080fe2000001085f */
[----:B------:R-:W-:Y:S01]  /*3ae0*/  FMUL.FTZ R46, R5, R46 ;  /* 0x0000002e052e7220 */ /* 0x000fe20000410000 */
[----:B---3--:R-:W-:Y:S01]  /*3af0*/  FFMA.FTZ R101, R13, R43, R94 ;  /* 0x0000002b0d657223 */ /* 0x008fe2000001005e */
        /* <DEDUP_REMOVED lines=10> */
[--C-:B------:R-:W-:Y:S02]  /*3ba0*/  HADD2.F32 R5, -RZ, R12.reuse.H0_H0 ;  /* 0x2000000cff057230 */ /* 0x100fe40000004100 */
[----:B------:R-:W-:Y:S01]  /*3bb0*/  FMUL.FTZ R94, R15, R46 ;  /* 0x0000002e0f5e7220 */ /* 0x000fe20000410000 */
[----:B------:R-:W-:-:S02]  /*3bc0*/  HADD2.F32 R12, -RZ, R12.H1_H1 ;  /* 0x3000000cff0c7230 */ /* 0x000fc40000004100 */
[--C-:B------:R-:W-:Y:S02]  /*3bd0*/  HADD2.F32 R42, -RZ, R109.reuse.H1_H1 ;  /* 0x3000006dff2a7230 */ /* 0x100fe40000004100 */
[-C--:B------:R-:W-:Y:S01]  /*3be0*/  FMUL.FTZ R43, R5, R110.reuse ;  /* 0x0000006e052b7220 */ /* 0x080fe20000410000 */
[----:B------:R-:W-:Y:S02]  /*3bf0*/  HADD2.F32 R109, -RZ, R109.H0_H0 ;  /* 0x2000006dff6d7230 */ /* 0x000fe40000004100 */
[C---:B------:R-:W-:Y:S01]  /*3c00*/  FMUL.FTZ R46, R12.reuse, R110 ;  /* 0x0000006e0c2e7220 */ /* 0x040fe20000410000 */
[-C--:B------:R-:W-:Y:S01]  /*3c10*/  FFMA.FTZ R94, R13, R42.reuse, -R94 ;  /* 0x0000002a0d5e7223 */ /* 0x080fe2000001085e */
[----:B------:R-:W-:Y:S01]  /*3c20*/  FFMA.FTZ R15, R15, R42, R112 ;  /* 0x0000002a0f0f7223 */ /* 0x000fe20000010070 */
[----:B------:R-:W-:Y:S01]  /*3c30*/  FFMA.FTZ R110, R12, R109, R43 ;  /* 0x0000006d0c6e7223 */ /* 0x000fe2000001002b */
[----:B------:R-:W-:Y:S01]  /*3c40*/  F2FP.F16.E4M3.UNPACK_B R12, R7.H1 ;  /* 0x00000007ff0c723e */ /* 0x000fe200030006ff */
[----:B------:R-:W-:Y:S01]  /*3c50*/  FFMA.FTZ R95, R5, R109, -R46 ;  /* 0x0000006d055f7223 */ /* 0x000fe2000001082e */
[----:B------:R-:W-:-:S02]  /*3c60*/  F2FP.F16.E4M3.UNPACK_B R43, R47.H1 ;  /* 0x0000002fff2b723e */ /* 0x000fc400030006ff */
[----:B------:R-:W-:Y:S01]  /*3c70*/  F2FP.SATFINITE.E4M3.F32.PACK_AB_MERGE_C R111, R15, R94, RZ ;  /* 0x0000005e0f6f723e */ /* 0x000fe200048070ff */
[--C-:B------:R-:W-:Y:S01]  /*3c80*/  HADD2.F32 R15, -RZ, R12.reuse.H1_H1 ;  /* 0x3000000cff0f7230 */ /* 0x100fe20000004100 */
[----:B------:R-:W-:Y:S01]  /*3c90*/  F2FP.F16.E4M3.UNPACK_B R42, R44.H1 ;  /* 0x0000002cff2a723e */ /* 0x000fe200030006ff */
[----:B------:R-:W-:Y:S01]  /*3ca0*/  HADD2.F32 R94, -RZ, R43.H1_H1 ;  /* 0x3000002bff5e7230 */ /* 0x000fe20000004100 */
[----:B------:R-:W-:Y:S01]  /*3cb0*/  F2FP.F16.E4M3.UNPACK_B R5, R6.H1 ;  /* 0x00000006ff05723e */ /* 0x000fe200030006ff */
[----:B------:R-:W-:Y:S01]  /*3cc0*/  HADD2.F32 R13, -RZ, R12.H0_H0 ;  /* 0x2000000cff0d7230 */ /* 0x000fe20000004100 */
[----:B------:R-:W-:Y:S01]  /*3cd0*/  F2FP.F16.E4M3.UNPACK_B R47, R47 ;  /* 0x0000002fff2f723e */ /* 0x000fe200020006ff */
[----:B------:R-:W-:Y:S01]  /*3ce0*/  HADD2.F32 R46, -RZ, R42.H1_H1 ;  /* 0x3000002aff2e7230 */ /* 0x000fe20000004100 */
[----:B------:R-:W-:Y:S01]  /*3cf0*/  F2FP.F16.E4M3.UNPACK_B R44, R44 ;  /* 0x0000002cff2c723e */ /* 0x000fe200020006ff */
[----:B------:R-:W-:Y:S01]  /*3d00*/  FMUL.FTZ R112, R15, R94 ;  /* 0x0000005e0f707220 */ /* 0x000fe20000410000 */
[----:B------:R-:W-:-:S02]  /*3d10*/  HADD2.F32 R12, -RZ, R5.H1_H1 ;  /* 0x30000005ff0c7230 */ /* 0x000fc40000004100 */
[C---:B------:R-:W-:Y:S01]  /*3d20*/  FMUL.FTZ R114, R13.reuse, R94 ;  /* 0x0000005e0d727220 */ /* 0x040fe20000410000 */
[----:B------:R-:W-:Y:S02]  /*3d30*/  HADD2.F32 R45, -RZ, R47.H1_H1 ;  /* 0x3000002fff2d7230 */ /* 0x000fe40000004100 */
[----:B------:R-:W-:Y:S01]  /*3d40*/  FFMA.FTZ R109, R13, R46, -R112 ;  /* 0x0000002e0d6d7223 */ /* 0x000fe20000010870 */
[----:B------:R-:W-:Y:S01]  /*3d50*/  HADD2.F32 R5, -RZ, R5.H0_H0 ;  /* 0x20000005ff057230 */ /* 0x000fe20000004100 */
[----:B------:R-:W-:Y:S01]  /*3d60*/  F2FP.F16.E4M3.UNPACK_B R6, R6 ;  /* 0x00000006ff06723e */ /* 0x000fe200020006ff */
        /* <DEDUP_REMOVED lines=10> */
[----:B------:R-:W-:Y:S02]  /*3e10*/  HADD2.F32 R6, -RZ, R6.H1_H1 ;  /* 0x30000006ff067230 */ /* 0x000fe40000004100 */
[----:B------:R-:W-:Y:S01]  /*3e20*/  HADD2.F32 R7, -RZ, R7.H1_H1 ;  /* 0x30000007ff077230 */ /* 0x000fe20000004100 */
[----:B------:R-:W-:Y:S01]  /*3e30*/  F2FP.SATFINITE.E4M3.F32.PACK_AB_MERGE_C R45, R45, R94, RZ ;  /* 0x0000005e2d2d723e */ /* 0x000fe200048070ff */
[----:B------:R-:W-:-:S02]  /*3e40*/  HADD2.F32 R43, -RZ, R43.H0_H0 ;  /* 0x2000002bff2b7230 */ /* 0x000fc40000004100 */
[-C--:B------:R-:W-:Y:S01]  /*3e50*/  FMUL.FTZ R46, R6, R47.reuse ;  /* 0x0000002f062e7220 */ /* 0x080fe20000410000 */
[----:B------:R-:W-:Y:S02]  /*3e60*/  HADD2.F32 R42, -RZ, R42.H0_H0 ;  /* 0x2000002aff2a7230 */ /* 0x000fe40000004100 */
[----:B------:R-:W-:Y:S01]  /*3e70*/  FMUL.FTZ R47, R5, R47 ;  /* 0x0000002f052f7220 */ /* 0x000fe20000410000 */
[----:B------:R-:W-:Y:S02]  /*3e80*/  HADD2.F32 R44, -RZ, R44.H0_H0 ;  /* 0x2000002cff2c7230 */ /* 0x000fe40000004100 */
[CC--:B------:R-:W-:Y:S01]  /*3e90*/  FMUL.FTZ R13, R7.reuse, R43.reuse ;  /* 0x0000002b070d7220 */ /* 0x0c0fe20000410000 */
[----:B------:R-:W-:Y:S01]  /*3ea0*/  FMUL.FTZ R112, R12, R43 ;  /* 0x0000002b0c707220 */ /* 0x000fe20000410000 */
[----:B------:R-:W-:Y:S02]  /*3eb0*/  F2FP.SATFINITE.E4M3.F32.PACK_AB_MERGE_C R109, R114, R109, RZ ;  /* 0x0000006d726d723e */ /* 0x000fe400048070ff */
        /* <DEDUP_REMOVED lines=8> */
.L_x_1595:
[----:B------:R-:W-:Y:S05]  /*3f40*/  BSYNC B2 ;  /* 0x0000000000027941 */ /* 0x000fea0003800000 */
.L_x_1594:
[----:B--2---:R0:W-:Y:S02]  /*3f50*/  ST.E.128 desc[UR38][R10.64], R4 ;  /* 0x000000040a007985 */ /* 0x0041e4000c101d26 */
.L_x_1593:
[----:B------:R-:W-:Y:S05]  /*3f60*/  BSYNC B1 ;  /* 0x0000000000017941 */ /* 0x000fea0003800000 */
.L_x_1592:
[----:B------:R-:W-:Y:S01]  /*3f70*/  ISETP.NE.AND P2, PT, R0, RZ, PT ;  /* 0x000000ff0000720c */ /* 0x000fe20003f45270 */
[----:B------:R-:W-:-:S12]  /*3f80*/  BSSY B1, `(.L_x_1596) ;  /* 0x0000073000017945 */ /* 0x000fd80003800000 */
[----:B------:R-:W-:Y:S05]  /*3f90*/  @!P2 BRA `(.L_x_1597) ;  /* 0x0000000400c4a947 */ /* 0x000fea0003800000 */
[----:B0-----:R-:W-:Y:S01]  /*3fa0*/  IMAD.SHL.U32 R4, R180, 0x10, RZ ;  /* 0x00000010b4047824 */ /* 0x001fe200078e00ff */
[----:B------:R-:W-:Y:S04]  /*3fb0*/  BSSY B2, `(.L_x_1598) ;  /* 0x000006e000027945 */ /* 0x000fe80003800000 */
[----:B----4-:R-:W-:-:S04]  /*3fc0*/  IADD3 R10, P2, R14, R4, RZ ;  /* 0x000000040e0a7210 */ /* 0x010fc80007f5e0ff */
[----:B--2---:R-:W-:Y:S02]  /*3fd0*/  LEA.HI.X.SX32 R11, R4, R97, 0x1, P2 ;  /* 0x00000061040b7211 */ /* 0x004fe400010f0eff */
[----:B------:R0:W2:Y:S01]  /*3fe0*/  LDS.128 R4, [R99+0x18400] ;  /* 0x0184000063047984 */ /* 0x0000a20000000c00 */
[----:B------:R-:W-:-:S13]  /*3ff0*/  ISETP.GE.AND P2, PT, R189, R98, PT ;  /* 0x00000062bd00720c */ /* 0x000fda0003f46270 */
[----:B0-----:R-:W-:Y:S05]  /*4000*/  @P2 BRA `(.L_x_1599) ;  /* 0x0000000400a02947 */ /* 0x001fea0003800000 */
[----:B------:R-:W-:Y:S01]  /*4010*/  SHF.R.U32.HI R12, RZ, 0x8, R41 ;  /* 0x00000008ff0c7819 */ /* 0x000fe20000011629 */
[----:B--2---:R-:W-:Y:S01]  /*4020*/  IMAD.MOV.U32 R15, RZ, RZ, R7 ;  /* 0x000000ffff0f7224 */ /* 0x004fe200078e0007 */
[--C-:B------:R-:W-:Y:S01]  /*4030*/  SHF.R.U32.HI R42, RZ, 0x8, R39.reuse ;  /* 0x00000008ff2a7819 */ /* 0x100fe20000011627 */
[----:B------:R-:W-:Y:S01]  /*4040*/  IMAD.MOV.U32 R13, RZ, RZ, R6 ;  /* 0x000000ffff0d7224 */ /* 0x000fe200078e0006 */
[----:B------:R-:W-:Y:S01]  /*4050*/  SHF.R.U32.HI R43, RZ, 0x10, R39 ;  /* 0x00000010ff2b7819 */ /* 0x000fe20000011627 */
[----:B------:R-:W-:Y:S01]  /*4060*/  IMAD.SHL.U32 R7, R12, 0x100, RZ ;  /* 0x000001000c077824 */ /* 0x000fe200078e00ff */
[----:B------:R-:W-:Y:S01]  /*4070*/  LOP3.LUT R38, R41, 0xff0000ff, RZ, 0xc0, !PT ;  /* 0xff0000ff29267812 */ /* 0x000fe200078ec0ff */
[----:B------:R-:W-:Y:S01]  /*4080*/  IMAD.SHL.U32 R6, R42, 0x100, RZ ;  /* 0x000001002a067824 */ /* 0x000fe200078e00ff */
[----:B------:R-:W-:Y:S02]  /*4090*/  LOP3.LUT R39, R39, 0xff0000ff, RZ, 0xc0, !PT ;  /* 0xff0000ff27277812 */ /* 0x000fe400078ec0ff */
[----:B------:R-:W-:-:S02]  /*40a0*/  SHF.R.U32.HI R40, RZ, 0x10, R41 ;  /* 0x00000010ff287819 */ /* 0x000fc40000011629 */
[----:B------:R-:W-:Y:S01]  /*40b0*/  LOP3.LUT R41, R38, 0xff00, R7, 0xf8, !PT ;  /* 0x0000ff0026297812 */ /* 0x000fe200078ef807 */
[----:B------:R-:W-:Y:S01]  /*40c0*/  IMAD.U32 R7, R43, 0x10000, RZ ;  /* 0x000100002b077824 */ /* 0x000fe200078e00ff */
[----:B------:R-:W-:Y:S02]  /*40d0*/  LOP3.LUT R12, R39, 0xff00, R6, 0xf8, !PT ;  /* 0x0000ff00270c7812 */ /* 0x000fe400078ef806 */
        /* <DEDUP_REMOVED lines=19> */
[CC--:B------:R-:W-:Y:S01]  /*4210*/  FMUL.FTZ R6, R12.reuse, R42.reuse ;  /* 0x0000002a0c067220 */ /* 0x0c0fe20000410000 */
        /* <DEDUP_REMOVED lines=25> */
[----:B------:R-:W-:Y:S02]  /*43b0*/  F2FP.F16.E4M3.UNPACK_B R39, R43.H1 ;  /* 0x0000002bff27723e */ /* 0x000fe400030006ff */
[----:B---3--:R-:W-:Y:S01]  /*43c0*/  F2FP.SATFINITE.E4M3.F32.PACK_AB_MERGE_C R101, R42, R41, RZ ;  /* 0x000000292a65723e */ /* 0x008fe200048070ff */
[----:B------:R-:W-:Y:S01]  /*43d0*/  HADD2.F32 R7, -RZ, R5.H1_H1 ;  /* 0x30000005ff077230 */ /* 0x000fe20000004100 */
[-C--:B------:R-:W-:Y:S01]  /*43e0*/  F2FP.F16.E4M3.UNPACK_B R12, R40.reuse.H1 ;  /* 0x00000028ff0c723e */ /* 0x080fe200030006ff */
        /* <DEDUP_REMOVED lines=8> */
[--C-:B------:R-:W-:Y:S02]  /*4470*/  HADD2.F32 R41, -RZ, R43.reuse.H1_H1 ;  /* 0x3000002bff297230 */ /* 0x100fe40000004100 */
[C---:B------:R-:W-:Y:S01]  /*4480*/  FMUL.FTZ R94, R6.reuse, R42 ;  /* 0x0000002a065e7220 */ /* 0x040fe20000410000 */
[----:B------:R-:W-:Y:S02]  /*4490*/  HADD2.F32 R4, -RZ, R4.H0_H0 ;  /* 0x20000004ff047230 */ /* 0x000fe40000004100 */
[----:B------:R-:W-:Y:S01]  /*44a0*/  FFMA.FTZ R95, R6, R38, -R47 ;  /* 0x00000026065f7223 */ /* 0x000fe2000001082f */
[----:B------:R-:W-:Y:S01]  /*44b0*/  HADD2.F32 R6, -RZ, R40.H1_H1 ;  /* 0x30000028ff067230 */ /* 0x000fe20000004100 */
[----:B------:R-:W-:Y:S01]  /*44c0*/  F2FP.F16.E4M3.UNPACK_B R15, R15 ;  /* 0x0000000fff0f723e */ /* 0x000fe200020006ff */
        /* <DEDUP_REMOVED lines=8> */
[----:B------:R-:W-:Y:S02]  /*4550*/  HADD2.F32 R15, -RZ, R15.H1_H1 ;  /* 0x3000000fff0f7230 */ /* 0x000fe40000004100 */
[----:B------:R-:W-:Y:S01]  /*4560*/  HADD2.F32 R6, -RZ, R39.H0_H0 ;  /* 0x20000027ff067230 */ /* 0x000fe20000004100 */
[----:B------:R-:W-:Y:S01]  /*4570*/  F2FP.SATFINITE.E4M3.F32.PACK_AB_MERGE_C R42, R42, R47, RZ ;  /* 0x0000002f2a2a723e */ /* 0x000fe200048070ff */
[--C-:B------:R-:W-:Y:S01]  /*4580*/  HADD2.F32 R4, -RZ, R13.reuse.H0_H0 ;  /* 0x2000000dff047230 */ /* 0x100fe20000004100 */
[----:B------:R-:W-:Y:S01]  /*4590*/  F2FP.SATFINITE.E4M3.F32.PACK_AB_MERGE_C R95, R108, R95, RZ ;  /* 0x0000005f6c5f723e */ /* 0x000fe200048070ff */
[----:B------:R-:W-:-:S02]  /*45a0*/  HADD2.F32 R13, -RZ, R13.H1_H1 ;  /* 0x3000000dff0d7230 */ /* 0x000fc40000004100 */
[-C--:B------:R-:W-:Y:S01]  /*45b0*/  FMUL.FTZ R38, R15, R6.reuse ;  /* 0x000000060f267220 */ /* 0x080fe20000410000 */
[----:B------:R-:W-:Y:S02]  /*45c0*/  HADD2.F32 R40, -RZ, R40.H0_H0 ;  /* 0x20000028ff287230 */ /* 0x000fe40000004100 */
[----:B------:R-:W-:Y:S01]  /*45d0*/  FMUL.FTZ R94, R5, R6 ;  /* 0x00000006055e7220 */ /* 0x000fe20000410000 */
[----:B------:R-:W-:Y:S02]  /*45e0*/  HADD2.F32 R12, -RZ, R12.H0_H0 ;  /* 0x2000000cff0c7230 */ /* 0x000fe40000004100 */
[-C--:B------:R-:W-:Y:S01]  /*45f0*/  FMUL.FTZ R7, R13, R43.reuse ;  /* 0x0000002b0d077220 */ /* 0x080fe20000410000 */
[----:B------:R-:W-:-:S03]  /*4600*/  FMUL.FTZ R6, R4, R43 ;  /* 0x0000002b04067220 */ /* 0x000fc60000410000 */
[-C--:B------:R-:W-:Y:S01]  /*4610*/  FFMA.FTZ R7, R4, R40.reuse, -R7 ;  /* 0x0000002804077223 */ /* 0x080fe20000010807 */
[----:B------:R-:W-:Y:S01]  /*4620*/  FFMA.FTZ R6, R13, R40, R6 ;  /* 0x000000280d067223 */ /* 0x000fe20000010006 */
[-C--:B------:R-:W-:Y:S01]  /*4630*/  FFMA.FTZ R38, R5, R12.reuse, -R38 ;  /* 0x0000000c05267223 */ /* 0x080fe20000010826 */
[----:B------:R-:W-:Y:S01]  /*4640*/  FFMA.FTZ R15, R15, R12, R94 ;  /* 0x0000000c0f0f7223 */ /* 0x000fe2000001005e */
[----:B------:R-:W-:Y:S02]  /*4650*/  F2FP.SATFINITE.E4M3.F32.PACK_AB_MERGE_C R5, R46, R45, R109 ;  /* 0x0000002d2e05723e */ /* 0x000fe4000480706d */
[----:B------:R-:W-:Y:S02]  /*4660*/  F2FP.SATFINITE.E4M3.F32.PACK_AB_MERGE_C R6, R6, R7, R42 ;  /* 0x000000070606723e */ /* 0x000fe4000480702a */
[----:B------:R-:W-:Y:S02]  /*4670*/  F2FP.SATFINITE.E4M3.F32.PACK_AB_MERGE_C R4, R107, R44, R101 ;  /* 0x0000002c6b04723e */ /* 0x000fe40004807065 */
[----:B------:R-:W-:-:S07]  /*4680*/  F2FP.SATFINITE.E4M3.F32.PACK_AB_MERGE_C R7, R15, R38, R95 ;  /* 0x000000260f07723e */ /* 0x000fce000480705f */
.L_x_1599:
[----:B------:R-:W-:Y:S05]  /*4690*/  BSYNC B2 ;  /* 0x0000000000027941 */ /* 0x000fea0003800000 */
.L_x_1598:
[----:B--2---:R0:W-:Y:S02]  /*46a0*/  ST.E.128 desc[UR38][R10.64], R4 ;  /* 0x000000040a007985 */ /* 0x0041e4000c101d26 */
.L_x_1597:
[----:B------:R-:W-:Y:S05]  /*46b0*/  BSYNC B1 ;  /* 0x0000000000017941 */ /* 0x000fea0003800000 */
.L_x_1596:
[----:B------:R-:W-:Y:S01]  /*46c0*/  LOP3.LUT P2, RZ, R57, 0x8, RZ, 0xc0, !PT ;  /* 0x0000000839ff7812 */ /* 0x000fe2000784c0ff */
[----:B------:R-:W-:-:S12]  /*46d0*/  BSSY B1, `(.L_x_1600) ;  /* 0x0000072000017945 */ /* 0x000fd80003800000 */
[----:B------:R-:W-:Y:S05]  /*46e0*/  @!P2 BRA `(.L_x_1601) ;  /* 0x0000000400c0a947 */ /* 0x000fea0003800000 */
[----:B0-----:R0:W0:Y:S01]  /*46f0*/  LDS.128 R4, [R96+0x18400] ;  /* 0x0184000060047984 */ /* 0x0010220000000c00 */
[----:B----4-:R-:W-:Y:S01]  /*4700*/  IADD3 R10, P2, R177, R14, RZ ;  /* 0x0000000eb10a7210 */ /* 0x010fe20007f5e0ff */
[----:B------:R-:W-:Y:S04]  /*4710*/  BSSY B2, `(.L_x_1602) ;  /* 0x000006c000027945 */ /* 0x000fe80003800000 */
[----:B--2---:R-:W-:Y:S01]  /*4720*/  IMAD.X R11, R97, 0x1, R188, P2 ;  /* 0x00000001610b7824 */ /* 0x004fe200010e06bc */
[----:B------:R-:W-:-:S13]  /*4730*/  ISETP.GE.AND P2, PT, R192, R98, PT ;  /* 0x00000062c000720c */ /* 0x000fda0003f46270 */
[----:B------:R-:W-:Y:S05]  /*4740*/  @P2 BRA `(.L_x_1603) ;  /* 0x0000000400a02947 */ /* 0x000fea0003800000 */
[----:B------:R-:W-:Y:S01]  /*4750*/  SHF.R.U32.HI R38, RZ, 0x8, R35 ;  /* 0x00000008ff267819 */ /* 0x000fe20000011623 */
[----:B0-----:R-:W-:Y:S01]  /*4760*/  IMAD.MOV.U32 R15, RZ, RZ, R7 ;  /* 0x000000ffff0f7224 */ /* 0x001fe200078e0007 */
[----:B------:R-:W-:Y:S01]  /*4770*/  LOP3.LUT R12, R35, 0xff0000ff, RZ, 0xc0, !PT ;  /* 0xff0000ff230c7812 */ /* 0x000fe200078ec0ff */
[----:B------:R-:W-:Y:S01]  /*4780*/  IMAD.MOV.U32 R13, RZ, RZ, R6 ;  /* 0x000000ffff0d7224 */ /* 0x000fe200078e0006 */
[----:B------:R-:W-:Y:S01]  /*4790*/  SHF.R.U32.HI R36, RZ, 0x10, R35 ;  /* 0x00000010ff247819 */ /* 0x000fe20000011623 */
[----:B------:R-:W-:Y:S01]  /*47a0*/  IMAD.SHL.U32 R7, R38, 0x100, RZ ;  /* 0x0000010026077824 */ /* 0x000fe200078e00ff */
[--C-:B------:R-:W-:Y:S02]  /*47b0*/  SHF.R.U32.HI R35, RZ, 0x8, R37.reuse ;  /* 0x00000008ff237819 */ /* 0x100fe40000011625 */
[----:B------:R-:W-:Y:S02]  /*47c0*/  LOP3.LUT R34, R37, 0xff0000ff, RZ, 0xc0, !PT ;  /* 0xff0000ff25227812 */ /* 0x000fe400078ec0ff */
[----:B------:R-:W-:Y:S01]  /*47d0*/  SHF.R.U32.HI R37, RZ, 0x10, R37 ;  /* 0x00000010ff257819 */ /* 0x000fe20000011625 */
[----:B------:R-:W-:Y:S01]  /*47e0*/  IMAD.SHL.U32 R35, R35, 0x100, RZ ;  /* 0x0000010023237824 */ /* 0x000fe200078e00ff */
[----:B------:R-:W-:Y:S01]  /*47f0*/  LOP3.LUT R7, R12, 0xff00, R7, 0xf8, !PT ;  /* 0x0000ff000c077812 */ /* 0x000fe200078ef807 */
[----:B------:R-:W-:Y:S01]  /*4800*/  IMAD.U32 R12, R36, 0x10000, RZ ;  /* 0x00010000240c7824 */ /* 0x000fe200078e00ff */
[----:B------:R-:W-:Y:S01]  /*4810*/  F2FP.F16.E4M3.UNPACK_B R6, R5 ;  /* 0x00000005ff06723e */ /* 0x000fe200020006ff */
[----:B------:R-:W-:Y:S01]  /*4820*/  IMAD.U32 R37, R37, 0x10000, RZ ;  /* 0x0001000025257824 */ /* 0x000fe200078e00ff */
[----:B------:R-:W-:-:S02]  /*4830*/  LOP3.LUT R34, R34, 0xff00, R35, 0xf8, !PT ;  /* 0x0000ff0022227812 */ /* 0x000fc400078ef823 */
[-C--:B------:R-:W-:Y:S02]  /*4840*/  F2FP.F16.E4M3.UNPACK_B R35, R106.reuse.H1 ;  /* 0x0000006aff23723e */ /* 0x080fe400030006ff */
[----:B------:R-:W-:Y:S02]  /*4850*/  LOP3.LUT R39, R34, 0xff0000, R37, 0xf8, !PT ;  /* 0x00ff000022277812 */ /* 0x000fe400078ef825 */
[----:B------:R-:W-:Y:S01]  /*4860*/  LOP3.LUT R36, R7, 0xff0000, R12, 0xf8, !PT ;  /* 0x00ff000007247812 */ /* 0x000fe200078ef80c */
[--C-:B------:R-:W-:Y:S01]  /*4870*/  HADD2.F32 R37, -RZ, R35.reuse.H0_H0 ;  /* 0x20000023ff257230 */ /* 0x100fe20000004100 */
[----:B------:R-:W-:Y:S01]  /*4880*/  F2FP.F16.E4M3.UNPACK_B R34, R105.H1 ;  /* 0x00000069ff22723e */ /* 0x000fe200030006ff */
[--C-:B------:R-:W-:Y:S01]  /*4890*/  HADD2.F32 R7, -RZ, R6.reuse.H1_H1 ;  /* 0x30000006ff077230 */ /* 0x100fe20000004100 */
[----:B------:R-:W-:Y:S01]  /*48a0*/  F2FP.F16.E4M3.UNPACK_B R5, R5.H1 ;  /* 0x00000005ff05723e */ /* 0x000fe200030006ff */
[----:B------:R-:W-:Y:S01]  /*48b0*/  HADD2.F32 R38, -RZ, R35.H1_H1 ;  /* 0x30000023ff267230 */ /* 0x000fe20000004100 */
[----:B------:R-:W-:Y:S01]  /*48c0*/  F2FP.F16.E4M3.UNPACK_B R106, R106 ;  /* 0x0000006aff6a723e */ /* 0x000fe200020006ff */
[----:B------:R-:W-:-:S02]  /*48d0*/  HADD2.F32 R6, -RZ, R6.H0_H0 ;  /* 0x20000006ff067230 */ /* 0x000fc40000004100 */
[C---:B------:R-:W-:Y:S01]  /*48e0*/  FMUL.FTZ R41, R7.reuse, R37 ;  /* 0x0000002507297220 */ /* 0x040fe20000410000 */
        /* <DEDUP_REMOVED lines=9> */
[----:B------:R-:W-:-:S02]  /*4980*/  FMUL.FTZ R37, R5, R38 ;  /* 0x0000002605257220 */ /* 0x000fc40000410000 */
[----:B------:R-:W-:Y:S01]  /*4990*/  FFMA.FTZ R43, R5, R34, -R6 ;  /* 0x00000022052b7223 */ /* 0x000fe20000010806 */
[----:B------:R-:W-:Y:S01]  /*49a0*/  F2FP.F16.E4M3.UNPACK_B R5, R4.H1 ;  /* 0x00000004ff05723e */ /* 0x000fe200030006ff */
[----:B------:R-:W-:Y:S01]  /*49b0*/  FFMA.FTZ R44, R12, R34, R37 ;  /* 0x000000220c2c7223 */ /* 0x000fe20000010025 */
[----:B------:R-:W-:Y:S01]  /*49c0*/  F2FP.F16.E4M3.UNPACK_B R4, R4 ;  /* 0x00000004ff04723e */ /* 0x000fe200020006ff */
[----:B------:R-:W-:Y:S02]  /*49d0*/  HADD2.F32 R34, -RZ, R106.H1_H1 ;  /* 0x3000006aff227230 */ /* 0x000fe40000004100 */
[--C-:B------:R-:W-:Y:S01]  /*49e0*/  HADD2.F32 R6, -RZ, R5.reuse.H0_H0 ;  /* 0x20000005ff067230 */ /* 0x100fe20000004100 */
[----:B------:R-:W-:Y:S01]  /*49f0*/  F2FP.SATFINITE.E4M3.F32.PACK_AB_MERGE_C R94, R44, R43, RZ ;  /* 0x0000002b2c5e723e */ /* 0x000fe200048070ff */
[----:B------:R-:W-:Y:S02]  /*4a00*/  HADD2.F32 R7, -RZ, R5.H1_H1 ;  /* 0x30000005ff077230 */ /* 0x000fe40000004100 */
[----:B------:R-:W-:-:S02]  /*4a10*/  HADD2.F32 R5, -RZ, R4.H0_H0 ;  /* 0x20000004ff057230 */ /* 0x000fc40000004100 */
[-C--:B------:R-:W-:Y:S01]  /*4a20*/  FMUL.FTZ R38, R6, R34.reuse ;  /* 0x0000002206267220 */ /* 0x080fe20000410000 */
[----:B------:R-:W-:Y:S02]  /*4a30*/  HADD2.F32 R106, -RZ, R106.H0_H0 ;  /* 0x2000006aff6a7230 */ /* 0x000fe40000004100 */
[----:B------:R-:W-:Y:S01]  /*4a40*/  FMUL.FTZ R37, R7, R34 ;  /* 0x0000002207257220 */ /* 0x000fe20000410000 */
[----:B------:R-:W-:Y:S02]  /*4a50*/  HADD2.F32 R4, -RZ, R4.H1_H1 ;  /* 0x30000004ff047230 */ /* 0x000fe40000004100 */
[--C-:B------:R-:W-:Y:S02]  /*4a60*/  HADD2.F32 R12, -RZ, R105.reuse.H1_H1 ;  /* 0x30000069ff0c7230 */ /* 0x100fe40000004100 */
[-C--:B------:R-:W-:Y:S01]  /*4a70*/  FMUL.FTZ R35, R5, R106.reuse ;  /* 0x0000006a05237220 */ /* 0x080fe20000410000 */
[----:B------:R-:W-:Y:S02]  /*4a80*/  HADD2.F32 R105, -RZ, R105.H0_H0 ;  /* 0x20000069ff697230 */ /* 0x000fe40000004100 */
[----:B------:R-:W-:Y:S01]  /*4a90*/  FMUL.FTZ R34, R4, R106 ;  /* 0x0000006a04227220 */ /* 0x000fe20000410000 */
[-C--:B------:R-:W-:Y:S01]  /*4aa0*/  FFMA.FTZ R37, R6, R12.reuse, -R37 ;  /* 0x0000000c06257223 */ /* 0x080fe20000010825 */
[----:B------:R-:W-:-:S02]  /*4ab0*/  FFMA.FTZ R38, R7, R12, R38 ;  /* 0x0000000c07267223 */ /* 0x000fc40000010026 */
[-C--:B------:R-:W-:Y:S01]  /*4ac0*/  FFMA.FTZ R40, R5, R105.reuse, -R34 ;  /* 0x0000006905287223 */ /* 0x080fe20000010822 */
[----:B------:R-:W-:Y:S01]  /*4ad0*/  FFMA.FTZ R105, R4, R105, R35 ;  /* 0x0000006904697223 */ /* 0x000fe20000010023 */
[----:B------:R-:W-:Y:S02]  /*4ae0*/  F2FP.F16.E4M3.UNPACK_B R5, R15.H1 ;  /* 0x0000000fff05723e */ /* 0x000fe400030006ff */
[----:B------:R-:W-:Y:S02]  /*4af0*/  F2FP.F16.E4M3.UNPACK_B R35, R39.H1 ;  /* 0x00000027ff23723e */ /* 0x000fe400030006ff */
[----:B------:R-:W-:Y:S01]  /*4b00*/  F2FP.SATFINITE.E4M3.F32.PACK_AB_MERGE_C R47, R38, R37, RZ ;  /* 0x00000025262f723e */ /* 0x000fe200048070ff */
        /* <DEDUP_REMOVED lines=44> */
.L_x_1603:
[----:B------:R-:W-:Y:S05]  /*4dd0*/  BSYNC B2 ;  /* 0x0000000000027941 */ /* 0x000fea0003800000 */
.L_x_1602:
[----:B0-----:R0:W-:Y:S02]  /*4de0*/  ST.E.128 desc[UR38][R10.64], R4 ;  /* 0x000000040a007985 */ /* 0x0011e4000c101d26 */
.L_x_1601:
[----:B------:R-:W-:Y:S05]  /*4df0*/  BSYNC B1 ;  /* 0x0000000000017941 */ /* 0x000fea0003800000 */
.L_x_1600:
        /* <DEDUP_REMOVED lines=11> */
[--C-:B------:R-:W-:Y:S01]  /*4eb0*/  SHF.R.U32.HI R12, RZ, 0x8, R33.reuse ;  /* 0x00000008ff0c7819 */ /* 0x100fe20000011621 */
[----:B------:R-:W-:Y:S01]  /*4ec0*/  IMAD.MOV.U32 R13, RZ, RZ, R6 ;  /* 0x000000ffff0d7224 */ /* 0x000fe200078e0006 */
[----:B------:R-:W-:Y:S01]  /*4ed0*/  SHF.R.U32.HI R32, RZ, 0x10, R33 ;  /* 0x00000010ff207819 */ /* 0x000fe20000011621 */
[----:B------:R-:W-:Y:S01]  /*4ee0*/  IMAD.SHL.U32 R6, R34, 0x100, RZ ;  /* 0x0000010022067824 */ /* 0x000fe200078e00ff */
[----:B------:R-:W-:Y:S02]  /*4ef0*/  LOP3.LUT R30, R33, 0xff0000ff, RZ, 0xc0, !PT ;  /* 0xff0000ff211e7812 */ /* 0x000fe400078ec0ff */
[----:B------:R-:W-:Y:S02]  /*4f00*/  SHF.L.U32 R7, R12, 0x8, RZ ;  /* 0x000000080c077819 */ /* 0x000fe400000006ff */
[----:B------:R-:W-:-:S02]  /*4f10*/  SHF.R.U32.HI R35, RZ, 0x10, R31 ;  /* 0x00000010ff237819 */ /* 0x000fc4000001161f */
[----:B------:R-:W-:Y:S02]  /*4f20*/  LOP3.LUT R31, R31, 0xff0000ff, RZ, 0xc0, !PT ;  /* 0xff0000ff1f1f7812 */ /* 0x000fe400078ec0ff */
[----:B------:R-:W-:Y:S01]  /*4f30*/  LOP3.LUT R33, R30, 0xff00, R7, 0xf8, !PT ;  /* 0x0000ff001e217812 */ /* 0x000fe200078ef807 */
[----:B------:R-:W-:Y:S01]  /*4f40*/  IMAD.U32 R30, R32, 0x10000, RZ ;  /* 0x00010000201e7824 */ /* 0x000fe200078e00ff */
[----:B------:R-:W-:Y:S01]  /*4f50*/  LOP3.LUT R12, R31, 0xff00, R6, 0xf8, !PT ;  /* 0x0000ff001f0c7812 */ /* 0x000fe200078ef806 */
[----:B------:R-:W-:Y:S01]  /*4f60*/  IMAD.U32 R7, R35, 0x10000, RZ ;  /* 0x0001000023077824 */ /* 0x000fe200078e00ff */
        /* <DEDUP_REMOVED lines=90> */
.L_x_1607:
[----:B------:R-:W-:Y:S05]  /*5510*/  BSYNC B2 ;  /* 0x0000000000027941 */ /* 0x000fea0003800000 */
.L_x_1606:
[----:B0-----:R0:W-:Y:S02]  /*5520*/  ST.E.128 desc[UR38][R10.64], R4 ;  /* 0x000000040a007985 */ /* 0x0011e4000c101d26 */
.L_x_1605:
[----:B------:R-:W-:Y:S05]  /*5530*/  BSYNC B1 ;  /* 0x0000000000017941 */ /* 0x000fea0003800000 */
.L_x_1604:
[----:B------:R-:W-:-:S13]  /*5540*/  LOP3.LUT P2, RZ, R57, 0x20, RZ, 0xc0, !PT ;  /* 0x0000002039ff7812 */ /* 0x000fda000784c0ff */
        /* <DEDUP_REMOVED lines=9> */
[----:B------:R-:W-:Y:S02]  /*55e0*/  SHF.R.U32.HI R14, RZ, 0x8, R29 ;  /* 0x00000008ff0e7819 */ /* 0x000fe4000001161d */
[----:B------:R-:W-:Y:S01]  /*55f0*/  LOP3.LUT R8, R9, 0xff0000ff, RZ, 0xc0, !PT ;  /* 0xff0000ff09087812 */ /* 0x000fe200078ec0ff */
[----:B------:R-:W-:Y:S01]  /*5600*/  IMAD.SHL.U32 R7, R30, 0x100, RZ ;  /* 0x000001001e077824 */ /* 0x000fe200078e00ff */
[----:B------:R-:W-:Y:S01]  /*5610*/  SHF.R.U32.HI R15, RZ, 0x10, R9 ;  /* 0x00000010ff0f7819 */ /* 0x000fe20000011609 */
[----:B------:R-:W-:Y:S01]  /*5620*/  IMAD.MOV.U32 R9, RZ, RZ, R6 ;  /* 0x000000ffff097224 */ /* 0x000fe200078e0006 */
[----:B------:R-:W-:Y:S01]  /*5630*/  SHF.R.U32.HI R28, RZ, 0x10, R29 ;  /* 0x00000010ff1c7819 */ /* 0x000fe2000001161d */
[----:B------:R-:W-:Y:S01]  /*5640*/  IMAD.SHL.U32 R6, R14, 0x100, RZ ;  /* 0x000001000e067824 */ /* 0x000fe200078e00ff */
[----:B------:R-:W-:-:S02]  /*5650*/  LOP3.LUT R13, R29, 0xff0000ff, RZ, 0xc0, !PT ;  /* 0xff0000ff1d0d7812 */ /* 0x000fc400078ec0ff */
        /* <DEDUP_REMOVED lines=14> */
[C---:B------:R-:W-:Y:S01]  /*5740*/  FMUL.FTZ R31, R7.reuse, R28 ;  /* 0x0000001c071f7220 */ /* 0x040fe20000410000 */
[----:B------:R-:W-:Y:S01]  /*5750*/  HADD2.F32 R14, -RZ, R13.H0_H0 ;  /* 0x2000000dff0e7230 */ /* 0x000fe20000004100 */
        /* <DEDUP_REMOVED lines=10> */
[-C--:B------:R-:W-:Y:S01]  /*5800*/  FFMA.FTZ R34, R5, R13.reuse, -R6 ;  /* 0x0000000d05227223 */ /* 0x080fe20000010806 */
[-C--:B------:R-:W-:Y:S01]  /*5810*/  F2FP.F16.E4M3.UNPACK_B R5, R4.reuse.H1 ;  /* 0x00000004ff05723e */ /* 0x080fe200030006ff */
        /* <DEDUP_REMOVED lines=17> */
[----:B------:R-:W-:Y:S01]  /*5930*/  FFMA.FTZ R31, R5, R100, -R14 ;  /* 0x00000064051f7223 */ /* 0x000fe2000001080e */
[----:B------:R-:W-:Y:S01]  /*5940*/  F2FP.F16.E4M3.UNPACK_B R5, R12.H1 ;  /* 0x0000000cff05723e */ /* 0x000fe200030006ff */
[----:B------:R-:W-:Y:S01]  /*5950*/  FFMA.FTZ R100, R4, R100, R13 ;  /* 0x0000006404647223 */ /* 0x000fe2000001000d */
        /* <DEDUP_REMOVED lines=25> */
[----:B------:R-:W-:Y:S02]  /*5af0*/  HADD2.F32 R9, -RZ, R9.H1_H1 ;  /* 0x30000009ff097230 */ /* 0x000fe40000004100 */
[----:B------:R-:W-:Y:S01]  /*5b00*/  FFMA.FTZ R34, R7, R13, R34 ;  /* 0x0000000d07227223 */ /* 0x000fe20000010022 */
[--C-:B------:R-:W-:Y:S02]  /*5b10*/  HADD2.F32 R5, -RZ, R12.reuse.H0_H0 ;  /* 0x2000000cff057230 */ /* 0x100fe40000004100 */
[----:B------:R-:W-:Y:S02]  /*5b20*/  HADD2.F32 R12, -RZ, R12.H1_H1 ;  /* 0x3000000cff0c7230 */ /* 0x000fe40000004100 */
[----:B------:R-:W-:Y:S01]  /*5b30*/  FMUL.FTZ R7, R9, R30 ;  /* 0x0000001e09077220 */ /* 0x000fe20000410000 */
        /* <DEDUP_REMOVED lines=11> */
[----:B------:R-:W-:-:S02]  /*5bf0*/  F2FP.SATFINITE.E4M3.F32.PACK_AB_MERGE_C R34, R34, R35, RZ ;  /* 0x000000232222723e */ /* 0x000fc400048070ff */
[----:B------:R-:W-:Y:S02]  /*5c00*/  F2FP.SATFINITE.E4M3.F32.PACK_AB_MERGE_C R28, R30, R7, R28 ;  /* 0x000000071e1c723e */ /* 0x000fe4000480701c */
[----:B------:R-:W-:Y:S02]  /*5c10*/  F2FP.SATFINITE.E4M3.F32.PACK_AB_MERGE_C R7, R13, R6, R34 ;  /* 0x000000060d07723e */ /* 0x000fe40004807022 */
[----:B------:R-:W-:Y:S01]  /*5c20*/  F2FP.SATFINITE.E4M3.F32.PACK_AB_MERGE_C R5, R33, R32, R37 ;  /* 0x000000202105723e */ /* 0x000fe20004807025 */
[----:B------:R-:W-:Y:S01]  /*5c30*/  IMAD.MOV.U32 R6, RZ, RZ, R28 ;  /* 0x000000ffff067224 */ /* 0x000fe200078e001c */
[----:B------:R-:W-:-:S07]  /*5c40*/  F2FP.SATFINITE.E4M3.F32.PACK_AB_MERGE_C R4, R100, R31, R36 ;  /* 0x0000001f6404723e */ /* 0x000fce0004807024 */
.L_x_1609:
[----:B------:R-:W-:Y:S05]  /*5c50*/  BSYNC B1 ;  /* 0x0000000000017941 */ /* 0x000fea0003800000 */
.L_x_1608:
[----:B0-----:R0:W-:Y:S01]  /*5c60*/  ST.E.128 desc[UR38][R10.64], R4 ;  /* 0x000000040a007985 */ /* 0x0011e2000c101d26 */
[----:B------:R-:W-:Y:S05]  /*5c70*/  BRA `(.L_x_1587) ;  /* 0x0000003400b87947 */ /* 0x000fea0003800000 */
.L_x_1580:
        /* <DEDUP_REMOVED lines=42> */
.L_x_1611:
[----:B------:R-:W-:Y:S05]  /*5f20*/  BSYNC B1 ;  /* 0x0000000000017941 */ /* 0x000fea0003800000 */
.L_x_1610:
        /* <DEDUP_REMOVED lines=16> */
.L_x_1612:
[----:B------:R-:W-:Y:S01]  /*6030*/  IMAD R84, R17, 0x8, R16 ;  /* 0x0000000811547824 */ /* 0x000fe200078e0210 */
[----:B------:R-:W-:Y:S01]  /*6040*/  SHF.L.U32 R93, R173, 0x1f, RZ ;  /* 0x0000001fad5d7819 */ /* 0x000fe200000006ff */
[----:B------:R-:W-:Y:S03]  /*6050*/  BSSY B1, `(.L_x_1613) ;  /* 0x0000003000017945 */ /* 0x000fe60003800000 */
[----:B------:R-:W1:Y:S02]  /*6060*/  SYNCS.PHASECHK.TRANS64.TRYWAIT P4, [R84+URZ+0x22890], R93 ;  /* 0x0228905d540075a7 */ /* 0x000e64000808017f */
[----:B-1----:R-:W-:Y:S05]  /*6070*/  @!P4 BRA `(.L_x_1614) ;  /* 0x0000023400a8c947 */ /* 0x002fea0003800000 */
.L_x_1951:
[----:B------:R-:W-:Y:S05]  /*6080*/  BSYNC B1 ;  /* 0x0000000000017941 */ /* 0x000fea0003800000 */
.L_x_1613:
[----:B------:R-:W-:-:S03]  /*6090*/  UMOV UR4, 0xffffffff ;  /* 0xffffffff00047882 */ /* 0x000fc60000000000 */
[----:B------:R-:W-:Y:S05]  /*60a0*/  BRA.DIV UR4, `(.L_x_1615) ;  /* 0x0000023604b07947 */ /* 0x000fea000b800000 */
[----:B------:R2:W3:Y:S04]  /*60b0*/  SHFL.IDX PT, R99, R97, RZ, 0x1e1f ;  /* 0x001e1fff61637589 */ /* 0x0004e800000e0000 */
[----:B------:R-:W4:Y:S02]  /*60c0*/  SHFL.IDX PT, R101, R101, RZ, 0x1e1f ;  /* 0x001e1fff65657589 */ /* 0x000f2400000e0000 */
.L_x_1955:
[----:B------:R-:W-:Y:S05]  /*60d0*/  @P2 BRA `(.L_x_1587) ;  /* 0x0000003000a02947 */ /* 0x000fea0003800000 */
[----:B------:R-:W5:Y:S01]  /*60e0*/  LDC R106, c[0x0][0x2f4] ;  /* 0x0000bd00ff6a7b82 */ /* 0x000f620000000800 */
[----:B------:R-:W-:Y:S01]  /*60f0*/  ISETP.NE.AND P2, PT, R54, RZ, PT ;  /* 0x000000ff3600720c */ /* 0x000fe20003f45270 */
[----:B------:R-:W-:Y:S01]  /*6100*/  BSSY B1, `(.L_x_1616) ;  /* 0x00000f4000017945 */ /* 0x000fe20003800000 */
[----:B-----5:R-:W-:-:S11]  /*6110*/  IADD3 R110, -R65, R106, RZ ;  /* 0x0000006a416e7210 */ /* 0x020fd60007ffe1ff */
[----:B------:R-:W-:Y:S05]  /*6120*/  @!P2 BRA `(.L_x_1617) ;  /* 0x0000000c00c4a947 */ /* 0x000fea0003800000 */
[----:B------:R-:W-:Y:S01]  /*6130*/  SEL R8, R65, R110, !P0 ;  /* 0x0000006e41087207 */ /* 0x000fe20004000000 */
[----:B------:R-:W-:Y:S01]  /*6140*/  BSSY B2, `(.L_x_1618) ;  /* 0x00000ed000027945 */ /* 0x000fe20003800000 */
[C---:B----4-:R-:W-:Y:S02]  /*6150*/  IADD3 R94, P2, R59.reuse, R101, RZ ;  /* 0x000000653b5e7210 */ /* 0x050fe40007f5e0ff */
[----:B------:R-:W-:Y:S02]  /*6160*/  SHF.R.S32.HI R9, RZ, 0x1f, R8 ;  /* 0x0000001fff097819 */ /* 0x000fe40000011408 */
[----:B---3--:R-:W-:Y:S02]  /*6170*/  LEA.HI.X.SX32 R95, R59, R99, 0x1, P2 ;  /* 0x000000633b5f7211 */ /* 0x008fe400010f0eff */
[----:B------:R-:W-:-:S04]  /*6180*/  LEA.HI R9, R9, R8, RZ, 0x5 ;  /* 0x0000000809097211 */ /* 0x000fc800078f28ff */
[----:B------:R-:W-:-:S04]  /*6190*/  SHF.R.S32.HI R9, RZ, 0x5, R9 ;  /* 0x00000005ff097819 */ /* 0x000fc80000011409 */
[----:B------:R-:W-:-:S04]  /*61a0*/  LEA.HI.SX32 R9, R78, R9, 0x1c ;  /* 0x000000094e097211 */ /* 0x000fc800078fe2ff */
[----:B0-----:R-:W-:Y:S01]  /*61b0*/  SHF.R.S32.HI R10, RZ, 0x1f, R9 ;  /* 0x0000001fff0a7819 */ /* 0x001fe20000011409 */
[----:B------:R-:W-:-:S03]  /*61c0*/  IMAD.SHL.U32 R8, R9, 0x10, RZ ;  /* 0x0000001009087824 */ /* 0x000fc600078e00ff */
[----:B------:R-:W-:Y:S02]  /*61d0*/  LEA.HI R10, R10, R9, RZ, 0x2 ;  /* 0x000000090a0a7211 */ /* 0x000fe400078f10ff */
[----:B------:R-:W-:Y:S02]  /*61e0*/  LOP3.LUT R9, R181, 0x30, R8, 0xf8, !PT ;  /* 0x00000030b5097812 */ /* 0x000fe400078ef808 */
[----:B------:R-:W-:Y:S01]  /*61f0*/  ISETP.GE.AND P2, PT, R8, R106, PT ;  /* 0x0000006a0800720c */ /* 0x000fe20003f46270 */
[----:B------:R-:W-:Y:S01]  /*6200*/  IMAD.SHL.U32 R10, R10, 0x800, RZ ;  /* 0x000008000a0a7824 */ /* 0x000fe200078e00ff */
[----:B------:R-:W-:-:S04]  /*6210*/  LOP3.LUT R9, R9, R182, RZ, 0x3c, !PT ;  /* 0x000000b609097212 */ /* 0x000fc800078e3cff */
[----:B------:R-:W-:-:S04]  /*6220*/  LOP3.LUT R10, R10, 0xffffe000, RZ, 0xc0, !PT ;  /* 0xffffe0000a0a7812 */ /* 0x000fc800078ec0ff */
[----:B------:R-:W-:Y:S01]  /*6230*/  IADD3 R10, R9, R10, R183 ;  /* 0x0000000a090a7210 */ /* 0x000fe20007ffe0b7 */
[----:B------:R-:W-:Y:S02]  /*6240*/  IMAD R9, R17, 0x6000, R75 ;  /* 0x0000600011097824 */ /* 0x000fe400078e024b */
[----:B------:R-:W-:Y:S02]  /*6250*/  @!P2 IADD3 R96, P4, R101, R8, RZ ;  /* 0x000000086560a210 */ /* 0x000fe40007f9e0ff */
[----:B------:R-:W-:Y:S02]  /*6260*/  IMAD R11, R17, 0x6000, R10 ;  /* 0x00006000110b7824 */ /* 0x000fe400078e020a */
[----:B------:R-:W-:Y:S01]  /*6270*/  IMAD.IADD R9, R16, 0x1, R9 ;  /* 0x0000000110097824 */ /* 0x000fe200078e0209 */
[----:B--2---:R-:W-:Y:S01]  /*6280*/  @!P2 LEA.HI.X.SX32 R97, R8, R99, 0x1, P4 ;  /* 0x000000630861a211 */ /* 0x004fe200020f0eff */
[----:B------:R-:W-:Y:S01]  /*6290*/  IMAD.IADD R12, R16, 0x1, R11 ;  /* 0x00000001100c7824 */ /* 0x000fe200078e020b */
[----:B------:R-:W-:-:S03]  /*62a0*/  ISETP.GE.AND P4, PT, R18, R98, PT ;  /* 0x000000621200720c */ /* 0x000fc60003f86270 */
[----:B------:R-:W0:Y:S04]  /*62b0*/  LDS.128 R8, [R9+0x16400] ;  /* 0x0164000009087984 */ /* 0x000e280000000c00 */
[----:B------:R-:W2:Y:S06]  /*62c0*/  LDS.128 R12, [R12+0x16400] ;  /* 0x016400000c0c7984 */ /* 0x000eac0000000c00 */
[----:B------:R-:W-:Y:S05]  /*62d0*/  @P4 BRA `(.L_x_1619) ;  /* 0x0000000c004c4947 */ /* 0x000fea0003800000 */
[----:B------:R-:W-:Y:S01]  /*62e0*/  SHF.R.U32.HI R119, RZ, 0x8, R33 ;  /* 0x00000008ff777819 */ /* 0x000fe20000011621 */
[----:B0-----:R-:W-:Y:S01]  /*62f0*/  IMAD.MOV.U32 R44, RZ, RZ, R8 ;  /* 0x000000ffff2c7224 */ /* 0x001fe200078e0008 */
[----:B------:R-:W-:Y:S01]  /*6300*/  LOP3.LUT R115, R33, 0xff0000ff, RZ, 0xc0, !PT ;  /* 0xff0000ff21737812 */ /* 0x000fe200078ec0ff */
[----:B------:R-:W-:Y:S01]  /*6310*/  IMAD.MOV.U32 R32, RZ, RZ, R9 ;  /* 0x000000ffff207224 */ /* 0x000fe200078e0009 */
[----:B------:R-:W-:Y:S01]  /*6320*/  SHF.R.U32.HI R117, RZ, 0x8, R35 ;  /* 0x00000008ff757819 */ /* 0x000fe20000011623 */
[----:B------:R-:W-:Y:S01]  /*6330*/  IMAD.SHL.U32 R8, R119, 0x100, RZ ;  /* 0x0000010077087824 */ /* 0x000fe200078e00ff */
[----:B------:R-:W-:Y:S01]  /*6340*/  SHF.R.U32.HI R121, RZ, 0x10, R33 ;  /* 0x00000010ff797819 */ /* 0x000fe20000011621 */
[----:B------:R-:W-:Y:S01]  /*6350*/  IMAD.MOV.U32 R33, RZ, RZ, R10 ;  /* 0x000000ffff217224 */ /* 0x000fe200078e000a */
[----:B------:R-:W-:Y:S02]  /*6360*/  SHF.R.U32.HI R46, RZ, 0x8, R47 ;  /* 0x00000008ff2e7819 */ /* 0x000fe4000001162f */
[--C-:B------:R-:W-:Y:S01]  /*6370*/  SHF.R.U32.HI R120, RZ, 0x10, R45.reuse ;  /* 0x00000010ff787819 */ /* 0x100fe2000001162d */
[----:B------:R-:W-:Y:S01]  /*6380*/  IMAD.U32 R10, R121, 0x10000, RZ ;  /* 0x00010000790a7824 */ /* 0x000fe200078e00ff */
[----:B------:R-:W-:-:S02]  /*6390*/  SHF.R.U32.HI R116, RZ, 0x8, R45 ;  /* 0x00000008ff747819 */ /* 0x000fc4000001162d */
[----:B------:R-:W-:Y:S02]  /*63a0*/  LOP3.LUT R34, R45, 0xff0000ff, RZ, 0xc0, !PT ;  /* 0xff0000ff2d227812 */ /* 0x000fe400078ec0ff */
[----:B------:R-:W-:Y:S01]  /*63b0*/  LOP3.LUT R115, R115, 0xff00, R8, 0xf8, !PT ;  /* 0x0000ff0073737812 */ /* 0x000fe200078ef808 */
[----:B------:R-:W-:Y:S01]  /*63c0*/  IMAD.SHL.U32 R8, R117, 0x100, RZ ;  /* 0x0000010075087824 */ /* 0x000fe200078e00ff */
[----:B------:R-:W-:Y:S01]  /*63d0*/  SHF.R.U32.HI R122, RZ, 0x10, R35 ;  /* 0x00000010ff7a7819 */ /* 0x000fe20000011623 */
[----:B------:R-:W-:Y:S01]  /*63e0*/  IMAD.SHL.U32 R9, R116, 0x100, RZ ;  /* 0x0000010074097824 */ /* 0x000fe200078e00ff */
[----:B------:R-:W-:Y:S02]  /*63f0*/  SHF.R.U32.HI R118, RZ, 0x10, R47 ;  /* 0x00000010ff767819 */ /* 0x000fe4000001162f */
[----:B------:R-:W-:Y:S01]  /*6400*/  LOP3.LUT R45, R47, 0xff0000ff, RZ, 0xc0, !PT ;  /* 0xff0000ff2f2d7812 */ /* 0x000fe200078ec0ff */
[----:B--2---:R-:W-:Y:S01]  /*6410*/  IMAD.MOV.U32 R47, RZ, RZ, R12 ;  /* 0x000000ffff2f7224 */ /* 0x004fe200078e000c */
[----:B------:R-:W-:Y:S01]  /*6420*/  LOP3.LUT R35, R35, 0xff0000ff, RZ, 0xc0, !PT ;  /* 0xff0000ff23237812 */ /* 0x000fe200078ec0ff */
[----:B------:R-:W-:Y:S01]  /*6430*/  IMAD.U32 R118, R118, 0x10000, RZ ;  /* 0x0001000076767824 */ /* 0x000fe200078e00ff */
[----:B------:R-:W-:-:S02]  /*6440*/  SHF.L.U32 R12, R46, 0x8, RZ ;  /* 0x000000082e0c7819 */ /* 0x000fc400000006ff */
[----:B------:R-:W-:Y:S01]  /*6450*/  LOP3.LUT R35, R35, 0xff00, R8, 0xf8, !PT ;  /* 0x0000ff0023237812 */ /* 0x000fe200078ef808 */
[----:B------:R-:W-:Y:S01]  /*6460*/  IMAD.U32 R8, R122, 0x10000, RZ ;  /* 0x000100007a087824 */ /* 0x000fe200078e00ff */
[----:B------:R-:W-:Y:S01]  /*6470*/  LOP3.LUT R121, R45, 0xff00, R12, 0xf8, !PT ;  /* 0x0000ff002d797812 */ /* 0x000fe200078ef80c */
[----:B------:R-:W-:Y:S01]  /*6480*/  IMAD.U32 R12, R120, 0x10000, RZ ;  /* 0x00010000780c7824 */ /* 0x000fe200078e00ff */
[----:B------:R-:W-:Y:S02]  /*6490*/  LOP3.LUT R10, R115, 0xff0000, R10, 0xf8, !PT ;  /* 0x00ff0000730a7812 */ /* 0x000fe400078ef80a */
[----:B------:R-:W-:Y:S02]  /*64a0*/  F2FP.F16.E4M3.UNPACK_B R117, R114.H1 ;  /* 0x00000072ff75723e */ /* 0x000fe400030006ff */
[----:B------:R-:W-:Y:S02]  /*64b0*/  F2FP.F16.E4M3.UNPACK_B R115, R47.H1 ;  /* 0x0000002fff73723e */ /* 0x000fe400030006ff */
[----:B------:R-:W-:-:S02]  /*64c0*/  F2FP.F16.E4M3.UNPACK_B R45, R44.H1 ;  /* 0x0000002cff2d723e */ /* 0x000fc400030006ff */
[----:B------:R-:W-:Y:S01]  /*64d0*/  LOP3.LUT R119, R34, 0xff00, R9, 0xf8, !PT ;  /* 0x0000ff0022777812 */ /* 0x000fe200078ef809 */
[----:B------:R-:W-:Y:S01]  /*64e0*/  HADD2.F32 R9, -RZ, R117.H0_H0 ;  /* 0x20000075ff097230 */ /* 0x000fe20000004100 */
[----:B------:R-:W-:Y:S01]  /*64f0*/  LOP3.LUT R8, R35, 0xff0000, R8, 0xf8, !PT ;  /* 0x00ff000023087812 */ /* 0x000fe200078ef808 */
[----:B------:R-:W-:Y:S01]  /*6500*/  HADD2.F32 R35, -RZ, R115.H0_H0 ;  /* 0x20000073ff237230 */ /* 0x000fe20000004100 */
[----:B------:R-:W-:Y:S01]  /*6510*/  F2FP.F16.E4M3.UNPACK_B R46, R113.H1 ;  /* 0x00000071ff2e723e */ /* 0x000fe200030006ff */
[----:B------:R-:W-:Y:S01]  /*6520*/  HADD2.F32 R34, -RZ, R45.H0_H0 ;  /* 0x2000002dff227230 */ /* 0x000fe20000004100 */
[----:B------:R-:W-:Y:S01]  /*6530*/  LOP3.LUT R12, R119, 0xff0000, R12, 0xf8, !PT ;  /* 0x00ff0000770c7812 */ /* 0x000fe200078ef80c */
[----:B------:R-:W-:Y:S02]  /*6540*/  HADD2.F32 R119, -RZ, R117.H1_H1 ;  /* 0x30000075ff777230 */ /* 0x000fe40000004100 */
[----:B------:R-:W-:Y:S01]  /*6550*/  FMUL.FTZ R123, R35, R9 ;  /* 0x00000009237b7220 */ /* 0x000fe20000410000 */
[----:B------:R-:W-:-:S02]  /*6560*/  HADD2.F32 R116, -RZ, R46.H0_H0 ;  /* 0x2000002eff747230 */ /* 0x000fc40000004100 */
[C---:B------:R-:W-:Y:S01]  /*6570*/  FMUL.FTZ R120, R34.reuse, R9 ;  /* 0x0000000922787220 */ /* 0x040fe20000410000 */
[----:B------:R-:W-:Y:S01]  /*6580*/  HADD2.F32 R115, -RZ, R115.H1_H1 ;  /* 0x30000073ff737230 */ /* 0x000fe20000004100 */
[----:B------:R-:W-:Y:S01]  /*6590*/  F2FP.F16.E4M3.UNPACK_B R117, R114 ;  /* 0x00000072ff75723e */ /* 0x000fe200020006ff */
[-C--:B------:R-:W-:Y:S01]  /*65a0*/  FFMA.FTZ R34, R34, R116.reuse, -R123 ;  /* 0x0000007422227223 */ /* 0x080fe2000001087b */
[----:B------:R-:W-:Y:S01]  /*65b0*/  FFMA.FTZ R35, R35, R116, R120 ;  /* 0x0000007423237223 */ /* 0x000fe20000010078 */
[----:B------:R-:W-:Y:S01]  /*65c0*/  HADD2.F32 R116, -RZ, R46.H1_H1 ;  /* 0x3000002eff747230 */ /* 0x000fe20000004100 */
[----:B------:R-:W-:Y:S01]  /*65d0*/  F2FP.F16.E4M3.UNPACK_B R44, R44 ;  /* 0x0000002cff2c723e */ /* 0x000fe200020006ff */
[----:B------:R-:W-:Y:S01]  /*65e0*/  HADD2.F32 R46, -RZ, R45.H1_H1 ;  /* 0x3000002dff2e7230 */ /* 0x000fe20000004100 */
[----:B------:R-:W-:Y:S02]  /*65f0*/  F2FP.F16.E4M3.UNPACK_B R47, R47 ;  /* 0x0000002fff2f723e */ /* 0x000fe400020006ff */
[----:B------:R-:W-:Y:S01]  /*6600*/  LOP3.LUT R9, R121, 0xff0000, R118, 0xf8, !PT ;  /* 0x00ff000079097812 */ /* 0x000fe200078ef876 */
[----:B------:R-:W-:Y:S01]  /*6610*/  FMUL.FTZ R121, R115, R119 ;  /* 0x0000007773797220 */ /* 0x000fe20000410000 */
[----:B------:R-:W-:Y:S01]  /*6620*/  F2FP.F16.E4M3.UNPACK_B R114, R113 ;  /* 0x00000071ff72723e */ /* 0x000fe200020006ff */
[----:B------:R-:W-:-:S02]  /*6630*/  HADD2.F32 R118, -RZ, R117.H0_H0 ;  /* 0x20000075ff767230 */ /* 0x000fc40000004100 */
        /* <DEDUP_REMOVED lines=10> */
[-C--:B------:R-:W-:Y:S01]  /*66e0*/  FFMA.FTZ R120, R113, R46.reuse, R120 ;  /* 0x0000002e71787223 */ /* 0x080fe20000010078 */
[----:B------:R-:W-:Y:S02]  /*66f0*/  HADD2.F32 R44, -RZ, R44.H1_H1 ;  /* 0x3000002cff2c7230 */ /* 0x000fe40000004100 */
[----:B------:R-:W-:Y:S01]  /*6700*/  FFMA.FTZ R118, R45, R46, -R116 ;  /* 0x0000002e2d767223 */ /* 0x000fe20000010874 */
        /* <DEDUP_REMOVED lines=14> */
[-C--:B------:R-:W-:Y:S01]  /*67f0*/  FMUL.FTZ R122, R113, R116.reuse ;  /* 0x00000074717a7220 */ /* 0x080fe20000410000 */
[----:B------:R-:W-:Y:S01]  /*6800*/  HADD2.F32 R114, -RZ, R115.H0_H0 ;  /* 0x20000073ff727230 */ /* 0x000fe20000004100 */
[----:B------:R-:W-:Y:S01]  /*6810*/  F2FP.F16.E4M3.UNPACK_B R33, R33 ;  /* 0x00000021ff21723e */ /* 0x000fe200020006ff */
[----:B------:R-:W-:Y:S02]  /*6820*/  HADD2.F32 R46, -RZ, R46.H1_H1 ;  /* 0x3000002eff2e7230 */ /* 0x000fe40000004100 */
[----:B------:R-:W-:Y:S01]  /*6830*/  FMUL.FTZ R116, R45, R116 ;  /* 0x000000742d747220 */ /* 0x000fe20000410000 */
[----:B------:R-:W-:-:S02]  /*6840*/  HADD2.F32 R44, -RZ, R44.H1_H1 ;  /* 0x3000002cff2c7230 */ /* 0x000fc40000004100 */
[-C--:B------:R-:W-:Y:S01]  /*6850*/  FFMA.FTZ R122, R45, R114.reuse, -R122 ;  /* 0x000000722d7a7223 */ /* 0x080fe2000001087a */
[----:B------:R-:W-:Y:S02]  /*6860*/  HADD2.F32 R115, -RZ, R115.H1_H1 ;  /* 0x30000073ff737230 */ /* 0x000fe40000004100 */
[----:B------:R-:W-:Y:S01]  /*6870*/  FMUL.FTZ R45, R46, R47 ;  /* 0x0000002f2e2d7220 */ /* 0x000fe20000410000 */
[----:B------:R-:W-:Y:S01]  /*6880*/  F2FP.F16.E4M3.UNPACK_B R111, R111 ;  /* 0x0000006fff6f723e */ /* 0x000fe200020006ff */
[C---:B------:R-:W-:Y:S01]  /*6890*/  FMUL.FTZ R47, R44.reuse, R47 ;  /* 0x0000002f2c2f7220 */ /* 0x040fe20000410000 */
[----:B------:R-:W-:Y:S01]  /*68a0*/  FFMA.FTZ R123, R113, R114, R116 ;  /* 0x00000072717b7223 */ /* 0x000fe20000010074 */
[-C--:B------:R-:W-:Y:S01]  /*68b0*/  FFMA.FTZ R125, R44, R115.reuse, -R45 ;  /* 0x000000732c7d7223 */ /* 0x080fe2000001082d */
[----:B------:R-:W-:Y:S01]  /*68c0*/  F2FP.F16.E4M3.UNPACK_B R44, R14 ;  /* 0x0000000eff2c723e */ /* 0x000fe200020006ff */
[----:B------:R-:W-:Y:S01]  /*68d0*/  FFMA.FTZ R126, R46, R115, R47 ;  /* 0x000000732e7e7223 */ /* 0x000fe2000001002f */
[----:B------:R-:W-:Y:S01]  /*68e0*/  HADD2.F32 R47, -RZ, R112.H0_H0 ;  /* 0x20000070ff2f7230 */ /* 0x000fe20000004100 */
[----:B------:R-:W-:Y:S01]  /*68f0*/  F2FP.SATFINITE.E4M3.F32.PACK_AB_MERGE_C R34, R121, R34, RZ ;  /* 0x000000227922723e */ /* 0x000fe200048070ff */
[----:B------:R-:W-:Y:S01]  /*6900*/  HADD2.F32 R14, -RZ, R33.H0_H0 ;  /* 0x20000021ff0e7230 */ /* 0x000fe20000004100 */
[----:B------:R-:W-:Y:S01]  /*6910*/  F2FP.SATFINITE.E4M3.F32.PACK_AB_MERGE_C R35, R124, R35, RZ ;  /* 0x000000237c23723e */ /* 0x000fe200048070ff */
[----:B------:R-:W-:Y:S01]  /*6920*/  HADD2.F32 R45, -RZ, R44.H0_H0 ;  /* 0x2000002cff2d7230 */ /* 0x000fe20000004100 */
[----:B------:R-:W-:Y:S01]  /*6930*/  F2FP.SATFINITE.E4M3.F32.PACK_AB_MERGE_C R123, R126, R123, RZ ;  /* 0x0000007b7e7b723e */ /* 0x000fe200048070ff */
[----:B------:R-:W-:-:S02]  /*6940*/  HADD2.F32 R46, -RZ, R111.H0_H0 ;  /* 0x2000006fff2e7230 */ /* 0x000fc40000004100 */
[CC--:B------:R-:W-:Y:S01]  /*6950*/  FMUL.FTZ R114, R14.reuse, R47.reuse ;  /* 0x0000002f0e727220 */ /* 0x0c0fe20000410000 */
[----:B------:R-:W-:Y:S02]  /*6960*/  HADD2.F32 R112, -RZ, R112.H1_H1 ;  /* 0x30000070ff707230 */ /* 0x000fe40000004100 */
[----:B------:R-:W-:Y:S01]  /*6970*/  FMUL.FTZ R113, R45, R47 ;  /* 0x0000002f2d717220 */ /* 0x000fe20000410000 */
[----:B------:R-:W-:Y:S01]  /*6980*/  HADD2.F32 R44, -RZ, R44.H1_H1 ;  /* 0x3000002cff2c7230 */ /* 0x000fe20000004100 */
[----:B------:R-:W-:Y:S01]  /*6990*/  F2FP.SATFINITE.E4M3.F32.PACK_AB_MERGE_C R34, R117, R118, R34 ;  /* 0x000000767522723e */ /* 0x000fe20004807022 */
[----:B------:R-:W-:Y:S02]  /*69a0*/  HADD2.F32 R33, -RZ, R33.H1_H1 ;  /* 0x30000021ff217230 */ /* 0x000fe40000004100 */
[----:B------:R-:W-:Y:S01]  /*69b0*/  FFMA.FTZ R113, R14, R46, -R113 ;  /* 0x0000002e0e717223 */ /* 0x000fe20000010871 */
[----:B------:R-:W-:Y:S02]  /*69c0*/  HADD2.F32 R111, -RZ, R111.H1_H1 ;  /* 0x3000006fff6f7230 */ /* 0x000fe40000004100 */
[C---:B------:R-:W-:Y:S01]  /*69d0*/  FMUL.FTZ R116, R44.reuse, R112 ;  /* 0x000000702c747220 */ /* 0x040fe20000410000 */
[----:B------:R-:W-:Y:S01]  /*69e0*/  FFMA.FTZ R14, R45, R46, R114 ;  /* 0x0000002e2d0e7223 */ /* 0x000fe20000010072 */
[C---:B------:R-:W-:Y:S01]  /*69f0*/  FMUL.FTZ R47, R33.reuse, R112 ;  /* 0x00000070212f7220 */ /* 0x040fe20000410000 */
[----:B------:R-:W-:Y:S01]  /*6a00*/  F2FP.F16.E4M3.UNPACK_B R46, R13 ;  /* 0x0000000dff2e723e */ /* 0x000fe200020006ff */
[-C--:B------:R-:W-:Y:S01]  /*6a10*/  FFMA.FTZ R116, R33, R111.reuse, -R116 ;  /* 0x0000006f21747223 */ /* 0x080fe20000010874 */
[----:B------:R-:W-:Y:S01]  /*6a20*/  F2FP.F16.E4M3.UNPACK_B R114, R12 ;  /* 0x0000000cff72723e */ /* 0x000fe200020006ff */
[----:B------:R-:W-:Y:S01]  /*6a30*/  FFMA.FTZ R111, R44, R111, R47 ;  /* 0x0000006f2c6f7223 */ /* 0x000fe2000001002f */
[----:B------:R-:W-:Y:S01]  /*6a40*/  F2FP.F16.E4M3.UNPACK_B R45, R32 ;  /* 0x00000020ff2d723e */ /* 0x000fe200020006ff */
[----:B------:R-:W-:Y:S01]  /*6a50*/  HADD2.F32 R47, -RZ, R46.H0_H0 ;  /* 0x2000002eff2f7230 */ /* 0x000fe20000004100 */
[----:B------:R-:W-:Y:S01]  /*6a60*/  F2FP.SATFINITE.E4M3.F32.PACK_AB_MERGE_C R33, R125, R122, RZ ;  /* 0x0000007a7d21723e */ /* 0x000fe200048070ff */
[--C-:B------:R-:W-:Y:S01]  /*6a70*/  HADD2.F32 R115, -RZ, R114.reuse.H0_H0 ;  /* 0x20000072ff737230 */ /* 0x100fe20000004100 */
[----:B------:R-:W-:Y:S01]  /*6a80*/  F2FP.F16.E4M3.UNPACK_B R112, R10 ;  /* 0x0000000aff70723e */ /* 0x000fe200020006ff */
[----:B------:R-:W-:Y:S01]  /*6a90*/  HADD2.F32 R44, -RZ, R45.H0_H0 ;  /* 0x2000002dff2c7230 */ /* 0x000fe20000004100 */
[----:B------:R-:W-:Y:S01]  /*6aa0*/  F2FP.SATFINITE.E4M3.F32.PACK_AB_MERGE_C R33, R116, R113, R33 ;  /* 0x000000717421723e */ /* 0x000fe20004807021 */
[----:B------:R-:W-:Y:S01]  /*6ab0*/  HADD2.F32 R114, -RZ, R114.H1_H1 ;  /* 0x30000072ff727230 */ /* 0x000fe20000004100 */
[----:B------:R-:W-:Y:S01]  /*6ac0*/  F2FP.SATFINITE.E4M3.F32.PACK_AB_MERGE_C R14, R111, R14, R123 ;  /* 0x0000000e6f0e723e */ /* 0x000fe2000480707b */
        /* <DEDUP_REMOVED lines=18> */
[----:B------:R-:W-:Y:S01]  /*6bf0*/  HADD2.F32 R115, -RZ, R113.H0_H0 ;  /* 0x20000071ff737230 */ /* 0x000fe20000004100 */
[----:B------:R-:W-:Y:S01]  /*6c00*/  F2FP.SATFINITE.E4M3.F32.PACK_AB_MERGE_C R35, R119, R120, R35 ;  /* 0x000000787723723e */ /* 0x000fe20004807023 */
[----:B------:R-:W-:Y:S01]  /*6c10*/  HADD2.F32 R47, -RZ, R47.H1_H1 ;  /* 0x3000002fff2f7230 */ /* 0x000fe20000004100 */
[----:B------:R-:W-:Y:S01]  /*6c20*/  F2FP.F16.E4M3.UNPACK_B R114, R9 ;  /* 0x00000009ff72723e */ /* 0x000fe200020006ff */
[----:B------:R-:W-:Y:S02]  /*6c30*/  HADD2.F32 R113, -RZ, R113.H1_H1 ;  /* 0x30000071ff717230 */ /* 0x000fe40000004100 */
[-C--:B------:R-:W-:Y:S01]  /*6c40*/  FMUL.FTZ R117, R46, R115.reuse ;  /* 0x000000732e757220 */ /* 0x080fe20000410000 */
[----:B------:R-:W-:Y:S02]  /*6c50*/  HADD2.F32 R111, -RZ, R10.H0_H0 ;  /* 0x2000000aff6f7230 */ /* 0x000fe40000004100 */
[----:B------:R-:W-:Y:S01]  /*6c60*/  FMUL.FTZ R115, R12, R115 ;  /* 0x000000730c737220 */ /* 0x000fe20000410000 */
[----:B------:R-:W-:-:S02]  /*6c70*/  HADD2.F32 R32, -RZ, R32.H1_H1 ;  /* 0x30000020ff207230 */ /* 0x000fc40000004100 */
[C---:B------:R-:W-:Y:S01]  /*6c80*/  FMUL.FTZ R121, R47.reuse, R113 ;  /* 0x000000712f797220 */ /* 0x040fe20000410000 */
[----:B------:R-:W-:Y:S02]  /*6c90*/  HADD2.F32 R112, -RZ, R10.H1_H1 ;  /* 0x3000000aff707230 */ /* 0x000fe40000004100 */
[----:B------:R-:W-:Y:S01]  /*6ca0*/  FFMA.FTZ R120, R46, R111, R115 ;  /* 0x0000006f2e787223 */ /* 0x000fe20000010073 */
[----:B------:R-:W-:Y:S01]  /*6cb0*/  F2FP.F16.E4M3.UNPACK_B R10, R11 ;  /* 0x0000000bff0a723e */ /* 0x000fe200020006ff */
[----:B------:R-:W-:Y:S01]  /*6cc0*/  FFMA.FTZ R119, R12, R111, -R117 ;  /* 0x0000006f0c777223 */ /* 0x000fe20000010875 */
[----:B------:R-:W-:Y:S01]  /*6cd0*/  F2FP.F16.E4M3.UNPACK_B R46, R15.H1 ;  /* 0x0000000fff2e723e */ /* 0x000fe200030006ff */
[C---:B------:R-:W-:Y:S01]  /*6ce0*/  FMUL.FTZ R12, R32.reuse, R113 ;  /* 0x00000071200c7220 */ /* 0x040fe20000410000 */
[----:B------:R-:W-:Y:S01]  /*6cf0*/  F2FP.F16.E4M3.UNPACK_B R115, R9.H1 ;  /* 0x00000009ff73723e */ /* 0x000fe200030006ff */
[-C--:B------:R-:W-:Y:S01]  /*6d00*/  FFMA.FTZ R122, R32, R112.reuse, -R121 ;  /* 0x00000070207a7223 */ /* 0x080fe20000010879 */
[----:B------:R-:W-:Y:S01]  /*6d10*/  F2FP.F16.E4M3.UNPACK_B R11, R11.H1 ;  /* 0x0000000bff0b723e */ /* 0x000fe200030006ff */
[----:B------:R-:W-:Y:S01]  /*6d20*/  FFMA.FTZ R121, R47, R112, R12 ;  /* 0x000000702f797223 */ /* 0x000fe2000001000c */
[----:B------:R-:W-:Y:S01]  /*6d30*/  F2FP.F16.E4M3.UNPACK_B R32, R15 ;  /* 0x0000000fff20723e */ /* 0x000fe200020006ff */
[----:B------:R-:W-:Y:S01]  /*6d40*/  HADD2.F32 R117, -RZ, R115.H0_H0 ;  /* 0x20000073ff757230 */ /* 0x000fe20000004100 */
[-C--:B------:R-:W-:Y:S01]  /*6d50*/  F2FP.F16.E4M3.UNPACK_B R9, R8.reuse ;  /* 0x00000008ff09723e */ /* 0x080fe200020006ff */
[----:B------:R-:W-:Y:S01]  /*6d60*/  HADD2.F32 R15, -RZ, R11.H0_H0 ;  /* 0x2000000bff0f7230 */ /* 0x000fe20000004100 */
[----:B------:R-:W-:Y:S01]  /*6d70*/  F2FP.F16.E4M3.UNPACK_B R111, R8.H1 ;  /* 0x00000008ff6f723e */ /* 0x000fe200030006ff */
[----:B------:R-:W-:Y:S01]  /*6d80*/  HADD2.F32 R8, -RZ, R46.H0_H0 ;  /* 0x2000002eff087230 */ /* 0x000fe20000004100 */
[----:B------:R-:W-:Y:S01]  /*6d90*/  F2FP.SATFINITE.E4M3.F32.PACK_AB_MERGE_C R119, R122, R119, RZ ;  /* 0x000000777a77723e */ /* 0x000fe200048070ff */
[----:B------:R-:W-:Y:S01]  /*6da0*/  HADD2.F32 R47, -RZ, R32.H0_H0 ;  /* 0x20000020ff2f7230 */ /* 0x000fe20000004100 */
[----:B------:R-:W-:Y:S01]  /*6db0*/  F2FP.SATFINITE.E4M3.F32.PACK_AB_MERGE_C R120, R121, R120, RZ ;  /* 0x000000787978723e */ /* 0x000fe200048070ff */
        /* <DEDUP_REMOVED lines=9> */
[----:B------:R-:W-:Y:S01]  /*6e50*/  FMUL.FTZ R116, R12, R116 ;  /* 0x000000740c747220 */ /* 0x000fe20000410000 */
[----:B------:R-:W-:Y:S02]  /*6e60*/  HADD2.F32 R11, -RZ, R11.H1_H1 ;  /* 0x3000000bff0b7230 */ /* 0x000fe40000004100 */
[----:B------:R-:W-:Y:S01]  /*6e70*/  FFMA.FTZ R117, R8, R113, R117 ;  /* 0x0000007108757223 */ /* 0x000fe20000010075 */
[----:B------:R-:W-:Y:S02]  /*6e80*/  HADD2.F32 R112, -RZ, R9.H0_H0 ;  /* 0x20000009ff707230 */ /* 0x000fe40000004100 */
[-C--:B------:R-:W-:Y:S01]  /*6e90*/  FMUL.FTZ R8, R46, R115.reuse ;  /* 0x000000732e087220 */ /* 0x080fe20000410000 */
[----:B------:R-:W-:Y:S02]  /*6ea0*/  HADD2.F32 R32, -RZ, R32.H1_H1 ;  /* 0x30000020ff207230 */ /* 0x000fe40000004100 */
[----:B------:R-:W-:Y:S01]  /*6eb0*/  FMUL.FTZ R115, R11, R115 ;  /* 0x000000730b737220 */ /* 0x000fe20000410000 */
[----:B------:R-:W-:-:S02]  /*6ec0*/  HADD2.F32 R15, -RZ, R114.H1_H1 ;  /* 0x30000072ff0f7230 */ /* 0x000fc40000004100 */
[-C--:B------:R-:W-:Y:S01]  /*6ed0*/  FFMA.FTZ R116, R47, R112.reuse, R116 ;  /* 0x000000702f747223 */ /* 0x080fe20000010074 */
[----:B------:R-:W-:Y:S02]  /*6ee0*/  HADD2.F32 R111, -RZ, R111.H1_H1 ;  /* 0x3000006fff6f7230 */ /* 0x000fe40000004100 */
[----:B------:R-:W-:Y:S01]  /*6ef0*/  FFMA.FTZ R123, R12, R112, -R123 ;  /* 0x000000700c7b7223 */ /* 0x000fe2000001087b */
[----:B------:R-:W-:Y:S02]  /*6f00*/  HADD2.F32 R10, -RZ, R10.H1_H1 ;  /* 0x3000000aff0a7230 */ /* 0x000fe40000004100 */
[----:B------:R-:W-:Y:S01]  /*6f10*/  FMUL.FTZ R47, R32, R15 ;  /* 0x0000000f202f7220 */ /* 0x000fe20000410000 */
[----:B------:R-:W-:Y:S02]  /*6f20*/  HADD2.F32 R9, -RZ, R9.H1_H1 ;  /* 0x30000009ff097230 */ /* 0x000fe40000004100 */
[-C--:B------:R-:W-:Y:S01]  /*6f30*/  FFMA.FTZ R11, R11, R111.reuse, -R8 ;  /* 0x0000006f0b0b7223 */ /* 0x080fe20000010808 */
[----:B------:R-:W-:Y:S01]  /*6f40*/  FFMA.FTZ R46, R46, R111, R115 ;  /* 0x0000006f2e2e7223 */ /* 0x000fe20000010073 */
[----:B------:R-:W-:Y:S01]  /*6f50*/  FMUL.FTZ R15, R10, R15 ;  /* 0x0000000f0a0f7220 */ /* 0x000fe20000410000 */
[----:B------:R-:W-:-:S02]  /*6f60*/  IMAD.MOV.U32 R8, RZ, RZ, R34 ;  /* 0x000000ffff087224 */ /* 0x000fc400078e0022 */
[-C--:B------:R-:W-:Y:S01]  /*6f70*/  FFMA.FTZ R10, R10, R9.reuse, -R47 ;  /* 0x000000090a0a7223 */ /* 0x080fe2000001082f */
[----:B------:R-:W-:Y:S01]  /*6f80*/  F2FP.SATFINITE.E4M3.F32.PACK_AB_MERGE_C R11, R11, R124, RZ ;  /* 0x0000007c0b0b723e */ /* 0x000fe200048070ff */
[----:B------:R-:W-:Y:S01]  /*6f90*/  FFMA.FTZ R15, R32, R9, R15 ;  /* 0x00000009200f7223 */ /* 0x000fe2000001000f */
[----:B------:R-:W-:Y:S01]  /*6fa0*/  F2FP.SATFINITE.E4M3.F32.PACK_AB_MERGE_C R46, R46, R117, RZ ;  /* 0x000000752e2e723e */ /* 0x000fe200048070ff */
[----:B------:R-:W-:Y:S01]  /*6fb0*/  IMAD.MOV.U32 R12, RZ, RZ, R35 ;  /* 0x000000ffff0c7224 */ /* 0x000fe200078e0023 */
[----:B------:R-:W-:Y:S02]  /*6fc0*/  F2FP.SATFINITE.E4M3.F32.PACK_AB_MERGE_C R9, R13, R44, R119 ;  /* 0x0000002c0d09723e */ /* 0x000fe40004807077 */
[----:B------:R-:W-:Y:S01]  /*6fd0*/  F2FP.SATFINITE.E4M3.F32.PACK_AB_MERGE_C R11, R10, R123, R11 ;  /* 0x0000007b0a0b723e */ /* 0x000fe2000480700b */
[----:B------:R-:W-:Y:S01]  /*6fe0*/  IMAD.MOV.U32 R10, RZ, RZ, R33 ;  /* 0x000000ffff0a7224 */ /* 0x000fe200078e0021 */
[----:B------:R-:W-:Y:S02]  /*6ff0*/  F2FP.SATFINITE.E4M3.F32.PACK_AB_MERGE_C R13, R118, R45, R120 ;  /* 0x0000002d760d723e */ /* 0x000fe40004807078 */
[----:B------:R-:W-:-:S07]  /*7000*/  F2FP.SATFINITE.E4M3.F32.PACK_AB_MERGE_C R15, R15, R116, R46 ;  /* 0x000000740f0f723e */ /* 0x000fce000480702e */
.L_x_1619:
[----:B------:R-:W-:Y:S05]  /*7010*/  BSYNC B2 ;  /* 0x0000000000027941 */ /* 0x000fea0003800000 */
.L_x_1618:
[----:B0-----:R0:W-:Y:S04]  /*7020*/  ST.E.128 desc[UR38][R94.64], R8 ;  /* 0x000000085e007985 */ /* 0x0011e8000c101d26 */
[----:B--2---:R0:W-:Y:S02]  /*7030*/  @!P2 ST.E.128 desc[UR38][R96.64], R12 ;  /* 0x0000000c6000a985 */ /* 0x0041e4000c101d26 */
.L_x_1617:
[----:B------:R-:W-:Y:S05]  /*7040*/  BSYNC B1 ;  /* 0x0000000000017941 */ /* 0x000fea0003800000 */
.L_x_1616:
[----:B------:R-:W-:Y:S01]  /*7050*/  ISETP.NE.AND P2, PT, R3, RZ, PT ;  /* 0x000000ff0300720c */ /* 0x000fe20003f45270 */
[----:B------:R-:W-:-:S12]  /*7060*/  BSSY B1, `(.L_x_1620) ;  /* 0x00000f5000017945 */ /* 0x000fd80003800000 */
[----:B------:R-:W-:Y:S05]  /*7070*/  @!P2 BRA `(.L_x_1621) ;  /* 0x0000000c00cca947 */ /* 0x000fea0003800000 */
[----:B------:R-:W-:Y:S01]  /*7080*/  ISETP.NE.AND P4, PT, R85, RZ, PT ;  /* 0x000000ff5500720c */ /* 0x000fe20003f85270 */
[----:B------:R-:W-:Y:S01]  /*7090*/  BSSY B2, `(.L_x_1622) ;  /* 0x00000ef000027945 */ /* 0x000fe20003800000 */
[C---:B----4-:R-:W-:Y:S02]  /*70a0*/  IADD3 R32, P2, R58.reuse, R101, RZ ;  /* 0x000000653a207210 */ /* 0x050fe40007f5e0ff */
[----:B0-----:R-:W-:Y:S02]  /*70b0*/  SEL R8, R65, R110, !P4 ;  /* 0x0000006e41087207 */ /* 0x001fe40006000000 */
[----:B---3--:R-:W-:Y:S02]  /*70c0*/  LEA.HI.X.SX32 R33, R58, R99, 0x1, P2 ;  /* 0x000000633a217211 */ /* 0x008fe400010f0eff */
[----:B------:R-:W-:-:S04]  /*70d0*/  SHF.R.S32.HI R9, RZ, 0x1f, R8 ;  /* 0x0000001fff097819 */ /* 0x000fc80000011408 */
[----:B------:R-:W-:-:S04]  /*70e0*/  LEA.HI R9, R9, R8, RZ, 0x5 ;  /* 0x0000000809097211 */ /* 0x000fc800078f28ff */
[----:B------:R-:W-:-:S04]  /*70f0*/  SHF.R.S32.HI R8, RZ, 0x5, R9 ;  /* 0x00000005ff087819 */ /* 0x000fc80000011409 */
[----:B------:R-:W-:-:S04]  /*7100*/  LEA.HI.SX32 R8, R77, R8, 0x1c ;  /* 0x000000084d087211 */ /* 0x000fc800078fe2ff */
[----:B------:R-:W-:Y:S01]  /*7110*/  SHF.R.S32.HI R9, RZ, 0x1f, R8 ;  /* 0x0000001fff097819 */ /* 0x000fe20000011408 */
        /* <DEDUP_REMOVED lines=12> */
[----:B------:R-:W-:Y:S01]  /*71e0*/  @!P2 LEA.HI.X.SX32 R35, R10, R99, 0x1, P4 ;  /* 0x000000630a23a211 */ /* 0x000fe200020f0eff */
[----:B------:R-:W-:Y:S01]  /*71f0*/  IMAD.IADD R12, R16, 0x1, R11 ;  /* 0x00000001100c7824 */ /* 0x000fe200078e020b */
[----:B------:R-:W-:-:S03]  /*7200*/  ISETP.GE.AND P4, PT, R82, R98, PT ;  /* 0x000000625200720c */ /* 0x000fc60003f86270 */
[----:B------:R-:W0:Y:S04]  /*7210*/  LDS.128 R8, [R9+0x16400] ;  /* 0x0164000009087984 */ /* 0x000e280000000c00 */
[----:B------:R-:W3:Y:S06]  /*7220*/  LDS.128 R12, [R12+0x16400] ;  /* 0x016400000c0c7984 */ /* 0x000eec0000000c00 */
[----:B------:R-:W-:Y:S05]  /*7230*/  @P4 BRA `(.L_x_1623) ;  /* 0x0000000c00504947 */ /* 0x000fea0003800000 */
[----:B------:R-:W-:Y:S01]  /*7240*/  SHF.R.U32.HI R28, RZ, 0x8, R29 ;  /* 0x00000008ff1c7819 */ /* 0x000fe2000001161d */
[----:B---3--:R-:W-:Y:S01]  /*7250*/  IMAD.MOV.U32 R42, RZ, RZ, R12 ;  /* 0x000000ffff2a7224 */ /* 0x008fe200078e000c */
[--C-:B------:R-:W-:Y:S02]  /*7260*/  SHF.R.U32.HI R45, RZ, 0x8, R41.reuse ;  /* 0x00000008ff2d7819 */ /* 0x100fe40000011629 */
[----:B------:R-:W-:Y:S02]  /*7270*/  LOP3.LUT R44, R41, 0xff0000ff, RZ, 0xc0, !PT ;  /* 0xff0000ff292c7812 */ /* 0x000fe400078ec0ff */
[----:B------:R-:W-:Y:S01]  /*7280*/  SHF.R.U32.HI R96, RZ, 0x10, R41 ;  /* 0x00000010ff607819 */ /* 0x000fe20000011629 */
[----:B------:R-:W-:Y:S01]  /*7290*/  IMAD.SHL.U32 R41, R28, 0x100, RZ ;  /* 0x000001001c297824 */ /* 0x000fe200078e00ff */
[----:B------:R-:W-:Y:S01]  /*72a0*/  LOP3.LUT R30, R29, 0xff0000ff, RZ, 0xc0, !PT ;  /* 0xff0000ff1d1e7812 */ /* 0x000fe200078ec0ff */
[----:B------:R-:W-:Y:S01]  /*72b0*/  IMAD.SHL.U32 R45, R45, 0x100, RZ ;  /* 0x000001002d2d7824 */ /* 0x000fe200078e00ff */
[----:B------:R-:W-:Y:S01]  /*72c0*/  SHF.R.U32.HI R111, RZ, 0x10, R29 ;  /* 0x00000010ff6f7819 */ /* 0x000fe2000001161d */
[----:B------:R-:W-:Y:S01]  /*72d0*/  IMAD.MOV.U32 R29, RZ, RZ, R14 ;  /* 0x000000ffff1d7224 */ /* 0x000fe200078e000e */
[----:B------:R-:W-:Y:S01]  /*72e0*/  SHF.R.U32.HI R94, RZ, 0x8, R31 ;  /* 0x00000008ff5e7819 */ /* 0x000fe2000001161f */
[----:B0-----:R-:W-:Y:S01]  /*72f0*/  IMAD.MOV.U32 R28, RZ, RZ, R10 ;  /* 0x000000ffff1c7224 */ /* 0x001fe200078e000a */
[----:B------:R-:W-:-:S02]  /*7300*/  SHF.R.U32.HI R47, RZ, 0x8, R43 ;  /* 0x00000008ff2f7819 */ /* 0x000fc4000001162b */
[----:B------:R-:W-:Y:S01]  /*7310*/  LOP3.LUT R12, R30, 0xff00, R41, 0xf8, !PT ;  /* 0x0000ff001e0c7812 */ /* 0x000fe200078ef829 */
[----:B------:R-:W-:Y:S01]  /*7320*/  IMAD.U32 R41, R111, 0x10000, RZ ;  /* 0x000100006f297824 */ /* 0x000fe200078e00ff */
[----:B------:R-:W-:Y:S01]  /*7330*/  LOP3.LUT R46, R43, 0xff0000ff, RZ, 0xc0, !PT ;  /* 0xff0000ff2b2e7812 */ /* 0x000fe200078ec0ff */
[----:B------:R-:W-:Y:S01]  /*7340*/  IMAD.SHL.U32 R47, R47, 0x100, RZ ;  /* 0x000001002f2f7824 */ /* 0x000fe200078e00ff */
[----:B------:R-:W-:Y:S01]  /*7350*/  SHF.R.U32.HI R95, RZ, 0x10, R43 ;  /* 0x00000010ff5f7819 */ /* 0x000fe2000001162b */
[----:B------:R-:W-:Y:S01]  /*7360*/  IMAD.SHL.U32 R43, R94, 0x100, RZ ;  /* 0x000001005e2b7824 */ /* 0x000fe200078e00ff */
[----:B--2---:R-:W-:Y:S02]  /*7370*/  SHF.R.U32.HI R97, RZ, 0x10, R31 ;  /* 0x00000010ff617819 */ /* 0x004fe4000001161f */
[----:B------:R-:W-:Y:S01]  /*7380*/  LOP3.LUT R40, R31, 0xff0000ff, RZ, 0xc0, !PT ;  /* 0xff0000ff1f287812 */ /* 0x000fe200078ec0ff */
[----:B------:R-:W-:Y:S01]  /*7390*/  IMAD.U32 R95, R95, 0x10000, RZ ;  /* 0x000100005f5f7824 */ /* 0x000fe200078e00ff */
[----:B------:R-:W-:-:S02]  /*73a0*/  MOV R31, R8 ;  /* 0x00000008001f7202 */ /* 0x000fc40000000f00 */
[----:B------:R-:W-:Y:S01]  /*73b0*/  LOP3.LUT R12, R12, 0xff0000, R41, 0xf8, !PT ;  /* 0x00ff00000c0c7812 */ /* 0x000fe200078ef829 */
[----:B------:R-:W-:Y:S01]  /*73c0*/  IMAD.U32 R41, R97, 0x10000, RZ ;  /* 0x0001000061297824 */ /* 0x000fe200078e00ff */
[----:B------:R-:W-:Y:S02]  /*73d0*/  LOP3.LUT R8, R40, 0xff00, R43, 0xf8, !PT ;  /* 0x0000ff0028087812 */ /* 0x000fe400078ef82b */
[----:B------:R-:W-:Y:S01]  /*73e0*/  LOP3.LUT R94, R46, 0xff00, R47, 0xf8, !PT ;  /* 0x0000ff002e5e7812 */ /* 0x000fe200078ef82f */
[----:B------:R-:W-:Y:S01]  /*73f0*/  IMAD.U32 R47, R96, 0x10000, RZ ;  /* 0x00010000602f7824 */ /* 0x000fe200078e00ff */
[----:B------:R-:W-:Y:S02]  /*7400*/  F2FP.F16.E4M3.UNPACK_B R46, R109.H1 ;  /* 0x0000006dff2e723e */ /* 0x000fe400030006ff */
[----:B------:R-:W-:Y:S02]  /*7410*/  F2FP.F16.E4M3.UNPACK_B R43, R42.H1 ;  /* 0x0000002aff2b723e */ /* 0x000fe400030006ff */
[----:B------:R-:W-:Y:S01]  /*7420*/  F2FP.F16.E4M3.UNPACK_B R40, R31.H1 ;  /* 0x0000001fff28723e */ /* 0x000fe200030006ff */
[----:B------:R-:W-:Y:S01]  /*7430*/  HADD2.F32 R10, -RZ, R46.H0_H0 ;  /* 0x2000002eff0a7230 */ /* 0x000fe20000004100 */
[----:B------:R-:W-:-:S02]  /*7440*/  LOP3.LUT R14, R44, 0xff00, R45, 0xf8, !PT ;  /* 0x0000ff002c0e7812 */ /* 0x000fc400078ef82d */
[----:B------:R-:W-:Y:S01]  /*7450*/  LOP3.LUT R8, R8, 0xff0000, R41, 0xf8, !PT ;  /* 0x00ff000008087812 */ /* 0x000fe200078ef829 */
[----:B------:R-:W-:Y:S01]  /*7460*/  HADD2.F32 R41, -RZ, R43.H0_H0 ;  /* 0x2000002bff297230 */ /* 0x000fe20000004100 */
[----:B------:R-:W-:Y:S01]  /*7470*/  F2FP.F16.E4M3.UNPACK_B R44, R107.H1 ;  /* 0x0000006bff2c723e */ /* 0x000fe200030006ff */
[----:B------:R-:W-:Y:S01]  /*7480*/  HADD2.F32 R30, -RZ, R40.H0_H0 ;  /* 0x20000028ff1e7230 */ /* 0x000fe20000004100 */
[----:B------:R-:W-:Y:S01]  /*7490*/  LOP3.LUT R14, R14, 0xff0000, R47, 0xf8, !PT ;  /* 0x00ff00000e0e7812 */ /* 0x000fe200078ef82f */
[----:B------:R-:W-:Y:S02]  /*74a0*/  HADD2.F32 R47, -RZ, R46.H1_H1 ;  /* 0x3000002eff2f7230 */ /* 0x000fe40000004100 */
[-C--:B------:R-:W-:Y:S01]  /*74b0*/  FMUL.FTZ R97, R41, R10.reuse ;  /* 0x0000000a29617220 */ /* 0x080fe20000410000 */
[----:B------:R-:W-:Y:S02]  /*74c0*/  HADD2.F32 R45, -RZ, R44.H0_H0 ;  /* 0x2000002cff2d7230 */ /* 0x000fe40000004100 */
[----:B------:R-:W-:Y:S01]  /*74d0*/  FMUL.FTZ R96, R30, R10 ;  /* 0x0000000a1e607220 */ /* 0x000fe20000410000 */
[----:B------:R-:W-:-:S02]  /*74e0*/  LOP3.LUT R10, R94, 0xff0000, R95, 0xf8, !PT ;  /* 0x00ff00005e0a7812 */ /* 0x000fc400078ef85f */
[----:B------:R-:W-:Y:S01]  /*74f0*/  F2FP.F16.E4M3.UNPACK_B R109, R109 ;  /* 0x0000006dff6d723e */ /* 0x000fe200020006ff */
        /* <DEDUP_REMOVED lines=8> */
[----:B------:R-:W-:Y:S02]  /*7580*/  HADD2.F32 R46, -RZ, R109.H0_H0 ;  /* 0x2000006dff2e7230 */ /* 0x000fe40000004100 */
[----:B------:R-:W-:Y:S01]  /*7590*/  FMUL.FTZ R94, R44, R47 ;  /* 0x0000002f2c5e7220 */ /* 0x000fe20000410000 */
[----:B------:R-:W-:-:S02]  /*75a0*/  HADD2.F32 R43, -RZ, R42.H0_H0 ;  /* 0x2000002aff2b7230 */ /* 0x000fc40000004100 */
[C---:B------:R-:W-:Y:S01]  /*75b0*/  FMUL.FTZ R47, R41.reuse, R47 ;  /* 0x0000002f292f7220 */ /* 0x040fe20000410000 */
[----:B------:R-:W-:Y:S02]  /*75c0*/  HADD2.F32 R40, -RZ, R31.H0_H0 ;  /* 0x2000001fff287230 */ /* 0x000fe40000004100 */
[-C--:B------:R-:W-:Y:S01]  /*75d0*/  FFMA.FTZ R97, R41, R45.reuse, -R94 ;  /* 0x0000002d29617223 */ /* 0x080fe2000001085e */
[----:B------:R-:W-:Y:S02]  /*75e0*/  HADD2.F32 R41, -RZ, R107.H0_H0 ;  /* 0x2000006bff297230 */ /* 0x000fe40000004100 */
[----:B------:R-:W-:Y:S01]  /*75f0*/  FFMA.FTZ R112, R44, R45, R47 ;  /* 0x0000002d2c707223 */ /* 0x000fe2000001002f */
        /* <DEDUP_REMOVED lines=30> */
[----:B------:R-:W-:Y:S01]  /*77e0*/  FFMA.FTZ R114, R43, R42, R114 ;  /* 0x0000002a2b727223 */ /* 0x000fe20000010072 */
[C---:B------:R-:W-:Y:S01]  /*77f0*/  FMUL.FTZ R46, R31.reuse, R46 ;  /* 0x0000002e1f2e7220 */ /* 0x040fe20000410000 */
[----:B------:R-:W-:Y:S01]  /*7800*/  F2FP.F16.E4M3.UNPACK_B R105, R105 ;  /* 0x00000069ff69723e */ /* 0x000fe200020006ff */
[-C--:B------:R-:W-:Y:S01]  /*7810*/  FFMA.FTZ R116, R31, R44.reuse, -R40 ;  /* 0x0000002c1f747223 */ /* 0x080fe20000010828 */
[----:B------:R-:W-:Y:S01]  /*7820*/  F2FP.F16.E4M3.UNPACK_B R31, R29 ;  /* 0x0000001dff1f723e */ /* 0x000fe200020006ff */
[--C-:B------:R-:W-:Y:S02]  /*7830*/  HADD2.F32 R42, -RZ, R108.reuse.H0_H0 ;  /* 0x2000006cff2a7230 */ /* 0x100fe40000004100 */
[----:B------:R-:W-:Y:S01]  /*7840*/  FFMA.FTZ R111, R41, R44, R46 ;  /* 0x0000002c296f7223 */ /* 0x000fe2000001002e */
[----:B------:R-:W-:Y:S01]  /*7850*/  HADD2.F32 R108, -RZ, R108.H1_H1 ;  /* 0x3000006cff6c7230 */ /* 0x000fe20000004100 */
[----:B------:R-:W-:Y:S01]  /*7860*/  F2FP.SATFINITE.E4M3.F32.PACK_AB_MERGE_C R30, R97, R30, RZ ;  /* 0x0000001e611e723e */ /* 0x000fe200048070ff */
[--C-:B------:R-:W-:Y:S01]  /*7870*/  HADD2.F32 R40, -RZ, R31.reuse.H0_H0 ;  /* 0x2000001fff287230 */ /* 0x100fe20000004100 */
[----:B------:R-:W-:Y:S01]  /*7880*/  F2FP.SATFINITE.E4M3.F32.PACK_AB_MERGE_C R95, R112, R95, RZ ;  /* 0x0000005f705f723e */ /* 0x000fe200048070ff */
[----:B------:R-:W-:Y:S01]  /*7890*/  HADD2.F32 R31, -RZ, R31.H1_H1 ;  /* 0x3000001fff1f7230 */ /* 0x000fe20000004100 */
[----:B------:R-:W-:Y:S01]  /*78a0*/  F2FP.SATFINITE.E4M3.F32.PACK_AB_MERGE_C R107, R116, R107, RZ ;  /* 0x0000006b746b723e */ /* 0x000fe200048070ff */
[----:B------:R-:W-:-:S02]  /*78b0*/  HADD2.F32 R29, -RZ, R28.H0_H0 ;  /* 0x2000001cff1d7230 */ /* 0x000fc40000004100 */
[----:B------:R-:W-:Y:S01]  /*78c0*/  FMUL.FTZ R44, R40, R42 ;  /* 0x0000002a282c7220 */ /* 0x000fe20000410000 */
[----:B------:R-:W-:Y:S02]  /*78d0*/  HADD2.F32 R28, -RZ, R28.H1_H1 ;  /* 0x3000001cff1c7230 */ /* 0x000fe40000004100 */
[----:B------:R-:W-:Y:S01]  /*78e0*/  FMUL.FTZ R45, R31, R108 ;  /* 0x0000006c1f2d7220 */ /* 0x000fe20000410000 */
[--C-:B------:R-:W-:Y:S02]  /*78f0*/  HADD2.F32 R41, -RZ, R105.reuse.H0_H0 ;  /* 0x20000069ff297230 */ /* 0x100fe40000004100 */
[----:B------:R-:W-:Y:S01]  /*7900*/  FMUL.FTZ R43, R29, R42 ;  /* 0x0000002a1d2b7220 */ /* 0x000fe20000410000 */
[----:B------:R-:W-:Y:S02]  /*7910*/  HADD2.F32 R105, -RZ, R105.H1_H1 ;  /* 0x30000069ff697230 */ /* 0x000fe40000004100 */
[----:B------:R-:W-:Y:S01]  /*7920*/  FMUL.FTZ R108, R28, R108 ;  /* 0x0000006c1c6c7220 */ /* 0x000fe20000410000 */
[----:B------:R-:W-:Y:S01]  /*7930*/  F2FP.F16.E4M3.UNPACK_B R42, R13 ;  /* 0x0000000dff2a723e */ /* 0x000fe200020006ff */
[----:B------:R-:W-:Y:S01]  /*7940*/  FFMA.FTZ R46, R40, R41, R43 ;  /* 0x00000029282e7223 */ /* 0x000fe2000001002b */
[----:B------:R-:W-:Y:S01]  /*7950*/  F2FP.F16.E4M3.UNPACK_B R40, R9 ;  /* 0x00000009ff28723e */ /* 0x000fe200020006ff */
[-C--:B------:R-:W-:Y:S01]  /*7960*/  FFMA.FTZ R28, R28, R105.reuse, -R45 ;  /* 0x000000691c1c7223 */ /* 0x080fe2000001082d */
[----:B------:R-:W-:Y:S01]  /*7970*/  F2FP.F16.E4M3.UNPACK_B R45, R14 ;  /* 0x0000000eff2d723e */ /* 0x000fe200020006ff */
[----:B------:R-:W-:Y:S01]  /*7980*/  FFMA.FTZ R105, R31, R105, R108 ;  /* 0x000000691f697223 */ /* 0x000fe2000001006c */
[----:B------:R-:W-:Y:S01]  /*7990*/  FFMA.FTZ R29, R29, R41, -R44 ;  /* 0x000000291d1d7223 */ /* 0x000fe2000001082c */
[----:B------:R-:W-:Y:S01]  /*79a0*/  F2FP.SATFINITE.E4M3.F32.PACK_AB_MERGE_C R31, R96, R47, R30 ;  /* 0x0000002f601f723e */ /* 0x000fe2000480701e */
[----:B------:R-:W-:Y:S01]  /*79b0*/  HADD2.F32 R43, -RZ, R42.H0_H0 ;  /* 0x2000002aff2b7230 */ /* 0x000fe20000004100 */
[----:B------:R-:W-:Y:S01]  /*79c0*/  F2FP.SATFINITE.E4M3.F32.PACK_AB_MERGE_C R30, R109, R94, R95 ;  /* 0x0000005e6d1e723e */ /* 0x000fe2000480705f */
[----:B------:R-:W-:Y:S01]  /*79d0*/  HADD2.F32 R94, -RZ, R45.H0_H0 ;  /* 0x2000002dff5e7230 */ /* 0x000fe20000004100 */
[----:B------:R-:W-:Y:S01]  /*79e0*/  F2FP.SATFINITE.E4M3.F32.PACK_AB_MERGE_C R111, R111, R114, RZ ;  /* 0x000000726f6f723e */ /* 0x000fe200048070ff */
[----:B------:R-:W-:Y:S01]  /*79f0*/  HADD2.F32 R41, -RZ, R40.H0_H0 ;  /* 0x20000028ff297230 */ /* 0x000fe20000004100 */
[----:B------:R-:W-:Y:S01]  /*7a00*/  F2FP.F16.E4M3.UNPACK_B R44, R12 ;  /* 0x0000000cff2c723e */ /* 0x000fe200020006ff */
[----:B------:R-:W-:Y:S01]  /*7a10*/  HADD2.F32 R42, -RZ, R42.H1_H1 ;  /* 0x3000002aff2a7230 */ /* 0x000fe20000004100 */
[----:B------:R-:W-:Y:S01]  /*7a20*/  F2FP.SATFINITE.E4M3.F32.PACK_AB_MERGE_C R29, R28, R29, R107 ;  /* 0x0000001d1c1d723e */ /* 0x000fe2000480706b */
[----:B------:R-:W-:Y:S01]  /*7a30*/  FMUL.FTZ R96, R43, R94 ;  /* 0x0000005e2b607220 */ /* 0x000fe20000410000 */
[----:B------:R-:W-:Y:S01]  /*7a40*/  F2FP.SATFINITE.E4M3.F32.PACK_AB_MERGE_C R28, R105, R46, R111 ;  /* 0x0000002e691c723e */ /* 0x000fe2000480706f */
[----:B------:R-:W-:-:S02]  /*7a50*/  HADD2.F32 R46, -RZ, R44.H0_H0 ;  /* 0x2000002cff2e7230 */ /* 0x000fc40000004100 */
[----:B------:R-:W-:Y:S01]  /*7a60*/  FMUL.FTZ R94, R41, R94 ;  /* 0x0000005e295e7220 */ /* 0x000fe20000410000 */
[----:B------:R-:W-:Y:S01]  /*7a70*/  HADD2.F32 R45, -RZ, R45.H1_H1 ;  /* 0x3000002dff2d7230 */ /* 0x000fe20000004100 */
[----:B------:R-:W-:Y:S01]  /*7a80*/  F2FP.F16.E4M3.UNPACK_B R9, R9.H1 ;  /* 0x00000009ff09723e */ /* 0x000fe200030006ff */
[----:B------:R-:W-:Y:S02]  /*7a90*/  HADD2.F32 R40, -RZ, R40.H1_H1 ;  /* 0x30000028ff287230 */ /* 0x000fe40000004100 */
[-C--:B------:R-:W-:Y:S01]  /*7aa0*/  FFMA.FTZ R94, R43, R46.reuse, R94 ;  /* 0x0000002e2b5e7223 */ /* 0x080fe2000001005e */
[----:B------:R-:W-:Y:S02]  /*7ab0*/  HADD2.F32 R43, -RZ, R44.H1_H1 ;  /* 0x3000002cff2b7230 */ /* 0x000fe40000004100 */
[-C--:B------:R-:W-:Y:S01]  /*7ac0*/  FMUL.FTZ R47, R42, R45.reuse ;  /* 0x0000002d2a2f7220 */ /* 0x080fe20000410000 */
[----:B------:R-:W-:Y:S01]  /*7ad0*/  FFMA.FTZ R96, R41, R46, -R96 ;  /* 0x0000002e29607223 */ /* 0x000fe20000010860 */
[C---:B------:R-:W-:Y:S01]  /*7ae0*/  FMUL.FTZ R45, R40.reuse, R45 ;  /* 0x0000002d282d7220 */ /* 0x040fe20000410000 */
[----:B------:R-:W-:Y:S01]  /*7af0*/  F2FP.F16.E4M3.UNPACK_B R41, R13.H1 ;  /* 0x0000000dff29723e */ /* 0x000fe200030006ff */
[-C--:B------:R-:W-:Y:S01]  /*7b00*/  FFMA.FTZ R95, R40, R43.reuse, -R47 ;  /* 0x0000002b285f7223 */ /* 0x080fe2000001082f */
[----:B------:R-:W-:Y:S01]  /*7b10*/  F2FP.F16.E4M3.UNPACK_B R40, R14.H1 ;  /* 0x0000000eff28723e */ /* 0x000fe200030006ff */
[----:B------:R-:W-:Y:S01]  /*7b20*/  FFMA.FTZ R97, R42, R43, R45 ;  /* 0x0000002b2a617223 */ /* 0x000fe2000001002d */
[----:B------:R-:W-:Y:S01]  /*7b30*/  HADD2.F32 R13, -RZ, R9.H0_H0 ;  /* 0x20000009ff0d7230 */ /* 0x000fe20000004100 */
[----:B------:R-:W-:Y:S01]  /*7b40*/  F2FP.F16.E4M3.UNPACK_B R12, R12.H1 ;  /* 0x0000000cff0c723e */ /* 0x000fe200030006ff */
[----:B------:R-:W-:Y:S01]  /*7b50*/  HADD2.F32 R14, -RZ, R41.H0_H0 ;  /* 0x20000029ff0e7230 */ /* 0x000fe20000004100 */
[----:B------:R-:W-:Y:S01]  /*7b60*/  F2FP.F16.E4M3.UNPACK_B R45, R10.H1 ;  /* 0x0000000aff2d723e */ /* 0x000fe200030006ff */
[----:B------:R-:W-:-:S02]  /*7b70*/  HADD2.F32 R42, -RZ, R40.H0_H0 ;  /* 0x20000028ff2a7230 */ /* 0x000fc40000004100 */
[----:B------:R-:W-:Y:S02]  /*7b80*/  HADD2.F32 R41, -RZ, R41.H1_H1 ;  /* 0x30000029ff297230 */ /* 0x000fe40000004100 */
[----:B------:R-:W-:Y:S02]  /*7b90*/  HADD2.F32 R44, -RZ, R40.H1_H1 ;  /* 0x30000028ff2c7230 */ /* 0x000fe40000004100 */
[-C--:B------:R-:W-:Y:S01]  /*7ba0*/  FMUL.FTZ R46, R14, R42.reuse ;  /* 0x0000002a0e2e7220 */ /* 0x080fe20000410000 */
[----:B------:R-:W-:Y:S02]  /*7bb0*/  HADD2.F32 R9, -RZ, R9.H1_H1 ;  /* 0x30000009ff097230 */ /* 0x000fe40000004100 */
[----:B------:R-:W-:Y:S01]  /*7bc0*/  FMUL.FTZ R43, R13, R42 ;  /* 0x0000002a0d2b7220 */ /* 0x000fe20000410000 */
[--C-:B------:R-:W-:Y:S02]  /*7bd0*/  HADD2.F32 R40, -RZ, R12.reuse.H0_H0 ;  /* 0x2000000cff287230 */ /* 0x100fe40000004100 */
[----:B------:R-:W-:Y:S01]  /*7be0*/  FMUL.FTZ R42, R41, R44 ;  /* 0x0000002c292a7220 */ /* 0x000fe20000410000 */
[----:B------:R-:W-:-:S02]  /*7bf0*/  HADD2.F32 R12, -RZ, R12.H1_H1 ;  /* 0x3000000cff0c7230 */ /* 0x000fc40000004100 */
[----:B------:R-:W-:Y:S01]  /*7c00*/  FMUL.FTZ R44, R9, R44 ;  /* 0x0000002c092c7220 */ /* 0x000fe20000410000 */
[----:B------:R-:W-:Y:S01]  /*7c10*/  FFMA.FTZ R107, R14, R40, R43 ;  /* 0x000000280e6b7223 */ /* 0x000fe2000001002b */
[----:B------:R-:W-:Y:S02]  /*7c20*/  F2FP.F16.E4M3.UNPACK_B R14, R15 ;  /* 0x0000000fff0e723e */ /* 0x000fe400020006ff */
[----:B------:R-:W-:Y:S01]  /*7c30*/  FFMA.FTZ R112, R41, R12, R44 ;  /* 0x0000000c29707223 */ /* 0x000fe2000001002c */
[----:B------:R-:W-:Y:S01]  /*7c40*/  F2FP.F16.E4M3.UNPACK_B R44, R10 ;  /* 0x0000000aff2c723e */ /* 0x000fe200020006ff */
[----:B------:R-:W-:Y:S01]  /*7c50*/  FFMA.FTZ R108, R9, R12, -R42 ;  /* 0x0000000c096c7223 */ /* 0x000fe2000001082a */
[-C--:B------:R-:W-:Y:S01]  /*7c60*/  F2FP.F16.E4M3.UNPACK_B R9, R11.reuse ;  /* 0x0000000bff09723e */ /* 0x080fe200020006ff */
[----:B------:R-:W-:Y:S01]  /*7c70*/  FFMA.FTZ R105, R13, R40, -R46 ;  /* 0x000000280d697223 */ /* 0x000fe2000001082e */
[----:B------:R-:W-:Y:S01]  /*7c80*/  F2FP.F16.E4M3.UNPACK_B R11, R11.H1 ;  /* 0x0000000bff0b723e */ /* 0x000fe200030006ff */
[----:B------:R-:W-:Y:S01]  /*7c90*/  HADD2.F32 R40, -RZ, R14.H0_H0 ;  /* 0x2000000eff287230 */ /* 0x000fe20000004100 */
[-C--:B------:R-:W-:Y:S01]  /*7ca0*/  F2FP.F16.E4M3.UNPACK_B R10, R8.reuse ;  /* 0x00000008ff0a723e */ /* 0x080fe200020006ff */
        /* <DEDUP_REMOVED lines=11> */
[----:B------:R-:W-:Y:S01]  /*7d60*/  FMUL.FTZ R111, R13, R46 ;  /* 0x0000002e0d6f7220 */ /* 0x000fe20000410000 */
[----:B------:R-:W-:Y:S02]  /*7d70*/  HADD2.F32 R42, -RZ, R41.H0_H0 ;  /* 0x20000029ff2a7230 */ /* 0x000fe40000004100 */
[----:B------:R-:W-:Y:S01]  /*7d80*/  FFMA.FTZ R109, R12, R43, -R109 ;  /* 0x0000002b0c6d7223 */ /* 0x000fe2000001086d */
[----:B------:R-:W-:-:S02]  /*7d90*/  HADD2.F32 R15, -RZ, R15.H1_H1 ;  /* 0x3000000fff0f7230 */ /* 0x000fc40000004100 */
[C---:B------:R-:W-:Y:S01]  /*7da0*/  FMUL.FTZ R114, R8.reuse, R46 ;  /* 0x0000002e08727220 */ /* 0x040fe20000410000 */
[----:B------:R-:W-:Y:S02]  /*7db0*/  HADD2.F32 R12, -RZ, R45.H1_H1 ;  /* 0x3000002dff0c7230 */ /* 0x000fe40000004100 */
[-C--:B------:R-:W-:Y:S01]  /*7dc0*/  FFMA.FTZ R111, R8, R42.reuse, R111 ;  /* 0x0000002a086f7223 */ /* 0x080fe2000001006f */
[----:B------:R-:W-:Y:S02]  /*7dd0*/  HADD2.F32 R11, -RZ, R11.H1_H1 ;  /* 0x3000000bff0b7230 */ /* 0x000fe40000004100 */
[----:B------:R-:W-:Y:S01]  /*7de0*/  FFMA.FTZ R47, R40, R43, R47 ;  /* 0x0000002b282f7223 */ /* 0x000fe2000001002f */
[----:B------:R-:W-:Y:S02]  /*7df0*/  HADD2.F32 R14, -RZ, R14.H1_H1 ;  /* 0x3000000eff0e7230 */ /* 0x000fe40000004100 */
[----:B------:R-:W-:Y:S01]  /*7e00*/  FFMA.FTZ R114, R13, R42, -R114 ;  /* 0x0000002a0d727223 */ /* 0x000fe20000010872 */
[----:B------:R-:W-:-:S02]  /*7e10*/  HADD2.F32 R44, -RZ, R44.H1_H1 ;  /* 0x3000002cff2c7230 */ /* 0x000fc40000004100 */
[-C--:B------:R-:W-:Y:S01]  /*7e20*/  FMUL.FTZ R40, R15, R12.reuse ;  /* 0x0000000c0f287220 */ /* 0x080fe20000410000 */
[----:B------:R-:W-:Y:S02]  /*7e30*/  HADD2.F32 R9, -RZ, R9.H1_H1 ;  /* 0x30000009ff097230 */ /* 0x000fe40000004100 */
[----:B------:R-:W-:Y:S01]  /*7e40*/  FMUL.FTZ R42, R11, R12 ;  /* 0x0000000c0b2a7220 */ /* 0x000fe20000410000 */
        /* <DEDUP_REMOVED lines=9> */
[----:B------:R-:W-:Y:S01]  /*7ee0*/  F2FP.SATFINITE.E4M3.F32.PACK_AB_MERGE_C R9, R95, R96, R105 ;  /* 0x000000605f09723e */ /* 0x000fe20004807069 */
[----:B------:R-:W-:Y:S01]  /*7ef0*/  IMAD.MOV.U32 R14, RZ, RZ, R28 ;  /* 0x000000ffff0e7224 */ /* 0x000fe200078e001c */
[----:B------:R-:W-:-:S02]  /*7f00*/  F2FP.SATFINITE.E4M3.F32.PACK_AB_MERGE_C R11, R11, R114, RZ ;  /* 0x000000720b0b723e */ /* 0x000fc400048070ff */
[----:B------:R-:W-:Y:S02]  /*7f10*/  F2FP.SATFINITE.E4M3.F32.PACK_AB_MERGE_C R42, R42, R111, RZ ;  /* 0x0000006f2a2a723e */ /* 0x000fe400048070ff */
[----:B------:R-:W-:Y:S01]  /*7f20*/  F2FP.SATFINITE.E4M3.F32.PACK_AB_MERGE_C R11, R12, R109, R11 ;  /* 0x0000006d0c0b723e */ /* 0x000fe2000480700b */
[----:B------:R-:W-:Y:S01]  /*7f30*/  IMAD.MOV.U32 R12, RZ, RZ, R30 ;  /* 0x000000ffff0c7224 */ /* 0x000fe200078e001e */
[----:B------:R-:W-:Y:S01]  /*7f40*/  F2FP.SATFINITE.E4M3.F32.PACK_AB_MERGE_C R15, R10, R47, R42 ;  /* 0x0000002f0a0f723e */ /* 0x000fe2000480702a */
[----:B------:R-:W-:Y:S01]  /*7f50*/  IMAD.MOV.U32 R10, RZ, RZ, R29 ;  /* 0x000000ffff0a7224 */ /* 0x000fe200078e001d */
[----:B------:R-:W-:Y:S02]  /*7f60*/  F2FP.SATFINITE.E4M3.F32.PACK_AB_MERGE_C R13, R97, R94, R107 ;  /* 0x0000005e610d723e */ /* 0x000fe4000480706b */
[----:B------:R-:W-:-:S07]  /*7f70*/  MOV R8, R31 ;  /* 0x0000001f00087202 */ /* 0x000fce0000000f00 */
.L_x_1623:
[----:B------:R-:W-:Y:S05]  /*7f80*/  BSYNC B2 ;  /* 0x0000000000027941 */ /* 0x000fea0003800000 */
.L_x_1622:
[----:B0-----:R0:W-:Y:S04]  /*7f90*/  ST.E.128 desc[UR38][R32.64], R8 ;  /* 0x0000000820007985 */ /* 0x0011e8000c101d26 */
[----:B---3--:R0:W-:Y:S02]  /*7fa0*/  @!P2 ST.E.128 desc[UR38][R34.64], R12 ;  /* 0x0000000c2200a985 */ /* 0x0081e4000c101d26 */
.L_x_1621:
[----:B------:R-:W-:Y:S05]  /*7fb0*/  BSYNC B1 ;  /* 0x0000000000017941 */ /* 0x000fea0003800000 */
.L_x_1620:
[----:B------:R-:W-:-:S13]  /*7fc0*/  ISETP.NE.AND P2, PT, R0, RZ, PT ;  /* 0x000000ff0000720c */ /* 0x000fda0003f45270 */
[----:B------:R-:W-:Y:S05]  /*7fd0*/  @!P2 BRA `(.L_x_1587) ;  /* 0x0000001000e0a947 */ /* 0x000fea0003800000 */
[----:B------:R-:W-:Y:S01]  /*7fe0*/  ISETP.NE.AND P4, PT, R86, RZ, PT ;  /* 0x000000ff5600720c */ /* 0x000fe20003f85270 */
[----:B------:R-:W-:Y:S01]  /*7ff0*/  BSSY B1, `(.L_x_1624) ;  /* 0x00000e9000017945 */ /* 0x000fe20003800000 */
[C---:B----4-:R-:W-:Y:S02]  /*8000*/  IADD3 R28, P2, R56.reuse, R101, RZ ;  /* 0x00000065381c7210 */ /* 0x050fe40007f5e0ff */
[----:B------:R-:W-:Y:S02]  /*8010*/  SEL R110, R65, R110, !P4 ;  /* 0x0000006e416e7207 */ /* 0x000fe40006000000 */
[----:B---3--:R-:W-:Y:S02]  /*8020*/  LEA.HI.X.SX32 R29, R56, R99, 0x1, P2 ;  /* 0x00000063381d7211 */ /* 0x008fe400010f0eff */
[----:B0-----:R-:W-:Y:S02]  /*8030*/  SHF.R.S32.HI R9, RZ, 0x1f, R110 ;  /* 0x0000001fff097819 */ /* 0x001fe4000001146e */
[----:B------:R-:W-:-:S02]  /*8040*/  ISETP.GE.AND P2, PT, R81, R98, PT ;  /* 0x000000625100720c */ /* 0x000fc40003f46270 */
[----:B------:R-:W-:-:S04]  /*8050*/  LEA.HI R9, R9, R110, RZ, 0x5 ;  /* 0x0000006e09097211 */ /* 0x000fc800078f28ff */
[----:B------:R-:W-:-:S04]  /*8060*/  SHF.R.S32.HI R9, RZ, 0x5, R9 ;  /* 0x00000005ff097819 */ /* 0x000fc80000011409 */
[----:B------:R-:W-:-:S04]  /*8070*/  LEA.HI.SX32 R9, R76, R9, 0x1c ;  /* 0x000000094c097211 */ /* 0x000fc800078fe2ff */
[----:B------:R-:W-:Y:S01]  /*8080*/  SHF.R.S32.HI R8, RZ, 0x1f, R9 ;  /* 0x0000001fff087819 */ /* 0x000fe20000011409 */
[----:B------:R-:W-:-:S03]  /*8090*/  IMAD.SHL.U32 R30, R9, 0x10, RZ ;  /* 0x00000010091e7824 */ /* 0x000fc600078e00ff */
[----:B------:R-:W-:Y:S02]  /*80a0*/  LEA.HI R8, R8, R9, RZ, 0x2 ;  /* 0x0000000908087211 */ /* 0x000fe400078f10ff */
[----:B------:R-:W-:-:S03]  /*80b0*/  LOP3.LUT R9, R181, 0x30, R30, 0xf8, !PT ;  /* 0x00000030b5097812 */ /* 0x000fc600078ef81e */
[----:B------:R-:W-:Y:S01]  /*80c0*/  IMAD.SHL.U32 R8, R8, 0x800, RZ ;  /* 0x0000080008087824 */ /* 0x000fe200078e00ff */
[----:B------:R-:W-:-:S04]  /*80d0*/  LOP3.LUT R9, R9, R182, RZ, 0x3c, !PT ;  /* 0x000000b609097212 */ /* 0x000fc800078e3cff */
[----:B------:R-:W-:-:S04]  /*80e0*/  LOP3.LUT R8, R8, 0xffffe000, RZ, 0xc0, !PT ;  /* 0xffffe00008087812 */ /* 0x000fc800078ec0ff */
[----:B------:R-:W-:Y:S01]  /*80f0*/  IADD3 R8, R9, R8, R183 ;  /* 0x0000000809087210 */ /* 0x000fe20007ffe0b7 */
[----:B------:R-:W-:-:S04]  /*8100*/  IMAD R9, R17, 0x6000, R73 ;  /* 0x0000600011097824 */ /* 0x000fc800078e0249 */
[----:B------:R-:W-:Y:S02]  /*8110*/  IMAD R11, R17, 0x6000, R8 ;  /* 0x00006000110b7824 */ /* 0x000fe400078e0208 */
[C---:B------:R-:W-:Y:S02]  /*8120*/  IMAD.IADD R9, R16.reuse, 0x1, R9 ;  /* 0x0000000110097824 */ /* 0x040fe400078e0209 */
[----:B------:R-:W-:-:S04]  /*8130*/  IMAD.IADD R12, R16, 0x1, R11 ;  /* 0x00000001100c7824 */ /* 0x000fc800078e020b */
[----:B------:R-:W0:Y:S04]  /*8140*/  LDS.128 R8, [R9+0x16400] ;  /* 0x0164000009087984 */ /* 0x000e280000000c00 */
[----:B------:R-:W3:Y:S01]  /*8150*/  LDS.128 R12, [R12+0x16400] ;  /* 0x016400000c0c7984 */ /* 0x000ee20000000c00 */
[----:B------:R-:W-:Y:S05]  /*8160*/  @P2 BRA `(.L_x_1625) ;  /* 0x0000000c00442947 */ /* 0x000fea0003800000 */
[----:B------:R-:W-:Y:S01]  /*8170*/  SHF.R.U32.HI R4, RZ, 0x8, R5 ;  /* 0x00000008ff047819 */ /* 0x000fe20000011605 */
[----:B0-----:R-:W-:Y:S01]  /*8180*/  IMAD.MOV.U32 R31, RZ, RZ, R10 ;  /* 0x000000ffff1f7224 */ /* 0x001fe200078e000a */
[----:B------:R-:W-:Y:S01]  /*8190*/  SHF.R.U32.HI R38, RZ, 0x8, R37 ;  /* 0x00000008ff267819 */ /* 0x000fe20000011625 */
[----:B---3--:R-:W-:Y:S01]  /*81a0*/  IMAD.MOV.U32 R32, RZ, RZ, R12 ;  /* 0x000000ffff207224 */ /* 0x008fe200078e000c */
[----:B------:R-:W-:Y:S01]  /*81b0*/  SHF.R.U32.HI R43, RZ, 0x10, R5 ;  /* 0x00000010ff2b7819 */ /* 0x000fe20000011605 */
[----:B------:R-:W-:Y:S01]  /*81c0*/  IMAD.SHL.U32 R4, R4, 0x100, RZ ;  /* 0x0000010004047824 */ /* 0x000fe200078e00ff */
[----:B------:R-:W-:Y:S01]  /*81d0*/  LOP3.LUT R5, R5, 0xff0000ff, RZ, 0xc0, !PT ;  /* 0xff0000ff05057812 */ /* 0x000fe200078ec0ff */
[----:B------:R-:W-:Y:S01]  /*81e0*/  IMAD.SHL.U32 R10, R38, 0x100, RZ ;  /* 0x00000100260a7824 */ /* 0x000fe200078e00ff */
[----:B------:R-:W-:Y:S01]  /*81f0*/  SHF.R.U32.HI R6, RZ, 0x8, R39 ;  /* 0x00000008ff067819 */ /* 0x000fe20000011627 */
[----:B------:R-:W-:Y:S01]  /*8200*/  IMAD.MOV.U32 R34, RZ, RZ, R14 ;  /* 0x000000ffff227224 */ /* 0x000fe200078e000e */
[----:B------:R-:W-:-:S02]  /*8210*/  SHF.R.U32.HI R40, RZ, 0x8, R7 ;  /* 0x00000008ff287819 */ /* 0x000fc40000011607 */
[----:B------:R-:W-:Y:S01]  /*8220*/  LOP3.LUT R33, R37, 0xff0000ff, RZ, 0xc0, !PT ;  /* 0xff0000ff25217812 */ /* 0x000fe200078ec0ff */
[----:B------:R-:W-:Y:S01]  /*8230*/  IMAD.SHL.U32 R12, R6, 0x100, RZ ;  /* 0x00000100060c7824 */ /* 0x000fe200078e00ff */
[----:B------:R-:W-:Y:S01]  /*8240*/  SHF.R.U32.HI R42, RZ, 0x10, R7 ;  /* 0x00000010ff2a7819 */ /* 0x000fe20000011607 */
[----:B------:R-:W-:Y:S01]  /*8250*/  IMAD.U32 R6, R43, 0x10000, RZ ;  /* 0x000100002b067824 */ /* 0x000fe200078e00ff */
[----:B------:R-:W-:Y:S02]  /*8260*/  LOP3.LUT R5, R5, 0xff00, R4, 0xf8, !PT ;  /* 0x0000ff0005057812 */ /* 0x000fe400078ef804 */
[----:B------:R-:W-:Y:S02]  /*8270*/  LOP3.LUT R7, R7, 0xff0000ff, RZ, 0xc0, !PT ;  /* 0xff0000ff07077812 */ /* 0x000fe400078ec0ff */
[----:B------:R-:W-:Y:S02]  /*8280*/  SHF.L.U32 R4, R40, 0x8, RZ ;  /* 0x0000000828047819 */ /* 0x000fe400000006ff */
[----:B------:R-:W-:-:S02]  /*8290*/  SHF.R.U32.HI R41, RZ, 0x10, R37 ;  /* 0x00000010ff297819 */ /* 0x000fc40000011625 */
[----:B------:R-:W-:Y:S02]  /*82a0*/  LOP3.LUT R35, R39, 0xff0000ff, RZ, 0xc0, !PT ;  /* 0xff0000ff27237812 */ /* 0x000fe400078ec0ff */
[----:B------:R-:W-:Y:S02]  /*82b0*/  LOP3.LUT R38, R33, 0xff00, R10, 0xf8, !PT ;  /* 0x0000ff0021267812 */ /* 0x000fe400078ef80a */
[----:B------:R-:W-:Y:S02]  /*82c0*/  F2FP.F16.E4M3.UNPACK_B R37, R104.H1 ;  /* 0x00000068ff25723e */ /* 0x000fe400030006ff */
[----:B------:R-:W-:Y:S02]  /*82d0*/  F2FP.F16.E4M3.UNPACK_B R14, R32.H1 ;  /* 0x00000020ff0e723e */ /* 0x000fe400030006ff */
[----:B------:R-:W-:Y:S02]  /*82e0*/  F2FP.F16.E4M3.UNPACK_B R10, R8.H1 ;  /* 0x00000008ff0a723e */ /* 0x000fe400030006ff */
[----:B------:R-:W-:Y:S01]  /*82f0*/  LOP3.LUT R7, R7, 0xff00, R4, 0xf8, !PT ;  /* 0x0000ff0007077812 */ /* 0x000fe200078ef804 */
[----:B------:R-:W-:Y:S01]  /*8300*/  IMAD.U32 R4, R42, 0x10000, RZ ;  /* 0x000100002a047824 */ /* 0x000fe200078e00ff */
[----:B------:R-:W-:Y:S01]  /*8310*/  SHF.R.U32.HI R36, RZ, 0x10, R39 ;  /* 0x00000010ff247819 */ /* 0x000fe20000011627 */
[----:B------:R-:W-:Y:S01]  /*8320*/  HADD2.F32 R33, -RZ, R14.H0_H0 ;  /* 0x2000000eff217230 */ /* 0x000fe20000004100 */
[----:B------:R-:W-:Y:S01]  /*8330*/  LOP3.LUT R40, R35, 0xff00, R12, 0xf8, !PT ;  /* 0x0000ff0023287812 */ /* 0x000fe200078ef80c */
[----:B------:R-:W-:Y:S01]  /*8340*/  HADD2.F32 R12, -RZ, R10.H0_H0 ;  /* 0x2000000aff0c7230 */ /* 0x000fe20000004100 */
[----:B------:R-:W-:Y:S01]  /*8350*/  LOP3.LUT R6, R5, 0xff0000, R6, 0xf8, !PT ;  /* 0x00ff000005067812 */ /* 0x000fe200078ef806 */
[----:B------:R-:W-:Y:S01]  /*8360*/  HADD2.F32 R5, -RZ, R37.H0_H0 ;  /* 0x20000025ff057230 */ /* 0x000fe20000004100 */
[----:B------:R-:W-:Y:S01]  /*8370*/  F2FP.F16.E4M3.UNPACK_B R35, R102.H1 ;  /* 0x00000066ff23723e */ /* 0x000fe200030006ff */
[----:B------:R-:W-:Y:S01]  /*8380*/  IMAD.U32 R39, R36, 0x10000, RZ ;  /* 0x0001000024277824 */ /* 0x000fe200078e00ff */
[----:B------:R-:W-:Y:S01]  /*8390*/  LOP3.LUT R4, R7, 0xff0000, R4, 0xf8, !PT ;  /* 0x00ff000007047812 */ /* 0x000fe200078ef804 */
[----:B------:R-:W-:-:S02]  /*83a0*/  IMAD.U32 R7, R41, 0x10000, RZ ;  /* 0x0001000029077824 */ /* 0x000fc400078e00ff */
[CC--:B------:R-:W-:Y:S01]  /*83b0*/  FMUL.FTZ R41, R33.reuse, R5.reuse ;  /* 0x0000000521297220 */ /* 0x0c0fe20000410000 */
[--C-:B------:R-:W-:Y:S02]  /*83c0*/  HADD2.F32 R36, -RZ, R35.reuse.H0_H0 ;  /* 0x20000023ff247230 */ /* 0x100fe40000004100 */
[----:B------:R-:W-:Y:S01]  /*83d0*/  FMUL.FTZ R42, R12, R5 ;  /* 0x000000050c2a7220 */ /* 0x000fe20000410000 */
[----:B------:R-:W-:Y:S01]  /*83e0*/  LOP3.LUT R5, R40, 0xff0000, R39, 0xf8, !PT ;  /* 0x00ff000028057812 */ /* 0x000fe200078ef827 */
[----:B------:R-:W-:Y:S01]  /*83f0*/  HADD2.F32 R35, -RZ, R35.H1_H1 ;  /* 0x30000023ff237230 */ /* 0x000fe20000004100 */
        /* <DEDUP_REMOVED lines=10> */
[CC--:B------:R-:W-:Y:S01]  /*84a0*/  FMUL.FTZ R39, R33.reuse, R36.reuse ;  /* 0x0000002421277220 */ /* 0x0c0fe20000410000 */
[----:B------:R-:W-:Y:S02]  /*84b0*/  HADD2.F32 R14, -RZ, R32.H0_H0 ;  /* 0x20000020ff0e7230 */ /* 0x000fe40000004100 */
[C---:B------:R-:W-:Y:S01]  /*84c0*/  FMUL.FTZ R36, R12.reuse, R36 ;  /* 0x000000240c247220 */ /* 0x040fe20000410000 */
[----:B------:R-:W-:Y:S02]  /*84d0*/  HADD2.F32 R10, -RZ, R8.H0_H0 ;  /* 0x20000008ff0a7230 */ /* 0x000fe40000004100 */
[-C--:B------:R-:W-:Y:S01]  /*84e0*/  FFMA.FTZ R45, R12, R35.reuse, -R39 ;  /* 0x000000230c2d7223 */ /* 0x080fe20000010827 */
[----:B------:R-:W-:Y:S02]  /*84f0*/  HADD2.F32 R32, -RZ, R32.H1_H1 ;  /* 0x30000020ff207230 */ /* 0x000fe40000004100 */
[----:B------:R-:W-:Y:S01]  /*8500*/  FFMA.FTZ R47, R33, R35, R36 ;  /* 0x00000023212f7223 */ /* 0x000fe20000010024 */
[----:B------:R-:W-:-:S02]  /*8510*/  HADD2.F32 R33, -RZ, R102.H0_H0 ;  /* 0x20000066ff217230 */ /* 0x000fc40000004100 */
[-C--:B------:R-:W-:Y:S01]  /*8520*/  FMUL.FTZ R39, R14, R37.reuse ;  /* 0x000000250e277220 */ /* 0x080fe20000410000 */
[----:B------:R-:W-:Y:S01]  /*8530*/  FMUL.FTZ R37, R10, R37 ;  /* 0x000000250a257220 */ /* 0x000fe20000410000 */
[----:B------:R-:W-:Y:S01]  /*8540*/  HADD2.F32 R35, -RZ, R104.H1_H1 ;  /* 0x30000068ff237230 */ /* 0x000fe20000004100 */
[----:B------:R-:W-:Y:S01]  /*8550*/  LOP3.LUT R7, R38, 0xff0000, R7, 0xf8, !PT ;  /* 0x00ff000026077812 */ /* 0x000fe200078ef807 */
[-C--:B------:R-:W-:Y:S01]  /*8560*/  FFMA.FTZ R36, R10, R33.reuse, -R39 ;  /* 0x000000210a247223 */ /* 0x080fe20000010827 */
[----:B------:R-:W-:Y:S01]  /*8570*/  FFMA.FTZ R38, R14, R33, R37 ;  /* 0x000000210e267223 */ /* 0x000fe20000010025 */
[----:B------:R-:W-:Y:S02]  /*8580*/  HADD2.F32 R8, -RZ, R8.H1_H1 ;  /* 0x30000008ff087230 */ /* 0x000fe40000004100 */
[----:B------:R-:W-:Y:S01]  /*8590*/  FMUL.FTZ R37, R32, R35 ;  /* 0x0000002320257220 */ /* 0x000fe20000410000 */
[----:B------:R-:W-:Y:S01]  /*85a0*/  HADD2.F32 R33, -RZ, R102.H1_H1 ;  /* 0x30000066ff217230 */ /* 0x000fe20000004100 */
[----:B------:R-:W-:-:S02]  /*85b0*/  F2FP.F16.E4M3.UNPACK_B R10, R103.H1 ;  /* 0x00000067ff0a723e */ /* 0x000fc400030006ff */
[----:B------:R-:W-:Y:S01]  /*85c0*/  F2FP.F16.E4M3.UNPACK_B R12, R34.H1 ;  /* 0x00000022ff0c723e */ /* 0x000fe200030006ff */
[C---:B------:R-:W-:Y:S01]  /*85d0*/  FMUL.FTZ R39, R8.reuse, R35 ;  /* 0x0000002308277220 */ /* 0x040fe20000410000 */
[----:B------:R-:W-:Y:S01]  /*85e0*/  FFMA.FTZ R41, R8, R33, -R37 ;  /* 0x0000002108297223 */ /* 0x000fe20000010825 */
[----:B------:R-:W-:Y:S01]  /*85f0*/  F2FP.F16.E4M3.UNPACK_B R8, R31.H1 ;  /* 0x0000001fff08723e */ /* 0x000fe200030006ff */
[----:B------:R-:W-:Y:S01]  /*8600*/  HADD2.F32 R37, -RZ, R10.H0_H0 ;  /* 0x2000000aff257230 */ /* 0x000fe20000004100 */
[----:B------:R-:W-:Y:S01]  /*8610*/  F2FP.F16.E4M3.UNPACK_B R35, R100.H1 ;  /* 0x00000064ff23723e */ /* 0x000fe200030006ff */
[----:B------:R-:W-:Y:S01]  /*8620*/  FFMA.FTZ R43, R32, R33, R39 ;  /* 0x00000021202b7223 */ /* 0x000fe20000010027 */
[----:B------:R-:W-:Y:S01]  /*8630*/  HADD2.F32 R14, -RZ, R12.H0_H0 ;  /* 0x2000000cff0e7230 */ /* 0x000fe20000004100 */
[----:B------:R-:W-:Y:S01]  /*8640*/  F2FP.F16.E4M3.UNPACK_B R103, R103 ;  /* 0x00000067ff67723e */ /* 0x000fe200020006ff */
[----:B------:R-:W-:Y:S01]  /*8650*/  HADD2.F32 R39, -RZ, R10.H1_H1 ;  /* 0x3000000aff277230 */ /* 0x000fe20000004100 */
[----:B------:R-:W-:Y:S01]  /*8660*/  F2FP.F16.E4M3.UNPACK_B R34, R34 ;  /* 0x00000022ff22723e */ /* 0x000fe200020006ff */
[----:B------:R-:W-:-:S02]  /*8670*/  HADD2.F32 R10, -RZ, R8.H0_H0 ;  /* 0x20000008ff0a7230 */ /* 0x000fc40000004100 */
[----:B------:R-:W-:Y:S01]  /*8680*/  FMUL.FTZ R95, R14, R37 ;  /* 0x000000250e5f7220 */ /* 0x000fe20000410000 */
[----:B------:R-:W-:Y:S01]  /*8690*/  HADD2.F32 R12, -RZ, R12.H1_H1 ;  /* 0x3000000cff0c7230 */ /* 0x000fe20000004100 */
[----:B------:R-:W-:Y:S01]  /*86a0*/  F2FP.F16.E4M3.UNPACK_B R31, R31 ;  /* 0x0000001fff1f723e */ /* 0x000fe200020006ff */
[----:B------:R-:W-:Y:S02]  /*86b0*/  HADD2.F32 R8, -RZ, R8.H1_H1 ;  /* 0x30000008ff087230 */ /* 0x000fe40000004100 */
[----:B------:R-:W-:Y:S01]  /*86c0*/  FMUL.FTZ R37, R10, R37 ;  /* 0x000000250a257220 */ /* 0x000fe20000410000 */
[--C-:B------:R-:W-:Y:S02]  /*86d0*/  HADD2.F32 R33, -RZ, R35.reuse.H0_H0 ;  /* 0x20000023ff217230 */ /* 0x100fe40000004100 */
[-C--:B--2---:R-:W-:Y:S01]  /*86e0*/  FMUL.FTZ R97, R12, R39.reuse ;  /* 0x000000270c617220 */ /* 0x084fe20000410000 */
[----:B------:R-:W-:Y:S02]  /*86f0*/  HADD2.F32 R35, -RZ, R35.H1_H1 ;  /* 0x30000023ff237230 */ /* 0x000fe40000004100 */
[----:B------:R-:W-:Y:S01]  /*8700*/  FMUL.FTZ R39, R8, R39 ;  /* 0x0000002708277220 */ /* 0x000fe20000410000 */
[----:B------:R-:W-:Y:S01]  /*8710*/  F2FP.F16.E4M3.UNPACK_B R100, R100 ;  /* 0x00000064ff64723e */ /* 0x000fe200020006ff */
[----:B------:R-:W-:Y:S01]  /*8720*/  FFMA.FTZ R95, R10, R33, -R95 ;  /* 0x000000210a5f7223 */ /* 0x000fe2000001085f */
[----:B------:R-:W-:-:S02]  /*8730*/  HADD2.F32 R10, -RZ, R34.H0_H0 ;  /* 0x20000022ff0a7230 */ /* 0x000fc40000004100 */
[-C--:B------:R-:W-:Y:S01]  /*8740*/  FFMA.FTZ R32, R8, R35.reuse, -R97 ;  /* 0x0000002308207223 */ /* 0x080fe20000010861 */
[----:B------:R-:W-:Y:S01]  /*8750*/  FFMA.FTZ R97, R12, R35, R39 ;  /* 0x000000230c617223 */ /* 0x000fe20000010027 */
[----:B------:R-:W-:Y:S02]  /*8760*/  HADD2.F32 R35, -RZ, R103.H0_H0 ;  /* 0x20000067ff237230 */ /* 0x000fe40000004100 */
[----:B------:R-:W-:Y:S01]  /*8770*/  FFMA.FTZ R14, R14, R33, R37 ;  /* 0x000000210e0e7223 */ /* 0x000fe20000010025 */
[----:B------:R-:W-:Y:S01]  /*8780*/  HADD2.F32 R8, -RZ, R31.H0_H0 ;  /* 0x2000001fff087230 */ /* 0x000fe20000004100 */
[----:B------:R-:W-:Y:S01]  /*8790*/  F2FP.SATFINITE.E4M3.F32.PACK_AB_MERGE_C R95, R32, R95, RZ ;  /* 0x0000005f205f723e */ /* 0x000fe200048070ff */
[----:B------:R-:W-:Y:S02]  /*87a0*/  HADD2.F32 R103, -RZ, R103.H1_H1 ;  /* 0x30000067ff677230 */ /* 0x000fe40000004100 */
[----:B------:R-:W-:Y:S01]  /*87b0*/  FMUL.FTZ R37, R10, R35 ;  /* 0x000000230a257220 */ /* 0x000fe20000410000 */
[----:B------:R-:W-:-:S02]  /*87c0*/  HADD2.F32 R34, -RZ, R34.H1_H1 ;  /* 0x30000022ff227230 */ /* 0x000fc40000004100 */
[----:B------:R-:W-:Y:S01]  /*87d0*/  FMUL.FTZ R35, R8, R35 ;  /* 0x0000002308237220 */ /* 0x000fe20000410000 */
[--C-:B------:R-:W-:Y:S01]  /*87e0*/  HADD2.F32 R33, -RZ, R100.reuse.H0_H0 ;  /* 0x20000064ff217230 */ /* 0x100fe20000004100 */
[----:B------:R-:W-:Y:S01]  /*87f0*/  F2FP.SATFINITE.E4M3.F32.PACK_AB_MERGE_C R97, R97, R14, RZ ;  /* 0x0000000e6161723e */ /* 0x000fe200048070ff */
[----:B------:R-:W-:Y:S02]  /*8800*/  HADD2.F32 R31, -RZ, R31.H1_H1 ;  /* 0x3000001fff1f7230 */ /* 0x000fe40000004100 */
[----:B------:R-:W-:Y:S01]  /*8810*/  FMUL.FTZ R12, R34, R103 ;  /* 0x00000067220c7220 */ /* 0x000fe20000410000 */
[----:B------:R-:W-:Y:S02]  /*8820*/  HADD2.F32 R100, -RZ, R100.H1_H1 ;  /* 0x30000064ff647230 */ /* 0x000fe40000004100 */
[----:B------:R-:W-:Y:S01]  /*8830*/  FFMA.FTZ R39, R10, R33, R35 ;  /* 0x000000210a277223 */ /* 0x000fe20000010023 */
[----:B------:R-:W-:Y:S01]  /*8840*/  F2FP.F16.E4M3.UNPACK_B R32, R13 ;  /* 0x0000000dff20723e */ /* 0x000fe200020006ff */
[C---:B------:R-:W-:Y:S01]  /*8850*/  FMUL.FTZ R103, R31.reuse, R103 ;  /* 0x000000671f677220 */ /* 0x040fe20000410000 */
[----:B------:R-:W-:Y:S01]  /*8860*/  F2FP.F16.E4M3.UNPACK_B R35, R7 ;  /* 0x00000007ff23723e */ /* 0x000fe200020006ff */
[----:B------:R-:W-:Y:S01]  /*8870*/  FFMA.FTZ R10, R31, R100, -R12 ;  /* 0x000000641f0a7223 */ /* 0x000fe2000001080c */
[----:B------:R-:W-:Y:S01]  /*8880*/  F2FP.SATFINITE.E4M3.F32.PACK_AB_MERGE_C R12, R47, R42, RZ ;  /* 0x0000002a2f0c723e */ /* 0x000fe200048070ff */
[----:B------:R-:W-:Y:S01]  /*8890*/  FFMA.FTZ R37, R8, R33, -R37 ;  /* 0x0000002108257223 */ /* 0x000fe20000010825 */
[----:B------:R-:W-:Y:S01]  /*88a0*/  F2FP.F16.E4M3.UNPACK_B R14, R9 ;  /* 0x00000009ff0e723e */ /* 0x000fe200020006ff */
[----:B------:R-:W-:Y:S01]  /*88b0*/  FFMA.FTZ R100, R34, R100, R103 ;  /* 0x0000006422647223 */ /* 0x000fe20000010067 */
[----:B------:R-:W-:Y:S01]  /*88c0*/  F2FP.SATFINITE.E4M3.F32.PACK_AB_MERGE_C R8, R45, R40, RZ ;  /* 0x000000282d08723e */ /* 0x000fe200048070ff */
[----:B------:R-:W-:Y:S01]  /*88d0*/  HADD2.F32 R33, -RZ, R32.H0_H0 ;  /* 0x20000020ff217230 */ /* 0x000fe20000004100 */
[----:B------:R-:W-:Y:S01]  /*88e0*/  F2FP.SATFINITE.E4M3.F32.PACK_AB_MERGE_C R12, R43, R38, R12 ;  /* 0x000000262b0c723e */ /* 0x000fe2000480700c */
[----:B------:R-:W-:Y:S01]  /*88f0*/  HADD2.F32 R38, -RZ, R35.H0_H0 ;  /* 0x20000023ff267230 */ /* 0x000fe20000004100 */
[----:B------:R-:W-:Y:S01]  /*8900*/  F2FP.F16.E4M3.UNPACK_B R34, R6 ;  /* 0x00000006ff22723e */ /* 0x000fe200020006ff */
[----:B------:R-:W-:Y:S01]  /*8910*/  HADD2.F32 R31, -RZ, R14.H0_H0 ;  /* 0x2000000eff1f7230 */ /* 0x000fe20000004100 */
[----:B------:R-:W-:Y:S01]  /*8920*/  F2FP.SATFINITE.E4M3.F32.PACK_AB_MERGE_C R8, R41, R36, R8 ;  /* 0x000000242908723e */ /* 0x000fe20004807008 */
[----:B------:R-:W-:-:S02]  /*8930*/  HADD2.F32 R32, -RZ, R32.H1_H1 ;  /* 0x30000020ff207230 */ /* 0x000fc40000004100 */
[-C--:B------:R-:W-:Y:S01]  /*8940*/  FMUL.FTZ R40, R33, R38.reuse ;  /* 0x0000002621287220 */ /* 0x080fe20000410000 */
[----:B------:R-:W-:Y:S02]  /*8950*/  HADD2.F32 R36, -RZ, R34.H0_H0 ;  /* 0x20000022ff247230 */ /* 0x000fe40000004100 */
[C---:B------:R-:W-:Y:S01]  /*8960*/  FMUL.FTZ R38, R31.reuse, R38 ;  /* 0x000000261f267220 */ /* 0x040fe20000410000 */
[----:B------:R-:W-:Y:S01]  /*8970*/  HADD2.F32 R35, -RZ, R35.H1_H1 ;  /* 0x30000023ff237230 */ /* 0x000fe20000004100 */
[----:B------:R-:W-:Y:S01]  /*8980*/  F2FP.SATFINITE.E4M3.F32.PACK_AB_MERGE_C R97, R100, R39, R97 ;  /* 0x000000276461723e */ /* 0x000fe20004807061 */
[----:B------:R-:W-:Y:S02]  /*8990*/  HADD2.F32 R14, -RZ, R14.H1_H1 ;  /* 0x3000000eff0e7230 */ /* 0x000fe40000004100 */
[-C--:B------:R-:W-:Y:S01]  /*89a0*/  FFMA.FTZ R40, R31, R36.reuse, -R40 ;  /* 0x000000241f287223 */ /* 0x080fe20000010828 */
[----:B------:R-:W-:Y:S01]  /*89b0*/  FFMA.FTZ R38, R33, R36, R38 ;  /* 0x0000002421267223 */ /* 0x000fe20000010026 */
[----:B------:R-:W-:-:S02]  /*89c0*/  HADD2.F32 R31, -RZ, R34.H1_H1 ;  /* 0x30000022ff1f7230 */ /* 0x000fc40000004100 */
[----:B------:R-:W-:Y:S01]  /*89d0*/  FMUL.FTZ R33, R32, R35 ;  /* 0x0000002320217220 */ /* 0x000fe20000410000 */
[----:B------:R-:W-:Y:S01]  /*89e0*/  F2FP.F16.E4M3.UNPACK_B R9, R9.H1 ;  /* 0x00000009ff09723e */ /* 0x000fe200030006ff */
[C---:B------:R-:W-:Y:S01]  /*89f0*/  FMUL.FTZ R35, R14.reuse, R35 ;  /* 0x000000230e237220 */ /* 0x040fe20000410000 */
[----:B------:R-:W-:Y:S01]  /*8a00*/  F2FP.F16.E4M3.UNPACK_B R13, R13.H1 ;  /* 0x0000000dff0d723e */ /* 0x000fe200030006ff */
[----:B------:R-:W-:Y:S01]  /*8a10*/  FFMA.FTZ R39, R14, R31, -R33 ;  /* 0x0000001f0e277223 */ /* 0x000fe20000010821 */
[----:B------:R-:W-:Y:S01]  /*8a20*/  F2FP.F16.E4M3.UNPACK_B R33, R7.H1 ;  /* 0x00000007ff21723e */ /* 0x000fe200030006ff */
[----:B------:R-:W-:Y:S01]  /*8a30*/  FFMA.FTZ R41, R32, R31, R35 ;  /* 0x0000001f20297223 */ /* 0x000fe20000010023 */
[----:B------:R-:W-:Y:S01]  /*8a40*/  HADD2.F32 R7, -RZ, R9.H0_H0 ;  /* 0x20000009ff077230 */ /* 0x000fe20000004100 */
[----:B------:R-:W-:Y:S01]  /*8a50*/  F2FP.F16.E4M3.UNPACK_B R6, R6.H1 ;  /* 0x00000006ff06723e */ /* 0x000fe200030006ff */
[----:B------:R-:W-:Y:S01]  /*8a60*/  HADD2.F32 R14, -RZ, R13.H0_H0 ;  /* 0x2000000dff0e7230 */ /* 0x000fe20000004100 */
[----:B------:R-:W-:Y:S01]  /*8a70*/  F2FP.F16.E4M3.UNPACK_B R35, R5.H1 ;  /* 0x00000005ff23723e */ /* 0x000fe200030006ff */
[----:B------:R-:W-:Y:S01]  /*8a80*/  HADD2.F32 R32, -RZ, R33.H0_H0 ;  /* 0x20000021ff207230 */ /* 0x000fe20000004100 */
[----:B------:R-:W-:Y:S01]  /*8a90*/  F2FP.SATFINITE.E4M3.F32.PACK_AB_MERGE_C R10, R10, R37, R95 ;  /* 0x000000250a0a723e */ /* 0x000fe2000480705f */
[----:B------:R-:W-:-:S02]  /*8aa0*/  HADD2.F32 R13, -RZ, R13.H1_H1 ;  /* 0x3000000dff0d7230 */ /* 0x000fc40000004100 */
[----:B------:R-:W-:Y:S02]  /*8ab0*/  HADD2.F32 R34, -RZ, R33.H1_H1 ;  /* 0x30000021ff227230 */ /* 0x000fe40000004100 */
[CC--:B------:R-:W-:Y:S01]  /*8ac0*/  FMUL.FTZ R36, R14.reuse, R32.reuse ;  /* 0x000000200e247220 */ /* 0x0c0fe20000410000 */
[----:B------:R-:W-:Y:S02]  /*8ad0*/  HADD2.F32 R9, -RZ, R9.H1_H1 ;  /* 0x30000009ff097230 */ /* 0x000fe40000004100 */
[----:B------:R-:W-:Y:S01]  /*8ae0*/  FMUL.FTZ R33, R7, R32 ;  /* 0x0000002007217220 */ /* 0x000fe20000410000 */
[--C-:B------:R-:W-:Y:S02]  /*8af0*/  HADD2.F32 R31, -RZ, R6.reuse.H0_H0 ;  /* 0x20000006ff1f7230 */ /* 0x100fe40000004100 */
[----:B------:R-:W-:Y:S02]  /*8b00*/  HADD2.F32 R32, -RZ, R6.H1_H1 ;  /* 0x30000006ff207230 */ /* 0x000fe40000004100 */
[-C--:B------:R-:W-:Y:S01]  /*8b10*/  FMUL.FTZ R6, R13, R34.reuse ;  /* 0x000000220d067220 */ /* 0x080fe20000410000 */
[C---:B------:R-:W-:Y:S01]  /*8b20*/  FMUL.FTZ R34, R9.reuse, R34 ;  /* 0x0000002209227220 */ /* 0x040fe20000410000 */
[----:B------:R-:W-:Y:S01]  /*8b30*/  FFMA.FTZ R43, R14, R31, R33 ;  /* 0x0000001f0e2b7223 */ /* 0x000fe20000010021 */
[----:B------:R-:W-:Y:S01]  /*8b40*/  F2FP.F16.E4M3.UNPACK_B R14, R15 ;  /* 0x0000000fff0e723e */ /* 0x000fe200020006ff */
[-C--:B------:R-:W-:Y:S01]  /*8b50*/  FFMA.FTZ R45, R9, R32.reuse, -R6 ;  /* 0x00000020092d7223 */ /* 0x080fe20000010806 */
[----:B------:R-:W-:Y:S01]  /*8b60*/  FFMA.FTZ R44, R13, R32, R34 ;  /* 0x000000200d2c7223 */ /* 0x000fe20000010022 */
[----:B------:R-:W-:Y:S01]  /*8b70*/  F2FP.F16.E4M3.UNPACK_B R34, R5 ;  /* 0x00000005ff22723e */ /* 0x000fe200020006ff */
[----:B------:R-:W-:Y:S01]  /*8b80*/  FFMA.FTZ R42, R7, R31, -R36 ;  /* 0x0000001f072a7223 */ /* 0x000fe20000010824 */
[----:B------:R-:W-:Y:S01]  /*8b90*/  F2FP.F16.E4M3.UNPACK_B R6, R11 ;  /* 0x0000000bff06723e */ /* 0x000fe200020006ff */
[----:B------:R-:W-:Y:S01]  /*8ba0*/  HADD2.F32 R13, -RZ, R14.H0_H0 ;  /* 0x2000000eff0d7230 */ /* 0x000fe20000004100 */
        /* <DEDUP_REMOVED lines=16> */
[-C--:B------:R-:W-:Y:S01]  /*8cb0*/  FFMA.FTZ R46, R7, R32.reuse, -R46 ;  /* 0x00000020072e7223 */ /* 0x080fe2000001082e */
[----:B------:R-:W-:Y:S01]  /*8cc0*/  FFMA.FTZ R36, R13, R32, R36 ;  /* 0x000000200d247223 */ /* 0x000fe20000010024 */
[----:B------:R-:W-:Y:S02]  /*8cd0*/  HADD2.F32 R32, -RZ, R35.H1_H1 ;  /* 0x30000023ff207230 */ /* 0x000fe40000004100 */
[-C--:B------:R-:W-:Y:S01]  /*8ce0*/  FFMA.FTZ R37, R4, R33.reuse, R37 ;  /* 0x0000002104257223 */ /* 0x080fe20000010025 */
[----:B------:R-:W-:Y:S02]  /*8cf0*/  HADD2.F32 R11, -RZ, R11.H1_H1 ;  /* 0x3000000bff0b7230 */ /* 0x000fe40000004100 */
[----:B------:R-:W-:Y:S01]  /*8d00*/  FFMA.FTZ R94, R9, R33, -R94 ;  /* 0x00000021095e7223 */ /* 0x000fe2000001085e */
[----:B------:R-:W-:Y:S01]  /*8d10*/  HADD2.F32 R14, -RZ, R14.H1_H1 ;  /* 0x3000000eff0e7230 */ /* 0x000fe20000004100 */
[----:B------:R-:W-:Y:S01]  /*8d20*/  F2FP.SATFINITE.E4M3.F32.PACK_AB_MERGE_C R42, R45, R42, RZ ;  /* 0x0000002a2d2a723e */ /* 0x000fe200048070ff */
[----:B------:R-:W-:-:S02]  /*8d30*/  HADD2.F32 R7, -RZ, R34.H1_H1 ;  /* 0x30000022ff077230 */ /* 0x000fc40000004100 */
[-C--:B------:R-:W-:Y:S01]  /*8d40*/  FMUL.FTZ R34, R15, R32.reuse ;  /* 0x000000200f227220 */ /* 0x080fe20000410000 */
[----:B------:R-:W-:Y:S02]  /*8d50*/  HADD2.F32 R4, -RZ, R31.H1_H1 ;  /* 0x3000001fff047230 */ /* 0x000fe40000004100 */
[C---:B------:R-:W-:Y:S01]  /*8d60*/  FMUL.FTZ R32, R11.reuse, R32 ;  /* 0x000000200b207220 */ /* 0x040fe20000410000 */
[----:B------:R-:W-:Y:S02]  /*8d70*/  HADD2.F32 R6, -RZ, R6.H1_H1 ;  /* 0x30000006ff067230 */ /* 0x000fe40000004100 */
[-C--:B------:R-:W-:Y:S01]  /*8d80*/  FMUL.FTZ R9, R14, R7.reuse ;  /* 0x000000070e097220 */ /* 0x080fe20000410000 */
[----:B------:R-:W-:Y:S02]  /*8d90*/  HADD2.F32 R5, -RZ, R5.H1_H1 ;  /* 0x30000005ff057230 */ /* 0x000fe40000004100 */
[-C--:B------:R-:W-:Y:S01]  /*8da0*/  FFMA.FTZ R11, R11, R4.reuse, -R34 ;  /* 0x000000040b0b7223 */ /* 0x080fe20000010822 */
[----:B------:R-:W-:Y:S01]  /*8db0*/  FFMA.FTZ R32, R15, R4, R32 ;  /* 0x000000040f207223 */ /* 0x000fe20000010020 */
[C---:B------:R-:W-:Y:S01]  /*8dc0*/  FMUL.FTZ R7, R6.reuse, R7 ;  /* 0x0000000706077220 */ /* 0x040fe20000410000 */
[----:B------:R-:W-:Y:S01]  /*8dd0*/  F2FP.SATFINITE.E4M3.F32.PACK_AB_MERGE_C R39, R39, R40, R42 ;  /* 0x000000282727723e */ /* 0x000fe2000480702a */
[-C--:B------:R-:W-:Y:S01]  /*8de0*/  FFMA.FTZ R9, R6, R5.reuse, -R9 ;  /* 0x0000000506097223 */ /* 0x080fe20000010809 */
[----:B------:R-:W-:Y:S01]  /*8df0*/  F2FP.SATFINITE.E4M3.F32.PACK_AB_MERGE_C R11, R11, R94, RZ ;  /* 0x0000005e0b0b723e */ /* 0x000fe200048070ff */
[----:B------:R-:W-:Y:S01]  /*8e00*/  FFMA.FTZ R7, R14, R5, R7 ;  /* 0x000000050e077223 */ /* 0x000fe20000010007 */
[----:B------:R-:W-:Y:S01]  /*8e10*/  F2FP.SATFINITE.E4M3.F32.PACK_AB_MERGE_C R43, R44, R43, RZ ;  /* 0x0000002b2c2b723e */ /* 0x000fe200048070ff */
[----:B------:R-:W-:Y:S01]  /*8e20*/  IMAD.MOV.U32 R14, RZ, RZ, R97 ;  /* 0x000000ffff0e7224 */ /* 0x000fe200078e0061 */
[----:B------:R-:W-:-:S02]  /*8e30*/  F2FP.SATFINITE.E4M3.F32.PACK_AB_MERGE_C R32, R32, R37, RZ ;  /* 0x000000252020723e */ /* 0x000fc400048070ff */
[----:B------:R-:W-:Y:S01]  /*8e40*/  F2FP.SATFINITE.E4M3.F32.PACK_AB_MERGE_C R11, R9, R46, R11 ;  /* 0x0000002e090b723e */ /* 0x000fe2000480700b */
[----:B------:R-:W-:Y:S01]  /*8e50*/  IMAD.MOV.U32 R9, RZ, RZ, R39 ;  /* 0x000000ffff097224 */ /* 0x000fe200078e0027 */
[----:B------:R-:W-:Y:S02]  /*8e60*/  F2FP.SATFINITE.E4M3.F32.PACK_AB_MERGE_C R13, R41, R38, R43 ;  /* 0x00000026290d723e */ /* 0x000fe4000480702b */
[----:B------:R-:W-:-:S07]  /*8e70*/  F2FP.SATFINITE.E4M3.F32.PACK_AB_MERGE_C R15, R7, R36, R32 ;  /* 0x00000024070f723e */ /* 0x000fce0004807020 */
.L_x_1625:
[----:B------:R-:W-:Y:S05]  /*8e80*/  BSYNC B1 ;  /* 0x0000000000017941 */ /* 0x000fea0003800000 */
.L_x_1624:
[----:B0-----:R0:W-:Y:S01]  /*8e90*/  ST.E.128 desc[UR38][R28.64], R8 ;  /* 0x000000081c007985 */ /* 0x0011e2000c101d26 */
[----:B------:R-:W-:-:S13]  /*8ea0*/  ISETP.GE.AND P2, PT, R30, R106, PT ;  /* 0x0000006a1e00720c */ /* 0x000fda0003f46270 */
[----:B------:R-:W-:Y:S05]  /*8eb0*/  @P2 BRA `(.L_x_1587) ;  /* 0x0000000400282947 */ /* 0x000fea0003800000 */
[----:B------:R-:W-:-:S04]  /*8ec0*/  IADD3 R4, P2, R101, R30, RZ ;  /* 0x0000001e65047210 */ /* 0x000fc80007f5e0ff */
[----:B------:R-:W-:-:S05]  /*8ed0*/  LEA.HI.X.SX32 R5, R30, R99, 0x1, P2 ;  /* 0x000000631e057211 */ /* 0x000fca00010f0eff */
[----:B---3--:R3:W-:Y:S01]  /*8ee0*/  ST.E.128 desc[UR38][R4.64], R12 ;  /* 0x0000000c04007985 */ /* 0x0087e2000c101d26 */
[----:B------:R-:W-:Y:S05]  /*8ef0*/  BRA `(.L_x_1587) ;  /* 0x0000000400187947 */ /* 0x000fea0003800000 */
.L_x_1579:
[----:B------:R-:W-:-:S06]  /*8f00*/  UISETP.NE.AND UP0, UPT, UR41, 0x3, UPT ;  /* 0x000000032900788c */ /* 0x000fcc000bf05270 */
[----:B------:R-:W-:-:S13]  /*8f10*/  PLOP3.LUT P1, PT, PT, PT, UP0, 0x80, 0x0 ;  /* 0x000000000000781c */ /* 0x000fda0003f2f008 */
[----:B------:R-:W-:Y:S05]  /*8f20*/  @!P1 BRA `(.L_x_1626) ;  /* 0x0000000000049947 */ /* 0x000fea0003800000 */
[----:B------:R-:W-:Y:S01]  /*8f30*/  BPT.TRAP 0x1 ;  /* 0x000000040000795c */ /* 0x000fe20000300000 */
.L_x_1626:
[----:B------:R-:W-:Y:S01]  /*8f40*/  IMAD R84, R17, 0x8, R16 ;  /* 0x0000000811547824 */ /* 0x000fe200078e0210 */
[----:B------:R-:W-:Y:S01]  /*8f50*/  SHF.L.U32 R93, R173, 0x1f, RZ ;  /* 0x0000001fad5d7819 */ /* 0x000fe200000006ff */
[----:B------:R-:W-:Y:S01]  /*8f60*/  BSSY B1, `(.L_x_1627) ;  /* 0x0000004000017945 */ /* 0x000fe20003800000 */
[----:B------:R-:W-:Y:S02]  /*8f70*/  SHF.R.S32.HI R90, RZ, 0x1f, R89 ;  /* 0x0000001fff5a7819 */ /* 0x000fe40000011459 */
[----:B------:R-:W0:Y:S02]  /*8f80*/  SYNCS.PHASECHK.TRANS64.TRYWAIT P2, [R84+URZ+0x22890], R93 ;  /* 0x0228905d540075a7 */ /* 0x000e24000804017f */
[----:B0-----:R-:W-:Y:S05]  /*8f90*/  @!P2 BRA `(.L_x_1628) ;  /* 0x000002080040a947 */ /* 0x001fea0003800000 */
.L_x_1956:
[----:B------:R-:W-:Y:S05]  /*8fa0*/  BSYNC B1 ;  /* 0x0000000000017941 */ /* 0x000fea0003800000 */
.L_x_1627:
[----:B------:R-:W-:Y:S01]  /*8fb0*/  ULDC.64 UR4, c[0x0][0x300] ;  /* 0x0000c00000047ab9 */ /* 0x000fe20000000a00 */
[----:B-----5:R-:W-:Y:S01]  /*8fc0*/  SHF.R.S32.HI R91, RZ, 0x1f, R87 ;  /* 0x0000001fff5b7819 */ /* 0x020fe20000011457 */
[----:B------:R-:W-:Y:S01]  /*8fd0*/  IMAD R6, R90, UR4, RZ ;  /* 0x000000045a067c24 */ /* 0x000fe2000f8e02ff */
[----:B------:R-:W-:Y:S01]  /*8fe0*/  ULDC.64 UR6, c[0x0][0x2e8] ;  /* 0x0000ba0000067ab9 */ /* 0x000fe20000000a00 */
[----:B------:R-:W-:-:S04]  /*8ff0*/  IMAD.WIDE.U32 R4, R89, UR4, RZ ;  /* 0x0000000459047c25 */ /* 0x000fc8000f8e00ff */
        /* <DEDUP_REMOVED lines=15> */
[----:B------:R-:W-:Y:S02]  /*90f0*/  IADD3.X R13, R5, UR7, R7, P2, !PT ;  /* 0x00000007050d7c10 */ /* 0x000fe400097fe407 */
[----:B------:R-:W-:Y:S01]  /*9100*/  ISETP.GT.AND P2, PT, R92, R176, PT ;  /* 0x000000b05c00720c */ /* 0x000fe20003f44270 */
[----:B------:R-:W-:-:S12]  /*9110*/  BRA.DIV UR4, `(.L_x_1629) ;  /* 0x0000020604f47947 */ /* 0x000fd8000b800000 */
[----:B------:R1:W2:Y:S04]  /*9120*/  SHFL.IDX PT, R29, R13, RZ, 0x1e1f ;  /* 0x001e1fff0d1d7589 */ /* 0x0002a800000e0000 */
[----:B------:R1:W3:Y:S02]  /*9130*/  SHFL.IDX PT, R14, R4, RZ, 0x1e1f ;  /* 0x001e1fff040e7589 */ /* 0x0002e400000e0000 */
.L_x_1960:
[----:B------:R-:W-:Y:S05]  /*9140*/  @!P2 BRA `(.L_x_1587) ;  /* 0x000000000084a947 */ /* 0x000fea0003800000 */
[----:B------:R-:W-:Y:S02]  /*9150*/  ULDC UR4, c[0x0][0x2f4] ;  /* 0x0000bd0000047ab9 */ /* 0x000fe40000000800 */
[----:B------:R-:W-:-:S13]  /*9160*/  ISETP.GE.AND P5, PT, R18, UR4, PT ;  /* 0x0000000412007c0c */ /* 0x000fda000bfa6270 */
[----:B-1----:R-:W1:Y:S01]  /*9170*/  @!P5 LDS.128 R4, [R99+0x16400] ;  /* 0x016400006304d984 */ /* 0x002e620000000c00 */
[----:B---3--:R-:W-:-:S04]  /*9180*/  @!P5 IADD3 R12, P2, R18, R14, RZ ;  /* 0x0000000e120cd210 */ /* 0x008fc80007f5e0ff */
[----:B--2---:R-:W-:Y:S02]  /*9190*/  @!P5 IADD3.X R13, R29, R19, RZ, P2, !PT ;  /* 0x000000131d0dd210 */ /* 0x004fe400017fe4ff */
[----:B------:R-:W-:-:S13]  /*91a0*/  ISETP.GE.AND P2, PT, R177, UR4, PT ;  /* 0x00000004b1007c0c */ /* 0x000fda000bf46270 */
[----:B------:R-:W-:-:S05]  /*91b0*/  @!P2 IADD3 R10, P4, R177, R14, RZ ;  /* 0x0000000eb10aa210 */ /* 0x000fca0007f9e0ff */
[----:B------:R-:W-:Y:S01]  /*91c0*/  @!P2 IMAD.X R11, R29, 0x1, R188, P4 ;  /* 0x000000011d0ba824 */ /* 0x000fe200020e06bc */
[----:B------:R-:W-:-:S13]  /*91d0*/  ISETP.GE.AND P4, PT, R185, UR4, PT ;  /* 0x00000004b9007c0c */ /* 0x000fda000bf86270 */
[----:B------:R-:W-:Y:S01]  /*91e0*/  @!P4 IADD3 R8, P6, R185, R14, RZ ;  /* 0x0000000eb908c210 */ /* 0x000fe20007fde0ff */
[----:B-1----:R1:W-:Y:S01]  /*91f0*/  @!P5 ST.E.128 desc[UR38][R12.64], R4 ;  /* 0x000000040c00d985 */ /* 0x0023e2000c101d26 */
[----:B------:R-:W-:-:S03]  /*9200*/  ISETP.GE.AND P5, PT, R82, UR4, PT ;  /* 0x0000000452007c0c */ /* 0x000fc6000bfa6270 */
[----:B------:R-:W-:-:S10]  /*9210*/  @!P4 IMAD.X R9, R29, 0x1, R196, P6 ;  /* 0x000000011d09c824 */ /* 0x000fd400030e06c4 */
[----:B------:R-:W2:Y:S01]  /*9220*/  @!P5 LDS.128 R4, [R96+0x16400] ;  /* 0x016400006004d984 */ /* 0x000ea20000000c00 */
[----:B------:R-:W-:-:S05]  /*9230*/  @!P5 IMAD.SHL.U32 R15, R179, 0x10, RZ ;  /* 0x00000010b30fd824 */ /* 0x000fca00078e00ff */
[----:B-1----:R-:W-:-:S04]  /*9240*/  @!P5 IADD3 R12, P6, R15, R14, RZ ;  /* 0x0000000e0f0cd210 */ /* 0x002fc80007fde0ff */
[----:B------:R-:W-:-:S05]  /*9250*/  @!P5 LEA.HI.X.SX32 R13, R15, R29, 0x1, P6 ;  /* 0x0000001d0f0dd211 */ /* 0x000fca00030f0eff */
[----:B--2---:R1:W-:Y:S01]  /*9260*/  @!P5 ST.E.128 desc[UR38][R12.64], R4 ;  /* 0x000000040c00d985 */ /* 0x0043e2000c101d26 */
[----:B------:R-:W-:-:S13]  /*9270*/  ISETP.GE.AND P5, PT, R81, UR4, PT ;  /* 0x0000000451007c0c */ /* 0x000fda000bfa6270 */
[----:B------:R-:W2:Y:S01]  /*9280*/  @!P5 LDS.128 R4, [R99+0x18400] ;  /* 0x018400006304d984 */ /* 0x000ea20000000c00 */
[----:B------:R-:W-:-:S05]  /*9290*/  @!P5 IMAD.SHL.U32 R15, R180, 0x10, RZ ;  /* 0x00000010b40fd824 */ /* 0x000fca00078e00ff */
[----:B-1----:R-:W-:-:S04]  /*92a0*/  @!P5 IADD3 R12, P6, R15, R14, RZ ;  /* 0x0000000e0f0cd210 */ /* 0x002fc80007fde0ff */
[----:B------:R-:W-:-:S05]  /*92b0*/  @!P5 LEA.HI.X.SX32 R13, R15, R29, 0x1, P6 ;  /* 0x0000001d0f0dd211 */ /* 0x000fca00030f0eff */
[----:B--2---:R1:W-:Y:S01]  /*92c0*/  @!P5 ST.E.128 desc[UR38][R12.64], R4 ;  /* 0x000000040c00d985 */ /* 0x0043e2000c101d26 */
[----:B------:R-:W-:-:S03]  /*92d0*/  ISETP.GE.AND P5, PT, R186, UR4, PT ;  /* 0x00000004ba007c0c */ /* 0x000fc6000bfa6270 */
[----:B------:R-:W2:Y:S10]  /*92e0*/  @!P2 LDS.128 R4, [R96+0x18400] ;  /* 0x018400006004a984 */ /* 0x000eb40000000c00 */
[----:B-1----:R-:W-:-:S05]  /*92f0*/  @!P5 IADD3 R12, P6, R186, R14, RZ ;  /* 0x0000000eba0cd210 */ /* 0x002fca0007fde0ff */
[----:B------:R-:W-:Y:S01]  /*9300*/  @!P5 IMAD.X R13, R29, 0x1, R195, P6 ;  /* 0x000000011d0dd824 */ /* 0x000fe200030e06c3 */
[----:B--2---:R-:W-:Y:S04]  /*9310*/  @!P2 ST.E.128 desc[UR38][R10.64], R4 ;  /* 0x000000040a00a985 */ /* 0x004fe8000c101d26 */
[----:B------:R-:W1:Y:S04]  /*9320*/  @!P4 LDS.128 R4, [R99+0x1a400] ;  /* 0x01a400006304c984 */ /* 0x000e680000000c00 */
[----:B-1----:R-:W-:Y:S04]  /*9330*/  @!P4 ST.E.128 desc[UR38][R8.64], R4 ;  /* 0x000000040800c985 */ /* 0x002fe8000c101d26 */
[----:B------:R-:W1:Y:S04]  /*9340*/  @!P5 LDS.128 R4, [R96+0x1a400] ;  /* 0x01a400006004d984 */ /* 0x000e680000000c00 */
[----:B-1----:R4:W-:Y:S02]  /*9350*/  @!P5 ST.E.128 desc[UR38][R12.64], R4 ;  /* 0x000000040c00d985 */ /* 0x0029e4000c101d26 */
.L_x_1587:
[----:B------:R-:W-:Y:S05]  /*9360*/  BSYNC B0 ;  /* 0x0000000000007941 */ /* 0x000fea0003800000 */
.L_x_1578:
[----:B01-34-:R-:W0:Y:S01]  /*9370*/  S2R R4, SR_TID.X ;  /* 0x0000000000047919 */ /* 0x01be220000002100 */
[----:B------:R-:W-:Y:S01]  /*9380*/  @!PT LDS RZ, [RZ] ;  /* 0x00000000fffff984 */ /* 0x000fe20000000800 */
[----:B------:R-:W-:Y:S01]  /*9390*/  @!PT LDS RZ, [RZ] ;  /* 0x00000000fffff984 */ /* 0x000fe20000000800 */
[----:B------:R-:W-:Y:S01]  /*93a0*/  @!PT LDS RZ, [RZ] ;  /* 0x00000000fffff984 */ /* 0x000fe20000000800 */
[----:B------:R-:W-:Y:S01]  /*93b0*/  @!PT LDS RZ, [RZ] ;  /* 0x00000000fffff984 */ /* 0x000fe20000000800 */
[----:B------:R1:W-:Y:S06]  /*93c0*/  MEMBAR.ALL.CTA ;  /* 0x0000000000007992 */ /* 0x0003ec0000008000 */
[----:B-1----:R-:W1:Y:S01]  /*93d0*/  FENCE.VIEW.ASYNC.S ;  /* 0x00000000000073c6 */ /* 0x002e620000000000 */
[----:B------:R-:W-:Y:S05]  /*93e0*/  WARPSYNC.ALL ;  /* 0x0000000000007948 */ /* 0x000fea0003800000 */
[----:B------:R-:W-:Y:S01]  /*93f0*/  BSSY B0, `(.L_x_1630) ;  /* 0x0000008000007945 */ /* 0x000fe20003800000 */
[----:B-1----:R1:W-:Y:S01]  /*9400*/  BAR.SYNC.DEFER_BLOCKING R66, 0x80 ;  /* 0x000200420000751d */ /* 0x0023e20000010000 */
[----:B0-----:R-:W-:-:S13]  /*9410*/  LOP3.LUT P4, RZ, R4, 0x7f, RZ, 0xc0, !PT ;  /* 0x0000007f04ff7812 */ /* 0x001fda000788c0ff */
[----:B------:R-:W-:-:S05]  /*9420*/  @!P4 VIADD R4, R84, 0x228a0 ;  /* 0x000228a05404c836 */ /* 0x000fca0000000000 */
[----:B------:R-:W-:-:S04]  /*9430*/  @!P4 PRMT R4, RZ, 0x654, R4 ;  /* 0x00000654ff04c816 */ /* 0x000fc80000000004 */
[----:B------:R1:W-:Y:S01]  /*9440*/  @!P4 SYNCS.ARRIVE.TRANS64.RED.A1T0 RZ, [R4+URZ], RZ ;  /* 0x000000ff04ffc9a7 */ /* 0x0003e2000810043f */
[----:B------:R-:W-:Y:S05]  /*9450*/  @!P1 BRA `(.L_x_1631) ;  /* 0x0000000000049947 */ /* 0x000fea0003800000 */
[----:B------:R-:W-:Y:S01]  /*9460*/  BPT.TRAP 0x1 ;  /* 0x000000040000795c */ /* 0x000fe20000300000 */
.L_x_1631:
[----:B------:R-:W-:Y:S05]  /*9470*/  BSYNC B0 ;  /* 0x0000000000007941 */ /* 0x000fea0003800000 */
.L_x_1630:
[----:B------:R-:W0:Y:S01]  /*9480*/  SYNCS.PHASECHK.TRANS64.TRYWAIT P1, [R84+URZ+0x228b0], R93 ;  /* 0x0228b05d540075a7 */ /* 0x000e22000802017f */
[----:B------:R-:W-:Y:S04]  /*9490*/  BSSY B0, `(.L_x_1632) ;  /* 0x0000002000007945 */ /* 0x000fe80003800000 */
[----:B0-----:R-:W-:Y:S05]  /*94a0*/  @!P1 BRA `(.L_x_1633) ;  /* 0x0000020400549947 */ /* 0x001fea0003800000 */
.L_x_1961:
[----:B------:R-:W-:Y:S05]  /*94b0*/  BSYNC B0 ;  /* 0x0000000000007941 */ /* 0x000fea0003800000 */
.L_x_1632:
[----:B------:R-:W-:Y:S01]  /*94c0*/  ULDC.64 UR4, c[0x0][0x328] ;  /* 0x0000ca0000047ab9 */ /* 0x000fe20000000a00 */
[----:B------:R-:W-:Y:S01]  /*94d0*/  ULDC.64 UR6, c[0x0][0x318] ;  /* 0x0000c60000067ab9 */ /* 0x000fe20000000a00 */
[----:B------:R-:W-:Y:S01]  /*94e0*/  IMAD R90, R90, UR4, RZ ;  /* 0x000000045a5a7c24 */ /* 0x000fe2000f8e02ff */
[----:B------:R-:W-:Y:S01]  /*94f0*/  BSSY B0, `(.L_x_1634) ;  /* 0x0000042000007945 */ /* 0x000fe20003800000 */
[----:B-1----:R-:W-:-:S04]  /*9500*/  IMAD.WIDE.U32 R4, R89, UR4, RZ ;  /* 0x0000000459047c25 */ /* 0x002fc8000f8e00ff */
        /* <DEDUP_REMOVED lines=9> */
[----:B------:R-:W-:-:S04]  /*95a0*/  IMAD.WIDE.U32 R4, R22, UR4, R4 ;  /* 0x0000000416047c25 */ /* 0x000fc8000f8e0004 */
[----:B------:R-:W-:Y:S01]  /*95b0*/  IMAD R7, R22, UR5, R7 ;  /* 0x0000000516077c24 */ /* 0x000fe2000f8e0207 */
[----:B------:R-:W-:-:S04]  /*95c0*/  IADD3 R4, P1, R4, UR6, RZ ;  /* 0x0000000604047c10 */ /* 0x000fc8000ff3e0ff */
[----:B------:R-:W-:Y:S01]  /*95d0*/  IADD3.X R5, R5, UR7, R7, P1, !PT ;  /* 0x0000000705057c10 */ /* 0x000fe20008ffe407 */
[----:B------:R1:W3:Y:S01]  /*95e0*/  SHFL.IDX PT, R10, R4, RZ, 0x1e1f ;  /* 0x001e1fff040a7589 */ /* 0x0002e200000e0000 */
[----:B------:R-:W-:-:S03]  /*95f0*/  ISETP.GT.AND P1, PT, R92, R176, PT ;  /* 0x000000b05c00720c */ /* 0x000fc60003f24270 */
[----:B------:R1:W4:Y:S10]  /*9600*/  SHFL.IDX PT, R13, R5, RZ, 0x1e1f ;  /* 0x001e1fff050d7589 */ /* 0x00033400000e0000 */
[----:B-1----:R-:W-:Y:S05]  /*9610*/  @!P1 BRA `(.L_x_1635) ;  /* 0x0000000000bc9947 */ /* 0x002fea0003800000 */
[----:B------:R-:W-:Y:S01]  /*9620*/  LOP3.LUT P1, RZ, R79, 0x1, RZ, 0xc0, !PT ;  /* 0x000000014fff7812 */ /* 0x000fe2000782c0ff */
[----:B------:R-:W-:Y:S01]  /*9630*/  IMAD R11, R17, 0x4000, R201 ;  /* 0x00004000110b7824 */ /* 0x000fe200078e02c9 */
[----:B------:R-:W-:Y:S11]  /*9640*/  BSSY B1, `(.L_x_1636) ;  /* 0x0000011000017945 */ /* 0x000ff60003800000 */
[----:B------:R-:W-:Y:S01]  /*9650*/  @P1 IMAD.IADD R4, R16, 0x1, R11 ;  /* 0x0000000110041824 */ /* 0x000fe200078e020b */
[----:B---3--:R-:W-:-:S05]  /*9660*/  @P1 IADD3 R8, P2, R18, R10, RZ ;  /* 0x0000000a12081210 */ /* 0x008fca0007f5e0ff */
[----:B------:R-:W1:Y:S01]  /*9670*/  @P1 LDS.128 R4, [R4+0x8400] ;  /* 0x0084000004041984 */ /* 0x000e620000000c00 */
[----:B----4-:R-:W-:-:S05]  /*9680*/  @P1 IMAD.X R9, R13, 0x1, R19, P2 ;  /* 0x000000010d091824 */ /* 0x010fca00010e0613 */
[----:B-1----:R1:W-:Y:S01]  /*9690*/  @P1 ST.E.128 desc[UR38][R8.64], R4 ;  /* 0x0000000408001985 */ /* 0x0023e2000c101d26 */
[----:B------:R-:W-:-:S13]  /*96a0*/  LOP3.LUT P1, RZ, R55, 0x2, RZ, 0xc0, !PT ;  /* 0x0000000237ff7812 */ /* 0x000fda000782c0ff */
[----:B------:R-:W-:Y:S05]  /*96b0*/  @!P1 BRA `(.L_x_1637) ;  /* 0x0000000000249947 */ /* 0x000fea0003800000 */
[----:B------:R-:W-:Y:S01]  /*96c0*/  LOP3.LUT P1, RZ, R187, 0x2, RZ, 0xc0, !PT ;  /* 0x00000002bbff7812 */ /* 0x000fe2000782c0ff */
[----:B-1----:R-:W-:Y:S01]  /*96d0*/  IMAD.SHL.U32 R9, R179, 0x10, RZ ;  /* 0x00000010b3097824 */ /* 0x002fe200078e00ff */
[----:B------:R-:W-:-:S11]  /*96e0*/  IADD3 R5, R11, 0x20, RZ ;  /* 0x000000200b057810 */ /* 0x000fd60007ffe0ff */
[----:B------:R-:W-:Y:S01]  /*96f0*/  @P1 VIADD R5, R11, 0xffffffe0 ;  /* 0xffffffe00b051836 */ /* 0x000fe20000000000 */
[----:B------:R-:W-:-:S03]  /*9700*/  IADD3 R8, P1, R9, R10, RZ ;  /* 0x0000000a09087210 */ /* 0x000fc60007f3e0ff */
[----:B------:R-:W-:Y:S01]  /*9710*/  IMAD.IADD R5, R16, 0x1, R5 ;  /* 0x0000000110057824 */ /* 0x000fe200078e0205 */
[----:B------:R-:W-:-:S05]  /*9720*/  LEA.HI.X.SX32 R9, R9, R13, 0x1, P1 ;  /* 0x0000000d09097211 */ /* 0x000fca00008f0eff */
[----:B------:R-:W1:Y:S04]  /*9730*/  LDS.128 R4, [R5+0x8400] ;  /* 0x0084000005047984 */ /* 0x000e680000000c00 */
[----:B-1----:R3:W-:Y:S02]  /*9740*/  ST.E.128 desc[UR38][R8.64], R4 ;  /* 0x0000000408007985 */ /* 0x0027e4000c101d26 */
.L_x_1637:
[----:B------:R-:W-:Y:S05]  /*9750*/  BSYNC B1 ;  /* 0x0000000000017941 */ /* 0x000fea0003800000 */
.L_x_1636:
[----:B------:R-:W-:Y:S01]  /*9760*/  LOP3.LUT P1, RZ, R55, 0x4, RZ, 0xc0, !PT ;  /* 0x0000000437ff7812 */ /* 0x000fe2000782c0ff */
[----:B------:R-:W-:-:S12]  /*9770*/  BSSY B1, `(.L_x_1638) ;  /* 0x000000b000017945 */ /* 0x000fd80003800000 */
[----:B------:R-:W-:Y:S05]  /*9780*/  @!P1 BRA `(.L_x_1639) ;  /* 0x0000000000249947 */ /* 0x000fea0003800000 */
[----:B------:R-:W-:Y:S01]  /*9790*/  LOP3.LUT P1, RZ, R187, 0x4, RZ, 0xc0, !PT ;  /* 0x00000004bbff7812 */ /* 0x000fe2000782c0ff */
[----:B-1-3--:R-:W-:Y:S02]  /*97a0*/  VIADD R5, R11, 0x40 ;  /* 0x000000400b057836 */ /* 0x00afe40000000000 */
[----:B------:R-:W-:-:S10]  /*97b0*/  IMAD.SHL.U32 R9, R180, 0x10, RZ ;  /* 0x00000010b4097824 */ /* 0x000fd400078e00ff */
[----:B------:R-:W-:Y:S01]  /*97c0*/  @P1 VIADD R5, R11, 0xffffffc0 ;  /* 0xffffffc00b051836 */ /* 0x000fe20000000000 */
[----:B------:R-:W-:-:S03]  /*97d0*/  IADD3 R8, P1, R9, R10, RZ ;  /* 0x0000000a09087210 */ /* 0x000fc60007f3e0ff */
[----:B------:R-:W-:Y:S01]  /*97e0*/  IMAD.IADD R5, R16, 0x1, R5 ;  /* 0x0000000110057824 */ /* 0x000fe200078e0205 */
[----:B------:R-:W-:-:S05]  /*97f0*/  LEA.HI.X.SX32 R9, R9, R13, 0x1, P1 ;  /* 0x0000000d09097211 */ /* 0x000fca00008f0eff */
[----:B------:R-:W1:Y:S04]  /*9800*/  LDS.128 R4, [R5+0x8400] ;  /* 0x0084000005047984 */ /* 0x000e680000000c00 */
[----:B-1----:R4:W-:Y:S02]  /*9810*/  ST.E.128 desc[UR38][R8.64], R4 ;  /* 0x0000000408007985 */ /* 0x0029e4000c101d26 */
.L_x_1639:
[----:B------:R-:W-:Y:S05]  /*9820*/  BSYNC B1 ;  /* 0x0000000000017941 */ /* 0x000fea0003800000 */
.L_x_1638:
[----:B------:R-:W-:-:S13]  /*9830*/  LOP3.LUT P1, RZ, R55, 0x8, RZ, 0xc0, !PT ;  /* 0x0000000837ff7812 */ /* 0x000fda000782c0ff */
[----:B------:R-:W-:Y:S05]  /*9840*/  @!P1 BRA `(.L_x_1635) ;  /* 0x0000000000309947 */ /* 0x000fea0003800000 */
[----:B------:R-:W-:Y:S01]  /*9850*/  R2P PR, R187, 0x6 ;  /* 0x00000006bb007804 */ /* 0x000fe20000000000 */
[----:B-1-34-:R-:W-:Y:S02]  /*9860*/  IMAD.MOV.U32 R4, RZ, RZ, -0x40 ;  /* 0xffffffc0ff047424 */ /* 0x01afe400078e00ff */
[----:B------:R-:W-:Y:S02]  /*9870*/  IMAD.MOV.U32 R6, RZ, RZ, 0x40 ;  /* 0x00000040ff067424 */ /* 0x000fe400078e00ff */
[----:B------:R-:W-:Y:S01]  /*9880*/  IMAD.MOV.U32 R5, RZ, RZ, 0x60 ;  /* 0x00000060ff057424 */ /* 0x000fe200078e00ff */
[----:B------:R-:W-:-:S07]  /*9890*/  SEL R4, R4, 0x40, P2 ;  /* 0x0000004004047807 */ /* 0x000fce0001000000 */
[----:B------:R-:W-:Y:S01]  /*98a0*/  @P2 IADD3 R5, -R6, 0x20, RZ ;  /* 0x0000002006052810 */ /* 0x000fe20007ffe1ff */
[----:B------:R-:W-:Y:S01]  /*98b0*/  @P1 VIADD R5, R4, 0xffffffe0 ;  /* 0xffffffe004051836 */ /* 0x000fe20000000000 */
[----:B------:R-:W-:-:S04]  /*98c0*/  IADD3 R8, P1, R177, R10, RZ ;  /* 0x0000000ab1087210 */ /* 0x000fc80007f3e0ff */
[----:B------:R-:W-:Y:S02]  /*98d0*/  IADD3 R5, R16, R11, R5 ;  /* 0x0000000b10057210 */ /* 0x000fe40007ffe005 */
[----:B------:R-:W-:-:S04]  /*98e0*/  IADD3.X R9, R13, R188, RZ, P1, !PT ;  /* 0x000000bc0d097210 */ /* 0x000fc80000ffe4ff */
[----:B------:R-:W1:Y:S04]  /*98f0*/  LDS.128 R4, [R5+0x8400] ;  /* 0x0084000005047984 */ /* 0x000e680000000c00 */
[----:B-1----:R1:W-:Y:S02]  /*9900*/  ST.E.128 desc[UR38][R8.64], R4 ;  /* 0x0000000408007985 */ /* 0x0023e4000c101d26 */
.L_x_1635:
[----:B------:R-:W-:Y:S05]  /*9910*/  BSYNC B0 ;  /* 0x0000000000007941 */ /* 0x000fea0003800000 */
.L_x_1634:
[----:B------:R-:W-:Y:S01]  /*9920*/  @!PT LDS RZ, [RZ] ;  /* 0x00000000fffff984 */ /* 0x000fe20000000800 */
[----:B------:R-:W-:Y:S01]  /*9930*/  @!PT LDS RZ, [RZ] ;  /* 0x00000000fffff984 */ /* 0x000fe20000000800 */
[----:B------:R-:W-:Y:S01]  /*9940*/  @!PT LDS RZ, [RZ] ;  /* 0x00000000fffff984 */ /* 0x000fe20000000800 */
[----:B------:R-:W-:Y:S01]  /*9950*/  @!PT LDS RZ, [RZ] ;  /* 0x00000000fffff984 */ /* 0x000fe20000000800 */
[----:B------:R5:W-:Y:S06]  /*9960*/  MEMBAR.ALL.CTA ;  /* 0x0000000000007992 */ /* 0x000bec0000008000 */
[----:B-----5:R-:W5:Y:S01]  /*9970*/  FENCE.VIEW.ASYNC.S ;  /* 0x00000000000073c6 */ /* 0x020f620000000000 */
[----:B------:R-:W-:Y:S02]  /*9980*/  VIADD R17, R17, 0x1 ;  /* 0x0000000111117836 */ /* 0x000fe40000000000 */
[----:B0-----:R-:W-:Y:S01]  /*9990*/  @!P4 VIADD R84, R84, 0x228c0 ;  /* 0x000228c05454c836 */ /* 0x001fe20000000000 */
[----:B-----5:R0:W-:Y:S02]  /*99a0*/  BAR.SYNC.DEFER_BLOCKING R66, 0x80 ;  /* 0x000200420000751d */ /* 0x0201e40000010000 */
[----:B------:R-:W-:-:S02]  /*99b0*/  ISETP.NE.AND P1, PT, R17, 0x2, PT ;  /* 0x000000021100780c */ /* 0x000fc40003f25270 */
[----:B------:R-:W-:Y:S02]  /*99c0*/  @!P4 PRMT R84, RZ, 0x654, R84 ;  /* 0x00000654ff54c816 */ /* 0x000fe40000000054 */
[----:B-1-34-:R-:W-:Y:S02]  /*99d0*/  SEL R4, RZ, 0x1, P1 ;  /* 0x00000001ff047807 */ /* 0x01afe40000800000 */
[----:B------:R-:W-:Y:S02]  /*99e0*/  SEL R17, R17, RZ, P1 ;  /* 0x000000ff11117207 */ /* 0x000fe40000800000 */
[----:B------:R-:W-:Y:S01]  /*99f0*/  LOP3.LUT R173, R173, R4, RZ, 0x3c, !PT ;  /* 0x00000004adad7212 */ /* 0x000fe200078e3cff */
[----:B------:R0:W-:Y:S01]  /*9a00*/  @!P4 SYNCS.ARRIVE.TRANS64.RED.A1T0 RZ, [R84+URZ], RZ ;  /* 0x000000ff54ffc9a7 */ /* 0x0001e2000810043f */
[----:B------:R-:W-:Y:S05]  /*9a10*/  @P3 BRA `(.L_x_1640) ;  /* 0xffffff8c006c3947 */ /* 0x000fea000383ffff */
[----:B------:R-:W1:Y:S01]  /*9a20*/  S2R R5, SR_TID.X ;  /* 0x0000000000057919 */ /* 0x000e620000002100 */
[----:B------:R-:W-:Y:S02]  /*9a30*/  PLOP3.LUT P0, PT, PT, PT, PT, 0x8, 0x0 ;  /* 0x000000000000781c */ /* 0x000fe40003f0e170 */
[----:B-1----:R-:W-:-:S04]  /*9a40*/  SHF.R.U32.HI R5, RZ, 0x7, R5 ;  /* 0x00000007ff057819 */ /* 0x002fc80000011605 */
[----:B------:R-:W-:-:S13]  /*9a50*/  ISETP.NE.AND P2, PT, R5, 0x1, PT ;  /* 0x000000010500780c */ /* 0x000fda0003f45270 */
[----:B------:R-:W-:Y:S06]  /*9a60*/  @!P2 BAR.ARV 0x9, 0x100 ;  /* 0x024400000000ab1d */ /* 0x000fec0000002000 */
.L_x_1573:
[----:B------:R-:W1:Y:S01]  /*9a70*/  LDC R0, c[0x0][0x448] ;  /* 0x00011200ff007b82 */ /* 0x000e620000000800 */
[----:B------:R-:W-:-:S07]  /*9a80*/  IADD3 R5, R171, 0x1, -R170 ;  /* 0x00000001ab057810 */ /* 0x000fce0007ffe8aa */
[----:B------:R-:W3:Y:S01]  /*9a90*/  LDC.64 R6, c[0x0][0x9e0] ;  /* 0x00027800ff067b82 */ /* 0x000ee20000000a00 */
[----:B-1----:R-:W-:Y:S01]  /*9aa0*/  ISETP.NE.AND P1, PT, R0, 0x1, PT ;  /* 0x000000010000780c */ /* 0x002fe20003f25270 */
[----:B------:R-:W-:Y:S01]  /*9ab0*/  VIADD R0, R178, 0x7f ;  /* 0x0000007fb2007836 */ /* 0x000fe20000000000 */
[----:B---3--:R-:W-:-:S11]  /*9ac0*/  ISETP.GE.AND P2, PT, R7, 0x1, PT ;  /* 0x000000010700780c */ /* 0x008fd60003f46270 */
[----:B------:R-:W1:Y:S08]  /*9ad0*/  @P1 LDC R3, c[0x0][0x44c] ;  /* 0x00011300ff031b82 */ /* 0x000e700000000800 */
[----:B------:R-:W3:Y:S01]  /*9ae0*/  @P1 LDC R2, c[0x0][0x450] ;  /* 0x00011400ff021b82 */ /* 0x000ee20000000800 */
[----:B-1----:R-:W-:-:S05]  /*9af0*/  @P1 IMAD.HI.U32 R3, R0, R3, RZ ;  /* 0x0000000300031227 */ /* 0x002fca00078e00ff */
[----:B---3--:R-:W-:-:S05]  /*9b00*/  @P1 SHF.R.U32.HI R0, RZ, R2, R3 ;  /* 0x00000002ff001219 */ /* 0x008fca0000011603 */
[----:B------:R-:W-:Y:S01]  /*9b10*/  IMAD.IADD R3, R5, 0x1, R0 ;  /* 0x0000000105037824 */ /* 0x000fe200078e0200 */
[----:B------:R-:W-:Y:S06]  /*9b20*/  @P0 BRA `(.L_x_1641) ;  /* 0x00000000000c0947 */ /* 0x000fec0003800000 */
[----:B------:R-:W1:Y:S01]  /*9b30*/  FENCE.VIEW.ASYNC.G ;  /* 0x00000000000073c6 */ /* 0x000e620000000100 */
[----:B------:R-:W-:Y:S05]  /*9b40*/  WARPSYNC.ALL ;  /* 0x0000000000007948 */ /* 0x000fea0003800000 */
[----:B-1----:R-:W-:Y:S06]  /*9b50*/  BAR.ARV 0xc, 0x180 ;  /* 0x0306000000007b1d */ /* 0x002fec0000002000 */
.L_x_1641:
[----:B------:R-:W-:Y:S01]  /*9b60*/  IMAD.IADD R0, R3, 0x1, R6 ;  /* 0x0000000103007824 */ /* 0x000fe200078e0206 */
[----:B------:R-:W-:Y:S06]  /*9b70*/  @!P2 BRA `(.L_x_1642) ;  /* 0x000000000048a947 */ /* 0x000fec0003800000 */
[C---:B------:R-:W-:Y:S01]  /*9b80*/  ISETP.GT.AND P0, PT, R3.reuse, RZ, PT ;  /* 0x000000ff0300720c */ /* 0x040fe20003f04270 */
[----:B------:R-:W-:Y:S01]  /*9b90*/  BSSY B0, `(.L_x_1643) ;  /* 0x000000e000007945 */ /* 0x000fe20003800000 */
[----:B------:R-:W-:-:S11]  /*9ba0*/  VIADD R2, R3, 0xffffffff ;  /* 0xffffffff03027836 */ /* 0x000fd60000000000 */
[----:B------:R-:W-:Y:S05]  /*9bb0*/  @P0 BRA `(.L_x_1644) ;  /* 0x00000000001c0947 */ /* 0x000fea0003800000 */
[----:B------:R-:W-:Y:S01]  /*9bc0*/  ISETP.NE.AND P0, PT, R7, 0x1, PT ;  /* 0x000000010700780c */ /* 0x000fe20003f05270 */
[----:B------:R-:W-:-:S12]  /*9bd0*/  IMAD.MOV R3, RZ, RZ, -R3 ;  /* 0x000000ffff037224 */ /* 0x000fd800078e0a03 */
[----:B------:R-:W1:Y:S02]  /*9be0*/  @P0 LDC.64 R4, c[0x0][0x9e8] ;  /* 0x00027a00ff040b82 */ /* 0x000e640000000a00 */
[----:B-1----:R-:W-:-:S05]  /*9bf0*/  @P0 IMAD.HI.U32 R2, R3, R4, RZ ;  /* 0x0000000403020227 */ /* 0x002fca00078e00ff */
[----:B------:R-:W-:-:S04]  /*9c00*/  @P0 SHF.R.U32.HI R3, RZ, R5, R2 ;  /* 0x00000005ff030219 */ /* 0x000fc80000011602 */
[----:B------:R-:W-:Y:S01]  /*9c10*/  LOP3.LUT R2, RZ, R3, RZ, 0x33, !PT ;  /* 0x00000003ff027212 */ /* 0x000fe200078e33ff */
[----:B------:R-:W-:Y:S06]  /*9c20*/  BRA `(.L_x_1645) ;  /* 0x0000000000107947 */ /* 0x000fec0003800000 */
.L_x_1644:
[----:B------:R-:W-:-:S13]  /*9c30*/  ISETP.NE.AND P0, PT, R7, 0x1, PT ;  /* 0x000000010700780c */ /* 0x000fda0003f05270 */
[----:B------:R-:W1:Y:S02]  /*9c40*/  @P0 LDC.64 R4, c[0x0][0x9e8] ;  /* 0x00027a00ff040b82 */ /* 0x000e640000000a00 */
[----:B-1----:R-:W-:-:S05]  /*9c50*/  @P0 IMAD.HI.U32 R4, R2, R4, RZ ;  /* 0x0000000402040227 */ /* 0x002fca00078e00ff */
[----:B------:R-:W-:-:S07]  /*9c60*/  @P0 SHF.R.U32.HI R2, RZ, R5, R4 ;  /* 0x00000005ff020219 */ /* 0x000fce0000011604 */
.L_x_1645:
[----:B------:R-:W-:Y:S05]  /*9c70*/  BSYNC B0 ;  /* 0x0000000000007941 */ /* 0x000fea0003800000 */
.L_x_1643:
[----:B------:R-:W-:-:S05]  /*9c80*/  IMAD R3, R2, R7, R7 ;  /* 0x0000000702037224 */ /* 0x000fca00078e0207 */
[----:B------:R-:W-:-:S07]  /*9c90*/  VIMNMX R0, R0, R3, PT ;  /* 0x0000000300007248 */ /* 0x000fce0003fe0100 */
.L_x_1642:
[----:B------:R-:W1:Y:S01]  /*9ca0*/  @P1 LDC R5, c[0x0][0x44c] ;  /* 0x00011300ff051b82 */ /* 0x000e620000000800 */
[----:B------:R-:W-:Y:S01]  /*9cb0*/  VIADD R0, R0, 0x7f ;  /* 0x0000007f00007836 */ /* 0x000fe20000000000 */
[----:B------:R-:W-:-:S04]  /*9cc0*/  ULDC UR4, c[0x0][0x9dc] ;  /* 0x0002770000047ab9 */ /* 0x000fc80000000800 */
[----:B------:R-:W-:Y:S02]  /*9cd0*/  SHF.R.S32.HI R3, RZ, 0x1f, R0 ;  /* 0x0000001fff037819 */ /* 0x000fe40000011400 */
[----:B------:R-:W3:Y:S02]  /*9ce0*/  @P1 LDC R9, c[0x0][0x450] ;  /* 0x00011400ff091b82 */ /* 0x000ee40000000800 */
[----:B------:R-:W-:-:S04]  /*9cf0*/  LEA.HI R3, R3, R0, RZ, 0x7 ;  /* 0x0000000003037211 */ /* 0x000fc800078f38ff */
[----:B------:R-:W-:-:S04]  /*9d00*/  SHF.R.S32.HI R0, RZ, 0x7, R3 ;  /* 0x00000007ff007819 */ /* 0x000fc80000011403 */
[----:B------:R-:W-:Y:S01]  /*9d10*/  VIMNMX R89, R27, R0, PT ;  /* 0x000000001b597248 */ /* 0x000fe20003fe0100 */
[----:B-1----:R-:W-:-:S04]  /*9d20*/  @P1 IMAD.HI.U32 R2, R178, R5, RZ ;  /* 0x00000005b2021227 */ /* 0x002fc800078e00ff */
[----:B------:R-:W-:Y:S01]  /*9d30*/  IMAD.MOV.U32 R5, RZ, RZ, R178 ;  /* 0x000000ffff057224 */ /* 0x000fe200078e00b2 */
[----:B---3--:R-:W-:-:S05]  /*9d40*/  @P1 SHF.R.U32.HI R5, RZ, R9, R2 ;  /* 0x00000009ff051219 */ /* 0x008fca0000011602 */
[----:B------:R-:W-:-:S04]  /*9d50*/  IMAD.IADD R2, R88, 0x1, R5 ;  /* 0x0000000158027824 */ /* 0x000fc800078e0205 */
[----:B------:R-:W-:Y:S01]  /*9d60*/  VIADD R0, R2, -UR4 ;  /* 0x8000000402007c36 */ /* 0x000fe20008000000 */
[----:B------:R-:W-:Y:S06]  /*9d70*/  @!P2 BRA `(.L_x_1646) ;  /* 0x000000000044a947 */ /* 0x000fec0003800000 */
[----:B------:R-:W-:Y:S01]  /*9d80*/  ISETP.GT.AND P0, PT, R2, -0x1, PT ;  /* 0xffffffff0200780c */ /* 0x000fe20003f04270 */
[----:B------:R-:W-:-:S12]  /*9d90*/  BSSY B0, `(.L_x_1647) ;  /* 0x000000d000007945 */ /* 0x000fd80003800000 */
[----:B------:R-:W-:Y:S05]  /*9da0*/  @P0 BRA `(.L_x_1648) ;  /* 0x00000000001c0947 */ /* 0x000fea0003800000 */
[----:B------:R-:W-:Y:S02]  /*9db0*/  ISETP.NE.AND P0, PT, R7, 0x1, PT ;  /* 0x000000010700780c */ /* 0x000fe40003f05270 */
[----:B------:R-:W-:-:S11]  /*9dc0*/  LOP3.LUT R3, RZ, R2, RZ, 0x33, !PT ;  /* 0x00000002ff037212 */ /* 0x000fd600078e33ff */
[----:B------:R-:W1:Y:S02]  /*9dd0*/  @P0 LDC.64 R4, c[0x0][0x9e8] ;  /* 0x00027a00ff040b82 */ /* 0x000e640000000a00 */
[----:B-1----:R-:W-:-:S05]  /*9de0*/  @P0 IMAD.HI.U32 R2, R3, R4, RZ ;  /* 0x0000000403020227 */ /* 0x002fca00078e00ff */
[----:B------:R-:W-:-:S04]  /*9df0*/  @P0 SHF.R.U32.HI R3, RZ, R5, R2 ;  /* 0x00000005ff030219 */ /* 0x000fc80000011602 */
[----:B------:R-:W-:Y:S01]  /*9e00*/  LOP3.LUT R2, RZ, R3, RZ, 0x33, !PT ;  /* 0x00000003ff027212 */ /* 0x000fe200078e33ff */
[----:B------:R-:W-:Y:S06]  /*9e10*/  BRA `(.L_x_1649) ;  /* 0x0000000000107947 */ /* 0x000fec0003800000 */
.L_x_1648:
[----:B------:R-:W-:-:S13]  /*9e20*/  ISETP.NE.AND P0, PT, R7, 0x1, PT ;  /* 0x000000010700780c */ /* 0x000fda0003f05270 */
[----:B------:R-:W1:Y:S02]  /*9e30*/  @P0 LDC.64 R4, c[0x0][0x9e8] ;  /* 0x00027a00ff040b82 */ /* 0x000e640000000a00 */
[----:B-1----:R-:W-:-:S05]  /*9e40*/  @P0 IMAD.HI.U32 R4, R2, R4, RZ ;  /* 0x0000000402040227 */ /* 0x002fca00078e00ff */
[----:B------:R-:W-:-:S07]  /*9e50*/  @P0 SHF.R.U32.HI R2, RZ, R5, R4 ;  /* 0x00000005ff020219 */ /* 0x000fce0000011604 */
.L_x_1649:
[----:B------:R-:W-:Y:S05]  /*9e60*/  BSYNC B0 ;  /* 0x0000000000007941 */ /* 0x000fea0003800000 */
.L_x_1647:
[----:B------:R-:W-:-:S05]  /*9e70*/  IMAD R3, R2, R7, RZ ;  /* 0x0000000702037224 */ /* 0x000fca00078e02ff */
[----:B------:R-:W-:-:S07]  /*9e80*/  VIMNMX R0, R0, R3, !PT ;  /* 0x0000000300007248 */ /* 0x000fce0007fe0100 */
.L_x_1646:
[----:B------:R-:W-:Y:S01]  /*9e90*/  SHF.R.S32.HI R3, RZ, 0x1f, R0 ;  /* 0x0000001fff037819 */ /* 0x000fe20000011400 */
[----:B------:R-:W-:Y:S01]  /*9ea0*/  IMAD.MOV.U32 R56, RZ, RZ, RZ ;  /* 0x000000ffff387224 */ /* 0x000fe200078e00ff */
[----:B------:R-:W-:Y:S02]  /*9eb0*/  PLOP3.LUT P0, PT, PT, PT, PT, 0x80, 0x0 ;  /* 0x000000000000781c */ /* 0x000fe40003f0f070 */
[----:B------:R-:W-:Y:S02]  /*9ec0*/  CS2R R150, SRZ ;  /* 0x0000000000967805 */ /* 0x000fe4000001ff00 */
[----:B------:R-:W-:Y:S02]  /*9ed0*/  LEA.HI R3, R3, R0, RZ, 0x7 ;  /* 0x0000000003037211 */ /* 0x000fe400078f38ff */
[----:B------:R-:W-:Y:S02]  /*9ee0*/  CS2R R6, SRZ ;  /* 0x0000000000067805 */ /* 0x000fe4000001ff00 */
[----:B------:R-:W-:-:S02]  /*9ef0*/  MOV R58, RZ ;  /* 0x000000ff003a7202 */ /* 0x000fc40000000f00 */
[----:B------:R-:W-:Y:S02]  /*9f00*/  CS2R R148, SRZ ;  /* 0x0000000000947805 */ /* 0x000fe4000001ff00 */
[----:B------:R-:W-:Y:S02]  /*9f10*/  SHF.R.S32.HI R3, RZ, 0x7, R3 ;  /* 0x00000007ff037819 */ /* 0x000fe40000011403 */
[----:B------:R-:W-:Y:S02]  /*9f20*/  CS2R R8, SRZ ;  /* 0x0000000000087805 */ /* 0x000fe4000001ff00 */
[----:B------:R-:W-:Y:S02]  /*9f30*/  CS2R R4, SRZ ;  /* 0x0000000000047805 */ /* 0x000fe4000001ff00 */
[----:B------:R-:W-:Y:S02]  /*9f40*/  CS2R R142, SRZ ;  /* 0x00000000008e7805 */ /* 0x000fe4000001ff00 */
[----:B------:R-:W-:-:S02]  /*9f50*/  VIMNMX R198, RZ, R3, !PT ;  /* 0x00000003ffc67248 */ /* 0x000fc40007fe0100 */
[----:B------:R-:W-:Y:S02]  /*9f60*/  CS2R R140, SRZ ;  /* 0x00000000008c7805 */ /* 0x000fe4000001ff00 */
[----:B------:R-:W-:Y:S02]  /*9f70*/  CS2R R10, SRZ ;  /* 0x00000000000a7805 */ /* 0x000fe4000001ff00 */
[----:B------:R-:W-:Y:S02]  /*9f80*/  CS2R R134, SRZ ;  /* 0x0000000000867805 */ /* 0x000fe4000001ff00 */
[----:B------:R-:W-:Y:S02]  /*9f90*/  ISETP.GT.AND P1, PT, R89, R198, PT ;  /* 0x000000c65900720c */ /* 0x000fe40003f24270 */
[----:B------:R-:W-:Y:S02]  /*9fa0*/  CS2R R12, SRZ ;  /* 0x00000000000c7805 */ /* 0x000fe4000001ff00 */
[----:B------:R-:W-:-:S02]  /*9fb0*/  CS2R R132, SRZ ;  /* 0x0000000000847805 */ /* 0x000fc4000001ff00 */
[----:B------:R-:W-:Y:S02]  /*9fc0*/  CS2R R14, SRZ ;  /* 0x00000000000e7805 */ /* 0x000fe4000001ff00 */
[----:B------:R-:W-:Y:S02]  /*9fd0*/  CS2R R126, SRZ ;  /* 0x00000000007e7805 */ /* 0x000fe4000001ff00 */
[----:B------:R-:W-:Y:S02]  /*9fe0*/  CS2R R26, SRZ ;  /* 0x00000000001a7805 */ /* 0x000fe4000001ff00 */
[----:B------:R-:W-:Y:S02]  /*9ff0*/  CS2R R124, SRZ ;  /* 0x00000000007c7805 */ /* 0x000fe4000001ff00 */
[----:B--2---:R-:W-:Y:S01]  /*a000*/  CS2R R28, SRZ ;  /* 0x00000000001c7805 */ /* 0x004fe2000001ff00 */
[----:B------:R-:W-:Y:S01]  /*a010*/  IMAD.MOV.U32 R25, RZ, RZ, RZ ;  /* 0x000000ffff197224 */ /* 0x000fe200078e00ff */
        /* <DEDUP_REMOVED lines=11> */
[----:B------:R-:W-:Y:S01]  /*a0d0*/  CS2R R40, SRZ ;  /* 0x0000000000287805 */ /* 0x000fe2000001ff00 */
[----:B------:R-:W-:Y:S01]  /*a0e0*/  IMAD.MOV.U32 R95, RZ, RZ, RZ ;  /* 0x000000ffff5f7224 */ /* 0x000fe200078e00ff */
[----:B------:R-:W-:Y:S01]  /*a0f0*/  CS2R R92, SRZ ;  /* 0x00000000005c7805 */ /* 0x000fe2000001ff00 */
[----:B------:R-:W-:-:S02]  /*a100*/  IMAD.MOV.U32 R42, RZ, RZ, RZ ;  /* 0x000000ffff2a7224 */ /* 0x000fc400078e00ff */
[----:B------:R-:W-:Y:S02]  /*a110*/  IMAD.MOV.U32 R44, RZ, RZ, RZ ;  /* 0x000000ffff2c7224 */ /* 0x000fe400078e00ff */
[----:B------:R-:W-:Y:S02]  /*a120*/  IMAD.MOV.U32 R51, RZ, RZ, RZ ;  /* 0x000000ffff337224 */ /* 0x000fe400078e00ff */
[----:B------:R-:W-:Y:S01]  /*a130*/  IMAD.MOV.U32 R90, RZ, RZ, RZ ;  /* 0x000000ffff5a7224 */ /* 0x000fe200078e00ff */
[----:B------:R-:W-:Y:S06]  /*a140*/  @!P1 BRA `(.L_x_1650) ;  /* 0x0000015400249947 */ /* 0x000fec0003800000 */
[----:B------:R-:W-:-:S03]  /*a150*/  UMOV UR4, 0xffffffff ;  /* 0xffffffff00047882 */ /* 0x000fc60000000000 */
[----:B------:R-:W-:Y:S05]  /*a160*/  BRA.DIV UR4, `(.L_x_1651) ;  /* 0x000001fa04387947 */ /* 0x000fea000b800000 */
[----:B------:R1:W2:Y:S02]  /*a170*/  SHFL.IDX PT, R184, R218, RZ, 0x1f ;  /* 0x00001fffdab87589 */ /* 0x0002a400000e0000 */
.L_x_1964:
[----:B--2---:R-:W-:Y:S01]  /*a180*/  LEA.HI R0, R184, R184, RZ, 0x1 ;  /* 0x000000b8b8007211 */ /* 0x004fe200078f08ff */
        /* <DEDUP_REMOVED lines=12> */
[----:B------:R2:W3:Y:S01]  /*a250*/  LDC.64 R2, c[0x4][R0] ;  /* 0x0100000000027b82 */ /* 0x0004e20000000a00 */
        /* <DEDUP_REMOVED lines=8> */
[----:B--2---:R-:W-:-:S07]  /*a2e0*/  IMAD.MOV.U32 R13, RZ, RZ, RZ ;  /* 0x000000ffff0d7224 */ /* 0x004fce00078e00ff */
[----:B------:R-:W-:-:S07]  /*a2f0*/  LEPC R20, `(.L_x_1652) ;  /* 0x000000001014794e */ /* 0x000fce0000000000 */
[----:B01-3-5:R-:W-:Y:S05]  /*a300*/  CALL.ABS.NOINC R2 ;  /* 0x0000000002007343 */ /* 0x02bfea0003c00000 */
.L_x_1652:
[----:B------:R-:W-:Y:S01]  /*a310*/  ULDC.64 UR4, c[0x0][0x990] ;  /* 0x0002640000047ab9 */ /* 0x000fe20000000a00 */
[----:B------:R-:W-:Y:S01]  /*a320*/  ULDC.64 UR6, c[0x0][0x998] ;  /* 0x0002660000067ab9 */ /* 0x000fe20000000a00 */
[----:B------:R-:W-:Y:S02]  /*a330*/  ISETP.NE.U32.AND P0, PT, RZ, UR4, PT ;  /* 0x00000004ff007c0c */ /* 0x000fe4000bf05070 */
[----:B------:R-:W-:Y:S02]  /*a340*/  ISETP.NE.U32.AND P1, PT, RZ, UR6, PT ;  /* 0x00000006ff007c0c */ /* 0x000fe4000bf25070 */
[----:B------:R-:W-:Y:S02]  /*a350*/  ISETP.NE.AND.EX P0, PT, RZ, UR5, PT, P0 ;  /* 0x00000005ff007c0c */ /* 0x000fe4000bf05300 */
[----:B------:R-:W-:-:S11]  /*a360*/  ISETP.NE.AND.EX P1, PT, RZ, UR7, PT, P1 ;  /* 0x00000007ff007c0c */ /* 0x000fd6000bf25310 */
[----:B------:R-:W2:Y:S01]  /*a370*/  @P0 LDC.64 R6, c[0x0][0x9a8] ;  /* 0x00026a00ff060b82 */ /* 0x000ea20000000a00 */
[--C-:B------:R-:W-:Y:S02]  /*a380*/  @P0 SHF.R.S32.HI R3, RZ, 0x1f, R23.reuse ;  /* 0x0000001fff030819 */ /* 0x100fe40000011417 */
[----:B------:R-:W-:Y:S02]  /*a390*/  @P1 SHF.R.S32.HI R5, RZ, 0x1f, R23 ;  /* 0x0000001fff051819 */ /* 0x000fe40000011417 */
[----:B------:R-:W-:-:S03]  /*a3a0*/  @P0 SHF.R.S32.HI R15, RZ, 0x1f, R22 ;  /* 0x0000001fff0f0819 */ /* 0x000fc60000011416 */
[----:B------:R-:W3:Y:S08]  /*a3b0*/  @P1 LDC.64 R8, c[0x0][0x9b8] ;  /* 0x00026e00ff081b82 */ /* 0x000ef00000000a00 */
[----:B------:R-:W4:Y:S08]  /*a3c0*/  @P0 LDC.64 R10, c[0x0][0x9b0] ;  /* 0x00026c00ff0a0b82 */ /* 0x000f300000000a00 */
[----:B------:R-:W0:Y:S01]  /*a3d0*/  @P1 LDC.64 R12, c[0x0][0x9c0] ;  /* 0x00027000ff0c1b82 */ /* 0x000e220000000a00 */
[----:B--2---:R-:W-:-:S02]  /*a3e0*/  @P0 IMAD R0, R3, R6, RZ ;  /* 0x0000000603000224 */ /* 0x004fc400078e02ff */
[----:B------:R-:W-:-:S04]  /*a3f0*/  @P0 IMAD.WIDE.U32 R2, R23, R6, RZ ;  /* 0x0000000617020225 */ /* 0x000fc800078e00ff */
[----:B------:R-:W-:Y:S02]  /*a400*/  @P0 IMAD R7, R23, R7, R0 ;  /* 0x0000000717070224 */ /* 0x000fe400078e0200 */
[-C--:B---3--:R-:W-:Y:S02]  /*a410*/  @P1 IMAD R4, R5, R8.reuse, RZ ;  /* 0x0000000805041224 */ /* 0x088fe400078e02ff */
[----:B------:R-:W-:Y:S01]  /*a420*/  @P0 IMAD.IADD R3, R3, 0x1, R7 ;  /* 0x0000000103030824 */ /* 0x000fe200078e0207 */
[----:B------:R-:W-:Y:S01]  /*a430*/  @P1 SHF.R.S32.HI R7, RZ, 0x1f, R22 ;  /* 0x0000001fff071819 */ /* 0x000fe20000011416 */
[C---:B------:R-:W-:Y:S02]  /*a440*/  @P1 IMAD R9, R23.reuse, R9, R4 ;  /* 0x0000000917091224 */ /* 0x040fe400078e0204 */
[----:B------:R-:W-:-:S04]  /*a450*/  @P1 IMAD.WIDE.U32 R4, R23, R8, RZ ;  /* 0x0000000817041225 */ /* 0x000fc800078e00ff */
[----:B----4-:R-:W-:Y:S02]  /*a460*/  @P0 IMAD R0, R15, R10, RZ ;  /* 0x0000000a0f000224 */ /* 0x010fe400078e02ff */
[----:B------:R-:W-:Y:S02]  /*a470*/  @P1 IMAD.IADD R5, R5, 0x1, R9 ;  /* 0x0000000105051824 */ /* 0x000fe400078e0209 */
[C---:B------:R-:W-:Y:S02]  /*a480*/  @P0 IMAD R9, R22.reuse, R11, R0 ;  /* 0x0000000b16090224 */ /* 0x040fe400078e0200 */
[----:B0-----:R-:W-:Y:S02]  /*a490*/  @P1 IMAD R6, R7, R12, RZ ;  /* 0x0000000c07061224 */ /* 0x001fe400078e02ff */
        /* <DEDUP_REMOVED lines=10> */
[----:B------:R-:W-:Y:S01]  /*a540*/  @P1 LEA.HI.X R9, R6, UR7, R3, 0x2, P3 ;  /* 0x0000000706091c11 */ /* 0x000fe200098f1403 */
[----:B------:R-:W-:-:S04]  /*a550*/  IMAD.MOV.U32 R3, RZ, RZ, 0x3f800000 ;  /* 0x3f800000ff037424 */ /* 0x000fc800078e00ff */
        /* <DEDUP_REMOVED lines=10> */
[----:B------:R-:W-:-:S04]  /*a600*/  MOV R3, UR4 ;  /* 0x0000000400037c02 */ /* 0x000fc80008000f00 */
[----:B------:R-:W-:-:S04]  /*a610*/  SHF.L.U32 R3, R3, 0x1f, RZ ;  /* 0x0000001f03037819 */ /* 0x000fc800000006ff */
[----:B------:R0:W2:Y:S03]  /*a620*/  SYNCS.PHASECHK.TRANS64.TRYWAIT P0, [R16+URZ+0x22800], R3 ;  /* 0x02280003100075a7 */ /* 0x0000a6000800017f */
[----:B--2---:R-:W-:Y:S05]  /*a630*/  @!P0 NANOSLEEP.SYNCS 0x989680 ;  /* 0x009896800000895d */ /* 0x004fea0003900000 */
[----:B------:R-:W2:Y:S01]  /*a640*/  @!P0 SYNCS.PHASECHK.TRANS64 P0, [R16+URZ+0x22800], R3 ;  /* 0x02280003100085a7 */ /* 0x000ea2000800007f */
[----:B------:R-:W-:Y:S04]  /*a650*/  BSSY B0, `(.L_x_1654) ;  /* 0x0000006000007945 */ /* 0x000fe80003800000 */
[----:B--2---:R-:W-:Y:S05]  /*a660*/  @P0 BRA `(.L_x_1655) ;  /* 0x0000000000100947 */ /* 0x004fea0003800000 */
.L_x_1656:
[----:B--2---:R2:W3:Y:S02]  /*a670*/  SYNCS.PHASECHK.TRANS64.TRYWAIT P0, [R16+URZ+0x22800], R3 ;  /* 0x02280003100075a7 */ /* 0x0044e4000800017f */
[----:B---3--:R-:W-:Y:S05]  /*a680*/  @!P0 NANOSLEEP.SYNCS 0x989680 ;  /* 0x009896800000895d */ /* 0x008fea0003900000 */
[----:B------:R-:W3:Y:S02]  /*a690*/  @!P0 SYNCS.PHASECHK.TRANS64 P0, [R16+URZ+0x22800], R3 ;  /* 0x02280003100085a7 */ /* 0x000ee4000800007f */
[----:B---3--:R-:W-:Y:S05]  /*a6a0*/  @!P0 BRA `(.L_x_1656) ;  /* 0xfffffffc00f08947 */ /* 0x008fea000383ffff */
.L_x_1655:
[----:B------:R-:W-:Y:S05]  /*a6b0*/  BSYNC B0 ;  /* 0x0000000000007941 */ /* 0x000fea0003800000 */
.L_x_1654:
[----:B------:R-:W-:Y:S05]  /*a6c0*/  BRA `(.L_x_1657) ;  /* 0x0000006c009c7947 */ /* 0x000fea0003800000 */
.L_x_1653:
[----:B------:R-:W-:Y:S01]  /*a6d0*/  ULOP3.LUT UP0, URZ, UR42, 0x1bf, URZ, 0xc0, !UPT ;  /* 0x000001bf2a3f7892 */ /* 0x000fe2000f80c03f */
[----:B-----5:R-:W-:Y:S01]  /*a6e0*/  SHF.R.S32.HI R0, RZ, 0x1f, R24 ;  /* 0x0000001fff007819 */ /* 0x020fe20000011418 */
[----:B------:R-:W-:Y:S01]  /*a6f0*/  ULDC.64 UR4, c[0x0][0x3f8] ;  /* 0x0000fe0000047ab9 */ /* 0x000fe20000000a00 */
[----:B------:R-:W-:Y:S01]  /*a700*/  ULDC.64 UR6, c[0x0][0x408] ;  /* 0x0001020000067ab9 */ /* 0x000fe20000000a00 */
[----:B------:R-:W-:Y:S02]  /*a710*/  IMAD.WIDE.U32 R26, R24, UR4, RZ ;  /* 0x00000004181a7c25 */ /* 0x000fe4000f8e00ff */
[----:B------:R-:W-:Y:S02]  /*a720*/  PLOP3.LUT P0, PT, PT, PT, UP0, 0x80, 0x0 ;  /* 0x000000000000781c */ /* 0x000fe40003f0f008 */
[C---:B------:R-:W-:Y:S02]  /*a730*/  IMAD R3, R0.reuse, UR4, RZ ;  /* 0x0000000400037c24 */ /* 0x040fe4000f8e02ff */
[----:B------:R-:W-:-:S02]  /*a740*/  IMAD R5, R0, UR6, RZ ;  /* 0x0000000600057c24 */ /* 0x000fc4000f8e02ff */
[C---:B------:R-:W-:Y:S02]  /*a750*/  IMAD R3, R24.reuse, UR5, R3 ;  /* 0x0000000518037c24 */ /* 0x040fe4000f8e0203 */
[C---:B------:R-:W-:Y:S02]  /*a760*/  IMAD R5, R24.reuse, UR7, R5 ;  /* 0x0000000718057c24 */ /* 0x040fe4000f8e0205 */
[----:B------:R-:W-:-:S04]  /*a770*/  IMAD.WIDE.U32 R24, R24, UR6, RZ ;  /* 0x0000000618187c25 */ /* 0x000fc8000f8e00ff */
[----:B------:R-:W-:Y:S02]  /*a780*/  IMAD.IADD R29, R3, 0x1, R27 ;  /* 0x00000001031d7824 */ /* 0x000fe400078e021b */
[----:B------:R-:W-:Y:S01]  /*a790*/  IMAD.IADD R31, R5, 0x1, R25 ;  /* 0x00000001051f7824 */ /* 0x000fe200078e0219 */
[----:B------:R-:W-:Y:S06]  /*a7a0*/  @!P0 BRA `(.L_x_1658) ;  /* 0x0000000000408947 */ /* 0x000fec0003800000 */
[----:B------:R-:W-:Y:S01]  /*a7b0*/  MOV R0, 0x0 ;  /* 0x0000000000007802 */ /* 0x000fe20000000f00 */
[----:B------:R-:W-:Y:S01]  /*a7c0*/  ULDC.64 UR4, c[0x4][0xc8] ;  /* 0x0100320000047ab9 */ /* 0x000fe20000000a00 */
[----:B------:R-:W-:Y:S01]  /*a7d0*/  ULDC.64 UR6, c[0x4][0xd0] ;  /* 0x0100340000067ab9 */ /* 0x000fe20000000a00 */
[----:B------:R-:W-:Y:S01]  /*a7e0*/  IMAD.U32 R4, RZ, RZ, UR4 ;  /* 0x00000004ff047e24 */ /* 0x000fe2000f8e00ff */
[----:B------:R0:W2:Y:S01]  /*a7f0*/  LDC.64 R14, c[0x4][R0] ;  /* 0x01000000000e7b82 */ /* 0x0000a20000000a00 */
        /* <DEDUP_REMOVED lines=10> */
[----:B-12---:R-:W-:Y:S05]  /*a8a0*/  CALL.ABS.NOINC R14 ;  /* 0x000000000e007343 */ /* 0x006fea0003c00000 */
.L_x_1658:
[----:B------:R-:W-:Y:S01]  /*a8b0*/  ULDC.U8 UR4, c[0x0][0x410] ;  /* 0x0001040000047ab9 */ /* 0x000fe20000000000 */
[----:B------:R-:W-:Y:S01]  /*a8c0*/  BSSY B0, `(.L_x_1659) ;  /* 0x00006bf000007945 */ /* 0x000fe20003800000 */
[----:B------:R-:W-:Y:S02]  /*a8d0*/  ISETP.NE.AND P0, PT, RZ, UR4, PT ;  /* 0x00000004ff007c0c */ /* 0x000fe4000bf05270 */
[----:B------:R-:W-:-:S11]  /*a8e0*/  IADD3 R10, R176, R178, RZ ;  /* 0x000000b2b00a7210 */ /* 0x000fd60007ffe0ff */
[----:B------:R-:W-:Y:S05]  /*a8f0*/  @!P0 BRA `(.L_x_1660) ;  /* 0x0000003400788947 */ /* 0x000fea0003800000 */
[----:B------:R-:W0:Y:S01]  /*a900*/  LDC R45, c[0x0][0x448] ;  /* 0x00011200ff2d7b82 */ /* 0x000e220000000800 */
[----:B------:R-:W-:Y:S01]  /*a910*/  ULDC.64 UR4, c[0x0][0x3f8] ;  /* 0x0000fe0000047ab9 */ /* 0x000fe20000000a00 */
[----:B------:R-:W-:Y:S01]  /*a920*/  IMAD.MOV.U32 R4, RZ, RZ, R26 ;  /* 0x000000ffff047224 */ /* 0x000fe200078e001a */
[----:B------:R-:W-:Y:S01]  /*a930*/  ULDC.64 UR6, c[0x0][0x408] ;  /* 0x0001020000067ab9 */ /* 0x000fe20000000a00 */
[----:B------:R-:W-:Y:S01]  /*a940*/  IMAD.MOV.U32 R6, RZ, RZ, R24 ;  /* 0x000000ffff067224 */ /* 0x000fe200078e0018 */
[----:B------:R-:W-:Y:S01]  /*a950*/  ULDC.64 UR8, c[0x0][0x400] ;  /* 0x0001000000087ab9 */ /* 0x000fe20000000a00 */
[----:B------:R-:W-:Y:S01]  /*a960*/  IMAD.MOV.U32 R7, RZ, RZ, R31 ;  /* 0x000000ffff077224 */ /* 0x000fe200078e001f */
[----:B0-----:R-:W-:-:S13]  /*a970*/  ISETP.NE.AND P0, PT, R45, 0x1, PT ;  /* 0x000000012d00780c */ /* 0x001fda0003f05270 */
[----:B------:R-:W0:Y:S08]  /*a980*/  @P0 LDC R3, c[0x0][0x44c] ;  /* 0x00011300ff030b82 */ /* 0x000e300000000800 */
[----:B------:R-:W2:Y:S01]  /*a990*/  @P0 LDC R5, c[0x0][0x450] ;  /* 0x00011400ff050b82 */ /* 0x000ea20000000800 */
[----:B0-----:R-:W-:-:S04]  /*a9a0*/  @P0 IMAD.HI.U32 R0, R10, R3, RZ ;  /* 0x000000030a000227 */ /* 0x001fc800078e00ff */
[----:B------:R-:W-:Y:S01]  /*a9b0*/  IMAD.MOV.U32 R3, RZ, RZ, R10 ;  /* 0x000000ffff037224 */ /* 0x000fe200078e000a */
[----:B--2---:R-:W-:Y:S01]  /*a9c0*/  @P0 SHF.R.U32.HI R3, RZ, R5, R0 ;  /* 0x00000005ff030219 */ /* 0x004fe20000011600 */
[----:B------:R-:W-:-:S03]  /*a9d0*/  IMAD.MOV.U32 R5, RZ, RZ, R29 ;  /* 0x000000ffff057224 */ /* 0x000fc600078e001d */
[----:B------:R-:W-:Y:S01]  /*a9e0*/  SHF.R.S32.HI R0, RZ, 0x1f, R3 ;  /* 0x0000001fff007819 */ /* 0x000fe20000011403 */
[----:B------:R-:W-:-:S04]  /*a9f0*/  IMAD.WIDE.U32 R4, R3, UR4, R4 ;  /* 0x0000000403047c25 */ /* 0x000fc8000f8e0004 */
[----:B------:R-:W-:Y:S02]  /*aa00*/  IMAD R8, R0, UR4, RZ ;  /* 0x0000000400087c24 */ /* 0x000fe4000f8e02ff */
[----:B------:R-:W-:-:S04]  /*aa10*/  IMAD.WIDE.U32 R6, R3, UR6, R6 ;  /* 0x0000000603067c25 */ /* 0x000fc8000f8e0006 */
[C---:B------:R-:W-:Y:S01]  /*aa20*/  IMAD R13, R3.reuse, UR5, R8 ;  /* 0x00000005030d7c24 */ /* 0x040fe2000f8e0208 */
[----:B------:R-:W-:Y:S01]  /*aa30*/  ULDC.64 UR4, c[0x0][0x3e8] ;  /* 0x0000fa0000047ab9 */ /* 0x000fe20000000a00 */
[----:B------:R-:W-:Y:S01]  /*aa40*/  IMAD R8, R0, UR6, RZ ;  /* 0x0000000600087c24 */ /* 0x000fe2000f8e02ff */
[----:B------:R-:W-:Y:S01]  /*aa50*/  IADD3 R0, P0, R4, UR4, RZ ;  /* 0x0000000404007c10 */ /* 0x000fe2000ff1e0ff */
[----:B------:R-:W-:Y:S01]  /*aa60*/  UMOV UR4, 0xffffffff ;  /* 0xffffffff00047882 */ /* 0x000fe20000000000 */
[----:B------:R-:W-:Y:S01]  /*aa70*/  IADD3 R4, P1, R6, UR8, RZ ;  /* 0x0000000806047c10 */ /* 0x000fe2000ff3e0ff */
[----:B------:R-:W-:Y:S01]  /*aa80*/  IMAD R3, R3, UR7, R8 ;  /* 0x0000000703037c24 */ /* 0x000fe2000f8e0208 */
[----:B------:R-:W-:-:S04]  /*aa90*/  IADD3.X R13, R5, UR5, R13, P0, !PT ;  /* 0x00000005050d7c10 */ /* 0x000fc800087fe40d */
[----:B------:R-:W-:Y:S01]  /*aaa0*/  IADD3.X R5, R7, UR9, R3, P1, !PT ;  /* 0x0000000907057c10 */ /* 0x000fe20008ffe403 */
[----:B------:R-:W-:Y:S06]  /*aab0*/  BRA.DIV UR4, `(.L_x_1661) ;  /* 0x000001f204107947 */ /* 0x000fec000b800000 */
[----:B------:R0:W2:Y:S04]  /*aac0*/  SHFL.IDX PT, R3, R13, RZ, 0x1e1f ;  /* 0x001e1fff0d037589 */ /* 0x0000a800000e0000 */
[----:B------:R-:W3:Y:S04]  /*aad0*/  SHFL.IDX PT, R0, R0, RZ, 0x1e1f ;  /* 0x001e1fff00007589 */ /* 0x000ee800000e0000 */
[----:B------:R-:W4:Y:S04]  /*aae0*/  SHFL.IDX PT, R5, R5, RZ, 0x1e1f ;  /* 0x001e1fff05057589 */ /* 0x000f2800000e0000 */
[----:B------:R0:W0:Y:S02]  /*aaf0*/  SHFL.IDX PT, R14, R4, RZ, 0x1e1f ;  /* 0x001e1fff040e7589 */ /* 0x00002400000e0000 */
.L_x_1970:
[----:B------:R-:W-:Y:S01]  /*ab00*/  IMAD R45, R170, R45, RZ ;  /* 0x0000002daa2d7224 */ /* 0x000fe200078e02ff */
[----:B------:R-:W-:Y:S01]  /*ab10*/  BSSY B1, `(.L_x_1662) ;  /* 0x0000047000017945 */ /* 0x000fe20003800000 */
[----:B------:R-:W-:Y:S02]  /*ab20*/  CS2R R8, SRZ ;  /* 0x0000000000087805 */ /* 0x000fe4000001ff00 */
[----:B0-----:R-:W-:Y:S02]  /*ab30*/  CS2R R12, SRZ ;  /* 0x00000000000c7805 */ /* 0x001fe4000001ff00 */
        /* <DEDUP_REMOVED lines=12> */
[----:B------:R-:W-:Y:S01]  /*ac00*/  ULDC UR4, c[0x0][0x3f4] ;  /* 0x0000fd0000047ab9 */ /* 0x000fe20000000800 */
[----:B------:R-:W-:Y:S02]  /*ac10*/  CS2R R38, SRZ ;  /* 0x0000000000267805 */ /* 0x000fe4000001ff00 */
[----:B------:R-:W-:Y:S02]  /*ac20*/  ISETP.GE.AND P5, PT, R174, UR4, PT ;  /* 0x00000004ae007c0c */ /* 0x000fe4000bfa6270 */
[----:B------:R-:W-:Y:S02]  /*ac30*/  CS2R R36, SRZ ;  /* 0x0000000000247805 */ /* 0x000fe4000001ff00 */
[----:B------:R-:W-:Y:S02]  /*ac40*/  ISETP.GE.AND P2, PT, R190, UR4, PT ;  /* 0x00000004be007c0c */ /* 0x000fe4000bf46270 */
[----:B------:R-:W-:Y:S02]  /*ac50*/  CS2R R32, SRZ ;  /* 0x0000000000207805 */ /* 0x000fe4000001ff00 */
[----:B------:R-:W-:-:S05]  /*ac60*/  ISETP.GE.AND P3, PT, R189, UR4, PT ;  /* 0x00000004bd007c0c */ /* 0x000fca000bf66270 */
[----:B------:R-:W-:Y:S02]  /*ac70*/  @!P5 SHF.R.S32.HI R4, RZ, 0x1f, R174 ;  /* 0x0000001fff04d819 */ /* 0x000fe400000114ae */
[C---:B---3--:R-:W-:Y:S02]  /*ac80*/  @!P5 IADD3 R6, P0, R174.reuse, R0, RZ ;  /* 0x00000000ae06d210 */ /* 0x048fe40007f1e0ff */
[----:B------:R-:W-:Y:S02]  /*ac90*/  @!P5 IADD3 R8, P1, R174, R14, RZ ;  /* 0x0000000eae08d210 */ /* 0x000fe40007f3e0ff */
[----:B------:R-:W-:Y:S01]  /*aca0*/  @!P2 IADD3 R10, P4, R190, R0, RZ ;  /* 0x00000000be0aa210 */ /* 0x000fe20007f9e0ff */
[--C-:B--2---:R-:W-:Y:S02]  /*acb0*/  @!P5 IMAD.X R7, R3, 0x1, R4.reuse, P0 ;  /* 0x000000010307d824 */ /* 0x104fe400000e0604 */
[----:B----4-:R-:W-:Y:S01]  /*acc0*/  @!P5 IMAD.X R9, R5, 0x1, R4, P1 ;  /* 0x000000010509d824 */ /* 0x010fe200008e0604 */
[----:B------:R-:W-:Y:S01]  /*acd0*/  ISETP.GE.AND P1, PT, R192, UR4, PT ;  /* 0x00000004c0007c0c */ /* 0x000fe2000bf26270 */
[----:B------:R-:W-:Y:S01]  /*ace0*/  @!P2 IMAD.X R11, R3, 0x1, R214, P4 ;  /* 0x00000001030ba824 */ /* 0x000fe200020e06d6 */
[----:B------:R-:W-:Y:S01]  /*acf0*/  @!P2 IADD3 R12, P0, R190, R14, RZ ;  /* 0x0000000ebe0ca210 */ /* 0x000fe20007f1e0ff */
[----:B------:R0:W5:Y:S01]  /*ad00*/  @!P5 LD.E.64 R38, desc[UR38][R6.64] ;  /* 0x000000260626d980 */ /* 0x000162000c101b00 */
[----:B------:R-:W-:-:S03]  /*ad10*/  @!P3 IADD3 R20, P4, R189, R0, RZ ;  /* 0x00000000bd14b210 */ /* 0x000fc60007f9e0ff */
[----:B------:R-:W5:Y:S01]  /*ad20*/  @!P5 LD.E.64 R36, desc[UR38][R8.64] ;  /* 0x000000260824d980 */ /* 0x000f62000c101b00 */
[----:B------:R-:W-:Y:S02]  /*ad30*/  @!P3 IADD3 R40, P5, R189, R14, RZ ;  /* 0x0000000ebd28b210 */ /* 0x000fe40007fbe0ff */
[----:B------:R-:W-:Y:S01]  /*ad40*/  CS2R R34, SRZ ;  /* 0x0000000000227805 */ /* 0x000fe2000001ff00 */
[----:B------:R-:W-:Y:S01]  /*ad50*/  @!P2 IMAD.X R13, R5, 0x1, R214, P0 ;  /* 0x00000001050da824 */ /* 0x000fe200000e06d6 */
[----:B------:R-:W-:Y:S02]  /*ad60*/  CS2R R28, SRZ ;  /* 0x00000000001c7805 */ /* 0x000fe4000001ff00 */
[----:B------:R-:W-:Y:S01]  /*ad70*/  CS2R R30, SRZ ;  /* 0x00000000001e7805 */ /* 0x000fe2000001ff00 */
[--C-:B------:R-:W-:Y:S01]  /*ad80*/  @!P3 IMAD.X R21, R3, 0x1, R213.reuse, P4 ;  /* 0x000000010315b824 */ /* 0x100fe200020e06d5 */
[----:B------:R-:W5:Y:S01]  /*ad90*/  @!P2 LD.E.64 R32, desc[UR38][R10.64] ;  /* 0x000000260a20a980 */ /* 0x000f62000c101b00 */
[----:B------:R-:W-:Y:S01]  /*ada0*/  @!P3 IMAD.X R41, R5, 0x1, R213, P5 ;  /* 0x000000010529b824 */ /* 0x000fe200028e06d5 */
[----:B------:R-:W-:-:S02]  /*adb0*/  ISETP.GE.AND P0, PT, R191, UR4, PT ;  /* 0x00000004bf007c0c */ /* 0x000fc4000bf06270 */
[----:B------:R2:W5:Y:S01]  /*adc0*/  @!P2 LD.E.64 R34, desc[UR38][R12.64] ;  /* 0x000000260c22a980 */ /* 0x000562000c101b00 */
[----:B------:R-:W-:Y:S02]  /*add0*/  ISETP.GE.AND P2, PT, R193, UR4, PT ;  /* 0x00000004c1007c0c */ /* 0x000fe4000bf46270 */
[C---:B------:R-:W-:Y:S01]  /*ade0*/  @!P1 IADD3 R42, P4, R192.reuse, R14, RZ ;  /* 0x0000000ec02a9210 */ /* 0x040fe20007f9e0ff */
[----:B------:R3:W5:Y:S04]  /*adf0*/  @!P3 LD.E.64 R28, desc[UR38][R20.64] ;  /* 0x00000026141cb980 */ /* 0x000768000c101b00 */
[----:B------:R4:W5:Y:S01]  /*ae00*/  @!P3 LD.E.64 R30, desc[UR38][R40.64] ;  /* 0x00000026281eb980 */ /* 0x000962000c101b00 */
[----:B0-----:R-:W-:Y:S02]  /*ae10*/  @!P1 IADD3 R6, P3, R192, R0, RZ ;  /* 0x00000000c0069210 */ /* 0x001fe40007f7e0ff */
[----:B------:R-:W-:-:S02]  /*ae20*/  CS2R R24, SRZ ;  /* 0x0000000000187805 */ /* 0x000fc4000001ff00 */
[----:B------:R-:W-:Y:S01]  /*ae30*/  CS2R R26, SRZ ;  /* 0x00000000001a7805 */ /* 0x000fe2000001ff00 */
[----:B------:R-:W-:Y:S01]  /*ae40*/  @!P1 IMAD.X R43, R5, 0x1, R212, P4 ;  /* 0x00000001052b9824 */ /* 0x000fe200020e06d4 */
[----:B------:R-:W-:Y:S02]  /*ae50*/  @!P1 IADD3.X R7, R3, R212, RZ, P3, !PT ;  /* 0x000000d403079210 */ /* 0x000fe40001ffe4ff */
[----:B--2---:R-:W-:Y:S02]  /*ae60*/  CS2R R12, SRZ ;  /* 0x00000000000c7805 */ /* 0x004fe4000001ff00 */
[-C--:B------:R-:W-:Y:S01]  /*ae70*/  @!P0 IADD3 R46, P5, R191, R0.reuse, RZ ;  /* 0x00000000bf2e8210 */ /* 0x080fe20007fbe0ff */
[----:B------:R0:W5:Y:S01]  /*ae80*/  @!P1 LD.E.64 R26, desc[UR38][R42.64] ;  /* 0x000000262a1a9980 */ /* 0x000162000c101b00 */
[----:B------:R-:W-:Y:S02]  /*ae90*/  @!P2 IADD3 R48, P3, R193, R0, RZ ;  /* 0x00000000c130a210 */ /* 0x000fe40007f7e0ff */
[----:B---3--:R-:W-:-:S02]  /*aea0*/  CS2R R20, SRZ ;  /* 0x0000000000147805 */ /* 0x008fc4000001ff00 */
[----:B------:R-:W-:Y:S01]  /*aeb0*/  CS2R R8, SRZ ;  /* 0x0000000000087805 */ /* 0x000fe2000001ff00 */
[----:B------:R0:W5:Y:S01]  /*aec0*/  @!P1 LD.E.64 R24, desc[UR38][R6.64] ;  /* 0x0000002606189980 */ /* 0x000162000c101b00 */
[-C--:B----4-:R-:W-:Y:S02]  /*aed0*/  @!P0 IADD3 R40, P1, R191, R14.reuse, RZ ;  /* 0x0000000ebf288210 */ /* 0x090fe40007f3e0ff */
[----:B------:R-:W-:Y:S02]  /*aee0*/  CS2R R10, SRZ ;  /* 0x00000000000a7805 */ /* 0x000fe4000001ff00 */
[----:B------:R-:W-:Y:S01]  /*aef0*/  @!P2 IADD3 R14, P4, R193, R14, RZ ;  /* 0x0000000ec10ea210 */ /* 0x000fe20007f9e0ff */
[--C-:B------:R-:W-:Y:S02]  /*af00*/  @!P0 IMAD.X R47, R3, 0x1, R211.reuse, P5 ;  /* 0x00000001032f8824 */ /* 0x100fe400028e06d3 */
[----:B------:R-:W-:Y:S02]  /*af10*/  @!P0 IMAD.X R41, R5, 0x1, R211, P1 ;  /* 0x0000000105298824 */ /* 0x000fe400008e06d3 */
[--C-:B------:R-:W-:Y:S01]  /*af20*/  @!P2 IMAD.X R49, R3, 0x1, R210.reuse, P3 ;  /* 0x000000010331a824 */ /* 0x100fe200018e06d2 */
[----:B------:R0:W5:Y:S01]  /*af30*/  @!P0 LD.E.64 R12, desc[UR38][R46.64] ;  /* 0x000000262e0c8980 */ /* 0x000162000c101b00 */
[----:B------:R-:W-:-:S03]  /*af40*/  @!P2 IMAD.X R15, R5, 0x1, R210, P4 ;  /* 0x00000001050fa824 */ /* 0x000fc600020e06d2 */
[----:B------:R0:W5:Y:S04]  /*af50*/  @!P0 LD.E.64 R20, desc[UR38][R40.64] ;  /* 0x0000002628148980 */ /* 0x000168000c101b00 */
[----:B------:R0:W5:Y:S04]  /*af60*/  @!P2 LD.E.64 R8, desc[UR38][R48.64] ;  /* 0x000000263008a980 */ /* 0x000168000c101b00 */
[----:B------:R0:W5:Y:S02]  /*af70*/  @!P2 LD.E.64 R10, desc[UR38][R14.64] ;  /* 0x000000260e0aa980 */ /* 0x000164000c101b00 */
.L_x_1663:
[----:B------:R-:W-:Y:S05]  /*af80*/  BSYNC B1 ;  /* 0x0000000000017941 */ /* 0x000fea0003800000 */
.L_x_1662:
[----:B------:R-:W-:Y:S01]  /*af90*/  ULEA.HI UR4, UR37, UR37, URZ, 0x1 ;  /* 0x0000002525047291 */ /* 0x000fe2000f8f083f */
[----:B--2---:R-:W-:Y:S01]  /*afa0*/  VIADDMNMX R3, R45, -R178, 0x80, PT ;  /* 0x000000802d037446 */ /* 0x004fe200038009b2 */
[----:B------:R-:W-:Y:S02]  /*afb0*/  BSSY B1, `(.L_x_1664) ;  /* 0x0000008000017945 */ /* 0x000fe40003800000 */
[----:B------:R-:W-:Y:S01]  /*afc0*/  ULOP3.LUT UR4, UR4, 0xfffffffe, URZ, 0xc0, !UPT ;  /* 0xfffffffe04047892 */ /* 0x000fe2000f8ec03f */
[----:B------:R-:W-:-:S03]  /*afd0*/  ISETP.GE.AND P1, PT, R176, R3, PT ;  /* 0x00000003b000720c */ /* 0x000fc60003f26270 */
[----:B------:R-:W-:-:S06]  /*afe0*/  UIADD3 UR4, UR37, -UR4, URZ ;  /* 0x8000000425047290 */ /* 0x000fcc000fffe03f */
[----:B----4-:R-:W-:-:S05]  /*aff0*/  IMAD.U32 R5, RZ, RZ, UR4 ;  /* 0x00000004ff057e24 */ /* 0x010fca000f8e00ff */
[----:B------:R-:W-:-:S04]  /*b000*/  SHF.L.U32 R5, R5, 0x1f, RZ ;  /* 0x0000001f05057819 */ /* 0x000fc800000006ff */
[----:B------:R-:W2:Y:S02]  /*b010*/  SYNCS.PHASECHK.TRANS64.TRYWAIT P0, [R16+URZ+0x22800], R5 ;  /* 0x02280005100075a7 */ /* 0x000ea4000800017f */
[----:B--2---:R-:W-:Y:S05]  /*b020*/  @!P0 BRA `(.L_x_1665) ;  /* 0x000001ec00208947 */ /* 0x004fea0003800000 */
.L_x_1971:
[----:B------:R-:W-:Y:S05]  /*b030*/  BSYNC B1 ;  /* 0x0000000000017941 */ /* 0x000fea0003800000 */
.L_x_1664:
[----:B------:R-:W-:Y:S05]  /*b040*/  @P1 BRA `(.L_x_1666) ;  /* 0x0000006400181947 */ /* 0x000fea0003800000 */
[----:B---3--:R-:W3:Y:S01]  /*b050*/  LDC R0, c[0x0][0x3f4] ;  /* 0x0000fd00ff007b82 */ /* 0x008ee20000000800 */
[----:B------:R-:W-:Y:S01]  /*b060*/  BSSY B1, `(.L_x_1667) ;  /* 0x000007f000017945 */ /* 0x000fe20003800000 */
[-C--:B---3--:R-:W-:Y:S02]  /*b070*/  ISETP.GE.AND P0, PT, R174, R0.reuse, PT ;  /* 0x00000000ae00720c */ /* 0x088fe40003f06270 */
[-C--:B------:R-:W-:Y:S02]  /*b080*/  ISETP.GE.AND P1, PT, R190, R0.reuse, PT ;  /* 0x00000000be00720c */ /* 0x080fe40003f26270 */
[-C--:B------:R-:W-:Y:S02]  /*b090*/  ISETP.GE.AND P2, PT, R189, R0.reuse, PT ;  /* 0x00000000bd00720c */ /* 0x080fe40003f46270 */
[-C--:B------:R-:W-:Y:S02]  /*b0a0*/  ISETP.GE.AND P3, PT, R192, R0.reuse, PT ;  /* 0x00000000c000720c */ /* 0x080fe40003f66270 */
[----:B------:R-:W-:-:S02]  /*b0b0*/  ISETP.GE.AND P4, PT, R191, R0, PT ;  /* 0x00000000bf00720c */ /* 0x000fc40003f86270 */
[----:B------:R-:W-:Y:S01]  /*b0c0*/  ISETP.GE.AND P5, PT, R193, R0, PT ;  /* 0x00000000c100720c */ /* 0x000fe20003fa6270 */
[----:B------:R-:W-:Y:S02]  /*b0d0*/  IMAD.IADD R0, R16, 0x1, R199 ;  /* 0x0000000110007824 */ /* 0x000fe400078e02c7 */
[----:B------:R-:W-:Y:S10]  /*b0e0*/  @P0 BRA `(.L_x_1668) ;  /* 0x0000000400d80947 */ /* 0x000ff40003800000 */
[----:B0-2---:R-:W0:Y:S01]  /*b0f0*/  LDS.128 R4, [R0+0x10400] ;  /* 0x0104000000047984 */ /* 0x005e220000000c00 */
[----:B-----5:R-:W-:Y:S02]  /*b100*/  SHF.R.U32.HI R14, RZ, 0x8, R38 ;  /* 0x00000008ff0e7819 */ /* 0x020fe40000011626 */
        /* <DEDUP_REMOVED lines=24> */
[----:B0-----:R-:W-:-:S02]  /*b290*/  F2FP.F16.E4M3.UNPACK_B R3, R6.H1 ;  /* 0x00000006ff03723e */ /* 0x001fc400030006ff */
[----:B------:R-:W-:Y:S02]  /*b2a0*/  F2FP.F16.E4M3.UNPACK_B R42, R45 ;  /* 0x0000002dff2a723e */ /* 0x000fe400020006ff */
[----:B------:R-:W-:Y:S01]  /*b2b0*/  F2FP.F16.E4M3.UNPACK_B R39, R41 ;  /* 0x00000029ff27723e */ /* 0x000fe200020006ff */
[----:B------:R-:W-:Y:S01]  /*b2c0*/  HADD2.F32 R14, -RZ, R3.H1_H1 ;  /* 0x30000003ff0e7230 */ /* 0x000fe20000004100 */
[--C-:B------:R-:W-:Y:S01]  /*b2d0*/  LOP3.LUT R43, R43, 0xff0000, R36.reuse, 0xf8, !PT ;  /* 0x00ff00002b2b7812 */ /* 0x100fe200078ef824 */
[--C-:B------:R-:W-:Y:S01]  /*b2e0*/  HADD2.F32 R46, -RZ, R42.reuse.H1_H1 ;  /* 0x3000002aff2e7230 */ /* 0x100fe20000004100 */
[----:B------:R-:W-:Y:S01]  /*b2f0*/  F2FP.F16.E4M3.UNPACK_B R6, R6 ;  /* 0x00000006ff06723e */ /* 0x000fe200020006ff */
[----:B------:R-:W-:Y:S01]  /*b300*/  HADD2.F32 R40, -RZ, R39.H1_H1 ;  /* 0x30000027ff287230 */ /* 0x000fe20000004100 */
[----:B------:R-:W-:Y:S01]  /*b310*/  LOP3.LUT R43, R43, 0xff000000, R36, 0xf8, !PT ;  /* 0xff0000002b2b7812 */ /* 0x000fe200078ef824 */
[----:B------:R-:W-:Y:S01]  /*b320*/  HADD2.F32 R42, -RZ, R42.H0_H0 ;  /* 0x2000002aff2a7230 */ /* 0x000fe20000004100 */
[----:B------:R-:W-:Y:S01]  /*b330*/  LOP3.LUT R38, R15, 0xff000000, R38, 0xf8, !PT ;  /* 0xff0000000f267812 */ /* 0x000fe200078ef826 */
[C---:B------:R-:W-:Y:S01]  /*b340*/  FMUL.FTZ R48, R14.reuse, R46 ;  /* 0x0000002e0e307220 */ /* 0x040fe20000410000 */
[-C--:B------:R-:W-:Y:S01]  /*b350*/  F2FP.F16.E4M3.UNPACK_B R36, R7.reuse ;  /* 0x00000007ff24723e */ /* 0x080fe200020006ff */
[----:B------:R-:W-:Y:S01]  /*b360*/  FMUL.FTZ R47, R14, R40 ;  /* 0x000000280e2f7220 */ /* 0x000fe20000410000 */
[----:B------:R-:W-:Y:S01]  /*b370*/  F2FP.F16.E4M3.UNPACK_B R37, R7.H1 ;  /* 0x00000007ff25723e */ /* 0x000fe200030006ff */
[----:B------:R-:W-:Y:S01]  /*b380*/  HADD2.F32 R15, -RZ, R3.H0_H0 ;  /* 0x20000003ff0f7230 */ /* 0x000fe20000004100 */
[-C--:B------:R-:W-:Y:S01]  /*b390*/  F2FP.F16.E4M3.UNPACK_B R7, R5.reuse ;  /* 0x00000005ff07723e */ /* 0x080fe200020006ff */
[----:B------:R-:W-:Y:S01]  /*b3a0*/  HADD2.F32 R39, -RZ, R39.H0_H0 ;  /* 0x20000027ff277230 */ /* 0x000fe20000004100 */
[----:B------:R-:W-:Y:S01]  /*b3b0*/  F2FP.F16.E4M3.UNPACK_B R14, R5.H1 ;  /* 0x00000005ff0e723e */ /* 0x000fe200030006ff */
[----:B------:R-:W-:-:S02]  /*b3c0*/  HADD2.F32 R5, -RZ, R6.H1_H1 ;  /* 0x30000006ff057230 */ /* 0x000fc40000004100 */
[C---:B------:R-:W-:Y:S01]  /*b3d0*/  FFMA.FTZ R48, R15.reuse, R40, -R48 ;  /* 0x000000280f307223 */ /* 0x040fe20000010830 */
        /* <DEDUP_REMOVED lines=71> */
.L_x_1668:
[----:B------:R-:W-:Y:S05]  /*b850*/  BSYNC B1 ;  /* 0x0000000000017941 */ /* 0x000fea0003800000 */
.L_x_1667:
[----:B------:R-:W-:Y:S04]  /*b860*/  BSSY B1, `(.L_x_1669) ;  /* 0x000007c000017945 */ /* 0x000fe80003800000 */
[----:B------:R-:W-:Y:S05]  /*b870*/  @P1 BRA `(.L_x_1670) ;  /* 0x0000000400e81947 */ /* 0x000fea0003800000 */
[----:B0-23--:R-:W0:Y:S01]  /*b880*/  LDS.128 R4, [R206] ;  /* 0x00000000ce047984 */ /* 0x00de220000000c00 */
        /* <DEDUP_REMOVED lines=13> */
[----:B------:R-:W-:Y:S02]  /*b960*/  LOP3.LUT R14, R32, 0xff, RZ, 0xc0, !PT ;  /* 0x000000ff200e7812 */ /* 0x000fe400078ec0ff */
        /* <DEDUP_REMOVED lines=107> */
.L_x_1670:
[----:B------:R-:W-:Y:S05]  /*c020*/  BSYNC B1 ;  /* 0x0000000000017941 */ /* 0x000fea0003800000 */
.L_x_1669:
[----:B------:R-:W-:Y:S04]  /*c030*/  BSSY B1, `(.L_x_1671) ;  /* 0x0000078000017945 */ /* 0x000fe80003800000 */
[----:B------:R-:W-:Y:S05]  /*c040*/  @P2 BRA `(.L_x_1672) ;  /* 0x0000000400d82947 */ /* 0x000fea0003800000 */
[----:B0-234-:R-:W0:Y:S01]  /*c050*/  LDS.128 R4, [R0+0x12400] ;  /* 0x0124000000047984 */ /* 0x01de220000000c00 */
        /* <DEDUP_REMOVED lines=117> */
.L_x_1672:
[----:B------:R-:W-:Y:S05]  /*c7b0*/  BSYNC B1 ;  /* 0x0000000000017941 */ /* 0x000fea0003800000 */
.L_x_1671:
        /* <DEDUP_REMOVED lines=124> */
.L_x_1674:
[----:B------:R-:W-:Y:S05]  /*cf80*/  BSYNC B1 ;  /* 0x0000000000017941 */ /* 0x000fea0003800000 */
.L_x_1673:
[----:B------:R-:W-:Y:S04]  /*cf90*/  BSSY B1, `(.L_x_1675) ;  /* 0x0000078000017945 */ /* 0x000fe80003800000 */
[----:B------:R-:W-:Y:S05]  /*cfa0*/  @P4 BRA `(.L_x_1676) ;  /* 0x0000000400d84947 */ /* 0x000fea0003800000 */
[----:B0-234-:R-:W0:Y:S01]  /*cfb0*/  LDS.128 R4, [R0+0x14400] ;  /* 0x0144000000047984 */ /* 0x01de220000000c00 */
[----:B-----5:R-:W-:Y:S02]  /*cfc0*/  SHF.R.U32.HI R14, RZ, 0x8, R12 ;  /* 0x00000008ff0e7819 */ /* 0x020fe4000001160c */
[----:B------:R-:W-:Y:S02]  /*cfd0*/  SHF.R.U32.HI R24, RZ, 0x8, R13 ;  /* 0x00000008ff187819 */ /* 0x000fe4000001160d */
[----:B------:R-:W-:Y:S02]  /*cfe0*/  LOP3.LUT R3, R12, 0xff, RZ, 0xc0, !PT ;  /* 0x000000ff0c037812 */ /* 0x000fe400078ec0ff */
[----:B------:R-:W-:Y:S02]  /*cff0*/  LOP3.LUT R14, R14, 0xff, RZ, 0xc0, !PT ;  /* 0x000000ff0e0e7812 */ /* 0x000fe400078ec0ff */
[----:B------:R-:W-:Y:S02]  /*d000*/  SHF.R.U32.HI R27, RZ, 0x8, R21 ;  /* 0x00000008ff1b7819 */ /* 0x000fe40000011615 */
[----:B------:R-:W-:-:S02]  /*d010*/  LOP3.LUT R15, R13, 0xff, RZ, 0xc0, !PT ;  /* 0x000000ff0d0f7812 */ /* 0x000fc400078ec0ff */
[----:B------:R-:W-:Y:S02]  /*d020*/  LOP3.LUT R24, R24, 0xff, RZ, 0xc0, !PT ;  /* 0x000000ff18187812 */ /* 0x000fe400078ec0ff */
[----:B------:R-:W-:Y:S02]  /*d030*/  PRMT R3, R14, 0x7604, R3 ;  /* 0x000076040e037816 */ /* 0x000fe40000000003 */
[----:B------:R-:W-:Y:S02]  /*d040*/  SHF.R.U32.HI R29, RZ, 0x10, R21 ;  /* 0x00000010ff1d7819 */ /* 0x000fe40000011615 */
[----:B------:R-:W-:Y:S02]  /*d050*/  SHF.R.U32.HI R14, RZ, 0x8, R20 ;  /* 0x00000008ff0e7819 */ /* 0x000fe40000011614 */
[----:B------:R-:W-:Y:S01]  /*d060*/  SHF.R.U32.HI R28, RZ, 0x10, R13 ;  /* 0x00000010ff1c7819 */ /* 0x000fe2000001160d */
[----:B------:R-:W-:Y:S01]  /*d070*/  IMAD.U32 R29, R29, 0x10000, RZ ;  /* 0x000100001d1d7824 */ /* 0x000fe200078e00ff */
[----:B------:R-:W-:-:S02]  /*d080*/  LOP3.LUT R26, R21, 0xff, RZ, 0xc0, !PT ;  /* 0x000000ff151a7812 */ /* 0x000fc400078ec0ff */
[----:B------:R-:W-:Y:S02]  /*d090*/  LOP3.LUT R27, R27, 0xff, RZ, 0xc0, !PT ;  /* 0x000000ff1b1b7812 */ /* 0x000fe400078ec0ff */
[----:B------:R-:W-:Y:S02]  /*d0a0*/  PRMT R15, R24, 0x7604, R15 ;  /* 0x00007604180f7816 */ /* 0x000fe4000000000f */
[----:B------:R-:W-:Y:S02]  /*d0b0*/  LOP3.LUT R24, R20, 0xff, RZ, 0xc0, !PT ;  /* 0x000000ff14187812 */ /* 0x000fe400078ec0ff */
[----:B------:R-:W-:Y:S02]  /*d0c0*/  LOP3.LUT R25, R14, 0xff, RZ, 0xc0, !PT ;  /* 0x000000ff0e197812 */ /* 0x000fe400078ec0ff */
[----:B------:R-:W-:Y:S02]  /*d0d0*/  SHF.L.U32 R14, R28, 0x10, RZ ;  /* 0x000000101c0e7819 */ /* 0x000fe400000006ff */
[----:B------:R-:W-:-:S02]  /*d0e0*/  PRMT R26, R27, 0x7604, R26 ;  /* 0x000076041b1a7816 */ /* 0x000fc4000000001a */
        /* <DEDUP_REMOVED lines=98> */
.L_x_1676:
[----:B------:R-:W-:Y:S05]  /*d710*/  BSYNC B1 ;  /* 0x0000000000017941 */ /* 0x000fea0003800000 */
.L_x_1675:
        /* <DEDUP_REMOVED lines=9> */
[----:B------:R-:W-:Y:S02]  /*d7b0*/  SHF.R.U32.HI R14, RZ, 0x8, R10 ;  /* 0x00000008ff0e7819 */ /* 0x000fe4000001160a */
        /* <DEDUP_REMOVED lines=114> */
.L_x_1660:
[----:B------:R-:W0:Y:S01]  /*dee0*/  LDC R25, c[0x0][0x448] ;  /* 0x00011200ff197b82 */ /* 0x000e220000000800 */
[----:B------:R-:W-:Y:S01]  /*def0*/  IMAD.MOV.U32 R9, RZ, RZ, R10 ;  /* 0x000000ffff097224 */ /* 0x000fe200078e000a */
[----:B------:R-:W-:Y:S01]  /*df00*/  ULDC.64 UR4, c[0x0][0x3f8] ;  /* 0x0000fe0000047ab9 */ /* 0x000fe20000000a00 */
[----:B------:R-:W-:Y:S01]  /*df10*/  IMAD.MOV.U32 R6, RZ, RZ, R24 ;  /* 0x000000ffff067224 */ /* 0x000fe200078e0018 */
[----:B------:R-:W-:Y:S01]  /*df20*/  ULDC.64 UR6, c[0x0][0x408] ;  /* 0x0001020000067ab9 */ /* 0x000fe20000000a00 */
[----:B------:R-:W-:Y:S01]  /*df30*/  IMAD.MOV.U32 R7, RZ, RZ, R31 ;  /* 0x000000ffff077224 */ /* 0x000fe200078e001f */
[----:B------:R-:W-:Y:S01]  /*df40*/  ULDC.64 UR8, c[0x0][0x400] ;  /* 0x0001000000087ab9 */ /* 0x000fe20000000a00 */
[----:B------:R-:W-:Y:S02]  /*df50*/  IMAD.MOV.U32 R4, RZ, RZ, R26 ;  /* 0x000000ffff047224 */ /* 0x000fe400078e001a */
[----:B------:R-:W-:Y:S01]  /*df60*/  IMAD.MOV.U32 R5, RZ, RZ, R29 ;  /* 0x000000ffff057224 */ /* 0x000fe200078e001d */
[----:B0-----:R-:W-:-:S13]  /*df70*/  ISETP.NE.AND P0, PT, R25, 0x1, PT ;  /* 0x000000011900780c */ /* 0x001fda0003f05270 */
[----:B------:R-:W0:Y:S08]  /*df80*/  @P0 LDC R3, c[0x0][0x44c] ;  /* 0x00011300ff030b82 */ /* 0x000e300000000800 */
[----:B------:R-:W2:Y:S01]  /*df90*/  @P0 LDC R0, c[0x0][0x450] ;  /* 0x00011400ff000b82 */ /* 0x000ea20000000800 */
[----:B0-----:R-:W-:-:S05]  /*dfa0*/  @P0 IMAD.HI.U32 R3, R10, R3, RZ ;  /* 0x000000030a030227 */ /* 0x001fca00078e00ff */
[----:B--2---:R-:W-:-:S04]  /*dfb0*/  @P0 SHF.R.U32.HI R9, RZ, R0, R3 ;  /* 0x00000000ff090219 */ /* 0x004fc80000011603 */
[----:B------:R-:W-:Y:S01]  /*dfc0*/  SHF.R.S32.HI R0, RZ, 0x1f, R9 ;  /* 0x0000001fff007819 */ /* 0x000fe20000011409 */
[----:B------:R-:W-:-:S04]  /*dfd0*/  IMAD.WIDE.U32 R6, R9, UR6, R6 ;  /* 0x0000000609067c25 */ /* 0x000fc8000f8e0006 */
[----:B------:R-:W-:Y:S01]  /*dfe0*/  IMAD R8, R0, UR4, RZ ;  /* 0x0000000400087c24 */ /* 0x000fe2000f8e02ff */
[----:B------:R-:W-:Y:S01]  /*dff0*/  IADD3 R21, P1, R6, UR8, RZ ;  /* 0x0000000806157c10 */ /* 0x000fe2000ff3e0ff */
[----:B------:R-:W-:-:S04]  /*e000*/  IMAD.WIDE.U32 R4, R9, UR4, R4 ;  /* 0x0000000409047c25 */ /* 0x000fc8000f8e0004 */
[----:B------:R-:W-:Y:S02]  /*e010*/  IMAD R0, R0, UR6, RZ ;  /* 0x0000000600007c24 */ /* 0x000fe4000f8e02ff */
[C---:B------:R-:W-:Y:S01]  /*e020*/  IMAD R13, R9.reuse, UR5, R8 ;  /* 0x00000005090d7c24 */ /* 0x040fe2000f8e0208 */
[----:B------:R-:W-:Y:S01]  /*e030*/  ULDC.64 UR4, c[0x0][0x3e8] ;  /* 0x0000fa0000047ab9 */ /* 0x000fe20000000a00 */
[----:B------:R-:W-:Y:S01]  /*e040*/  IMAD R6, R9, UR7, R0 ;  /* 0x0000000709067c24 */ /* 0x000fe2000f8e0200 */
[----:B------:R-:W-:Y:S01]  /*e050*/  IADD3 R3, P0, R4, UR4, RZ ;  /* 0x0000000404037c10 */ /* 0x000fe2000ff1e0ff */
[----:B------:R-:W-:-:S03]  /*e060*/  UMOV UR4, 0xffffffff ;  /* 0xffffffff00047882 */ /* 0x000fc60000000000 */
[----:B------:R-:W-:Y:S02]  /*e070*/  IADD3.X R13, R5, UR5, R13, P0, !PT ;  /* 0x00000005050d7c10 */ /* 0x000fe400087fe40d */
[----:B------:R-:W-:Y:S01]  /*e080*/  IADD3.X R20, R7, UR9, R6, P1, !PT ;  /* 0x0000000907147c10 */ /* 0x000fe20008ffe406 */
[----:B------:R-:W-:Y:S06]  /*e090*/  BRA.DIV UR4, `(.L_x_1677) ;  /* 0x000001be04187947 */ /* 0x000fec000b800000 */
[----:B------:R0:W2:Y:S04]  /*e0a0*/  SHFL.IDX PT, R0, R13, RZ, 0x1e1f ;  /* 0x001e1fff0d007589 */ /* 0x0000a800000e0000 */
[----:B------:R-:W3:Y:S04]  /*e0b0*/  SHFL.IDX PT, R3, R3, RZ, 0x1e1f ;  /* 0x001e1fff03037589 */ /* 0x000ee800000e0000 */
[----:B------:R-:W4:Y:S04]  /*e0c0*/  SHFL.IDX PT, R20, R20, RZ, 0x1e1f ;  /* 0x001e1fff14147589 */ /* 0x000f2800000e0000 */
[----:B------:R-:W0:Y:S02]  /*e0d0*/  SHFL.IDX PT, R21, R21, RZ, 0x1e1f ;  /* 0x001e1fff15157589 */ /* 0x000e2400000e0000 */
.L_x_1977:
[----:B------:R-:W-:Y:S01]  /*e0e0*/  IMAD R45, R170, R25, RZ ;  /* 0x00000019aa2d7224 */ /* 0x000fe200078e02ff */
[----:B------:R-:W-:Y:S01]  /*e0f0*/  BSSY B1, `(.L_x_1678) ;  /* 0x0000038000017945 */ /* 0x000fe20003800000 */
[----:B------:R-:W-:Y:S02]  /*e100*/  CS2R R4, SRZ ;  /* 0x0000000000047805 */ /* 0x000fe4000001ff00 */
[----:B------:R-:W-:Y:S02]  /*e110*/  CS2R R6, SRZ ;  /* 0x0000000000067805 */ /* 0x000fe4000001ff00 */
[----:B------:R-:W-:Y:S02]  /*e120*/  CS2R R8, SRZ ;  /* 0x0000000000087805 */ /* 0x000fe4000001ff00 */
[----:B------:R-:W-:Y:S02]  /*e130*/  ISETP.GE.AND P0, PT, R10, R45, PT ;  /* 0x0000002d0a00720c */ /* 0x000fe40003f06270 */
[----:B------:R-:W-:-:S02]  /*e140*/  CS2R R10, SRZ ;  /* 0x00000000000a7805 */ /* 0x000fc4000001ff00 */
[----:B0-----:R-:W-:Y:S02]  /*e150*/  CS2R R12, SRZ ;  /* 0x00000000000c7805 */ /* 0x001fe4000001ff00 */
        /* <DEDUP_REMOVED lines=10> */
[C---:B------:R-:W-:Y:S01]  /*e200*/  VIADD R5, R18.reuse, 0x40 ;  /* 0x0000004012057836 */ /* 0x040fe20000000000 */
[----:B------:R-:W-:Y:S02]  /*e210*/  ISETP.GE.AND P2, PT, R18, UR4, PT ;  /* 0x0000000412007c0c */ /* 0x000fe4000bf46270 */
[----:B------:R-:W-:Y:S02]  /*e220*/  CS2R R24, SRZ ;  /* 0x0000000000187805 */ /* 0x000fe4000001ff00 */
[----:B------:R-:W-:Y:S02]  /*e230*/  ISETP.GE.AND P1, PT, R4, UR4, PT ;  /* 0x0000000404007c0c */ /* 0x000fe4000bf26270 */
[----:B------:R-:W-:Y:S02]  /*e240*/  CS2R R26, SRZ ;  /* 0x00000000001a7805 */ /* 0x000fe4000001ff00 */
[----:B------:R-:W-:-:S02]  /*e250*/  ISETP.GE.AND P0, PT, R5, UR4, PT ;  /* 0x0000000405007c0c */ /* 0x000fc4000bf06270 */
[----:B------:R-:W-:Y:S02]  /*e260*/  CS2R R6, SRZ ;  /* 0x0000000000067805 */ /* 0x000fe4000001ff00 */
[----:B------:R-:W-:Y:S02]  /*e270*/  CS2R R28, SRZ ;  /* 0x00000000001c7805 */ /* 0x000fe4000001ff00 */
[----:B------:R-:W-:Y:S02]  /*e280*/  CS2R R30, SRZ ;  /* 0x00000000001e7805 */ /* 0x000fe4000001ff00 */
[----:B------:R-:W-:Y:S02]  /*e290*/  @!P2 SHF.R.S32.HI R5, RZ, 0x1f, R18 ;  /* 0x0000001fff05a819 */ /* 0x000fe40000011412 */
[C---:B---3--:R-:W-:Y:S01]  /*e2a0*/  @!P2 IADD3 R36, P3, R18.reuse, R3, RZ ;  /* 0x000000031224a210 */ /* 0x048fe20007f7e0ff */
[----:B------:R-:W-:Y:S01]  /*e2b0*/  @!P1 IMAD.SHL.U32 R42, R179, 0x10, RZ ;  /* 0x00000010b32a9824 */ /* 0x000fe200078e00ff */
[----:B------:R-:W-:Y:S01]  /*e2c0*/  @!P2 IADD3 R38, P4, R18, R21, RZ ;  /* 0x000000151226a210 */ /* 0x000fe20007f9e0ff */
[----:B------:R-:W-:-:S02]  /*e2d0*/  @!P0 IMAD.SHL.U32 R48, R180, 0x10, RZ ;  /* 0x00000010b4308824 */ /* 0x000fc400078e00ff */
[----:B--2---:R-:W-:Y:S01]  /*e2e0*/  @!P2 IMAD.X R37, R0, 0x1, R5, P3 ;  /* 0x000000010025a824 */ /* 0x004fe200018e0605 */
[----:B----4-:R-:W-:Y:S02]  /*e2f0*/  @!P2 IADD3.X R39, R20, R5, RZ, P4, !PT ;  /* 0x000000051427a210 */ /* 0x010fe400027fe4ff */
[----:B------:R-:W-:Y:S02]  /*e300*/  @!P1 SHF.R.S32.HI R5, RZ, 0x1f, R42 ;  /* 0x0000001fff059819 */ /* 0x000fe4000001142a */
[C---:B------:R-:W-:Y:S02]  /*e310*/  @!P1 IADD3 R40, P5, R42.reuse, R3, RZ ;  /* 0x000000032a289210 */ /* 0x040fe40007fbe0ff */
[----:B------:R-:W-:Y:S02]  /*e320*/  CS2R R8, SRZ ;  /* 0x0000000000087805 */ /* 0x000fe4000001ff00 */
[----:B------:R-:W-:Y:S02]  /*e330*/  @!P1 IADD3 R42, P4, R42, R21, RZ ;  /* 0x000000152a2a9210 */ /* 0x000fe40007f9e0ff */
[----:B------:R-:W-:-:S02]  /*e340*/  CS2R R10, SRZ ;  /* 0x00000000000a7805 */ /* 0x000fc4000001ff00 */
[----:B------:R-:W-:Y:S01]  /*e350*/  @!P0 IADD3 R46, P3, R48, R3, RZ ;  /* 0x00000003302e8210 */ /* 0x000fe20007f7e0ff */
[--C-:B------:R-:W-:Y:S01]  /*e360*/  @!P1 IMAD.X R41, R0, 0x1, R5.reuse, P5 ;  /* 0x0000000100299824 */ /* 0x100fe200028e0605 */
[----:B------:R-:W-:Y:S01]  /*e370*/  @!P0 SHF.R.S32.HI R3, RZ, 0x1f, R48 ;  /* 0x0000001fff038819 */ /* 0x000fe20000011430 */
[----:B------:R-:W-:Y:S01]  /*e380*/  @!P1 IMAD.X R43, R20, 0x1, R5, P4 ;  /* 0x00000001142b9824 */ /* 0x000fe200020e0605 */
[----:B------:R-:W-:Y:S02]  /*e390*/  @!P0 IADD3 R48, P5, R48, R21, RZ ;  /* 0x0000001530308210 */ /* 0x000fe40007fbe0ff */
[----:B------:R-:W-:Y:S02]  /*e3a0*/  CS2R R4, SRZ ;  /* 0x0000000000047805 */ /* 0x000fe4000001ff00 */
[----:B------:R-:W-:Y:S02]  /*e3b0*/  CS2R R32, SRZ ;  /* 0x0000000000207805 */ /* 0x000fe4000001ff00 */
[----:B------:R-:W-:-:S02]  /*e3c0*/  CS2R R34, SRZ ;  /* 0x0000000000227805 */ /* 0x000fc4000001ff00 */
[----:B------:R-:W-:Y:S02]  /*e3d0*/  CS2R R12, SRZ ;  /* 0x00000000000c7805 */ /* 0x000fe4000001ff00 */
[----:B------:R-:W-:Y:S01]  /*e3e0*/  CS2R R14, SRZ ;  /* 0x00000000000e7805 */ /* 0x000fe2000001ff00 */
[--C-:B------:R-:W-:Y:S01]  /*e3f0*/  @!P0 IMAD.X R47, R0, 0x1, R3.reuse, P3 ;  /* 0x00000001002f8824 */ /* 0x100fe200018e0603 */
[----:B------:R0:W5:Y:S01]  /*e400*/  @!P2 LD.E.128 R24, desc[UR38][R36.64] ;  /* 0x000000262418a980 */ /* 0x000162000c101d00 */
[----:B------:R-:W-:-:S03]  /*e410*/  @!P0 IMAD.X R49, R20, 0x1, R3, P5 ;  /* 0x0000000114318824 */ /* 0x000fc600028e0603 */
[----:B------:R0:W5:Y:S04]  /*e420*/  @!P2 LD.E.128 R4, desc[UR38][R38.64] ;  /* 0x000000262604a980 */ /* 0x000168000c101d00 */
[----:B------:R0:W5:Y:S04]  /*e430*/  @!P1 LD.E.128 R28, desc[UR38][R40.64] ;  /* 0x00000026281c9980 */ /* 0x000168000c101d00 */
[----:B------:R0:W5:Y:S04]  /*e440*/  @!P1 LD.E.128 R8, desc[UR38][R42.64] ;  /* 0x000000262a089980 */ /* 0x000168000c101d00 */
[----:B------:R0:W5:Y:S04]  /*e450*/  @!P0 LD.E.128 R32, desc[UR38][R46.64] ;  /* 0x000000262e208980 */ /* 0x000168000c101d00 */
[----:B------:R0:W5:Y:S02]  /*e460*/  @!P0 LD.E.128 R12, desc[UR38][R48.64] ;  /* 0x00000026300c8980 */ /* 0x000164000c101d00 */
.L_x_1679:
[----:B------:R-:W-:Y:S05]  /*e470*/  BSYNC B1 ;  /* 0x0000000000017941 */ /* 0x000fea0003800000 */
.L_x_1678:
[----:B------:R-:W-:Y:S01]  /*e480*/  ULEA.HI UR4, UR37, UR37, URZ, 0x1 ;  /* 0x0000002525047291 */ /* 0x000fe2000f8f083f */
[----:B---3--:R-:W-:Y:S01]  /*e490*/  VIADDMNMX R3, R45, -R178, 0x80, PT ;  /* 0x000000802d037446 */ /* 0x008fe200038009b2 */
[----:B------:R-:W-:Y:S02]  /*e4a0*/  BSSY B1, `(.L_x_1680) ;  /* 0x0000008000017945 */ /* 0x000fe40003800000 */
[----:B------:R-:W-:Y:S01]  /*e4b0*/  ULOP3.LUT UR4, UR4, 0xfffffffe, URZ, 0xc0, !UPT ;  /* 0xfffffffe04047892 */ /* 0x000fe2000f8ec03f */
[----:B------:R-:W-:-:S03]  /*e4c0*/  ISETP.GE.AND P1, PT, R176, R3, PT ;  /* 0x00000003b000720c */ /* 0x000fc60003f26270 */
[----:B------:R-:W-:-:S06]  /*e4d0*/  UIADD3 UR4, UR37, -UR4, URZ ;  /* 0x8000000425047290 */ /* 0x000fcc000fffe03f */
[----:B------:R-:W-:-:S05]  /*e4e0*/  IMAD.U32 R21, RZ, RZ, UR4 ;  /* 0x00000004ff157e24 */ /* 0x000fca000f8e00ff */
[----:B------:R-:W-:-:S04]  /*e4f0*/  SHF.L.U32 R21, R21, 0x1f, RZ ;  /* 0x0000001f15157819 */ /* 0x000fc800000006ff */
[----:B------:R-:W3:Y:S02]  /*e500*/  SYNCS.PHASECHK.TRANS64.TRYWAIT P0, [R16+URZ+0x22800], R21 ;  /* 0x02280015100075a7 */ /* 0x000ee4000800017f */
[----:B---3--:R-:W-:Y:S05]  /*e510*/  @!P0 BRA `(.L_x_1681) ;  /* 0x000001b800688947 */ /* 0x008fea0003800000 */
.L_x_1978:
[----:B------:R-:W-:Y:S05]  /*e520*/  BSYNC B1 ;  /* 0x0000000000017941 */ /* 0x000fea0003800000 */
.L_x_1680:
[----:B------:R-:W-:Y:S05]  /*e530*/  @P1 BRA `(.L_x_1666) ;  /* 0x0000002c00dc1947 */ /* 0x000fea0003800000 */
[----:B------:R-:W0:Y:S01]  /*e540*/  LDC R3, c[0x0][0x3f4] ;  /* 0x0000fd00ff037b82 */ /* 0x000e220000000800 */
[C---:B--2---:R-:W-:Y:S01]  /*e550*/  VIADD R0, R18.reuse, 0x20 ;  /* 0x0000002012007836 */ /* 0x044fe20000000000 */
[----:B------:R-:W-:Y:S01]  /*e560*/  BSSY B1, `(.L_x_1682) ;  /* 0x00000fc000017945 */ /* 0x000fe20003800000 */
[C---:B----4-:R-:W-:Y:S01]  /*e570*/  VIADD R20, R18.reuse, 0x40 ;  /* 0x0000004012147836 */ /* 0x050fe20000000000 */
[-C--:B0-----:R-:W-:Y:S02]  /*e580*/  ISETP.GE.AND P0, PT, R18, R3.reuse, PT ;  /* 0x000000031200720c */ /* 0x081fe40003f06270 */
[-C--:B------:R-:W-:Y:S02]  /*e590*/  ISETP.GE.AND P1, PT, R0, R3.reuse, PT ;  /* 0x000000030000720c */ /* 0x080fe40003f26270 */
[----:B------:R-:W-:-:S09]  /*e5a0*/  ISETP.GE.AND P2, PT, R20, R3, PT ;  /* 0x000000031400720c */ /* 0x000fd20003f46270 */
[----:B------:R-:W-:Y:S05]  /*e5b0*/  @P0 BRA `(.L_x_1683) ;  /* 0x0000000c00d80947 */ /* 0x000fea0003800000 */
[----:B-----5:R-:W-:Y:S02]  /*e5c0*/  SHF.R.U32.HI R0, RZ, 0x8, R24 ;  /* 0x00000008ff007819 */ /* 0x020fe40000011618 */
[----:B------:R-:W-:Y:S02]  /*e5d0*/  LOP3.LUT R20, R24, 0xff, RZ, 0xc0, !PT ;  /* 0x000000ff18147812 */ /* 0x000fe400078ec0ff */
[----:B---3--:R-:W-:Y:S02]  /*e5e0*/  LOP3.LUT R21, R0, 0xff, RZ, 0xc0, !PT ;  /* 0x000000ff00157812 */ /* 0x008fe400078ec0ff */
[----:B------:R-:W-:Y:S02]  /*e5f0*/  LEA.HI R0, R3, R208, RZ, 0x1c ;  /* 0x000000d003007211 */ /* 0x000fe400078fe0ff */
[----:B------:R-:W-:Y:S02]  /*e600*/  PRMT R45, R21, 0x7604, R20 ;  /* 0x00007604152d7816 */ /* 0x000fe40000000014 */
[----:B------:R-:W-:-:S02]  /*e610*/  SHF.R.S32.HI R21, RZ, 0x1f, R0 ;  /* 0x0000001fff157819 */ /* 0x000fc40000011400 */
[----:B------:R-:W-:Y:S02]  /*e620*/  SHF.R.U32.HI R37, RZ, 0x8, R25 ;  /* 0x00000008ff257819 */ /* 0x000fe40000011619 */
[----:B------:R-:W-:Y:S01]  /*e630*/  LEA.HI R20, R21, R0, RZ, 0x2 ;  /* 0x0000000015147211 */ /* 0x000fe200078f10ff */
[----:B------:R-:W-:Y:S01]  /*e640*/  IMAD.SHL.U32 R0, R0, 0x10, RZ ;  /* 0x0000001000007824 */ /* 0x000fe200078e00ff */
[----:B------:R-:W-:Y:S02]  /*e650*/  SHF.R.U32.HI R39, RZ, 0x8, R26 ;  /* 0x00000008ff277819 */ /* 0x000fe4000001161a */
[----:B------:R-:W-:Y:S01]  /*e660*/  LOP3.LUT R36, R25, 0xff, RZ, 0xc0, !PT ;  /* 0x000000ff19247812 */ /* 0x000fe200078ec0ff */
[----:B------:R-:W-:Y:S01]  /*e670*/  IMAD.SHL.U32 R20, R20, 0x800, RZ ;  /* 0x0000080014147824 */ /* 0x000fe200078e00ff */
[----:B------:R-:W-:Y:S02]  /*e680*/  LOP3.LUT R21, R181, 0x30, R0, 0xf8, !PT ;  /* 0x00000030b5157812 */ /* 0x000fe400078ef800 */
[----:B------:R-:W-:-:S02]  /*e690*/  LOP3.LUT R38, R26, 0xff, RZ, 0xc0, !PT ;  /* 0x000000ff1a267812 */ /* 0x000fc400078ec0ff */
[----:B------:R-:W-:Y:S02]  /*e6a0*/  LOP3.LUT R21, R21, R182, RZ, 0x3c, !PT ;  /* 0x000000b615157212 */ /* 0x000fe400078e3cff */
[----:B------:R-:W-:Y:S02]  /*e6b0*/  LOP3.LUT R20, R20, 0xffffe000, RZ, 0xc0, !PT ;  /* 0xffffe00014147812 */ /* 0x000fe400078ec0ff */
[----:B------:R-:W-:Y:S02]  /*e6c0*/  LOP3.LUT R37, R37, 0xff, RZ, 0xc0, !PT ;  /* 0x000000ff25257812 */ /* 0x000fe400078ec0ff */
[----:B------:R-:W-:Y:S02]  /*e6d0*/  LOP3.LUT R39, R39, 0xff, RZ, 0xc0, !PT ;  /* 0x000000ff27277812 */ /* 0x000fe400078ec0ff */
[----:B------:R-:W-:Y:S02]  /*e6e0*/  IADD3 R21, R21, R183, R20 ;  /* 0x000000b715157210 */ /* 0x000fe40007ffe014 */
[----:B------:R-:W-:-:S02]  /*e6f0*/  PRMT R46, R37, 0x7604, R36 ;  /* 0x00007604252e7816 */ /* 0x000fc40000000024 */
[----:B------:R-:W-:Y:S01]  /*e700*/  PRMT R47, R39, 0x7604, R38 ;  /* 0x00007604272f7816 */ /* 0x000fe20000000026 */
[----:B------:R-:W-:Y:S01]  /*e710*/  IMAD.IADD R0, R16, 0x1, R21 ;  /* 0x0000000110007824 */ /* 0x000fe200078e0215 */
[----:B------:R-:W-:Y:S02]  /*e720*/  SHF.R.U32.HI R37, RZ, 0x8, R27 ;  /* 0x00000008ff257819 */ /* 0x000fe4000001161b */
[----:B------:R-:W-:Y:S02]  /*e730*/  SHF.R.U32.HI R39, RZ, 0x8, R4 ;  /* 0x00000008ff277819 */ /* 0x000fe40000011604 */
[----:B------:R-:W-:Y:S02]  /*e740*/  SHF.R.U32.HI R40, RZ, 0x8, R5 ;  /* 0x00000008ff287819 */ /* 0x000fe40000011605 */
[----:B------:R-:W-:Y:S02]  /*e750*/  LOP3.LUT R36, R27, 0xff, RZ, 0xc0, !PT ;  /* 0x000000ff1b247812 */ /* 0x000fe400078ec0ff */
[----:B------:R-:W-:-:S02]  /*e760*/  LOP3.LUT R38, R4, 0xff, RZ, 0xc0, !PT ;  /* 0x000000ff04267812 */ /* 0x000fc400078ec0ff */
[----:B------:R-:W-:Y:S02]  /*e770*/  LOP3.LUT R37, R37, 0xff, RZ, 0xc0, !PT ;  /* 0x000000ff25257812 */ /* 0x000fe400078ec0ff */
[----:B------:R-:W-:Y:S02]  /*e780*/  LOP3.LUT R39, R39, 0xff, RZ, 0xc0, !PT ;  /* 0x000000ff27277812 */ /* 0x000fe400078ec0ff */
[----:B------:R-:W-:Y:S02]  /*e790*/  LOP3.LUT R21, R40, 0xff, RZ, 0xc0, !PT ;  /* 0x000000ff28157812 */ /* 0x000fe400078ec0ff */
[----:B------:R-:W0:Y:S01]  /*e7a0*/  LDS.128 R40, [R0+0x10400] ;  /* 0x0104000000287984 */ /* 0x000e220000000c00 */
[----:B------:R-:W-:Y:S02]  /*e7b0*/  PRMT R48, R37, 0x7604, R36 ;  /* 0x0000760425307816 */ /* 0x000fe40000000024 */
[----:B------:R-:W-:Y:S02]  /*e7c0*/  PRMT R53, R39, 0x7604, R38 ;  /* 0x0000760427357816 */ /* 0x000fe40000000026 */
[----:B------:R-:W2:Y:S01]  /*e7d0*/  LDS.128 R36, [R217+0x10400] ;  /* 0x01040000d9247984 */ /* 0x000ea20000000c00 */
[----:B------:R-:W-:-:S02]  /*e7e0*/  SHF.R.U32.HI R52, RZ, 0x8, R7 ;  /* 0x00000008ff347819 */ /* 0x000fc40000011607 */
[----:B------:R-:W-:Y:S02]  /*e7f0*/  LOP3.LUT R51, R7, 0xff, RZ, 0xc0, !PT ;  /* 0x000000ff07337812 */ /* 0x000fe400078ec0ff */
[----:B------:R-:W-:Y:S02]  /*e800*/  LOP3.LUT R52, R52, 0xff, RZ, 0xc0, !PT ;  /* 0x000000ff34347812 */ /* 0x000fe400078ec0ff */
[----:B------:R-:W-:Y:S02]  /*e810*/  LOP3.LUT R20, R5, 0xff, RZ, 0xc0, !PT ;  /* 0x000000ff05147812 */ /* 0x000fe400078ec0ff */
[----:B------:R-:W-:Y:S02]  /*e820*/  SHF.R.U32.HI R50, RZ, 0x8, R6 ;  /* 0x00000008ff327819 */ /* 0x000fe40000011606 */
[----:B------:R-:W-:Y:S02]  /*e830*/  PRMT R52, R52, 0x7604, R51 ;  /* 0x0000760434347816 */ /* 0x000fe40000000033 */
[----:B------:R-:W-:-:S02]  /*e840*/  LOP3.LUT R49, R6, 0xff, RZ, 0xc0, !PT ;  /* 0x000000ff06317812 */ /* 0x000fc400078ec0ff */
        /* <DEDUP_REMOVED lines=24> */
[----:B0-----:R-:W-:Y:S02]  /*e9d0*/  F2FP.F16.E4M3.UNPACK_B R24, R41 ;  /* 0x00000029ff18723e */ /* 0x001fe400020006ff */
[----:B------:R-:W-:Y:S01]  /*e9e0*/  F2FP.F16.E4M3.UNPACK_B R26, R52 ;  /* 0x00000034ff1a723e */ /* 0x000fe200020006ff */
[----:B------:R-:W-:Y:S01]  /*e9f0*/  HADD2.F32 R58, -RZ, R27.H0_H0 ;  /* 0x2000001bff3a7230 */ /* 0x000fe20000004100 */
[----:B------:R-:W-:Y:S01]  /*ea00*/  LOP3.LUT R56, R21, 0xff000000, R4, 0xf8, !PT ;  /* 0xff00000015387812 */ /* 0x000fe200078ef804 */
[----:B------:R-:W-:Y:S01]  /*ea10*/  HADD2.F32 R5, -RZ, R24.H0_H0 ;  /* 0x20000018ff057230 */ /* 0x000fe20000004100 */
[----:B--2---:R-:W-:Y:S01]  /*ea20*/  F2FP.F16.E4M3.UNPACK_B R21, R37 ;  /* 0x00000025ff15723e */ /* 0x004fe200020006ff */
[----:B------:R-:W-:Y:S01]  /*ea30*/  HADD2.F32 R54, -RZ, R26.H0_H0 ;  /* 0x2000001aff367230 */ /* 0x000fe20000004100 */
[----:B------:R-:W-:Y:S01]  /*ea40*/  LOP3.LUT R57, R57, 0xff0000, R6, 0xf8, !PT ;  /* 0x00ff000039397812 */ /* 0x000fe200078ef806 */
[----:B------:R-:W-:Y:S01]  /*ea50*/  HADD2.F32 R24, -RZ, R24.H1_H1 ;  /* 0x30000018ff187230 */ /* 0x000fe20000004100 */
[----:B------:R-:W-:Y:S01]  /*ea60*/  F2FP.F16.E4M3.UNPACK_B R47, R41.H1 ;  /* 0x00000029ff2f723e */ /* 0x000fe200030006ff */
[--C-:B------:R-:W-:Y:S01]  /*ea70*/  HADD2.F32 R25, -RZ, R21.reuse.H0_H0 ;  /* 0x20000015ff197230 */ /* 0x100fe20000004100 */
[-C--:B------:R-:W-:Y:S01]  /*ea80*/  F2FP.F16.E4M3.UNPACK_B R49, R43.reuse ;  /* 0x0000002bff31723e */ /* 0x080fe200020006ff */
[----:B------:R-:W-:Y:S01]  /*ea90*/  HADD2.F32 R21, -RZ, R21.H1_H1 ;  /* 0x30000015ff157230 */ /* 0x000fe20000004100 */
[----:B------:R-:W-:-:S02]  /*eaa0*/  F2FP.F16.E4M3.UNPACK_B R50, R43.H1 ;  /* 0x0000002bff32723e */ /* 0x000fc400030006ff */
[-C--:B------:R-:W-:Y:S02]  /*eab0*/  F2FP.F16.E4M3.UNPACK_B R41, R40.reuse ;  /* 0x00000028ff29723e */ /* 0x080fe400020006ff */
[----:B------:R-:W-:Y:S01]  /*eac0*/  F2FP.F16.E4M3.UNPACK_B R43, R40.H1 ;  /* 0x00000028ff2b723e */ /* 0x000fe200030006ff */
[----:B------:R-:W-:Y:S01]  /*ead0*/  FMUL.FTZ R40, R5, R58 ;  /* 0x0000003a05287220 */ /* 0x000fe20000410000 */
[----:B------:R-:W-:Y:S01]  /*eae0*/  LOP3.LUT R6, R57, 0xff000000, R6, 0xf8, !PT ;  /* 0xff00000039067812 */ /* 0x000fe200078ef806 */
[-C--:B------:R-:W-:Y:S01]  /*eaf0*/  FMUL.FTZ R57, R5, R54.reuse ;  /* 0x0000003605397220 */ /* 0x080fe20000410000 */
[----:B------:R-:W-:Y:S01]  /*eb00*/  F2FP.F16.E4M3.UNPACK_B R55, R55.H1 ;  /* 0x00000037ff37723e */ /* 0x000fe200030006ff */
[C---:B------:R-:W-:Y:S01]  /*eb10*/  FFMA.FTZ R5, R25.reuse, R54, -R40 ;  /* 0x0000003619057223 */ /* 0x040fe20000010828 */
[----:B------:R-:W-:Y:S01]  /*eb20*/  F2FP.F16.E4M3.UNPACK_B R52, R52.H1 ;  /* 0x00000034ff34723e */ /* 0x000fe200030006ff */
[----:B------:R-:W-:Y:S01]  /*eb30*/  FFMA.FTZ R25, R25, R58, R57 ;  /* 0x0000003a19197223 */ /* 0x000fe20000010039 */
[----:B------:R-:W-:Y:S01]  /*eb40*/  LOP3.LUT R59, R59, 0xff000000, R7, 0xf8, !PT ;  /* 0xff0000003b3b7812 */ /* 0x000fe200078ef807 */
[----:B------:R-:W-:Y:S01]  /*eb50*/  HADD2.F32 R40, -RZ, R26.H1_H1 ;  /* 0x3000001aff287230 */ /* 0x000fe20000004100 */
[----:B------:R-:W-:Y:S01]  /*eb60*/  F2FP.F16.E4M3.UNPACK_B R45, R37.H1 ;  /* 0x00000025ff2d723e */ /* 0x000fe200030006ff */
[----:B------:R-:W-:Y:S01]  /*eb70*/  HADD2.F32 R54, -RZ, R27.H1_H1 ;  /* 0x3000001bff367230 */ /* 0x000fe20000004100 */
[-C--:B------:R-:W-:Y:S01]  /*eb80*/  F2FP.F16.E4M3.UNPACK_B R7, R42.reuse ;  /* 0x0000002aff07723e */ /* 0x080fe200020006ff */
[----:B------:R-:W-:Y:S01]  /*eb90*/  HADD2.F32 R57, -RZ, R55.H0_H0 ;  /* 0x20000037ff397230 */ /* 0x000fe20000004100 */
[----:B------:R-:W-:Y:S01]  /*eba0*/  F2FP.F16.E4M3.UNPACK_B R48, R42.H1 ;  /* 0x0000002aff30723e */ /* 0x000fe200030006ff */
[----:B------:R-:W-:-:S02]  /*ebb0*/  HADD2.F32 R26, -RZ, R47.H0_H0 ;  /* 0x2000002fff1a7230 */ /* 0x000fc40000004100 */
[C---:B------:R-:W-:Y:S01]  /*ebc0*/  FMUL.FTZ R58, R24.reuse, R54 ;  /* 0x00000036183a7220 */ /* 0x040fe20000410000 */
[----:B------:R-:W-:Y:S02]  /*ebd0*/  HADD2.F32 R42, -RZ, R52.H0_H0 ;  /* 0x20000034ff2a7230 */ /* 0x000fe40000004100 */
[-C--:B------:R-:W-:Y:S01]  /*ebe0*/  FMUL.FTZ R61, R24, R40.reuse ;  /* 0x00000028183d7220 */ /* 0x080fe20000410000 */
[----:B------:R-:W-:Y:S02]  /*ebf0*/  HADD2.F32 R27, -RZ, R45.H0_H0 ;  /* 0x2000002dff1b7230 */ /* 0x000fe40000004100 */
[C---:B------:R-:W-:Y:S01]  /*ec00*/  FMUL.FTZ R60, R26.reuse, R57 ;  /* 0x000000391a3c7220 */ /* 0x040fe20000410000 */
[C---:B------:R-:W-:Y:S01]  /*ec10*/  FFMA.FTZ R24, R21.reuse, R40, -R58 ;  /* 0x0000002815187223 */ /* 0x040fe2000001083a */
[----:B------:R-:W-:Y:S01]  /*ec20*/  FMUL.FTZ R62, R26, R42 ;  /* 0x0000002a1a3e7220 */ /* 0x000fe20000410000 */
[----:B------:R-:W-:Y:S01]  /*ec30*/  FFMA.FTZ R26, R21, R54, R61 ;  /* 0x00000036151a7223 */ /* 0x000fe2000001003d */
[C---:B------:R-:W-:Y:S01]  /*ec40*/  FFMA.FTZ R21, R27.reuse, R42, -R60 ;  /* 0x0000002a1b157223 */ /* 0x040fe2000001083c */
[----:B------:R-:W-:Y:S01]  /*ec50*/  F2FP.F16.E4M3.UNPACK_B R54, R53 ;  /* 0x00000035ff36723e */ /* 0x000fe200020006ff */
[----:B------:R-:W-:Y:S01]  /*ec60*/  FFMA.FTZ R27, R27, R57, R62 ;  /* 0x000000391b1b7223 */ /* 0x000fe2000001003e */
[----:B------:R-:W-:Y:S01]  /*ec70*/  F2FP.F16.E4M3.UNPACK_B R57, R59 ;  /* 0x0000003bff39723e */ /* 0x000fe200020006ff */
[----:B------:R-:W-:Y:S01]  /*ec80*/  HADD2.F32 R58, -RZ, R55.H1_H1 ;  /* 0x30000037ff3a7230 */ /* 0x000fe20000004100 */
[----:B------:R-:W-:Y:S01]  /*ec90*/  F2FP.F16.E4M3.UNPACK_B R46, R39 ;  /* 0x00000027ff2e723e */ /* 0x000fe200020006ff */
[----:B------:R-:W-:Y:S01]  /*eca0*/  HADD2.F32 R47, -RZ, R47.H1_H1 ;  /* 0x3000002fff2f7230 */ /* 0x000fe20000004100 */
[----:B------:R-:W-:Y:S01]  /*ecb0*/  F2FP.F16.E4M3.UNPACK_B R59, R59.H1 ;  /* 0x0000003bff3b723e */ /* 0x000fe200030006ff */
[----:B------:R-:W-:Y:S01]  /*ecc0*/  HADD2.F32 R61, -RZ, R57.H0_H0 ;  /* 0x20000039ff3d7230 */ /* 0x000fe20000004100 */
[----:B------:R-:W-:Y:S01]  /*ecd0*/  F2FP.F16.E4M3.UNPACK_B R53, R53.H1 ;  /* 0x00000035ff35723e */ /* 0x000fe200030006ff */
[----:B------:R-:W-:-:S02]  /*ece0*/  HADD2.F32 R42, -RZ, R49.H0_H0 ;  /* 0x20000031ff2a7230 */ /* 0x000fc40000004100 */
[C---:B------:R-:W-:Y:S01]  /*ecf0*/  FMUL.FTZ R60, R47.reuse, R58 ;  /* 0x0000003a2f3c7220 */ /* 0x040fe20000410000 */
[----:B------:R-:W-:Y:S01]  /*ed00*/  HADD2.F32 R52, -RZ, R52.H1_H1 ;  /* 0x30000034ff347230 */ /* 0x000fe20000004100 */
[----:B------:R-:W-:Y:S01]  /*ed10*/  F2FP.F16.E4M3.UNPACK_B R39, R39.H1 ;  /* 0x00000027ff27723e */ /* 0x000fe200030006ff */
[----:B------:R-:W-:Y:S02]  /*ed20*/  HADD2.F32 R55, -RZ, R54.H0_H0 ;  /* 0x20000036ff377230 */ /* 0x000fe40000004100 */
[C---:B------:R-:W-:Y:S01]  /*ed30*/  FMUL.FTZ R63, R42.reuse, R61 ;  /* 0x0000003d2a3f7220 */ /* 0x040fe20000410000 */
[----:B------:R-:W-:Y:S02]  /*ed40*/  HADD2.F32 R45, -RZ, R45.H1_H1 ;  /* 0x3000002dff2d7230 */ /* 0x000fe40000004100 */
[----:B------:R-:W-:Y:S01]  /*ed50*/  FMUL.FTZ R47, R47, R52 ;  /* 0x000000342f2f7220 */ /* 0x000fe20000410000 */
[----:B------:R-:W-:Y:S02]  /*ed60*/  HADD2.F32 R40, -RZ, R46.H0_H0 ;  /* 0x2000002eff287230 */ /* 0x000fe40000004100 */
[----:B------:R-:W-:Y:S01]  /*ed70*/  FMUL.FTZ R42, R42, R55 ;  /* 0x000000372a2a7220 */ /* 0x000fe20000410000 */
[----:B------:R-:W-:-:S02]  /*ed80*/  HADD2.F32 R54, -RZ, R54.H1_H1 ;  /* 0x30000036ff367230 */ /* 0x000fc40000004100 */
[C---:B------:R-:W-:Y:S01]  /*ed90*/  FFMA.FTZ R58, R45.reuse, R58, R47 ;  /* 0x0000003a2d3a7223 */ /* 0x040fe2000001002f */
[----:B------:R-:W-:Y:S02]  /*eda0*/  HADD2.F32 R57, -RZ, R57.H1_H1 ;  /* 0x30000039ff397230 */ /* 0x000fe40000004100 */
[C---:B------:R-:W-:Y:S01]  /*edb0*/  FFMA.FTZ R61, R40.reuse, R61, R42 ;  /* 0x0000003d283d7223 */ /* 0x040fe2000001002a */
[----:B------:R-:W-:Y:S02]  /*edc0*/  HADD2.F32 R49, -RZ, R49.H1_H1 ;  /* 0x30000031ff317230 */ /* 0x000fe40000004100 */
[----:B------:R-:W-:Y:S01]  /*edd0*/  FFMA.FTZ R60, R45, R52, -R60 ;  /* 0x000000342d3c7223 */ /* 0x000fe2000001083c */
[----:B------:R-:W-:Y:S02]  /*ede0*/  HADD2.F32 R47, -RZ, R59.H0_H0 ;  /* 0x2000003bff2f7230 */ /* 0x000fe40000004100 */
[----:B------:R-:W-:Y:S01]  /*edf0*/  FFMA.FTZ R63, R40, R55, -R63 ;  /* 0x00000037283f7223 */ /* 0x000fe2000001083f */
        /* <DEDUP_REMOVED lines=8> */
[----:B------:R-:W-:Y:S01]  /*ee80*/  F2FP.F16.E4M3.UNPACK_B R37, R36 ;  /* 0x00000024ff25723e */ /* 0x000fe200020006ff */
[----:B------:R-:W-:Y:S01]  /*ee90*/  FFMA.FTZ R64, R46, R57, R52 ;  /* 0x000000392e407223 */ /* 0x000fe20000010034 */
[----:B------:R-:W-:-:S02]  /*eea0*/  HADD2.F32 R53, -RZ, R53.H1_H1 ;  /* 0x30000035ff357230 */ /* 0x000fc40000004100 */
[C---:B------:R-:W-:Y:S01]  /*eeb0*/  FFMA.FTZ R65, R40.reuse, R47, R42 ;  /* 0x0000002f28417223 */ /* 0x040fe2000001002a */
[----:B------:R-:W-:Y:S01]  /*eec0*/  FFMA.FTZ R57, R40, R45, -R49 ;  /* 0x0000002d28397223 */ /* 0x000fe20000010831 */
[----:B------:R-:W-:Y:S01]  /*eed0*/  F2FP.F16.E4M3.UNPACK_B R47, R56.H1 ;  /* 0x00000038ff2f723e */ /* 0x000fe200030006ff */
[----:B------:R-:W-:Y:S01]  /*eee0*/  HADD2.F32 R59, -RZ, R59.H1_H1 ;  /* 0x3000003bff3b7230 */ /* 0x000fe20000004100 */
[----:B------:R-:W-:Y:S01]  /*eef0*/  F2FP.F16.E4M3.UNPACK_B R45, R51.H1 ;  /* 0x00000033ff2d723e */ /* 0x000fe200030006ff */
[----:B------:R-:W-:Y:S01]  /*ef00*/  HADD2.F32 R50, -RZ, R50.H1_H1 ;  /* 0x30000032ff327230 */ /* 0x000fe20000004100 */
[----:B------:R-:W-:Y:S01]  /*ef10*/  F2FP.F16.E4M3.UNPACK_B R36, R36.H1 ;  /* 0x00000024ff24723e */ /* 0x000fe200030006ff */
[----:B------:R-:W-:Y:S01]  /*ef20*/  FFMA.FTZ R62, R46, R54, -R55 ;  /* 0x000000362e3e7223 */ /* 0x000fe20000010837 */
[----:B------:R-:W-:Y:S01]  /*ef30*/  HADD2.F32 R49, -RZ, R47.H0_H0 ;  /* 0x2000002fff317230 */ /* 0x000fe20000004100 */
[----:B------:R-:W-:Y:S01]  /*ef40*/  F2FP.F16.E4M3.UNPACK_B R56, R56 ;  /* 0x00000038ff38723e */ /* 0x000fe200020006ff */
        /* <DEDUP_REMOVED lines=9> */
[C---:B------:R-:W-:Y:S01]  /*efe0*/  FFMA.FTZ R66, R40.reuse, R53, -R55 ;  /* 0x0000003528427223 */ /* 0x040fe20000010837 */
[----:B------:R-:W-:Y:S02]  /*eff0*/  HADD2.F32 R43, -RZ, R43.H1_H1 ;  /* 0x3000002bff2b7230 */ /* 0x000fe40000004100 */
        /* <DEDUP_REMOVED lines=9> */
[----:B------:R-:W-:Y:S01]  /*f090*/  F2FP.F16.E4M3.UNPACK_B R4, R38 ;  /* 0x00000026ff04723e */ /* 0x000fe200020006ff */
[----:B------:R-:W-:-:S02]  /*f0a0*/  HADD2.F32 R39, -RZ, R41.H0_H0 ;  /* 0x20000029ff277230 */ /* 0x000fc40000004100 */
[C---:B------:R-:W-:Y:S01]  /*f0b0*/  FFMA.FTZ R53, R36.reuse, R45, -R53 ;  /* 0x0000002d24357223 */ /* 0x040fe20000010835 */
[----:B------:R-:W-:Y:S01]  /*f0c0*/  FFMA.FTZ R52, R36, R47, R40 ;  /* 0x0000002f24347223 */ /* 0x000fe20000010028 */
[----:B------:R-:W-:Y:S01]  /*f0d0*/  HADD2.F32 R40, -RZ, R51.H0_H0 ;  /* 0x20000033ff287230 */ /* 0x000fe20000004100 */
[----:B------:R-:W-:Y:S01]  /*f0e0*/  F2FP.F16.E4M3.UNPACK_B R38, R38.H1 ;  /* 0x00000026ff26723e */ /* 0x000fe200030006ff */
        /* <DEDUP_REMOVED lines=34> */
[----:B------:R-:W-:Y:S01]  /*f310*/  F2FP.SATFINITE.E4M3.F32.PACK_AB_MERGE_C R27, R58, R27, RZ ;  /* 0x0000001b3a1b723e */ /* 0x000fe200048070ff */
[----:B------:R-:W-:Y:S01]  /*f320*/  FFMA.FTZ R48, R38, R41, -R37 ;  /* 0x0000002926307223 */ /* 0x000fe20000010825 */
[----:B------:R-:W-:-:S02]  /*f330*/  HADD2.F32 R37, -RZ, R20.H0_H0 ;  /* 0x20000014ff257230 */ /* 0x000fc40000004100 */
[----:B------:R-:W-:Y:S01]  /*f340*/  FFMA.FTZ R55, R38, R43, R54 ;  /* 0x0000002b26377223 */ /* 0x000fe20000010036 */
[--C-:B------:R-:W-:Y:S01]  /*f350*/  HADD2.F32 R20, -RZ, R7.reuse.H0_H0 ;  /* 0x20000007ff147230 */ /* 0x100fe20000004100 */
[----:B------:R-:W-:Y:S01]  /*f360*/  F2FP.SATFINITE.E4M3.F32.PACK_AB_MERGE_C R65, R68, R65, RZ ;  /* 0x000000414441723e */ /* 0x000fe200048070ff */
        /* <DEDUP_REMOVED lines=16> */
[----:B------:R-:W-:Y:S02]  /*f470*/  F2FP.SATFINITE.E4M3.F32.PACK_AB_MERGE_C R40, R55, R40, RZ ;  /* 0x000000283728723e */ /* 0x000fe400048070ff */
[----:B------:R-:W-:Y:S02]  /*f480*/  F2FP.SATFINITE.E4M3.F32.PACK_AB_MERGE_C R5, R24, R5, R21 ;  /* 0x000000051805723e */ /* 0x000fe40004807015 */
[----:B------:R-:W-:Y:S02]  /*f490*/  F2FP.SATFINITE.E4M3.F32.PACK_AB_MERGE_C R7, R62, R63, R7 ;  /* 0x0000003f3e07723e */ /* 0x000fe40004807007 */
        /* <DEDUP_REMOVED lines=8> */
.L_x_1683:
[----:B------:R-:W-:Y:S05]  /*f520*/  BSYNC B1 ;  /* 0x0000000000017941 */ /* 0x000fea0003800000 */
.L_x_1682:
[----:B------:R-:W-:Y:S04]  /*f530*/  BSSY B1, `(.L_x_1684) ;  /* 0x0000100000017945 */ /* 0x000fe80003800000 */
[----:B------:R-:W-:Y:S05]  /*f540*/  @P1 BRA `(.L_x_1685) ;  /* 0x0000000c00f81947 */ /* 0x000fea0003800000 */
[----:B0----5:R-:W-:Y:S02]  /*f550*/  SHF.R.U32.HI R0, RZ, 0x8, R28 ;  /* 0x00000008ff007819 */ /* 0x021fe4000001161c */
[----:B------:R-:W-:Y:S02]  /*f560*/  LOP3.LUT R5, R28, 0xff, RZ, 0xc0, !PT ;  /* 0x000000ff1c057812 */ /* 0x000fe400078ec0ff */
[----:B------:R-:W-:Y:S02]  /*f570*/  LOP3.LUT R4, R0, 0xff, RZ, 0xc0, !PT ;  /* 0x000000ff00047812 */ /* 0x000fe400078ec0ff */
[----:B------:R-:W-:Y:S02]  /*f580*/  LEA.HI R0, R3, R179, RZ, 0x1c ;  /* 0x000000b303007211 */ /* 0x000fe400078fe0ff */
[----:B------:R-:W-:Y:S02]  /*f590*/  PRMT R37, R4, 0x7604, R5 ;  /* 0x0000760404257816 */ /* 0x000fe40000000005 */
[----:B------:R-:W-:-:S02]  /*f5a0*/  SHF.R.S32.HI R5, RZ, 0x1f, R0 ;  /* 0x0000001fff057819 */ /* 0x000fc40000011400 */
[----:B------:R-:W-:Y:S02]  /*f5b0*/  SHF.R.U32.HI R24, RZ, 0x8, R31 ;  /* 0x00000008ff187819 */ /* 0x000fe4000001161f */
[----:B------:R-:W-:Y:S01]  /*f5c0*/  LEA.HI R4, R5, R0, RZ, 0x2 ;  /* 0x0000000005047211 */ /* 0x000fe200078f10ff */
[----:B------:R-:W-:Y:S01]  /*f5d0*/  IMAD.SHL.U32 R0, R0, 0x10, RZ ;  /* 0x0000001000007824 */ /* 0x000fe200078e00ff */
[----:B---3--:R-:W-:Y:S02]  /*f5e0*/  LOP3.LUT R21, R31, 0xff, RZ, 0xc0, !PT ;  /* 0x000000ff1f157812 */ /* 0x008fe400078ec0ff */
[----:B------:R-:W-:Y:S01]  /*f5f0*/  SHF.R.U32.HI R20, RZ, 0x8, R8 ;  /* 0x00000008ff147819 */ /* 0x000fe20000011608 */
[----:B------:R-:W-:Y:S01]  /*f600*/  IMAD.SHL.U32 R4, R4, 0x800, RZ ;  /* 0x0000080004047824 */ /* 0x000fe200078e00ff */
[----:B------:R-:W-:Y:S02]  /*f610*/  LOP3.LUT R5, R181, 0x30, R0, 0xf8, !PT ;  /* 0x00000030b5057812 */ /* 0x000fe400078ef800 */
[----:B------:R-:W-:-:S02]  /*f620*/  LOP3.LUT R0, R24, 0xff, RZ, 0xc0, !PT ;  /* 0x000000ff18007812 */ /* 0x000fc400078ec0ff */
[----:B------:R-:W-:Y:S02]  /*f630*/  SHF.R.U32.HI R6, RZ, 0x8, R29 ;  /* 0x00000008ff067819 */ /* 0x000fe4000001161d */
[----:B------:R-:W-:Y:S02]  /*f640*/  LOP3.LUT R25, R8, 0xff, RZ, 0xc0, !PT ;  /* 0x000000ff08197812 */ /* 0x000fe400078ec0ff */
[----:B------:R-:W-:Y:S02]  /*f650*/  LOP3.LUT R20, R20, 0xff, RZ, 0xc0, !PT ;  /* 0x000000ff14147812 */ /* 0x000fe400078ec0ff */
[----:B------:R-:W-:Y:S02]  /*f660*/  PRMT R41, R0, 0x7604, R21 ;  /* 0x0000760400297816 */ /* 0x000fe40000000015 */
[----:B------:R-:W-:Y:S02]  /*f670*/  LOP3.LUT R5, R5, R182, RZ, 0x3c, !PT ;  /* 0x000000b605057212 */ /* 0x000fe400078e3cff */
[----:B------:R-:W-:-:S02]  /*f680*/  LOP3.LUT R4, R4, 0xffffe000, RZ, 0xc0, !PT ;  /* 0xffffe00004047812 */ /* 0x000fc400078ec0ff */
[----:B------:R-:W-:Y:S02]  /*f690*/  SHF.R.U32.HI R0, RZ, 0x8, R9 ;  /* 0x00000008ff007819 */ /* 0x000fe40000011609 */
[----:B------:R-:W-:Y:S02]  /*f6a0*/  LOP3.LUT R7, R29, 0xff, RZ, 0xc0, !PT ;  /* 0x000000ff1d077812 */ /* 0x000fe400078ec0ff */
[----:B------:R-:W-:Y:S02]  /*f6b0*/  LOP3.LUT R6, R6, 0xff, RZ, 0xc0, !PT ;  /* 0x000000ff06067812 */ /* 0x000fe400078ec0ff */
[----:B------:R-:W-:Y:S02]  /*f6c0*/  PRMT R45, R20, 0x7604, R25 ;  /* 0x00007604142d7816 */ /* 0x000fe40000000019 */
[----:B------:R-:W-:Y:S02]  /*f6d0*/  IADD3 R21, R5, R183, R4 ;  /* 0x000000b705157210 */ /* 0x000fe40007ffe004 */
[----:B------:R-:W-:-:S02]  /*f6e0*/  LOP3.LUT R25, R9, 0xff, RZ, 0xc0, !PT ;  /* 0x000000ff09197812 */ /* 0x000fc400078ec0ff */
[----:B------:R-:W-:Y:S02]  /*f6f0*/  SHF.R.U32.HI R24, RZ, 0x8, R11 ;  /* 0x00000008ff187819 */ /* 0x000fe4000001160b */
[----:B------:R-:W-:Y:S02]  /*f700*/  LOP3.LUT R0, R0, 0xff, RZ, 0xc0, !PT ;  /* 0x000000ff00007812 */ /* 0x000fe400078ec0ff */
[----:B------:R-:W-:Y:S02]  /*f710*/  SHF.R.U32.HI R20, RZ, 0x8, R10 ;  /* 0x00000008ff147819 */ /* 0x000fe4000001160a */
[----:B------:R-:W-:Y:S02]  /*f720*/  PRMT R36, R6, 0x7604, R7 ;  /* 0x0000760406247816 */ /* 0x000fe40000000007 */
[----:B------:R-:W-:Y:S02]  /*f730*/  SHF.R.U32.HI R6, RZ, 0x8, R30 ;  /* 0x00000008ff067819 */ /* 0x000fe4000001161e */
[----:B------:R-:W-:-:S02]  /*f740*/  LOP3.LUT R27, R10, 0xff, RZ, 0xc0, !PT ;  /* 0x000000ff0a1b7812 */ /* 0x000fc400078ec0ff */
[----:B------:R-:W-:Y:S02]  /*f750*/  LOP3.LUT R24, R24, 0xff, RZ, 0xc0, !PT ;  /* 0x000000ff18187812 */ /* 0x000fe400078ec0ff */
[----:B------:R-:W-:Y:S01]  /*f760*/  PRMT R49, R0, 0x7604, R25 ;  /* 0x0000760400317816 */ /* 0x000fe20000000019 */
[----:B------:R-:W-:Y:S01]  /*f770*/  IMAD.IADD R0, R16, 0x1, R21 ;  /* 0x0000000110007824 */ /* 0x000fe200078e0215 */
[----:B------:R-:W-:Y:S02]  /*f780*/  LOP3.LUT R20, R20, 0xff, RZ, 0xc0, !PT ;  /* 0x000000ff14147812 */ /* 0x000fe400078ec0ff */
[----:B------:R-:W-:Y:S02]  /*f790*/  LOP3.LUT R43, R11, 0xff, RZ, 0xc0, !PT ;  /* 0x000000ff0b2b7812 */ /* 0x000fe400078ec0ff */
[----:B------:R-:W-:Y:S02]  /*f7a0*/  LOP3.LUT R7, R30, 0xff, RZ, 0xc0, !PT ;  /* 0x000000ff1e077812 */ /* 0x000fe400078ec0ff */
[----:B------:R-:W-:-:S02]  /*f7b0*/  LOP3.LUT R6, R6, 0xff, RZ, 0xc0, !PT ;  /* 0x000000ff06067812 */ /* 0x000fc400078ec0ff */
[----:B------:R-:W-:Y:S02]  /*f7c0*/  PRMT R51, R20, 0x7604, R27 ;  /* 0x0000760414337816 */ /* 0x000fe4000000001b */
[----:B------:R-:W-:Y:S02]  /*f7d0*/  PRMT R53, R24, 0x7604, R43 ;  /* 0x0000760418357816 */ /* 0x000fe4000000002b */
[----:B------:R-:W0:Y:S01]  /*f7e0*/  LDS.128 R24, [R0+0x10400] ;  /* 0x0104000000187984 */ /* 0x000e220000000c00 */
[----:B------:R-:W-:Y:S02]  /*f7f0*/  PRMT R39, R6, 0x7604, R7 ;  /* 0x0000760406277816 */ /* 0x000fe40000000007 */
[----:B------:R-:W-:Y:S01]  /*f800*/  SHF.R.U32.HI R21, RZ, 0x10, R29 ;  /* 0x00000010ff157819 */ /* 0x000fe2000001161d */
[----:B------:R-:W2:Y:S01]  /*f810*/  LDS.128 R4, [R216+0x10400] ;  /* 0x01040000d8047984 */ /* 0x000ea20000000c00 */
[----:B------:R-:W-:Y:S02]  /*f820*/  SHF.R.U32.HI R20, RZ, 0x10, R28 ;  /* 0x00000010ff147819 */ /* 0x000fe4000001161c */
[----:B------:R-:W-:-:S02]  /*f830*/  LOP3.LUT R21, R21, 0xff, RZ, 0xc0, !PT ;  /* 0x000000ff15157812 */ /* 0x000fc400078ec0ff */
[----:B------:R-:W-:Y:S02]  /*f840*/  SHF.R.U32.HI R38, RZ, 0x10, R30 ;  /* 0x00000010ff267819 */ /* 0x000fe4000001161e */
[----:B------:R-:W-:Y:S02]  /*f850*/  PRMT R21, R21, 0x7054, R36 ;  /* 0x0000705415157816 */ /* 0x000fe40000000024 */
[----:B------:R-:W-:Y:S02]  /*f860*/  SHF.R.U32.HI R36, RZ, 0x10, R9 ;  /* 0x00000010ff247819 */ /* 0x000fe40000011609 */
[----:B------:R-:W-:Y:S02]  /*f870*/  LOP3.LUT R20, R20, 0xff, RZ, 0xc0, !PT ;  /* 0x000000ff14147812 */ /* 0x000fe400078ec0ff */
[----:B------:R-:W-:Y:S02]  /*f880*/  LOP3.LUT R38, R38, 0xff, RZ, 0xc0, !PT ;  /* 0x000000ff26267812 */ /* 0x000fe400078ec0ff */
[----:B------:R-:W-:-:S02]  /*f890*/  LOP3.LUT R36, R36, 0xff, RZ, 0xc0, !PT ;  /* 0x000000ff24247812 */ /* 0x000fc400078ec0ff */
[----:B------:R-:W-:Y:S02]  /*f8a0*/  PRMT R37, R20, 0x7054, R37 ;  /* 0x0000705414257816 */ /* 0x000fe40000000025 */
[----:B------:R-:W-:Y:S02]  /*f8b0*/  SHF.R.U32.HI R40, RZ, 0x10, R31 ;  /* 0x00000010ff287819 */ /* 0x000fe4000001161f */
[----:B------:R-:W-:Y:S02]  /*f8c0*/  PRMT R39, R38, 0x7054, R39 ;  /* 0x0000705426277816 */ /* 0x000fe40000000027 */
[----:B------:R-:W-:Y:S02]  /*f8d0*/  SHF.R.U32.HI R20, RZ, 0x10, R8 ;  /* 0x00000010ff147819 */ /* 0x000fe40000011608 */
[----:B------:R-:W-:Y:S02]  /*f8e0*/  SHF.R.U32.HI R38, RZ, 0x10, R10 ;  /* 0x00000010ff267819 */ /* 0x000fe4000001160a */
[----:B------:R-:W-:-:S02]  /*f8f0*/  PRMT R49, R36, 0x7054, R49 ;  /* 0x0000705424317816 */ /* 0x000fc40000000031 */
[----:B------:R-:W-:Y:S02]  /*f900*/  LOP3.LUT R40, R40, 0xff, RZ, 0xc0, !PT ;  /* 0x000000ff28287812 */ /* 0x000fe400078ec0ff */
[----:B------:R-:W-:Y:S02]  /*f910*/  LOP3.LUT R20, R20, 0xff, RZ, 0xc0, !PT ;  /* 0x000000ff14147812 */ /* 0x000fe400078ec0ff */
[----:B------:R-:W-:Y:S02]  /*f920*/  LOP3.LUT R38, R38, 0xff, RZ, 0xc0, !PT ;  /* 0x000000ff26267812 */ /* 0x000fe400078ec0ff */
[----:B------:R-:W-:Y:S02]  /*f930*/  LOP3.LUT R49, R49, 0xff000000, R9, 0xf8, !PT ;  /* 0xff00000031317812 */ /* 0x000fe400078ef809 */
[----:B------:R-:W-:Y:S02]  /*f940*/  PRMT R43, R40, 0x7054, R41 ;  /* 0x00007054282b7816 */ /* 0x000fe40000000029 */
[----:B------:R-:W-:-:S02]  /*f950*/  PRMT R47, R20, 0x7054, R45 ;  /* 0x00007054142f7816 */ /* 0x000fc4000000002d */
        /* <DEDUP_REMOVED lines=10> */
[-C--:B--2---:R-:W-:Y:S02]  /*fa00*/  F2FP.F16.E4M3.UNPACK_B R10, R5.reuse ;  /* 0x00000005ff0a723e */ /* 0x084fe400020006ff */
[----:B------:R-:W-:Y:S01]  /*fa10*/  F2FP.F16.E4M3.UNPACK_B R21, R5.H1 ;  /* 0x00000005ff15723e */ /* 0x000fe200030006ff */
[----:B------:R-:W-:Y:S01]  /*fa20*/  HADD2.F32 R5, -RZ, R36.H0_H0 ;  /* 0x20000024ff057230 */ /* 0x000fe20000004100 */
[----:B------:R-:W-:Y:S01]  /*fa30*/  LOP3.LUT R40, R40, 0xff, RZ, 0xc0, !PT ;  /* 0x000000ff28287812 */ /* 0x000fe200078ec0ff */
[----:B------:R-:W-:Y:S01]  /*fa40*/  HADD2.F32 R46, -RZ, R42.H0_H0 ;  /* 0x2000002aff2e7230 */ /* 0x000fe20000004100 */
[----:B------:R-:W-:Y:S01]  /*fa50*/  LOP3.LUT R20, R39, 0xff000000, R30, 0xf8, !PT ;  /* 0xff00000027147812 */ /* 0x000fe200078ef81e */
[----:B------:R-:W-:Y:S01]  /*fa60*/  HADD2.F32 R9, -RZ, R10.H0_H0 ;  /* 0x2000000aff097230 */ /* 0x000fe20000004100 */
[----:B------:R-:W-:Y:S01]  /*fa70*/  LOP3.LUT R45, R43, 0xff000000, R31, 0xf8, !PT ;  /* 0xff0000002b2d7812 */ /* 0x000fe200078ef81f */
[----:B------:R-:W-:Y:S01]  /*fa80*/  HADD2.F32 R36, -RZ, R36.H1_H1 ;  /* 0x30000024ff247230 */ /* 0x000fe20000004100 */
[-C--:B------:R-:W-:Y:S01]  /*fa90*/  F2FP.F16.E4M3.UNPACK_B R38, R27.reuse ;  /* 0x0000001bff26723e */ /* 0x080fe200020006ff */
[----:B------:R-:W-:Y:S01]  /*faa0*/  HADD2.F32 R43, -RZ, R42.H1_H1 ;  /* 0x3000002aff2b7230 */ /* 0x000fe20000004100 */
[----:B------:R-:W-:-:S02]  /*fab0*/  F2FP.F16.E4M3.UNPACK_B R39, R27.H1 ;  /* 0x0000001bff27723e */ /* 0x000fc400030006ff */
[----:B------:R-:W-:Y:S01]  /*fac0*/  PRMT R53, R40, 0x7054, R53 ;  /* 0x0000705428357816 */ /* 0x000fe20000000035 */
[C---:B------:R-:W-:Y:S01]  /*fad0*/  FMUL.FTZ R55, R36.reuse, R51 ;  /* 0x0000003324377220 */ /* 0x040fe20000410000 */
[-C--:B------:R-:W-:Y:S01]  /*fae0*/  F2FP.F16.E4M3.UNPACK_B R27, R24.reuse ;  /* 0x00000018ff1b723e */ /* 0x080fe200020006ff */
[----:B------:R-:W-:Y:S01]  /*faf0*/  FMUL.FTZ R36, R36, R43 ;  /* 0x0000002b24247220 */ /* 0x000fe20000410000 */
[----:B------:R-:W-:Y:S01]  /*fb00*/  F2FP.F16.E4M3.UNPACK_B R31, R24.H1 ;  /* 0x00000018ff1f723e */ /* 0x000fe200030006ff */
[----:B------:R-:W-:Y:S01]  /*fb10*/  FMUL.FTZ R24, R5, R50 ;  /* 0x0000003205187220 */ /* 0x000fe20000410000 */
[----:B------:R-:W-:Y:S02]  /*fb20*/  LOP3.LUT R40, R37, 0xff000000, R28, 0xf8, !PT ;  /* 0xff00000025287812 */ /* 0x000fe400078ef81c */
[----:B------:R-:W-:Y:S01]  /*fb30*/  F2FP.F16.E4M3.UNPACK_B R37, R25.H1 ;  /* 0x00000019ff25723e */ /* 0x000fe200030006ff */
[-C--:B------:R-:W-:Y:S01]  /*fb40*/  FMUL.FTZ R25, R5, R46.reuse ;  /* 0x0000002e05197220 */ /* 0x080fe20000410000 */
[----:B------:R-:W-:Y:S01]  /*fb50*/  F2FP.F16.E4M3.UNPACK_B R49, R49.H1 ;  /* 0x00000031ff31723e */ /* 0x000fe200030006ff */
[----:B------:R-:W-:Y:S01]  /*fb60*/  FFMA.FTZ R5, R9, R46, -R24 ;  /* 0x0000002e09057223 */ /* 0x000fe20000010818 */
[----:B------:R-:W-:Y:S01]  /*fb70*/  F2FP.F16.E4M3.UNPACK_B R41, R41.H1 ;  /* 0x00000029ff29723e */ /* 0x000fe200030006ff */
[----:B------:R-:W-:-:S02]  /*fb80*/  HADD2.F32 R24, -RZ, R10.H1_H1 ;  /* 0x3000000aff187230 */ /* 0x000fc40000004100 */
[----:B------:R-:W-:Y:S01]  /*fb90*/  FFMA.FTZ R9, R9, R50, R25 ;  /* 0x0000003209097223 */ /* 0x000fe20000010019 */
[----:B------:R-:W-:Y:S01]  /*fba0*/  HADD2.F32 R46, -RZ, R49.H0_H0 ;  /* 0x20000031ff2e7230 */ /* 0x000fe20000004100 */
[----:B------:R-:W-:Y:S01]  /*fbb0*/  LOP3.LUT R53, R53, 0xff000000, R11, 0xf8, !PT ;  /* 0xff00000035357812 */ /* 0x000fe200078ef80b */
[----:B------:R-:W-:Y:S01]  /*fbc0*/  HADD2.F32 R10, -RZ, R37.H0_H0 ;  /* 0x20000025ff0a7230 */ /* 0x000fe20000004100 */
[-C--:B------:R-:W-:Y:S01]  /*fbd0*/  F2FP.F16.E4M3.UNPACK_B R29, R7.reuse ;  /* 0x00000007ff1d723e */ /* 0x080fe200020006ff */
[----:B------:R-:W-:Y:S01]  /*fbe0*/  HADD2.F32 R42, -RZ, R41.H0_H0 ;  /* 0x20000029ff2a7230 */ /* 0x000fe20000004100 */
[----:B------:R-:W-:Y:S01]  /*fbf0*/  F2FP.F16.E4M3.UNPACK_B R30, R7.H1 ;  /* 0x00000007ff1e723e */ /* 0x000fe200030006ff */
[----:B------:R-:W-:Y:S02]  /*fc00*/  HADD2.F32 R25, -RZ, R21.H0_H0 ;  /* 0x20000015ff197230 */ /* 0x000fe40000004100 */
[----:B------:R-:W-:Y:S01]  /*fc10*/  FMUL.FTZ R48, R10, R46 ;  /* 0x0000002e0a307220 */ /* 0x000fe20000410000 */
[----:B------:R-:W-:-:S02]  /*fc20*/  HADD2.F32 R37, -RZ, R37.H1_H1 ;  /* 0x30000025ff257230 */ /* 0x000fc40000004100 */
        /* <DEDUP_REMOVED lines=37> */
[-C--:B------:R-:W-:Y:S01]  /*fe80*/  F2FP.F16.E4M3.UNPACK_B R37, R47.reuse.H1 ;  /* 0x0000002fff25723e */ /* 0x080fe200030006ff */
[----:B------:R-:W-:Y:S01]  /*fe90*/  FMUL.FTZ R25, R25, R36 ;  /* 0x0000002419197220 */ /* 0x000fe20000410000 */
[----:B------:R-:W-:Y:S01]  /*fea0*/  F2FP.F16.E4M3.UNPACK_B R29, R40.H1 ;  /* 0x00000028ff1d723e */ /* 0x000fe200030006ff */
[C---:B------:R-:W-:Y:S01]  /*feb0*/  FFMA.FTZ R59, R21.reuse, R36, -R38 ;  /* 0x00000024153b7223 */ /* 0x040fe20000010826 */
[----:B------:R-:W-:Y:S01]  /*fec0*/  F2FP.F16.E4M3.UNPACK_B R11, R4.H1 ;  /* 0x00000004ff0b723e */ /* 0x000fe200030006ff */
[----:B------:R-:W-:Y:S01]  /*fed0*/  FFMA.FTZ R60, R21, R42, R25 ;  /* 0x0000002a153c7223 */ /* 0x000fe20000010019 */
[----:B------:R-:W-:Y:S01]  /*fee0*/  HADD2.F32 R53, -RZ, R53.H1_H1 ;  /* 0x30000035ff357230 */ /* 0x000fe20000004100 */
[----:B------:R-:W-:Y:S01]  /*fef0*/  F2FP.F16.E4M3.UNPACK_B R47, R47 ;  /* 0x0000002fff2f723e */ /* 0x000fe200020006ff */
[----:B------:R-:W-:Y:S01]  /*ff00*/  HADD2.F32 R39, -RZ, R39.H1_H1 ;  /* 0x30000027ff277230 */ /* 0x000fe20000004100 */
[----:B------:R-:W-:Y:S01]  /*ff10*/  F2FP.F16.E4M3.UNPACK_B R7, R4 ;  /* 0x00000004ff07723e */ /* 0x000fe200020006ff */
[----:B------:R-:W-:Y:S01]  /*ff20*/  HADD2.F32 R38, -RZ, R37.H0_H0 ;  /* 0x20000025ff267230 */ /* 0x000fe20000004100 */
[----:B------:R-:W-:Y:S01]  /*ff30*/  F2FP.F16.E4M3.UNPACK_B R40, R40 ;  /* 0x00000028ff28723e */ /* 0x000fe200020006ff */
[----:B------:R-:W-:-:S02]  /*ff40*/  HADD2.F32 R25, -RZ, R31.H0_H0 ;  /* 0x2000001fff197230 */ /* 0x000fc40000004100 */
[----:B------:R-:W-:Y:S01]  /*ff50*/  FMUL.FTZ R41, R39, R53 ;  /* 0x0000003527297220 */ /* 0x000fe20000410000 */
[----:B------:R-:W-:Y:S01]  /*ff60*/  HADD2.F32 R36, -RZ, R29.H0_H0 ;  /* 0x2000001dff247230 */ /* 0x000fe20000004100 */
[----:B------:R-:W-:Y:S01]  /*ff70*/  F2FP.F16.E4M3.UNPACK_B R4, R6 ;  /* 0x00000006ff04723e */ /* 0x000fe200020006ff */
[----:B------:R-:W-:Y:S02]  /*ff80*/  HADD2.F32 R45, -RZ, R45.H1_H1 ;  /* 0x3000002dff2d7230 */ /* 0x000fe40000004100 */
[C---:B------:R-:W-:Y:S01]  /*ff90*/  FMUL.FTZ R42, R25.reuse, R38 ;  /* 0x00000026192a7220 */ /* 0x040fe20000410000 */
[----:B------:R-:W-:Y:S02]  /*ffa0*/  HADD2.F32 R30, -RZ, R30.H1_H1 ;  /* 0x3000001eff1e7230 */ /* 0x000fe40000004100 */
[----:B------:R-:W-:Y:S01]  /*ffb0*/  FMUL.FTZ R25, R25, R36 ;  /* 0x0000002419197220 */ /* 0x000fe20000410000 */
[----:B------:R-:W-:Y:S02]  /*ffc0*/  HADD2.F32 R21, -RZ, R11.H0_H0 ;  /* 0x2000000bff157230 */ /* 0x000fe40000004100 */
[----:B------:R-:W-:Y:S01]  /*ffd0*/  FMUL.FTZ R46, R39, R45 ;  /* 0x0000002d272e7220 */ /* 0x000fe20000410000 */
[----:B------:R-:W-:-:S02]  /*ffe0*/  HADD2.F32 R31, -RZ, R31.H1_H1 ;  /* 0x3000001fff1f7230 */ /* 0x000fc40000004100 */
[C---:B------:R-:W-:Y:S01]  /*fff0*/  FFMA.FTZ R62, R30.reuse, R45, -R41 ;  /* 0x0000002d1e3e7223 */ /* 0x040fe20000010829 */
[----:B------:R-:W-:Y:S02]  /*10000*/  HADD2.F32 R11, -RZ, R11.H1_H1 ;  /* 0x3000000bff0b7230 */ /* 0x000fe40000004100 */
[C---:B------:R-:W-:Y:S01]  /*10010*/  FFMA.FTZ R41, R21.reuse, R38, R25 ;  /* 0x0000002615297223 */ /* 0x040fe20000010019 */
[----:B------:R-:W-:Y:S01]  /*10020*/  FFMA.FTZ R53, R30, R53, R46 ;  /* 0x000000351e357223 */ /* 0x000fe2000001002e */
[----:B------:R-:W-:Y:S02]  /*10030*/  HADD2.F32 R38, -RZ, R37.H1_H1 ;  /* 0x30000025ff267230 */ /* 0x000fe40000004100 */
[----:B------:R-:W-:Y:S01]  /*10040*/  FFMA.FTZ R39, R21, R36, -R42 ;  /* 0x0000002415277223 */ /* 0x000fe2000001082a */
[----:B------:R-:W-:Y:S01]  /*10050*/  HADD2.F32 R30, -RZ, R29.H1_H1 ;  /* 0x3000001dff1e7230 */ /* 0x000fe20000004100 */
[----:B------:R-:W-:Y:S01]  /*10060*/  F2FP.F16.E4M3.UNPACK_B R28, R6.H1 ;  /* 0x00000006ff1c723e */ /* 0x000fe200030006ff */
[----:B------:R-:W-:-:S02]  /*10070*/  HADD2.F32 R36, -RZ, R47.H0_H0 ;  /* 0x2000002fff247230 */ /* 0x000fc40000004100 */
[C---:B------:R-:W-:Y:S01]  /*10080*/  FMUL.FTZ R42, R31.reuse, R38 ;  /* 0x000000261f2a7220 */ /* 0x040fe20000410000 */
[--C-:B------:R-:W-:Y:S02]  /*10090*/  HADD2.F32 R21, -RZ, R27.reuse.H0_H0 ;  /* 0x2000001bff157230 */ /* 0x100fe40000004100 */
[-C--:B------:R-:W-:Y:S01]  /*100a0*/  FMUL.FTZ R31, R31, R30.reuse ;  /* 0x0000001e1f1f7220 */ /* 0x080fe20000410000 */
[----:B------:R-:W-:Y:S02]  /*100b0*/  HADD2.F32 R27, -RZ, R27.H1_H1 ;  /* 0x3000001bff1b7230 */ /* 0x000fe40000004100 */
[C---:B------:R-:W-:Y:S01]  /*100c0*/  FFMA.FTZ R48, R11.reuse, R30, -R42 ;  /* 0x0000001e0b307223 */ /* 0x040fe2000001082a */
[----:B------:R-:W-:Y:S02]  /*100d0*/  HADD2.F32 R30, -RZ, R40.H0_H0 ;  /* 0x20000028ff1e7230 */ /* 0x000fe40000004100 */
[----:B------:R-:W-:Y:S01]  /*100e0*/  FFMA.FTZ R50, R11, R38, R31 ;  /* 0x000000260b327223 */ /* 0x000fe2000001001f */
[----:B------:R-:W-:-:S02]  /*100f0*/  HADD2.F32 R11, -RZ, R7.H0_H0 ;  /* 0x20000007ff0b7230 */ /* 0x000fc40000004100 */
[C---:B------:R-:W-:Y:S01]  /*10100*/  FMUL.FTZ R42, R21.reuse, R36 ;  /* 0x00000024152a7220 */ /* 0x040fe20000410000 */
[----:B------:R-:W-:Y:S01]  /*10110*/  HADD2.F32 R38, -RZ, R47.H1_H1 ;  /* 0x3000002fff267230 */ /* 0x000fe20000004100 */
[----:B------:R-:W-:Y:S01]  /*10120*/  F2FP.F16.E4M3.UNPACK_B R6, R26 ;  /* 0x0000001aff06723e */ /* 0x000fe200020006ff */
[----:B------:R-:W-:Y:S02]  /*10130*/  HADD2.F32 R40, -RZ, R40.H1_H1 ;  /* 0x30000028ff287230 */ /* 0x000fe40000004100 */
        /* <DEDUP_REMOVED lines=63> */
.L_x_1685:
[----:B------:R-:W-:Y:S05]  /*10530*/  BSYNC B1 ;  /* 0x0000000000017941 */ /* 0x000fea0003800000 */
.L_x_1684:
[----:B------:R-:W-:Y:S05]  /*10540*/  @P2 BRA `(.L_x_1666) ;  /* 0x0000000c00d82947 */ /* 0x000fea0003800000 */
[----:B0-2--5:R-:W-:Y:S02]  /*10550*/  SHF.R.U32.HI R4, RZ, 0x8, R32 ;  /* 0x00000008ff047819 */ /* 0x025fe40000011620 */
[----:B------:R-:W-:Y:S02]  /*10560*/  LOP3.LUT R0, R32, 0xff, RZ, 0xc0, !PT ;  /* 0x000000ff20007812 */ /* 0x000fe400078ec0ff */
[----:B------:R-:W-:Y:S02]  /*10570*/  SHF.R.U32.HI R8, RZ, 0x8, R34 ;  /* 0x00000008ff087819 */ /* 0x000fe40000011622 */
[----:B------:R-:W-:Y:S02]  /*10580*/  LOP3.LUT R5, R4, 0xff, RZ, 0xc0, !PT ;  /* 0x000000ff04057812 */ /* 0x000fe400078ec0ff */
[----:B------:R-:W-:Y:S02]  /*10590*/  LEA.HI R3, R3, R180, RZ, 0x1c ;  /* 0x000000b403037211 */ /* 0x000fe400078fe0ff */
[----:B------:R-:W-:-:S02]  /*105a0*/  LOP3.LUT R4, R34, 0xff, RZ, 0xc0, !PT ;  /* 0x000000ff22047812 */ /* 0x000fc400078ec0ff */
[----:B------:R-:W-:Y:S02]  /*105b0*/  LOP3.LUT R9, R8, 0xff, RZ, 0xc0, !PT ;  /* 0x000000ff08097812 */ /* 0x000fe400078ec0ff */
[----:B---3--:R-:W-:Y:S02]  /*105c0*/  PRMT R21, R5, 0x7604, R0 ;  /* 0x0000760405157816 */ /* 0x008fe40000000000 */
        /* <DEDUP_REMOVED lines=13> */
[----:B------:R-:W-:Y:S02]  /*106a0*/  LOP3.LUT R7, R12, 0xff, RZ, 0xc0, !PT ;  /* 0x000000ff0c077812 */ /* 0x000fe400078ec0ff */
[----:B------:R-:W-:Y:S02]  /*106b0*/  LOP3.LUT R8, R8, 0xff, RZ, 0xc0, !PT ;  /* 0x000000ff08087812 */ /* 0x000fe400078ec0ff */
[----:B------:R-:W-:Y:S02]  /*106c0*/  IADD3 R3, R3, R183, R0 ;  /* 0x000000b703037210 */ /* 0x000fe40007ffe000 */
[----:B------:R-:W-:Y:S02]  /*106d0*/  PRMT R29, R8, 0x7604, R7 ;  /* 0x00007604081d7816 */ /* 0x000fe40000000007 */
[----:B------:R-:W-:Y:S01]  /*106e0*/  SHF.R.U32.HI R6, RZ, 0x8, R35 ;  /* 0x00000008ff067819 */ /* 0x000fe20000011623 */
[----:B------:R-:W-:Y:S01]  /*106f0*/  IMAD.IADD R0, R16, 0x1, R3 ;  /* 0x0000000110007824 */ /* 0x000fe200078e0203 */
[----:B------:R-:W-:-:S02]  /*10700*/  SHF.R.U32.HI R8, RZ, 0x8, R13 ;  /* 0x00000008ff087819 */ /* 0x000fc4000001160d */
[----:B------:R-:W-:Y:S02]  /*10710*/  LOP3.LUT R5, R35, 0xff, RZ, 0xc0, !PT ;  /* 0x000000ff23057812 */ /* 0x000fe400078ec0ff */
[----:B------:R-:W-:Y:S02]  /*10720*/  LOP3.LUT R6, R6, 0xff, RZ, 0xc0, !PT ;  /* 0x000000ff06067812 */ /* 0x000fe400078ec0ff */
[----:B------:R-:W-:Y:S02]  /*10730*/  LOP3.LUT R3, R8, 0xff, RZ, 0xc0, !PT ;  /* 0x000000ff08037812 */ /* 0x000fe400078ec0ff */
[----:B------:R-:W0:Y:S01]  /*10740*/  LDS.128 R8, [R0+0x10400] ;  /* 0x0104000000087984 */ /* 0x000e220000000c00 */
[----:B------:R-:W-:Y:S02]  /*10750*/  PRMT R24, R6, 0x7604, R5 ;  /* 0x0000760406187816 */ /* 0x000fe40000000005 */
[----:B------:R-:W-:Y:S01]  /*10760*/  SHF.R.U32.HI R31, RZ, 0x8, R15 ;  /* 0x00000008ff1f7819 */ /* 0x000fe2000001160f */
[----:B------:R-:W2:Y:S01]  /*10770*/  LDS.128 R4, [R215+0x10400] ;  /* 0x01040000d7047984 */ /* 0x000ea20000000c00 */
[----:B------:R-:W-:-:S02]  /*10780*/  LOP3.LUT R30, R15, 0xff, RZ, 0xc0, !PT ;  /* 0x000000ff0f1e7812 */ /* 0x000fc400078ec0ff */
[----:B------:R-:W-:Y:S02]  /*10790*/  LOP3.LUT R31, R31, 0xff, RZ, 0xc0, !PT ;  /* 0x000000ff1f1f7812 */ /* 0x000fe400078ec0ff */
[----:B------:R-:W-:Y:S02]  /*107a0*/  LOP3.LUT R26, R13, 0xff, RZ, 0xc0, !PT ;  /* 0x000000ff0d1a7812 */ /* 0x000fe400078ec0ff */
[----:B------:R-:W-:Y:S02]  /*107b0*/  SHF.R.U32.HI R28, RZ, 0x8, R14 ;  /* 0x00000008ff1c7819 */ /* 0x000fe4000001160e */
[----:B------:R-:W-:Y:S02]  /*107c0*/  PRMT R30, R31, 0x7604, R30 ;  /* 0x000076041f1e7816 */ /* 0x000fe4000000001e */
[----:B------:R-:W-:Y:S02]  /*107d0*/  PRMT R26, R3, 0x7604, R26 ;  /* 0x00007604031a7816 */ /* 0x000fe4000000001a */
[----:B------:R-:W-:-:S02]  /*107e0*/  SHF.R.U32.HI R31, RZ, 0x10, R13 ;  /* 0x00000010ff1f7819 */ /* 0x000fc4000001160d */
[----:B------:R-:W-:Y:S02]  /*107f0*/  LOP3.LUT R27, R14, 0xff, RZ, 0xc0, !PT ;  /* 0x000000ff0e1b7812 */ /* 0x000fe400078ec0ff */
[----:B------:R-:W-:Y:S01]  /*10800*/  LOP3.LUT R28, R28, 0xff, RZ, 0xc0, !PT ;  /* 0x000000ff1c1c7812 */ /* 0x000fe200078ec0ff */
[----:B------:R-:W-:Y:S01]  /*10810*/  IMAD.U32 R31, R31, 0x10000, RZ ;  /* 0x000100001f1f7824 */ /* 0x000fe200078e00ff */
[----:B------:R-:W-:Y:S02]  /*10820*/  SHF.R.U32.HI R3, RZ, 0x10, R33 ;  /* 0x00000010ff037819 */ /* 0x000fe40000011621 */
[----:B------:R-:W-:Y:S02]  /*10830*/  PRMT R37, R28, 0x7604, R27 ;  /* 0x000076041c257816 */ /* 0x000fe4000000001b */
[----:B------:R-:W-:Y:S01]  /*10840*/  SHF.R.U32.HI R39, RZ, 0x10, R15 ;  /* 0x00000010ff277819 */ /* 0x000fe2000001160f */
[----:B------:R-:W-:Y:S01]  /*10850*/  IMAD.U32 R3, R3, 0x10000, RZ ;  /* 0x0001000003037824 */ /* 0x000fe200078e00ff */
[----:B------:R-:W-:-:S02]  /*10860*/  SHF.R.U32.HI R27, RZ, 0x10, R35 ;  /* 0x00000010ff1b7819 */ /* 0x000fc40000011623 */
[----:B------:R-:W-:Y:S02]  /*10870*/  SHF.L.U32 R39, R39, 0x10, RZ ;  /* 0x0000001027277819 */ /* 0x000fe400000006ff */
[----:B------:R-:W-:Y:S01]  /*10880*/  LOP3.LUT R21, R21, 0xff0000, R32, 0xf8, !PT ;  /* 0x00ff000015157812 */ /* 0x000fe200078ef820 */
[----:B------:R-:W-:Y:S01]  /*10890*/  IMAD.U32 R27, R27, 0x10000, RZ ;  /* 0x000100001b1b7824 */ /* 0x000fe200078e00ff */
        /* <DEDUP_REMOVED lines=13> */
[----:B------:R-:W-:Y:S01]  /*10970*/  LOP3.LUT R20, R25, 0xff000000, R34, 0xf8, !PT ;  /* 0xff00000019147812 */ /* 0x000fe200078ef822 */
[--C-:B------:R-:W-:Y:S01]  /*10980*/  HADD2.F32 R38, -RZ, R37.reuse.H0_H0 ;  /* 0x20000025ff267230 */ /* 0x100fe20000004100 */
[----:B------:R-:W-:Y:S01]  /*10990*/  F2FP.F16.E4M3.UNPACK_B R31, R32 ;  /* 0x00000020ff1f723e */ /* 0x000fe200020006ff */
[----:B------:R-:W-:Y:S01]  /*109a0*/  HADD2.F32 R37, -RZ, R37.H1_H1 ;  /* 0x30000025ff257230 */ /* 0x000fe20000004100 */
[----:B------:R-:W-:-:S02]  /*109b0*/  LOP3.LUT R34, R27, 0xff000000, R35, 0xf8, !PT ;  /* 0xff0000001b227812 */ /* 0x000fc400078ef823 */
[----:B------:R-:W-:Y:S01]  /*109c0*/  LOP3.LUT R35, R29, 0xff000000, R12, 0xf8, !PT ;  /* 0xff0000001d237812 */ /* 0x000fe200078ef80c */
[--C-:B------:R-:W-:Y:S01]  /*109d0*/  HADD2.F32 R33, -RZ, R31.reuse.H0_H0 ;  /* 0x2000001fff217230 */ /* 0x100fe20000004100 */
[-C--:B--2---:R-:W-:Y:S01]  /*109e0*/  F2FP.F16.E4M3.UNPACK_B R12, R5.reuse ;  /* 0x00000005ff0c723e */ /* 0x084fe200020006ff */
[----:B------:R-:W-:Y:S01]  /*109f0*/  HADD2.F32 R31, -RZ, R31.H1_H1 ;  /* 0x3000001fff1f7230 */ /* 0x000fe20000004100 */
[----:B------:R-:W-:Y:S01]  /*10a00*/  F2FP.F16.E4M3.UNPACK_B R13, R5.H1 ;  /* 0x00000005ff0d723e */ /* 0x000fe200030006ff */
[--C-:B------:R-:W-:Y:S01]  /*10a10*/  HADD2.F32 R5, -RZ, R24.reuse.H0_H0 ;  /* 0x20000018ff057230 */ /* 0x100fe20000004100 */
[-C--:B------:R-:W-:Y:S01]  /*10a20*/  F2FP.F16.E4M3.UNPACK_B R3, R6.reuse ;  /* 0x00000006ff03723e */ /* 0x080fe200020006ff */
[----:B------:R-:W-:Y:S01]  /*10a30*/  HADD2.F32 R24, -RZ, R24.H1_H1 ;  /* 0x30000018ff187230 */ /* 0x000fe20000004100 */
[----:B------:R-:W-:Y:S01]  /*10a40*/  F2FP.F16.E4M3.UNPACK_B R14, R6.H1 ;  /* 0x00000006ff0e723e */ /* 0x000fe200030006ff */
[--C-:B------:R-:W-:Y:S01]  /*10a50*/  HADD2.F32 R6, -RZ, R12.reuse.H0_H0 ;  /* 0x2000000cff067230 */ /* 0x100fe20000004100 */
        /* <DEDUP_REMOVED lines=8> */
[-C--:B------:R-:W-:Y:S01]  /*10ae0*/  F2FP.F16.E4M3.UNPACK_B R26, R10.reuse ;  /* 0x0000000aff1a723e */ /* 0x080fe200020006ff */
[----:B------:R-:W-:Y:S01]  /*10af0*/  HADD2.F32 R12, -RZ, R12.H1_H1 ;  /* 0x3000000cff0c7230 */ /* 0x000fe20000004100 */
[----:B------:R-:W-:Y:S01]  /*10b00*/  F2FP.F16.E4M3.UNPACK_B R27, R10.H1 ;  /* 0x0000000aff1b723e */ /* 0x000fe200030006ff */
[----:B------:R-:W-:-:S02]  /*10b10*/  HADD2.F32 R39, -RZ, R36.H0_H0 ;  /* 0x20000024ff277230 */ /* 0x000fc40000004100 */
[C---:B------:R-:W-:Y:S01]  /*10b20*/  FMUL.FTZ R43, R24.reuse, R37 ;  /* 0x00000025182b7220 */ /* 0x040fe20000410000 */
[----:B------:R-:W-:Y:S02]  /*10b30*/  HADD2.F32 R10, -RZ, R25.H0_H0 ;  /* 0x20000019ff0a7230 */ /* 0x000fe40000004100 */
[----:B------:R-:W-:Y:S01]  /*10b40*/  FMUL.FTZ R24, R24, R31 ;  /* 0x0000001f18187220 */ /* 0x000fe20000410000 */
[----:B------:R-:W-:Y:S01]  /*10b50*/  HADD2.F32 R33, -RZ, R32.H0_H0 ;  /* 0x20000020ff217230 */ /* 0x000fe20000004100 */
[----:B------:R-:W-:Y:S01]  /*10b60*/  F2FP.F16.E4M3.UNPACK_B R28, R11 ;  /* 0x0000000bff1c723e */ /* 0x000fe200020006ff */
[----:B------:R-:W-:Y:S02]  /*10b70*/  HADD2.F32 R6, -RZ, R13.H0_H0 ;  /* 0x2000000dff067230 */ /* 0x000fe40000004100 */
[----:B------:R-:W-:Y:S01]  /*10b80*/  FMUL.FTZ R45, R10, R39 ;  /* 0x000000270a2d7220 */ /* 0x000fe20000410000 */
[----:B------:R-:W-:Y:S01]  /*10b90*/  FFMA.FTZ R42, R12, R37, R24 ;  /* 0x000000250c2a7223 */ /* 0x000fe20000010018 */
[----:B------:R-:W-:Y:S01]  /*10ba0*/  FMUL.FTZ R10, R10, R33 ;  /* 0x000000210a0a7220 */ /* 0x000fe20000410000 */
[----:B------:R-:W-:Y:S01]  /*10bb0*/  FFMA.FTZ R38, R12, R31, -R43 ;  /* 0x0000001f0c267223 */ /* 0x000fe2000001082b */
[----:B------:R-:W-:Y:S01]  /*10bc0*/  F2FP.F16.E4M3.UNPACK_B R24, R41 ;  /* 0x00000029ff18723e */ /* 0x000fe200020006ff */
[C---:B------:R-:W-:Y:S01]  /*10bd0*/  FFMA.FTZ R45, R6.reuse, R33, -R45 ;  /* 0x00000021062d7223 */ /* 0x040fe2000001082d */
[-C--:B------:R-:W-:Y:S01]  /*10be0*/  F2FP.F16.E4M3.UNPACK_B R12, R34.reuse ;  /* 0x00000022ff0c723e */ /* 0x080fe200020006ff */
[----:B------:R-:W-:Y:S01]  /*10bf0*/  FFMA.FTZ R39, R6, R39, R10 ;  /* 0x0000002706277223 */ /* 0x000fe2000001000a */
[----:B------:R-:W-:Y:S01]  /*10c00*/  F2FP.F16.E4M3.UNPACK_B R15, R7 ;  /* 0x00000007ff0f723e */ /* 0x000fe200020006ff */
[----:B------:R-:W-:Y:S01]  /*10c10*/  HADD2.F32 R36, -RZ, R36.H1_H1 ;  /* 0x30000024ff247230 */ /* 0x000fe20000004100 */
[----:B------:R-:W-:Y:S01]  /*10c20*/  F2FP.F16.E4M3.UNPACK_B R29, R11.H1 ;  /* 0x0000000bff1d723e */ /* 0x000fe200030006ff */
        /* <DEDUP_REMOVED lines=8> */
[--C-:B------:R-:W-:Y:S02]  /*10cb0*/  HADD2.F32 R31, -RZ, R12.reuse.H0_H0 ;  /* 0x2000000cff1f7230 */ /* 0x100fe40000004100 */
        /* <DEDUP_REMOVED lines=11> */
[----:B------:R-:W-:Y:S01]  /*10d70*/  FFMA.FTZ R37, R6, R31, -R37 ;  /* 0x0000001f06257223 */ /* 0x000fe20000010825 */
[----:B------:R-:W-:Y:S01]  /*10d80*/  HADD2.F32 R15, -RZ, R15.H1_H1 ;  /* 0x3000000fff0f7230 */ /* 0x000fe20000004100 */
[----:B------:R-:W-:Y:S01]  /*10d90*/  F2FP.F16.E4M3.UNPACK_B R11, R8 ;  /* 0x00000008ff0b723e */ /* 0x000fe200020006ff */
[----:B------:R-:W-:-:S02]  /*10da0*/  HADD2.F32 R25, -RZ, R41.H0_H0 ;  /* 0x20000029ff197230 */ /* 0x000fc40000004100 */
[C---:B------:R-:W-:Y:S01]  /*10db0*/  FMUL.FTZ R32, R28.reuse, R24 ;  /* 0x000000181c207220 */ /* 0x040fe20000410000 */
[----:B------:R-:W-:Y:S02]  /*10dc0*/  HADD2.F32 R10, -RZ, R29.H0_H0 ;  /* 0x2000001dff0a7230 */ /* 0x000fe40000004100 */
[-C--:B------:R-:W-:Y:S01]  /*10dd0*/  FMUL.FTZ R31, R28, R12.reuse ;  /* 0x0000000c1c1f7220 */ /* 0x080fe20000410000 */
[--C-:B------:R-:W-:Y:S02]  /*10de0*/  HADD2.F32 R13, -RZ, R34.reuse.H0_H0 ;  /* 0x20000022ff0d7230 */ /* 0x100fe40000004100 */
[C---:B------:R-:W-:Y:S01]  /*10df0*/  FFMA.FTZ R48, R15.reuse, R12, -R32 ;  /* 0x0000000c0f307223 */ /* 0x040fe20000010820 */
[----:B------:R-:W-:Y:S02]  /*10e00*/  HADD2.F32 R6, -RZ, R21.H0_H0 ;  /* 0x20000015ff067230 */ /* 0x000fe40000004100 */
[C---:B------:R-:W-:Y:S01]  /*10e10*/  FMUL.FTZ R33, R10.reuse, R25 ;  /* 0x000000190a217220 */ /* 0x040fe20000410000 */
[----:B------:R-:W-:Y:S01]  /*10e20*/  FFMA.FTZ R50, R15, R24, R31 ;  /* 0x000000180f327223 */ /* 0x000fe2000001001f */
[----:B------:R-:W-:Y:S01]  /*10e30*/  F2FP.F16.E4M3.UNPACK_B R8, R8.H1 ;  /* 0x00000008ff08723e */ /* 0x000fe200030006ff */
[----:B------:R-:W-:Y:S01]  /*10e40*/  FMUL.FTZ R10, R10, R13 ;  /* 0x0000000d0a0a7220 */ /* 0x000fe20000410000 */
[----:B------:R-:W-:Y:S01]  /*10e50*/  F2FP.F16.E4M3.UNPACK_B R15, R35.H1 ;  /* 0x00000023ff0f723e */ /* 0x000fe200030006ff */
[----:B------:R-:W-:Y:S01]  /*10e60*/  HADD2.F32 R34, -RZ, R34.H1_H1 ;  /* 0x30000022ff227230 */ /* 0x000fe20000004100 */
[----:B------:R-:W-:Y:S01]  /*10e70*/  F2FP.F16.E4M3.UNPACK_B R7, R4 ;  /* 0x00000004ff07723e */ /* 0x000fe200020006ff */
[----:B------:R-:W-:Y:S01]  /*10e80*/  HADD2.F32 R24, -RZ, R41.H1_H1 ;  /* 0x30000029ff187230 */ /* 0x000fe20000004100 */
[----:B------:R-:W-:Y:S01]  /*10e90*/  F2FP.F16.E4M3.UNPACK_B R12, R30.H1 ;  /* 0x0000001eff0c723e */ /* 0x000fe200030006ff */
[----:B------:R-:W-:Y:S01]  /*10ea0*/  HADD2.F32 R29, -RZ, R29.H1_H1 ;  /* 0x3000001dff1d7230 */ /* 0x000fe20000004100 */
[----:B------:R-:W-:Y:S01]  /*10eb0*/  F2FP.F16.E4M3.UNPACK_B R4, R4.H1 ;  /* 0x00000004ff04723e */ /* 0x000fe200030006ff */
[----:B------:R-:W-:Y:S01]  /*10ec0*/  FFMA.FTZ R49, R6, R25, R10 ;  /* 0x0000001906317223 */ /* 0x000fe2000001000a */
[----:B------:R-:W-:-:S02]  /*10ed0*/  HADD2.F32 R25, -RZ, R15.H0_H0 ;  /* 0x2000000fff197230 */ /* 0x000fc40000004100 */
[----:B------:R-:W-:Y:S01]  /*10ee0*/  FFMA.FTZ R47, R6, R13, -R33 ;  /* 0x0000000d062f7223 */ /* 0x000fe20000010821 */
[----:B------:R-:W-:Y:S02]  /*10ef0*/  HADD2.F32 R10, -RZ, R8.H0_H0 ;  /* 0x20000008ff0a7230 */ /* 0x000fe40000004100 */
[C---:B------:R-:W-:Y:S01]  /*10f00*/  FMUL.FTZ R28, R29.reuse, R24 ;  /* 0x000000181d1c7220 */ /* 0x040fe20000410000 */
[----:B------:R-:W-:Y:S02]  /*10f10*/  HADD2.F32 R21, -RZ, R21.H1_H1 ;  /* 0x30000015ff157230 */ /* 0x000fe40000004100 */
[----:B------:R-:W-:Y:S01]  /*10f20*/  FMUL.FTZ R31, R29, R34 ;  /* 0x000000221d1f7220 */ /* 0x000fe20000410000 */
[----:B------:R-:W-:Y:S02]  /*10f30*/  HADD2.F32 R13, -RZ, R12.H0_H0 ;  /* 0x2000000cff0d7230 */ /* 0x000fe40000004100 */
[----:B------:R-:W-:Y:S01]  /*10f40*/  FMUL.FTZ R29, R10, R25 ;  /* 0x000000190a1d7220 */ /* 0x000fe20000410000 */
[----:B------:R-:W-:-:S02]  /*10f50*/  HADD2.F32 R6, -RZ, R4.H0_H0 ;  /* 0x20000004ff067230 */ /* 0x000fc40000004100 */
[C---:B------:R-:W-:Y:S01]  /*10f60*/  FFMA.FTZ R52, R21.reuse, R34, -R28 ;  /* 0x0000002215347223 */ /* 0x040fe2000001081c */
[----:B------:R-:W-:Y:S01]  /*10f70*/  FFMA.FTZ R54, R21, R24, R31 ;  /* 0x0000001815367223 */ /* 0x000fe2000001001f */
[-C--:B------:R-:W-:Y:S01]  /*10f80*/  FMUL.FTZ R10, R10, R13.reuse ;  /* 0x0000000d0a0a7220 */ /* 0x080fe20000410000 */
[----:B------:R-:W-:Y:S02]  /*10f90*/  HADD2.F32 R21, -RZ, R15.H1_H1 ;  /* 0x3000000fff157230 */ /* 0x000fe40000004100 */
[C---:B------:R-:W-:Y:S01]  /*10fa0*/  FFMA.FTZ R29, R6.reuse, R13, -R29 ;  /* 0x0000000d061d7223 */ /* 0x040fe2000001081d */
[----:B------:R-:W-:Y:S02]  /*10fb0*/  HADD2.F32 R8, -RZ, R8.H1_H1 ;  /* 0x30000008ff087230 */ /* 0x000fe40000004100 */
[----:B------:R-:W-:Y:S01]  /*10fc0*/  FFMA.FTZ R24, R6, R25, R10 ;  /* 0x0000001906187223 */ /* 0x000fe2000001000a */
[----:B------:R-:W-:Y:S01]  /*10fd0*/  HADD2.F32 R13, -RZ, R12.H1_H1 ;  /* 0x3000000cff0d7230 */ /* 0x000fe20000004100 */
[----:B------:R-:W-:Y:S01]  /*10fe0*/  F2FP.F16.E4M3.UNPACK_B R35, R35 ;  /* 0x00000023ff23723e */ /* 0x000fe200020006ff */
[----:B------:R-:W-:Y:S01]  /*10ff0*/  HADD2.F32 R4, -RZ, R4.H1_H1 ;  /* 0x30000004ff047230 */ /* 0x000fe20000004100 */
[----:B------:R-:W-:Y:S01]  /*11000*/  F2FP.F16.E4M3.UNPACK_B R30, R30 ;  /* 0x0000001eff1e723e */ /* 0x000fe200020006ff */
[C---:B------:R-:W-:Y:S01]  /*11010*/  FMUL.FTZ R25, R8.reuse, R21 ;  /* 0x0000001508197220 */ /* 0x040fe20000410000 */
[-C--:B------:R-:W-:Y:S01]  /*11020*/  FMUL.FTZ R8, R8, R13.reuse ;  /* 0x0000000d08087220 */ /* 0x080fe20000410000 */
[----:B------:R-:W-:Y:S01]  /*11030*/  HADD2.F32 R15, -RZ, R35.H0_H0 ;  /* 0x20000023ff0f7230 */ /* 0x000fe20000004100 */
[----:B------:R-:W-:Y:S01]  /*11040*/  F2FP.F16.E4M3.UNPACK_B R10, R40.H1 ;  /* 0x00000028ff0a723e */ /* 0x000fe200030006ff */
[----:B------:R-:W-:Y:S01]  /*11050*/  FFMA.FTZ R28, R4, R13, -R25 ;  /* 0x0000000d041c7223 */ /* 0x000fe20000010819 */
[----:B------:R-:W-:-:S02]  /*11060*/  HADD2.F32 R6, -RZ, R11.H0_H0 ;  /* 0x2000000bff067230 */ /* 0x000fc40000004100 */
[----:B------:R-:W-:Y:S01]  /*11070*/  FFMA.FTZ R31, R4, R21, R8 ;  /* 0x00000015041f7223 */ /* 0x000fe20000010008 */
[--C-:B------:R-:W-:Y:S01]  /*11080*/  HADD2.F32 R13, -RZ, R30.reuse.H0_H0 ;  /* 0x2000001eff0d7230 */ /* 0x100fe20000004100 */
[----:B------:R-:W-:Y:S01]  /*11090*/  F2FP.F16.E4M3.UNPACK_B R40, R40 ;  /* 0x00000028ff28723e */ /* 0x000fe200020006ff */
[----:B------:R-:W-:Y:S02]  /*110a0*/  HADD2.F32 R8, -RZ, R35.H1_H1 ;  /* 0x30000023ff087230 */ /* 0x000fe40000004100 */
[C---:B------:R-:W-:Y:S01]  /*110b0*/  FMUL.FTZ R21, R6.reuse, R15 ;  /* 0x0000000f06157220 */ /* 0x040fe20000410000 */
[----:B------:R-:W-:Y:S02]  /*110c0*/  HADD2.F32 R11, -RZ, R11.H1_H1 ;  /* 0x3000000bff0b7230 */ /* 0x000fe40000004100 */
[----:B------:R-:W-:Y:S01]  /*110d0*/  FMUL.FTZ R25, R6, R13 ;  /* 0x0000000d06197220 */ /* 0x000fe20000410000 */
[----:B------:R-:W-:Y:S01]  /*110e0*/  HADD2.F32 R4, -RZ, R7.H0_H0 ;  /* 0x20000007ff047230 */ /* 0x000fe20000004100 */
[----:B------:R-:W-:Y:S01]  /*110f0*/  F2FP.SATFINITE.E4M3.F32.PACK_AB_MERGE_C R45, R46, R45, RZ ;  /* 0x0000002d2e2d723e */ /* 0x000fe200048070ff */
[----:B------:R-:W-:-:S02]  /*11100*/  HADD2.F32 R30, -RZ, R30.H1_H1 ;  /* 0x3000001eff1e7230 */ /* 0x000fc40000004100 */
[C---:B------:R-:W-:Y:S01]  /*11110*/  FMUL.FTZ R6, R11.reuse, R8 ;  /* 0x000000080b067220 */ /* 0x040fe20000410000 */
[----:B------:R-:W-:Y:S02]  /*11120*/  HADD2.F32 R7, -RZ, R7.H1_H1 ;  /* 0x30000007ff077230 */ /* 0x000fe40000004100 */
[C---:B------:R-:W-:Y:S01]  /*11130*/  FFMA.FTZ R21, R4.reuse, R13, -R21 ;  /* 0x0000000d04157223 */ /* 0x040fe20000010815 */
        /* <DEDUP_REMOVED lines=9> */
[----:B------:R-:W-:Y:S01]  /*111d0*/  F2FP.SATFINITE.E4M3.F32.PACK_AB_MERGE_C R36, R36, R39, RZ ;  /* 0x000000272424723e */ /* 0x000fe200048070ff */
[----:B------:R-:W-:Y:S02]  /*111e0*/  HADD2.F32 R8, -RZ, R4.H1_H1 ;  /* 0x30000004ff087230 */ /* 0x000fe40000004100 */
[C---:B------:R-:W-:Y:S01]  /*111f0*/  FMUL.FTZ R13, R6.reuse, R11 ;  /* 0x0000000b060d7220 */ /* 0x040fe20000410000 */
[----:B------:R-:W-:Y:S02]  /*11200*/  HADD2.F32 R4, -RZ, R14.H0_H0 ;  /* 0x2000000eff047230 */ /* 0x000fe40000004100 */
[----:B------:R-:W-:Y:S01]  /*11210*/  FMUL.FTZ R15, R6, R7 ;  /* 0x00000007060f7220 */ /* 0x000fe20000410000 */
[----:B------:R-:W-:Y:S01]  /*11220*/  HADD2.F32 R10, -RZ, R10.H1_H1 ;  /* 0x3000000aff0a7230 */ /* 0x000fe20000004100 */
[----:B------:R-:W-:Y:S01]  /*11230*/  F2FP.SATFINITE.E4M3.F32.PACK_AB_MERGE_C R5, R38, R5, R45 ;  /* 0x000000052605723e */ /* 0x000fe2000480702d */
[----:B------:R-:W-:-:S02]  /*11240*/  HADD2.F32 R27, -RZ, R27.H1_H1 ;  /* 0x3000001bff1b7230 */ /* 0x000fc40000004100 */
[----:B------:R-:W-:Y:S01]  /*11250*/  FFMA.FTZ R32, R4, R7, -R13 ;  /* 0x0000000704207223 */ /* 0x000fe2000001080d */
[----:B------:R-:W-:Y:S01]  /*11260*/  HADD2.F32 R14, -RZ, R14.H1_H1 ;  /* 0x3000000eff0e7230 */ /* 0x000fe20000004100 */
[----:B------:R-:W-:Y:S01]  /*11270*/  F2FP.SATFINITE.E4M3.F32.PACK_AB_MERGE_C R9, R42, R9, R36 ;  /* 0x000000092a09723e */ /* 0x000fe20004807024 */
[----:B------:R-:W-:Y:S02]  /*11280*/  HADD2.F32 R6, -RZ, R26.H0_H0 ;  /* 0x2000001aff067230 */ /* 0x000fe40000004100 */
[C---:B------:R-:W-:Y:S01]  /*11290*/  FMUL.FTZ R7, R27.reuse, R10 ;  /* 0x0000000a1b077220 */ /* 0x040fe20000410000 */
[-C--:B------:R-:W-:Y:S01]  /*112a0*/  FMUL.FTZ R13, R27, R8.reuse ;  /* 0x000000081b0d7220 */ /* 0x080fe20000410000 */
[----:B------:R-:W-:Y:S01]  /*112b0*/  FFMA.FTZ R27, R4, R11, R15 ;  /* 0x0000000b041b7223 */ /* 0x000fe2000001000f */
[----:B------:R-:W-:Y:S02]  /*112c0*/  HADD2.F32 R11, -RZ, R40.H0_H0 ;  /* 0x20000028ff0b7230 */ /* 0x000fe40000004100 */
[----:B------:R-:W-:Y:S01]  /*112d0*/  FFMA.FTZ R33, R14, R8, -R7 ;  /* 0x000000080e217223 */ /* 0x000fe20000010807 */
[----:B------:R-:W-:-:S02]  /*112e0*/  HADD2.F32 R7, -RZ, R20.H0_H0 ;  /* 0x20000014ff077230 */ /* 0x000fc40000004100 */
[----:B------:R-:W-:Y:S01]  /*112f0*/  FFMA.FTZ R34, R14, R10, R13 ;  /* 0x0000000a0e227223 */ /* 0x000fe2000001000d */
[----:B------:R-:W-:Y:S02]  /*11300*/  HADD2.F32 R40, -RZ, R40.H1_H1 ;  /* 0x30000028ff287230 */ /* 0x000fe40000004100 */
[C---:B------:R-:W-:Y:S01]  /*11310*/  FMUL.FTZ R13, R6.reuse, R11 ;  /* 0x0000000b060d7220 */ /* 0x040fe20000410000 */
[----:B------:R-:W-:Y:S02]  /*11320*/  HADD2.F32 R26, -RZ, R26.H1_H1 ;  /* 0x3000001aff1a7230 */ /* 0x000fe40000004100 */
[----:B------:R-:W-:Y:S01]  /*11330*/  FMUL.FTZ R8, R6, R7 ;  /* 0x0000000706087220 */ /* 0x000fe20000410000 */
[----:B------:R-:W-:Y:S01]  /*11340*/  HADD2.F32 R20, -RZ, R20.H1_H1 ;  /* 0x30000014ff147230 */ /* 0x000fe20000004100 */
[----:B------:R-:W-:Y:S01]  /*11350*/  F2FP.SATFINITE.E4M3.F32.PACK_AB_MERGE_C R32, R33, R32, RZ ;  /* 0x000000202120723e */ /* 0x000fe200048070ff */
[--C-:B------:R-:W-:Y:S02]  /*11360*/  HADD2.F32 R4, -RZ, R3.reuse.H0_H0 ;  /* 0x20000003ff047230 */ /* 0x100fe40000004100 */
[----:B------:R-:W-:Y:S01]  /*11370*/  FMUL.FTZ R14, R26, R40 ;  /* 0x000000281a0e7220 */ /* 0x000fe20000410000 */
[----:B------:R-:W-:-:S02]  /*11380*/  HADD2.F32 R3, -RZ, R3.H1_H1 ;  /* 0x30000003ff037230 */ /* 0x000fc40000004100 */
[-C--:B------:R-:W-:Y:S01]  /*11390*/  FMUL.FTZ R15, R26, R20.reuse ;  /* 0x000000141a0f7220 */ /* 0x080fe20000410000 */
[----:B------:R-:W-:Y:S01]  /*113a0*/  F2FP.SATFINITE.E4M3.F32.PACK_AB_MERGE_C R27, R34, R27, RZ ;  /* 0x0000001b221b723e */ /* 0x000fe200048070ff */
        /* <DEDUP_REMOVED lines=16> */
.L_x_1666:
[----:B------:R-:W-:Y:S05]  /*114b0*/  BSYNC B0 ;  /* 0x0000000000007941 */ /* 0x000fea0003800000 */
.L_x_1659:
        /* <DEDUP_REMOVED lines=8> */
.L_x_1657:
[----:B0-23--:R-:W-:-:S05]  /*11540*/  IMAD.U32 R0, RZ, RZ, UR41 ;  /* 0x00000029ff007e24 */ /* 0x00dfca000f8e00ff */
[----:B------:R-:W-:-:S13]  /*11550*/  ISETP.NE.AND P0, PT, R0, 0x3, PT ;  /* 0x000000030000780c */ /* 0x000fda0003f05270 */
[----:B------:R-:W-:Y:S05]  /*11560*/  @!P0 BRA `(.L_x_1686) ;  /* 0x0000000000048947 */ /* 0x000fea0003800000 */
[----:B------:R-:W-:Y:S01]  /*11570*/  BPT.TRAP 0x1 ;  /* 0x000000040000795c */ /* 0x000fe20000300000 */
.L_x_1686:
[----:B-----5:R-:W-:Y:S01]  /*11580*/  IMAD R8, R168, 0x8, R16 ;  /* 0x00000008a8087824 */ /* 0x020fe200078e0210 */
[----:B------:R-:W-:-:S04]  /*11590*/  SHF.L.U32 R3, R169, 0x1f, RZ ;  /* 0x0000001fa9037819 */ /* 0x000fc800000006ff */
[----:B------:R0:W2:Y:S01]  /*115a0*/  SYNCS.PHASECHK.TRANS64.TRYWAIT P1, [R8+URZ+0x22830], R3 ;  /* 0x02283003080075a7 */ /* 0x0000a2000802017f */
[----:B------:R-:W-:Y:S05]  /*115b0*/  @!P0 BRA `(.L_x_1687) ;  /* 0x0000000000048947 */ /* 0x000fea0003800000 */
[----:B------:R-:W-:Y:S01]  /*115c0*/  BPT.TRAP 0x1 ;  /* 0x000000040000795c */ /* 0x000fe20000300000 */
.L_x_1687:
[----:B--2---:R-:W-:Y:S05]  /*115d0*/  @P1 BRA `(.L_x_1688) ;  /* 0x0000000000081947 */ /* 0x004fea0003800000 */
[----:B------:R-:W2:Y:S02]  /*115e0*/  SYNCS.PHASECHK.TRANS64.TRYWAIT P1, [R8+URZ+0x22830], R3 ;  /* 0x02283003080075a7 */ /* 0x000ea4000802017f */
[----:B--2---:R-:W-:Y:S05]  /*115f0*/  @!P1 BRA `(.L_x_1689) ;  /* 0x0000018800449947 */ /* 0x004fea0003800000 */
.L_x_1688:
[----:B------:R-:W-:Y:S05]  /*11600*/  WARPSYNC.ALL ;  /* 0x0000000000007948 */ /* 0x000fea0003800000 */
[----:B------:R-:W-:Y:S01]  /*11610*/  VIADD R0, R16, 0x16400 ;  /* 0x0001640010007836 */ /* 0x000fe20000000000 */
[----:B------:R-:W-:Y:S01]  /*11620*/  R2UR UR28, R44 ;  /* 0x000000002c1c72ca */ /* 0x000fe200000e0000 */
[----:B----4-:R-:W-:Y:S01]  /*11630*/  IMAD.MOV.U32 R7, RZ, RZ, -0x7fffffe0 ;  /* 0x80000020ff077424 */ /* 0x010fe200078e00ff */
[----:B------:R-:W-:Y:S01]  /*11640*/  WARPGROUP.ARRIVE ;  /* 0x00000000000079c5 */ /* 0x000fe20000000000 */
[----:B------:R-:W-:Y:S01]  /*11650*/  UMOV UR29, 0x80000020 ;  /* 0x80000020001d7882 */ /* 0x000fe20000000000 */
[----:B------:R-:W-:Y:S01]  /*11660*/  SHF.R.U32.HI R0, RZ, 0x4, R0 ;  /* 0x00000004ff007819 */ /* 0x000fe20000011600 */
[----:B------:R-:W-:Y:S01]  /*11670*/  IMAD.MOV.U32 R11, RZ, RZ, -0x7fffffe0 ;  /* 0x80000020ff0b7424 */ /* 0x000fe200078e00ff */
[----:B------:R-:W-:Y:S01]  /*11680*/  R2UR UR31, R7 ;  /* 0x00000000071f72ca */ /* 0x000fe200000e0000 */
[----:B------:R-:W-:Y:S01]  /*11690*/  UMOV UR9, 0x80000020 ;  /* 0x8000002000097882 */ /* 0x000fe20000000000 */
[----:B------:R-:W-:Y:S01]  /*116a0*/  LOP3.LUT R0, R0, 0x3fff, RZ, 0xc0, !PT ;  /* 0x00003fff00007812 */ /* 0x000fe200078ec0ff */
[----:B------:R-:W-:Y:S01]  /*116b0*/  UMOV UR13, 0x80000020 ;  /* 0x80000020000d7882 */ /* 0x000fe20000000000 */
[----:B------:R-:W-:Y:S01]  /*116c0*/  R2UR UR11, R11 ;  /* 0x000000000b0b72ca */ /* 0x000fe200000e0000 */
[----:B------:R-:W-:Y:S01]  /*116d0*/  IMAD.MOV.U32 R11, RZ, RZ, -0x7fffffe0 ;  /* 0x80000020ff0b7424 */ /* 0x000fe200078e00ff */
[----:B------:R-:W-:Y:S01]  /*116e0*/  LOP3.LUT R5, R0, 0x10000, RZ, 0xfc, !PT ;  /* 0x0001000000057812 */ /* 0x000fe200078efcff */
[----:B------:R-:W-:Y:S01]  /*116f0*/  ULOP3.LUT UR28, UR28, 0x10000, URZ, 0xfc, !UPT ;  /* 0x000100001c1c7892 */ /* 0x000fe2000f8efc3f */
[----:B------:R-:W-:Y:S01]  /*11700*/  IMAD.MOV.U32 R7, RZ, RZ, -0x7fffffe0 ;  /* 0x80000020ff077424 */ /* 0x000fe200078e00ff */
[----:B------:R-:W-:Y:S01]  /*11710*/  UMOV UR17, 0x80000020 ;  /* 0x8000002000117882 */ /* 0x000fe20000000000 */
[----:B------:R-:W-:Y:S01]  /*11720*/  R2UR UR15, R11 ;  /* 0x000000000b0f72ca */ /* 0x000fe200000e0000 */
[----:B------:R-:W-:Y:S01]  /*11730*/  IMAD R6, R168, 0x600, R5 ;  /* 0x00000600a8067824 */ /* 0x000fe200078e0205 */
[----:B------:R-:W-:Y:S01]  /*11740*/  UIADD3 UR8, UR28, 0x2, URZ ;  /* 0x000000021c087890 */ /* 0x000fe2000fffe03f */
[----:B------:R-:W-:Y:S01]  /*11750*/  IMAD.MOV.U32 R11, RZ, RZ, -0x7fffffe0 ;  /* 0x80000020ff0b7424 */ /* 0x000fe200078e00ff */
[----:B------:R-:W-:Y:S01]  /*11760*/  UIADD3 UR12, UR28, 0x200, URZ ;  /* 0x000002001c0c7890 */ /* 0x000fe2000fffe03f */
[C---:B------:R-:W-:Y:S01]  /*11770*/  VIADD R10, R6.reuse, 0x2 ;  /* 0x00000002060a7836 */ /* 0x040fe20000000000 */
[----:B------:R-:W-:Y:S01]  /*11780*/  R2UR UR30, R6 ;  /* 0x00000000061e72ca */ /* 0x000fe200000e0000 */
[----:B------:R-:W-:Y:S01]  /*11790*/  UIADD3 UR16, UR28, 0x202, URZ ;  /* 0x000002021c107890 */ /* 0x000fe2000fffe03f */
[----:B------:R-:W-:Y:S01]  /*117a0*/  R2UR UR19, R11 ;  /* 0x000000000b1372ca */ /* 0x000fe200000e0000 */
[----:B------:R-:W-:Y:S01]  /*117b0*/  UIADD3 UR20, UR28, 0x400, URZ ;  /* 0x000004001c147890 */ /* 0x000fe2000fffe03f */
[----:B------:R-:W-:Y:S01]  /*117c0*/  R2UR UR10, R10 ;  /* 0x000000000a0a72ca */ /* 0x000fe200000e0000 */
[----:B------:R-:W-:Y:S01]  /*117d0*/  VIADD R10, R6, 0x200 ;  /* 0x00000200060a7836 */ /* 0x000fe20000000000 */
[----:B------:R-:W-:Y:S01]  /*117e0*/  MOV R11, 0x80000020 ;  /* 0x80000020000b7802 */ /* 0x000fe20000000f00 */
[----:B------:R-:W-:Y:S01]  /*117f0*/  UMOV UR21, 0x80000020 ;  /* 0x8000002000157882 */ /* 0x000fe20000000000 */
[----:B------:R-:W-:Y:S01]  /*11800*/  R2UR UR27, R7 ;  /* 0x00000000071b72ca */ /* 0x000fe200000e0000 */
[----:B------:R-:W-:Y:S01]  /*11810*/  UIADD3 UR24, UR28, 0x402, URZ ;  /* 0x000004021c187890 */ /* 0x000fe2000fffe03f */
[----:B------:R-:W-:Y:S01]  /*11820*/  R2UR UR14, R10 ;  /* 0x000000000a0e72ca */ /* 0x000fe200000e0000 */
[----:B------:R-:W-:Y:S01]  /*11830*/  VIADD R10, R6, 0x202 ;  /* 0x00000202060a7836 */ /* 0x000fe20000000000 */
[----:B------:R-:W-:Y:S01]  /*11840*/  R2UR UR23, R11 ;  /* 0x000000000b1772ca */ /* 0x000fe200000e0000 */
[----:B------:R-:W-:Y:S01]  /*11850*/  QGMMA.64x128x32.F32.E4M3.E4M3 R24, gdesc[UR28], RZ, !UPT, gsb0 ;  /* 0x01e000001c1879f3 */ /* 0x000fe2000c0008ff */
[----:B------:R-:W-:-:S02]  /*11860*/  UMOV UR25, 0x80000020 ;  /* 0x8000002000197882 */ /* 0x000fc40000000000 */
[----:B------:R-:W-:Y:S01]  /*11870*/  R2UR UR18, R10 ;  /* 0x000000000a1272ca */ /* 0x000fe200000e0000 */
[C---:B------:R-:W-:Y:S02]  /*11880*/  VIADD R10, R6.reuse, 0x400 ;  /* 0x00000400060a7836 */ /* 0x040fe40000000000 */
[----:B------:R-:W-:-:S03]  /*11890*/  VIADD R6, R6, 0x402 ;  /* 0x0000040206067836 */ /* 0x000fc60000000000 */
[----:B------:R-:W-:Y:S02]  /*118a0*/  R2UR UR22, R10 ;  /* 0x000000000a1672ca */ /* 0x000fe400000e0000 */
[----:B------:R-:W-:Y:S01]  /*118b0*/  R2UR UR26, R6 ;  /* 0x00000000061a72ca */ /* 0x000fe200000e0000 */
        /* <DEDUP_REMOVED lines=18> */
.L_x_1690:
[----:B------:R-:W3:Y:S01]  /*119e0*/  LDC R6, c[0x0][0x448] ;  /* 0x00011200ff067b82 */ /* 0x000ee20000000800 */
[C---:B------:R-:W-:Y:S01]  /*119f0*/  FMUL.FTZ R10, R2.reuse, R30 ;  /* 0x0000001e020a7220 */ /* 0x040fe20000410000 */
[C---:B------:R-:W-:Y:S01]  /*11a00*/  FMUL.FTZ R30, R2.reuse, R54 ;  /* 0x00000036021e7220 */ /* 0x040fe20000410000 */
[----:B------:R-:W-:Y:S01]  /*11a10*/  FMUL.FTZ R54, R2, R78 ;  /* 0x0000004e02367220 */ /* 0x000fe20000410000 */
[----:B------:R-:W-:Y:S02]  /*11a20*/  IMAD.IADD R78, R194, 0x1, R178 ;  /* 0x00000001c24e7824 */ /* 0x000fe400078e02b2 */
[C---:B------:R-:W-:Y:S01]  /*11a30*/  FMUL.FTZ R92, R2.reuse, R52 ;  /* 0x00000034025c7220 */ /* 0x040fe20000410000 */
[----:B------:R-:W-:Y:S02]  /*11a40*/  IMAD.MOV.U32 R52, RZ, RZ, -0x80 ;  /* 0xffffff80ff347424 */ /* 0x000fe400078e00ff */
[----:B------:R-:W-:Y:S01]  /*11a50*/  FMUL.FTZ R94, R2, R60 ;  /* 0x0000003c025e7220 */ /* 0x000fe20000410000 */
[----:B0-2---:R-:W-:-:S02]  /*11a60*/  VIADD R8, R8, 0x22840 ;  /* 0x0002284008087836 */ /* 0x005fc40000000000 */
[C---:B------:R-:W-:Y:S01]  /*11a70*/  FMUL.FTZ R3, R2.reuse, R27 ;  /* 0x0000001b02037220 */ /* 0x040fe20000410000 */
[----:B------:R-:W-:Y:S02]  /*11a80*/  IMAD R100, R89, R52, 0x80 ;  /* 0x0000008059647424 */ /* 0x000fe400078e0234 */
        /* <DEDUP_REMOVED lines=13> */
[----:B---3--:R-:W-:Y:S01]  /*11b60*/  ISETP.NE.AND P1, PT, R6, 0x1, PT ;  /* 0x000000010600780c */ /* 0x008fe20003f25270 */
        /* <DEDUP_REMOVED lines=20> */
[----:B------:R-:W2:Y:S01]  /*11cb0*/  @P1 LDC R9, c[0x0][0x450] ;  /* 0x00011400ff091b82 */ /* 0x000ea20000000800 */
        /* <DEDUP_REMOVED lines=23> */
[----:B--2---:R-:W-:Y:S01]  /*11e30*/  @P1 SHF.R.U32.HI R78, RZ, R9, R6 ;  /* 0x00000009ff4e1219 */ /* 0x004fe20000011606 */
[----:B------:R-:W-:Y:S01]  /*11e40*/  IMAD.U32 R9, RZ, RZ, UR40 ;  /* 0x00000028ff097e24 */ /* 0x000fe2000f8e00ff */
[----:B------:R-:W0:Y:S01]  /*11e50*/  LDC.64 R6, c[0x0][0x9e0] ;  /* 0x00027800ff067b82 */ /* 0x000e220000000a00 */
[C---:B------:R-:W-:Y:S01]  /*11e60*/  FMUL.FTZ R84, R2.reuse, R84 ;  /* 0x0000005402547220 */ /* 0x040fe20000410000 */
[----:B------:R-:W-:Y:S01]  /*11e70*/  FMUL.FTZ R85, R2, R85 ;  /* 0x0000005502557220 */ /* 0x000fe20000410000 */
[----:B------:R-:W2:Y:S01]  /*11e80*/  SHFL.IDX PT, R60, R78, RZ, 0x1c1f ;  /* 0x001c1fff4e3c7589 */ /* 0x000ea200000e0000 */
[----:B------:R-:W-:Y:S01]  /*11e90*/  PRMT R8, R9, 0x654, R8 ;  /* 0x0000065409087816 */ /* 0x000fe20000000008 */
[----:B------:R-:W-:-:S02]  /*11ea0*/  VIADD R9, R100, 0x1 ;  /* 0x0000000164097836 */ /* 0x000fc40000000000 */
[C---:B------:R-:W-:Y:S01]  /*11eb0*/  FMUL.FTZ R52, R2.reuse, R86 ;  /* 0x0000005602347220 */ /* 0x040fe20000410000 */
[----:B------:R-:W-:Y:S01]  /*11ec0*/  FMUL.FTZ R53, R2, R87 ;  /* 0x0000005702357220 */ /* 0x000fe20000410000 */
[----:B------:R3:W-:Y:S01]  /*11ed0*/  SYNCS.ARRIVE.TRANS64.RED.A1T0 RZ, [R8+URZ], RZ ;  /* 0x000000ff08ff79a7 */ /* 0x0007e2000810043f */
[----:B------:R-:W4:Y:S01]  /*11ee0*/  MUFU.TANH R13, R13 ;  /* 0x0000000d000d7308 */ /* 0x000f220000002400 */
[----:B------:R-:W-:Y:S01]  /*11ef0*/  ULDC UR43, c[0x0][0x9dc] ;  /* 0x00027700002b7ab9 */ /* 0x000fe20000000800 */
[----:B------:R-:W-:Y:S01]  /*11f00*/  LEA R82, R89, 0xffffff80, 0x7 ;  /* 0xffffff8059527811 */ /* 0x000fe200078e38ff */
[----:B------:R-:W-:Y:S01]  /*11f10*/  ULOP3.LUT UR43, URZ, UR43, URZ, 0x33, !UPT ;  /* 0x0000002b3f2b7292 */ /* 0x000fe2000f8e333f */
[----:B---3--:R-:W-:-:S04]  /*11f20*/  IMAD R8, R172, -0x2, R9 ;  /* 0xfffffffeac087824 */ /* 0x008fc800078e0209 */
[----:B------:R-:W3:Y:S01]  /*11f30*/  MUFU.TANH R90, R90 ;  /* 0x0000005a005a7308 */ /* 0x000ee20000002400 */
[----:B------:R-:W-:Y:S01]  /*11f40*/  IMAD.IADD R9, R171, 0x1, R100 ;  /* 0x00000001ab097824 */ /* 0x000fe200078e0264 */
[----:B------:R-:W-:-:S03]  /*11f50*/  IADD3 R59, -R170, R8, R171 ;  /* 0x00000008aa3b7210 */ /* 0x000fc60007ffe1ab */
[----:B------:R-:W-:Y:S01]  /*11f60*/  IMAD R81, R172, -0x2, R9 ;  /* 0xfffffffeac517824 */ /* 0x000fe200078e0209 */
[----:B0-----:R-:W-:Y:S02]  /*11f70*/  ISETP.GE.AND P2, PT, R7, 0x1, PT ;  /* 0x000000010700780c */ /* 0x001fe40003f46270 */
[----:B------:R-:W0:Y:S01]  /*11f80*/  MUFU.TANH R0, R0 ;  /* 0x0000000000007308 */ /* 0x000e220000002400 */
[C---:B------:R-:W-:Y:S02]  /*11f90*/  IMAD.IADD R86, R59.reuse, 0x1, R6 ;  /* 0x000000013b567824 */ /* 0x040fe400078e0206 */
[----:B------:R-:W-:-:S03]  /*11fa0*/  VIADD R83, R59, UR43 ;  /* 0x0000002b3b537c36 */ /* 0x000fc60008000000 */
[----:B--2---:R-:W-:Y:S01]  /*11fb0*/  VIADDMNMX R80, R60, R86, R81, PT ;  /* 0x000000563c507246 */ /* 0x004fe20003800151 */
[----:B------:R-:W-:Y:S01]  /*11fc0*/  IMAD.IADD R79, R83, 0x1, R60 ;  /* 0x00000001534f7824 */ /* 0x000fe200078e023c */
        /* <DEDUP_REMOVED lines=61> */
[----:B--234-:R-:W-:Y:S05]  /*123a0*/  @!P2 BRA `(.L_x_1691) ;  /* 0x000000000050a947 */ /* 0x01cfea0003800000 */
[----:B------:R-:W-:Y:S01]  /*123b0*/  IADD3 R59, -R170, R171, R60 ;  /* 0x000000abaa3b7210 */ /* 0x000fe20007ffe13c */
[----:B------:R-:W-:Y:S03]  /*123c0*/  BSSY B0, `(.L_x_1692) ;  /* 0x000000e000007945 */ /* 0x000fe60003800000 */
[----:B------:R-:W-:-:S13]  /*123d0*/  ISETP.GT.AND P3, PT, R59, -0x1, PT ;  /* 0xffffffff3b00780c */ /* 0x000fda0003f64270 */
[----:B------:R-:W-:Y:S05]  /*123e0*/  @P3 BRA `(.L_x_1693) ;  /* 0x00000000001c3947 */ /* 0x000fea0003800000 */
[----:B------:R-:W-:Y:S02]  /*123f0*/  ISETP.NE.AND P3, PT, R7, 0x1, PT ;  /* 0x000000010700780c */ /* 0x000fe40003f65270 */
[----:B------:R-:W-:-:S11]  /*12400*/  LOP3.LUT R59, RZ, R59, RZ, 0x33, !PT ;  /* 0x0000003bff3b7212 */ /* 0x000fd600078e33ff */
[----:B------:R-:W2:Y:S02]  /*12410*/  @P3 LDC.64 R8, c[0x0][0x9e8] ;  /* 0x00027a00ff083b82 */ /* 0x000ea40000000a00 */
[----:B--2---:R-:W-:-:S05]  /*12420*/  @P3 IMAD.HI.U32 R8, R59, R8, RZ ;  /* 0x000000083b083227 */ /* 0x004fca00078e00ff */
[----:B------:R-:W-:-:S04]  /*12430*/  @P3 SHF.R.U32.HI R59, RZ, R9, R8 ;  /* 0x00000009ff3b3219 */ /* 0x000fc80000011608 */
[----:B------:R-:W-:Y:S01]  /*12440*/  LOP3.LUT R59, RZ, R59, RZ, 0x33, !PT ;  /* 0x0000003bff3b7212 */ /* 0x000fe200078e33ff */
[----:B------:R-:W-:Y:S06]  /*12450*/  BRA `(.L_x_1694) ;  /* 0x0000000000107947 */ /* 0x000fec0003800000 */
.L_x_1693:
[----:B------:R-:W-:-:S13]  /*12460*/  ISETP.NE.AND P3, PT, R7, 0x1, PT ;  /* 0x000000010700780c */ /* 0x000fda0003f65270 */
[----:B------:R-:W2:Y:S02]  /*12470*/  @P3 LDC.64 R8, c[0x0][0x9e8] ;  /* 0x00027a00ff083b82 */ /* 0x000ea40000000a00 */
[----:B--2---:R-:W-:-:S05]  /*12480*/  @P3 IMAD.HI.U32 R8, R59, R8, RZ ;  /* 0x000000083b083227 */ /* 0x004fca00078e00ff */
[----:B------:R-:W-:-:S07]  /*12490*/  @P3 SHF.R.U32.HI R59, RZ, R9, R8 ;  /* 0x00000009ff3b3219 */ /* 0x000fce0000011608 */
.L_x_1694:
[----:B------:R-:W-:Y:S05]  /*124a0*/  BSYNC B0 ;  /* 0x0000000000007941 */ /* 0x000fea0003800000 */
.L_x_1692:
[----:B------:R-:W-:-:S04]  /*124b0*/  IMAD R59, R59, R7, -R82 ;  /* 0x000000073b3b7224 */ /* 0x000fc800078e0a52 */
[----:B------:R-:W-:-:S05]  /*124c0*/  IMAD R8, R172, -0x2, R59 ;  /* 0xfffffffeac087824 */ /* 0x000fca00078e023b */
[----:B------:R-:W-:Y:S02]  /*124d0*/  VIMNMX R79, R79, R8, !PT ;  /* 0x000000084f4f7248 */ /* 0x000fe40007fe0100 */
[----:B------:R-:W-:-:S07]  /*124e0*/  VIADDMNMX R80, R8, R7, R80, PT ;  /* 0x0000000708507246 */ /* 0x000fce0003800150 */
.L_x_1691:
[C---:B------:R-:W-:Y:S02]  /*124f0*/  ISETP.GE.AND P3, PT, R100.reuse, 0x2, PT ;  /* 0x000000026400780c */ /* 0x040fe40003f66270 */
[----:B------:R-:W-:Y:S02]  /*12500*/  ISETP.GE.AND P5, PT, R100, 0x9, PT ;  /* 0x000000096400780c */ /* 0x000fe40003fa6270 */
[----:B------:R-:W-:Y:S02]  /*12510*/  ISETP.GT.AND P4, PT, R79, 0x1, !P3 ;  /* 0x000000014f00780c */ /* 0x000fe40005f84270 */
[----:B------:R-:W-:Y:S02]  /*12520*/  P2R R87, PR, RZ, 0x20 ;  /* 0x00000020ff577803 */ /* 0x000fe40000000000 */
[----:B------:R-:W-:-:S04]  /*12530*/  ISETP.LT.OR P4, PT, R80, 0x2, P4 ;  /* 0x000000025000780c */ /* 0x000fc80002781670 */
[----:B------:R-:W-:Y:S02]  /*12540*/  FSEL R90, R90, -INF , !P4 ;  /* 0xff8000005a5a7808 */ /* 0x000fe40006000000 */
[----:B------:R-:W-:Y:S02]  /*12550*/  ISETP.GT.AND P4, PT, R79, 0x8, !P5 ;  /* 0x000000084f00780c */ /* 0x000fe40006f84270 */
[----:B------:R-:W-:Y:S02]  /*12560*/  ISETP.GE.AND P5, PT, R100, 0xa, PT ;  /* 0x0000000a6400780c */ /* 0x000fe40003fa6270 */
[----:B------:R-:W-:Y:S02]  /*12570*/  ISETP.LT.OR P4, PT, R80, 0x9, P4 ;  /* 0x000000095000780c */ /* 0x000fe40002781670 */
[----:B------:R-:W-:Y:S02]  /*12580*/  P2R R101, PR, RZ, 0x20 ;  /* 0x00000020ff657803 */ /* 0x000fe40000000000 */
[----:B0-----:R-:W-:-:S02]  /*12590*/  FSEL R91, R91, -INF , !P4 ;  /* 0xff8000005b5b7808 */ /* 0x001fc40006000000 */
[----:B------:R-:W-:Y:S02]  /*125a0*/  ISETP.GT.AND P4, PT, R79, 0x9, !P5 ;  /* 0x000000094f00780c */ /* 0x000fe40006f84270 */
[----:B------:R-:W-:Y:S02]  /*125b0*/  ISETP.GE.AND P5, PT, R100, 0x11, PT ;  /* 0x000000116400780c */ /* 0x000fe40003fa6270 */
[----:B------:R-:W-:Y:S02]  /*125c0*/  ISETP.LT.OR P4, PT, R80, 0xa, P4 ;  /* 0x0000000a5000780c */ /* 0x000fe40002781670 */
[----:B------:R-:W-:Y:S02]  /*125d0*/  P2R R102, PR, RZ, 0x20 ;  /* 0x00000020ff667803 */ /* 0x000fe40000000000 */
[----:B------:R-:W-:Y:S02]  /*125e0*/  FSEL R73, R29, -INF , !P4 ;  /* 0xff8000001d497808 */ /* 0x000fe40006000000 */
[----:B------:R-:W-:-:S02]  /*125f0*/  ISETP.GT.AND P4, PT, R79, 0x10, !P5 ;  /* 0x000000104f00780c */ /* 0x000fc40006f84270 */
[----:B------:R-:W-:Y:S02]  /*12600*/  ISETP.GE.AND P5, PT, R100, 0x12, PT ;  /* 0x000000126400780c */ /* 0x000fe40003fa6270 */
[----:B------:R-:W-:Y:S02]  /*12610*/  ISETP.LT.OR P4, PT, R80, 0x11, P4 ;  /* 0x000000115000780c */ /* 0x000fe40002781670 */
[----:B------:R-:W-:Y:S02]  /*12620*/  P2R R103, PR, RZ, 0x20 ;  /* 0x00000020ff677803 */ /* 0x000fe40000000000 */
[----:B------:R-:W-:Y:S02]  /*12630*/  FSEL R72, R32, -INF , !P4 ;  /* 0xff80000020487808 */ /* 0x000fe40006000000 */
[----:B------:R-:W-:Y:S02]  /*12640*/  ISETP.GT.AND P4, PT, R79, 0x11, !P5 ;  /* 0x000000114f00780c */ /* 0x000fe40006f84270 */
[----:B------:R-:W-:-:S02]  /*12650*/  ISETP.GE.AND P5, PT, R100, 0x19, PT ;  /* 0x000000196400780c */ /* 0x000fc40003fa6270 */
[----:B------:R-:W-:Y:S02]  /*12660*/  ISETP.LT.OR P4, PT, R80, 0x12, P4 ;  /* 0x000000125000780c */ /* 0x000fe40002781670 */
[----:B------:R-:W-:Y:S02]  /*12670*/  P2R R104, PR, RZ, 0x20 ;  /* 0x00000020ff687803 */ /* 0x000fe40000000000 */
[----:B------:R-:W-:Y:S02]  /*12680*/  FSEL R69, R33, -INF , !P4 ;  /* 0xff80000021457808 */ /* 0x000fe40006000000 */
[----:B------:R-:W-:Y:S02]  /*12690*/  ISETP.GT.AND P4, PT, R79, 0x18, !P5 ;  /* 0x000000184f00780c */ /* 0x000fe40006f84270 */
[----:B------:R-:W-:Y:S02]  /*126a0*/  ISETP.GE.AND P5, PT, R100, 0x1a, PT ;  /* 0x0000001a6400780c */ /* 0x000fe40003fa6270 */
[----:B------:R-:W-:-:S02]  /*126b0*/  ISETP.LT.OR P4, PT, R80, 0x19, P4 ;  /* 0x000000195000780c */ /* 0x000fc40002781670 */
[----:B------:R-:W-:Y:S02]  /*126c0*/  P2R R105, PR, RZ, 0x20 ;  /* 0x00000020ff697803 */ /* 0x000fe40000000000 */
[----:B------:R-:W-:Y:S02]  /*126d0*/  FSEL R68, R36, -INF , !P4 ;  /* 0xff80000024447808 */ /* 0x000fe40006000000 */
[----:B------:R-:W-:Y:S02]  /*126e0*/  ISETP.GT.AND P4, PT, R79, 0x19, !P5 ;  /* 0x000000194f00780c */ /* 0x000fe40006f84270 */
[----:B------:R-:W-:Y:S02]  /*126f0*/  ISETP.GE.AND P5, PT, R100, 0x21, PT ;  /* 0x000000216400780c */ /* 0x000fe40003fa6270 */
[----:B------:R-:W-:Y:S02]  /*12700*/  ISETP.LT.OR P4, PT, R80, 0x1a, P4 ;  /* 0x0000001a5000780c */ /* 0x000fe40002781670 */
[----:B------:R-:W-:-:S02]  /*12710*/  P2R R106, PR, RZ, 0x20 ;  /* 0x00000020ff6a7803 */ /* 0x000fc40000000000 */
[----:B------:R-:W-:Y:S02]  /*12720*/  FSEL R67, R37, -INF , !P4 ;  /* 0xff80000025437808 */ /* 0x000fe40006000000 */
[----:B------:R-:W-:Y:S02]  /*12730*/  ISETP.GT.AND P4, PT, R79, 0x20, !P5 ;  /* 0x000000204f00780c */ /* 0x000fe40006f84270 */
[----:B------:R-:W-:Y:S02]  /*12740*/  ISETP.GE.AND P5, PT, R100, 0x22, PT ;  /* 0x000000226400780c */ /* 0x000fe40003fa6270 */
[----:B------:R-:W-:Y:S02]  /*12750*/  ISETP.LT.OR P4, PT, R80, 0x21, P4 ;  /* 0x000000215000780c */ /* 0x000fe40002781670 */
[----:B------:R-:W-:Y:S02]  /*12760*/  P2R R107, PR, RZ, 0x20 ;  /* 0x00000020ff6b7803 */ /* 0x000fe40000000000 */
[----:B------:R-:W-:-:S02]  /*12770*/  FSEL R66, R40, -INF , !P4 ;  /* 0xff80000028427808 */ /* 0x000fc40006000000 */
        /* <DEDUP_REMOVED lines=47> */
[----:B------:R-:W-:-:S04]  /*12a70*/  ISETP.LT.OR P4, PT, R80, 0x49, P4 ;  /* 0x000000495000780c */ /* 0x000fc80002781670 */
[----:B------:R-:W-:Y:S02]  /*12a80*/  FSEL R57, R94, -INF , !P4 ;  /* 0xff8000005e397808 */ /* 0x000fe40006000000 */
[----:B------:R-:W-:Y:S02]  /*12a90*/  ISETP.GT.AND P4, PT, R79, 0x49, !P5 ;  /* 0x000000494f00780c */ /* 0x000fe40006f84270 */
[----:B------:R-:W-:Y:S02]  /*12aa0*/  P2R R94, PR, RZ, 0x20 ;  /* 0x00000020ff5e7803 */ /* 0x000fe40000000000 */
[----:B------:R-:W-:Y:S02]  /*12ab0*/  ISETP.LT.OR P4, PT, R80, 0x4a, P4 ;  /* 0x0000004a5000780c */ /* 0x000fe40002781670 */
[----:B------:R-:W-:Y:S02]  /*12ac0*/  ISETP.GE.AND P5, PT, R100, 0x51, PT ;  /* 0x000000516400780c */ /* 0x000fe40003fa6270 */
[----:B------:R-:W-:-:S02]  /*12ad0*/  FSEL R40, R95, -INF , !P4 ;  /* 0xff8000005f287808 */ /* 0x000fc40006000000 */
[C---:B------:R-:W-:Y:S02]  /*12ae0*/  ISETP.GT.AND P4, PT, R79.reuse, 0x50, !P5 ;  /* 0x000000504f00780c */ /* 0x040fe40006f84270 */
        /* <DEDUP_REMOVED lines=34> */
[----:B------:R-:W-:Y:S01]  /*12d10*/  ISETP.GT.AND P4, PT, R79, 0x69, !P5 ;  /* 0x000000694f00780c */ /* 0x000fe20006f84270 */
[----:B------:R-:W0:Y:S01]  /*12d20*/  SHFL.IDX PT, R74, R78, 0x1, 0x1c1f ;  /* 0x003c1f004e4a7f89 */ /* 0x000e2200000e0000 */
[----:B------:R-:W-:-:S02]  /*12d30*/  P2R R119, PR, RZ, 0x20 ;  /* 0x00000020ff777803 */ /* 0x000fc40000000000 */
[----:B------:R-:W-:Y:S02]  /*12d40*/  ISETP.LT.OR P4, PT, R80, 0x6a, P4 ;  /* 0x0000006a5000780c */ /* 0x000fe40002781670 */
[----:B------:R-:W-:Y:S02]  /*12d50*/  ISETP.GE.AND P5, PT, R100, 0x71, PT ;  /* 0x000000716400780c */ /* 0x000fe40003fa6270 */
[----:B------:R-:W-:Y:S02]  /*12d60*/  FSEL R41, R75, -INF , !P4 ;  /* 0xff8000004b297808 */ /* 0x000fe40006000000 */
[----:B------:R-:W-:Y:S02]  /*12d70*/  ISETP.GT.AND P4, PT, R79, 0x70, !P5 ;  /* 0x000000704f00780c */ /* 0x000fe40006f84270 */
[----:B------:R-:W-:Y:S02]  /*12d80*/  P2R R120, PR, RZ, 0x20 ;  /* 0x00000020ff787803 */ /* 0x000fe40000000000 */
[----:B------:R-:W-:-:S04]  /*12d90*/  ISETP.LT.OR P4, PT, R80, 0x71, P4 ;  /* 0x000000715000780c */ /* 0x000fc80002781670 */
[----:B------:R-:W-:Y:S02]  /*12da0*/  FSEL R36, R76, -INF , !P4 ;  /* 0xff8000004c247808 */ /* 0x000fe40006000000 */
[----:B------:R-:W-:-:S04]  /*12db0*/  ISETP.GE.AND P4, PT, R100, 0x72, PT ;  /* 0x000000726400780c */ /* 0x000fc80003f86270 */
[----:B------:R-:W-:Y:S02]  /*12dc0*/  ISETP.GT.AND P5, PT, R79, 0x71, !P4 ;  /* 0x000000714f00780c */ /* 0x000fe400067a4270 */
[----:B0-----:R-:W-:Y:S02]  /*12dd0*/  VIADDMNMX R70, R74, R86, R81, PT ;  /* 0x000000564a467246 */ /* 0x001fe40003800151 */
[----:B------:R-:W-:Y:S02]  /*12de0*/  ISETP.LT.OR P5, PT, R80, 0x72, P5 ;  /* 0x000000725000780c */ /* 0x000fe40002fa1670 */
[----:B------:R-:W-:Y:S02]  /*12df0*/  IADD3 R71, R83, R74, RZ ;  /* 0x0000004a53477210 */ /* 0x000fe40007ffe0ff */
        /* <DEDUP_REMOVED lines=10> */
[----:B------:R-:W-:-:S04]  /*12ea0*/  ISETP.GE.AND P6, PT, R100, 0x7a, PT ;  /* 0x0000007a6400780c */ /* 0x000fc80003fc6270 */
[----:B------:R-:W-:Y:S02]  /*12eb0*/  P2R R76, PR, RZ, 0x40 ;  /* 0x00000040ff4c7803 */ /* 0x000fe40000000000 */
[----:B------:R-:W-:-:S04]  /*12ec0*/  ISETP.GT.AND P6, PT, R79, 0x79, !P6 ;  /* 0x000000794f00780c */ /* 0x000fc800077c4270 */
[----:B------:R-:W-:-:S04]  /*12ed0*/  ISETP.LT.OR P6, PT, R80, 0x7a, P6 ;  /* 0x0000007a5000780c */ /* 0x000fc800037c1670 */
[----:B------:R-:W-:Y:S01]  /*12ee0*/  FSEL R13, R85, -INF , !P6 ;  /* 0xff800000550d7808 */ /* 0x000fe20007000000 */
[----:B------:R-:W-:Y:S08]  /*12ef0*/  @!P2 BRA `(.L_x_1695) ;  /* 0x000000000050a947 */ /* 0x000ff00003800000 */
[----:B------:R-:W-:Y:S01]  /*12f00*/  IADD3 R74, -R170, R171, R74 ;  /* 0x000000abaa4a7210 */ /* 0x000fe20007ffe14a */
[----:B------:R-:W-:Y:S03]  /*12f10*/  BSSY B0, `(.L_x_1696) ;  /* 0x000000e000007945 */ /* 0x000fe60003800000 */
        /* <DEDUP_REMOVED lines=9> */
.L_x_1697:
[----:B------:R-:W-:-:S13]  /*12fb0*/  ISETP.NE.AND P6, PT, R7, 0x1, PT ;  /* 0x000000010700780c */ /* 0x000fda0003fc5270 */
[----:B------:R-:W0:Y:S02]  /*12fc0*/  @P6 LDC.64 R8, c[0x0][0x9e8] ;  /* 0x00027a00ff086b82 */ /* 0x000e240000000a00 */
[----:B0-----:R-:W-:-:S05]  /*12fd0*/  @P6 IMAD.HI.U32 R8, R74, R8, RZ ;  /* 0x000000084a086227 */ /* 0x001fca00078e00ff */
[----:B------:R-:W-:-:S07]  /*12fe0*/  @P6 SHF.R.U32.HI R74, RZ, R9, R8 ;  /* 0x00000009ff4a6219 */ /* 0x000fce0000011608 */
.L_x_1698:
[----:B------:R-:W-:Y:S05]  /*12ff0*/  BSYNC B0 ;  /* 0x0000000000007941 */ /* 0x000fea0003800000 */
.L_x_1696:
[----:B------:R-:W-:-:S04]  /*13000*/  IMAD R9, R74, R7, -R82 ;  /* 0x000000074a097224 */ /* 0x000fc800078e0a52 */
[----:B------:R-:W-:-:S05]  /*13010*/  IMAD R8, R172, -0x2, R9 ;  /* 0xfffffffeac087824 */ /* 0x000fca00078e0209 */
[----:B------:R-:W-:Y:S02]  /*13020*/  VIMNMX R71, R71, R8, !PT ;  /* 0x0000000847477248 */ /* 0x000fe40007fe0100 */
[----:B------:R-:W-:-:S07]  /*13030*/  VIADDMNMX R70, R8, R7, R70, PT ;  /* 0x0000000708467246 */ /* 0x000fce0003800146 */
.L_x_1695:
[C---:B------:R-:W-:Y:S01]  /*13040*/  ISETP.GT.AND P3, PT, R71.reuse, 0x1, !P3 ;  /* 0x000000014700780c */ /* 0x040fe20005f64270 */
[----:B------:R-:W-:Y:S01]  /*13050*/  ULDC UR35, c[0x0][0x988] ;  /* 0x0002620000237ab9 */ /* 0x000fe20000000800 */
[----:B------:R-:W-:Y:S01]  /*13060*/  ISETP.NE.AND P6, PT, R104, RZ, PT ;  /* 0x000000ff6800720c */ /* 0x000fe20003fc5270 */
[----:B------:R-:W-:Y:S01]  /*13070*/  IMAD.U32 R78, RZ, RZ, UR35 ;  /* 0x00000023ff4e7e24 */ /* 0x000fe2000f8e00ff */
[----:B------:R-:W-:Y:S02]  /*13080*/  ISETP.LT.OR P3, PT, R70, 0x2, P3 ;  /* 0x000000024600780c */ /* 0x000fe40001f61670 */
[----:B------:R-:W-:Y:S02]  /*13090*/  ISETP.GT.AND P4, PT, R71, 0x71, !P4 ;  /* 0x000000714700780c */ /* 0x000fe40006784270 */
[----:B------:R-:W-:Y:S02]  /*130a0*/  FSEL R9, R3, -INF , !P3 ;  /* 0xff80000003097808 */ /* 0x000fe40005800000 */
[----:B------:R-:W-:-:S02]  /*130b0*/  ISETP.NE.AND P3, PT, R87, RZ, PT ;  /* 0x000000ff5700720c */ /* 0x000fc40003f65270 */
[C---:B------:R-:W-:Y:S02]  /*130c0*/  ISETP.GT.AND P5, PT, R71.reuse, 0x78, !P5 ;  /* 0x000000784700780c */ /* 0x040fe40006fa4270 */
[----:B------:R-:W-:Y:S02]  /*130d0*/  ISETP.GT.AND P3, PT, R71, 0x8, !P3 ;  /* 0x000000084700780c */ /* 0x000fe40005f64270 */
[C---:B------:R-:W-:Y:S02]  /*130e0*/  ISETP.LT.OR P4, PT, R70.reuse, 0x72, P4 ;  /* 0x000000724600780c */ /* 0x040fe40002781670 */
[C---:B------:R-:W-:Y:S02]  /*130f0*/  ISETP.LT.OR P3, PT, R70.reuse, 0x9, P3 ;  /* 0x000000094600780c */ /* 0x040fe40001f61670 */
[----:B------:R-:W-:Y:S02]  /*13100*/  ISETP.LT.OR P5, PT, R70, 0x79, P5 ;  /* 0x000000794600780c */ /* 0x000fe40002fa1670 */
[----:B------:R-:W-:-:S02]  /*13110*/  FSEL R8, R10, -INF , !P3 ;  /* 0xff8000000a087808 */ /* 0x000fc40005800000 */
[----:B------:R-:W-:Y:S02]  /*13120*/  ISETP.NE.AND P3, PT, R101, RZ, PT ;  /* 0x000000ff6500720c */ /* 0x000fe40003f65270 */
[----:B------:R-:W-:Y:S02]  /*13130*/  FMNMX.FTZ R10, R75, R90, !PT ;  /* 0x0000005a4b0a7209 */ /* 0x000fe40007810000 */
[----:B------:R-:W-:Y:S02]  /*13140*/  ISETP.GT.AND P3, PT, R71, 0x9, !P3 ;  /* 0x000000094700780c */ /* 0x000fe40005f64270 */
[----:B------:R-:W-:Y:S02]  /*13150*/  FMNMX.FTZ R10, R91, R10, !PT ;  /* 0x0000000a5b0a7209 */ /* 0x000fe40007810000 */
[----:B------:R-:W-:Y:S02]  /*13160*/  ISETP.LT.OR P3, PT, R70, 0xa, P3 ;  /* 0x0000000a4600780c */ /* 0x000fe40001f61670 */
[----:B------:R-:W-:-:S02]  /*13170*/  FSEL R24, R24, -INF , !P4 ;  /* 0xff80000018187808 */ /* 0x000fc40006000000 */
[----:B------:R-:W-:Y:S02]  /*13180*/  FSEL R4, R4, -INF , !P3 ;  /* 0xff80000004047808 */ /* 0x000fe40005800000 */
[----:B------:R-:W-:Y:S02]  /*13190*/  ISETP.NE.AND P3, PT, R102, RZ, PT ;  /* 0x000000ff6600720c */ /* 0x000fe40003f65270 */
[----:B------:R-:W-:Y:S02]  /*131a0*/  FSEL R52, R52, -INF , !P5 ;  /* 0xff80000034347808 */ /* 0x000fe40006800000 */
        /* <DEDUP_REMOVED lines=22> */
[----:B------:R-:W-:Y:S02]  /*13310*/  ISETP.NE.AND P6, PT, R115, RZ, PT ;  /* 0x000000ff7300720c */ /* 0x000fe40003fc5270 */
        /* <DEDUP_REMOVED lines=54> */
[----:B------:R-:W-:-:S03]  /*13680*/  ISETP.GT.AND P3, PT, R71, 0x40, !P3 ;  /* 0x000000404700780c */ /* 0x000fc60005f64270 */
[----:B------:R-:W0:Y:S01]  /*13690*/  SHFL.BFLY PT, R11, R10, 0x2, 0x1f ;  /* 0x0c401f000a0b7f89 */ /* 0x000e2200000e0000 */
[----:B------:R-:W-:-:S04]  /*136a0*/  ISETP.LT.OR P3, PT, R70, 0x41, P3 ;  /* 0x000000414600780c */ /* 0x000fc80001f61670 */
[----:B------:R-:W-:Y:S02]  /*136b0*/  FSEL R34, R34, -INF , !P3 ;  /* 0xff80000022227808 */ /* 0x000fe40005800000 */
[----:B------:R-:W-:Y:S02]  /*136c0*/  ISETP.GT.AND P3, PT, R71, 0x41, !P6 ;  /* 0x000000414700780c */ /* 0x000fe40007764270 */
[----:B------:R-:W-:Y:S02]  /*136d0*/  ISETP.NE.AND P6, PT, R120, RZ, PT ;  /* 0x000000ff7800720c */ /* 0x000fe40003fc5270 */
[----:B------:R-:W-:-:S04]  /*136e0*/  ISETP.LT.OR P3, PT, R70, 0x42, P3 ;  /* 0x000000424600780c */ /* 0x000fc80001f61670 */
[----:B------:R-:W-:Y:S02]  /*136f0*/  FSEL R35, R35, -INF , !P3 ;  /* 0xff80000023237808 */ /* 0x000fe40005800000 */
[----:B------:R-:W-:-:S04]  /*13700*/  ISETP.NE.AND P3, PT, R116, RZ, PT ;  /* 0x000000ff7400720c */ /* 0x000fc80003f65270 */
[----:B------:R-:W-:Y:S02]  /*13710*/  ISETP.GT.AND P3, PT, R71, 0x48, !P3 ;  /* 0x000000484700780c */ /* 0x000fe40005f64270 */
[----:B0-----:R-:W-:Y:S02]  /*13720*/  FMNMX.FTZ R74, R10, R11, !PT ;  /* 0x0000000b0a4a7209 */ /* 0x001fe40007810000 */
[----:B------:R-:W-:-:S03]  /*13730*/  ISETP.LT.OR P3, PT, R70, 0x49, P3 ;  /* 0x000000494600780c */ /* 0x000fc60001f61670 */
[----:B------:R-:W0:Y:S01]  /*13740*/  SHFL.BFLY PT, R11, R74, 0x1, 0x1f ;  /* 0x0c201f004a0b7f89 */ /* 0x000e2200000e0000 */
[----:B------:R-:W-:Y:S02]  /*13750*/  FSEL R38, R38, -INF , !P3 ;  /* 0xff80000026267808 */ /* 0x000fe40005800000 */
[----:B------:R-:W-:-:S04]  /*13760*/  ISETP.NE.AND P3, PT, R94, RZ, PT ;  /* 0x000000ff5e00720c */ /* 0x000fc80003f65270 */
[----:B------:R-:W-:-:S04]  /*13770*/  ISETP.GT.AND P3, PT, R71, 0x49, !P3 ;  /* 0x000000494700780c */ /* 0x000fc80005f64270 */
[----:B------:R-:W-:-:S04]  /*13780*/  ISETP.LT.OR P3, PT, R70, 0x4a, P3 ;  /* 0x0000004a4600780c */ /* 0x000fc80001f61670 */
[----:B------:R-:W-:Y:S02]  /*13790*/  FSEL R39, R39, -INF , !P3 ;  /* 0xff80000027277808 */ /* 0x000fe40005800000 */
[----:B------:R-:W-:-:S04]  /*137a0*/  ISETP.NE.AND P3, PT, R95, RZ, PT ;  /* 0x000000ff5f00720c */ /* 0x000fc80003f65270 */
[----:B------:R-:W-:Y:S02]  /*137b0*/  ISETP.GT.AND P3, PT, R71, 0x50, !P3 ;  /* 0x000000504700780c */ /* 0x000fe40005f64270 */
[----:B0-----:R-:W-:Y:S02]  /*137c0*/  FMNMX.FTZ R11, R74, R11, !PT ;  /* 0x0000000b4a0b7209 */ /* 0x001fe40007810000 */
[----:B------:R-:W-:-:S03]  /*137d0*/  ISETP.LT.OR P3, PT, R70, 0x51, P3 ;  /* 0x000000514600780c */ /* 0x000fc60001f61670 */
[----:B------:R-:W-:Y:S01]  /*137e0*/  FFMA.FTZ R78, R11, R78, -8 ;  /* 0xc10000000b4e7423 */ /* 0x000fe2000001004e */
        /* <DEDUP_REMOVED lines=33> */
[----:B------:R-:W-:-:S04]  /*13a00*/  FSETP.NEU.FTZ.AND P3, PT, R11, -INF , PT ;  /* 0xff8000000b00780b */ /* 0x000fc80003f7d000 */
[----:B------:R-:W-:Y:S02]  /*13a10*/  FSEL R78, R78, RZ, P3 ;  /* 0x000000ff4e4e7208 */ /* 0x000fe40001800000 */
[----:B------:R-:W-:Y:S02]  /*13a20*/  ISETP.GT.AND P3, PT, R71, RZ, !P6 ;  /* 0x000000ff4700720c */ /* 0x000fe40007764270 */
[----:B------:R-:W-:Y:S01]  /*13a30*/  ISETP.NE.AND P6, PT, R76, RZ, PT ;  /* 0x000000ff4c00720c */ /* 0x000fe20003fc5270 */
[----:B------:R-:W-:-:S01]  /*13a40*/  FFMA.FTZ R59, R59, UR35, -R78 ;  /* 0x000000233b3b7c23 */ /* 0x000fc2000801084e */
[----:B------:R-:W-:Y:S01]  /*13a50*/  ISETP.LT.OR P3, PT, R70, 0x1, P3 ;  /* 0x000000014600780c */ /* 0x000fe20001f61670 */
[----:B------:R-:W-:-:S01]  /*13a60*/  FFMA.FTZ R74, R91, UR35, -R78 ;  /* 0x000000235b4a7c23 */ /* 0x000fc2000801084e */
[--C-:B------:R-:W-:Y:S01]  /*13a70*/  FFMA.FTZ R73, R73, UR35, -R78.reuse ;  /* 0x0000002349497c23 */ /* 0x100fe2000801084e */
[----:B------:R-:W-:-:S01]  /*13a80*/  FFMA.FTZ R72, R72, UR35, -R78 ;  /* 0x0000002348487c23 */ /* 0x000fc2000801084e */
[----:B------:R-:W-:Y:S01]  /*13a90*/  FSEL R76, R0, -INF , !P3 ;  /* 0xff800000004c7808 */ /* 0x000fe20005800000 */
[----:B------:R-:W-:-:S01]  /*13aa0*/  FFMA.FTZ R0, R75, UR35, -R78 ;  /* 0x000000234b007c23 */ /* 0x000fc2000801084e */
[----:B------:R-:W-:Y:S01]  /*13ab0*/  ISETP.GT.AND P3, PT, R71, 0x79, !P6 ;  /* 0x000000794700780c */ /* 0x000fe20007764270 */
[----:B------:R-:W-:-:S01]  /*13ac0*/  FFMA.FTZ R75, R90, UR35, -R78 ;  /* 0x000000235a4b7c23 */ /* 0x000fc2000801084e */
[----:B------:R-:W-:Y:S01]  /*13ad0*/  FMNMX.FTZ R77, R76, R9, !PT ;  /* 0x000000094c4d7209 */ /* 0x000fe20007810000 */
[----:B------:R-:W-:Y:S01]  /*13ae0*/  MUFU.EX2 R74, R74 ;  /* 0x0000004a004a7308 */ /* 0x000fe20000000800 */
[----:B------:R-:W-:Y:S01]  /*13af0*/  ISETP.LT.OR P3, PT, R70, 0x7a, P3 ;  /* 0x0000007a4600780c */ /* 0x000fe20001f61670 */
[--C-:B------:R-:W-:Y:S01]  /*13b00*/  FFMA.FTZ R69, R69, UR35, -R78.reuse ;  /* 0x0000002345457c23 */ /* 0x100fe2000801084e */
[----:B------:R-:W-:Y:S01]  /*13b10*/  FMNMX.FTZ R77, R8, R77, !PT ;  /* 0x0000004d084d7209 */ /* 0x000fe20007810000 */
[--C-:B------:R-:W-:Y:S01]  /*13b20*/  FFMA.FTZ R68, R68, UR35, -R78.reuse ;  /* 0x0000002344447c23 */ /* 0x100fe2000801084e */
[----:B------:R-:W-:Y:S01]  /*13b30*/  FSEL R53, R53, -INF , !P3 ;  /* 0xff80000035357808 */ /* 0x000fe20005800000 */
[--C-:B------:R-:W-:Y:S01]  /*13b40*/  FFMA.FTZ R67, R67, UR35, -R78.reuse ;  /* 0x0000002343437c23 */ /* 0x100fe2000801084e */
[----:B------:R-:W-:Y:S01]  /*13b50*/  FMNMX.FTZ R77, R4, R77, !PT ;  /* 0x0000004d044d7209 */ /* 0x000fe20007810000 */
[----:B------:R0:W-:Y:S01]  /*13b60*/  MUFU.EX2 R70, R59 ;  /* 0x0000003b00467308 */ /* 0x0001e20000000800 */
[----:B------:R-:W-:-:S01]  /*13b70*/  FFMA.FTZ R66, R66, UR35, -R78 ;  /* 0x0000002342427c23 */ /* 0x000fc2000801084e */
[--C-:B------:R-:W-:Y:S01]  /*13b80*/  FFMA.FTZ R63, R63, UR35, -R78.reuse ;  /* 0x000000233f3f7c23 */ /* 0x100fe2000801084e */
[----:B------:R-:W-:Y:S01]  /*13b90*/  FMNMX.FTZ R10, R12, R77, !PT ;  /* 0x0000004d0c0a7209 */ /* 0x000fe20007810000 */
[--C-:B------:R-:W-:Y:S01]  /*13ba0*/  FFMA.FTZ R60, R60, UR35, -R78.reuse ;  /* 0x000000233c3c7c23 */ /* 0x100fe2000801084e */
[----:B------:R-:W-:-:S01]  /*13bb0*/  FFMA.FTZ R64, R64, UR35, -R78 ;  /* 0x0000002340407c23 */ /* 0x000fc2000801084e */
[--C-:B------:R-:W-:Y:S01]  /*13bc0*/  FFMA.FTZ R61, R61, UR35, -R78.reuse ;  /* 0x000000233d3d7c23 */ /* 0x100fe2000801084e */
[----:B------:R-:W-:Y:S01]  /*13bd0*/  FMNMX.FTZ R10, R3, R10, !PT ;  /* 0x0000000a030a7209 */ /* 0x000fe20007810000 */
[----:B------:R-:W-:Y:S01]  /*13be0*/  MUFU.EX2 R0, R0 ;  /* 0x0000000000007308 */ /* 0x000fe20000000800 */
[----:B0-----:R-:W-:-:S01]  /*13bf0*/  FFMA.FTZ R59, R56, UR35, -R78 ;  /* 0x00000023383b7c23 */ /* 0x001fc2000801084e */
[--C-:B------:R-:W-:Y:S01]  /*13c00*/  FFMA.FTZ R56, R33, UR35, -R78.reuse ;  /* 0x0000002321387c23 */ /* 0x100fe2000801084e */
[----:B------:R-:W-:Y:S01]  /*13c10*/  FMNMX.FTZ R77, R15, R10, !PT ;  /* 0x0000000a0f4d7209 */ /* 0x000fe20007810000 */
[--C-:B------:R-:W-:Y:S01]  /*13c20*/  FFMA.FTZ R33, R44, UR35, -R78.reuse ;  /* 0x000000232c217c23 */ /* 0x100fe2000801084e */
[----:B------:R-:W-:-:S01]  /*13c30*/  FFMA.FTZ R44, R41, UR35, -R78 ;  /* 0x00000023292c7c23 */ /* 0x000fc2000801084e */
[----:B------:R-:W-:Y:S01]  /*13c40*/  IMAD.U32 R41, RZ, RZ, UR35 ;  /* 0x00000023ff297e24 */ /* 0x000fe2000f8e00ff */
[----:B------:R-:W-:Y:S01]  /*13c50*/  FMNMX.FTZ R77, R14, R77, !PT ;  /* 0x0000004d0e4d7209 */ /* 0x000fe20007810000 */
[----:B------:R-:W-:Y:S01]  /*13c60*/  MUFU.EX2 R75, R75 ;  /* 0x0000004b004b7308 */ /* 0x000fe20000000800 */
        /* <DEDUP_REMOVED lines=17> */
[----:B------:R-:W-:Y:S01]  /*13d80*/  FFMA.FTZ R78, R13, UR35, -R78 ;  /* 0x000000230d4e7c23 */ /* 0x000fe2000801084e */
[----:B------:R-:W-:Y:S01]  /*13d90*/  FMNMX.FTZ R77, R27, R10, !PT ;  /* 0x0000000a1b4d7209 */ /* 0x000fe20007810000 */
[----:B------:R-:W0:Y:S03]  /*13da0*/  MUFU.EX2 R73, R73 ;  /* 0x0000004900497308 */ /* 0x000e260000000800 */
[----:B------:R-:W-:-:S04]  /*13db0*/  FMNMX.FTZ R77, R28, R77, !PT ;  /* 0x0000004d1c4d7209 */ /* 0x000fc80007810000 */
[----:B------:R-:W-:Y:S01]  /*13dc0*/  FMNMX.FTZ R10, R30, R77, !PT ;  /* 0x0000004d1e0a7209 */ /* 0x000fe20007810000 */
[----:B------:R-:W-:Y:S03]  /*13dd0*/  MUFU.EX2 R72, R72 ;  /* 0x0000004800487308 */ /* 0x000fe60000000800 */
[----:B------:R-:W-:-:S04]  /*13de0*/  FMNMX.FTZ R77, R31, R10, !PT ;  /* 0x0000000a1f4d7209 */ /* 0x000fc80007810000 */
[----:B------:R-:W-:Y:S01]  /*13df0*/  FMNMX.FTZ R10, R34, R77, !PT ;  /* 0x0000004d220a7209 */ /* 0x000fe20007810000 */
[----:B------:R-:W-:Y:S01]  /*13e00*/  MUFU.EX2 R69, R69 ;  /* 0x0000004500457308 */ /* 0x000fe20000000800 */
[----:B0-----:R-:W-:Y:S02]  /*13e10*/  F2FP.SATFINITE.E4M3.F32.PACK_AB_MERGE_C R164, R73, R74, RZ ;  /* 0x0000004a49a4723e */ /* 0x001fe400048070ff */
[----:B------:R-:W-:Y:S02]  /*13e20*/  FMNMX.FTZ R79, R35, R10, !PT ;  /* 0x0000000a234f7209 */ /* 0x000fe40007810000 */
[----:B------:R-:W-:Y:S02]  /*13e30*/  F2FP.SATFINITE.E4M3.F32.PACK_AB_MERGE_C R164, R75, R0, R164 ;  /* 0x000000004ba4723e */ /* 0x000fe400048070a4 */
[----:B------:R-:W-:Y:S01]  /*13e40*/  FMNMX.FTZ R10, R38, R79, !PT ;  /* 0x0000004f260a7209 */ /* 0x000fe20007810000 */
[----:B------:R-:W-:Y:S03]  /*13e50*/  MUFU.EX2 R68, R68 ;  /* 0x0000004400447308 */ /* 0x000fe60000000800 */
[----:B------:R-:W-:-:S04]  /*13e60*/  FMNMX.FTZ R79, R39, R10, !PT ;  /* 0x0000000a274f7209 */ /* 0x000fc80007810000 */
        /* <DEDUP_REMOVED lines=19> */
[----:B------:R-:W-:-:S05]  /*13fa0*/  FMNMX.FTZ R10, R53, R10, !PT ;  /* 0x0000000a350a7209 */ /* 0x000fca0007810000 */
[----:B------:R-:W0:Y:S01]  /*13fb0*/  SHFL.BFLY PT, R71, R10, 0x2, 0x1f ;  /* 0x0c401f000a477f89 */ /* 0x000e2200000e0000 */
[----:B------:R-:W-:Y:S08]  /*13fc0*/  MUFU.EX2 R62, R62 ;  /* 0x0000003e003e7308 */ /* 0x000ff00000000800 */
[----:B------:R-:W-:Y:S08]  /*13fd0*/  MUFU.EX2 R64, R92 ;  /* 0x0000005c00407308 */ /* 0x000ff00000000800 */
[----:B------:R-:W-:Y:S01]  /*13fe0*/  MUFU.EX2 R79, R93 ;  /* 0x0000005d004f7308 */ /* 0x000fe20000000800 */
[----:B0-----:R-:W-:-:S07]  /*13ff0*/  FMNMX.FTZ R71, R10, R71, !PT ;  /* 0x000000470a477209 */ /* 0x001fce0007810000 */
[----:B------:R-:W-:Y:S01]  /*14000*/  MUFU.EX2 R57, R57 ;  /* 0x0000003900397308 */ /* 0x000fe20000000800 */
[----:B------:R-:W0:Y:S07]  /*14010*/  SHFL.BFLY PT, R10, R71, 0x1, 0x1f ;  /* 0x0c201f00470a7f89 */ /* 0x000e2e00000e0000 */
[----:B------:R-:W-:Y:S08]  /*14020*/  MUFU.EX2 R40, R40 ;  /* 0x0000002800287308 */ /* 0x000ff00000000800 */
[----:B------:R-:W-:Y:S08]  /*14030*/  MUFU.EX2 R65, R65 ;  /* 0x0000004100417308 */ /* 0x000ff00000000800 */
[----:B------:R-:W-:Y:S01]  /*14040*/  MUFU.EX2 R49, R49 ;  /* 0x0000003100317308 */ /* 0x000fe20000000800 */
[----:B0-----:R-:W-:-:S04]  /*14050*/  FMNMX.FTZ R10, R71, R10, !PT ;  /* 0x0000000a470a7209 */ /* 0x001fc80007810000 */
[C---:B------:R-:W-:Y:S01]  /*14060*/  FSETP.NEU.FTZ.AND P3, PT, R10.reuse, -INF , PT ;  /* 0xff8000000a00780b */ /* 0x040fe20003f7d000 */
[----:B------:R-:W-:-:S02]  /*14070*/  FFMA.FTZ R41, R10, R41, -8 ;  /* 0xc10000000a297423 */ /* 0x000fc40000010029 */
[----:B------:R-:W-:Y:S03]  /*14080*/  MUFU.EX2 R48, R48 ;  /* 0x0000003000307308 */ /* 0x000fe60000000800 */
[----:B------:R-:W-:-:S05]  /*14090*/  FSEL R41, R41, RZ, P3 ;  /* 0x000000ff29297208 */ /* 0x000fca0001800000 */
[----:B------:R-:W-:Y:S01]  /*140a0*/  MUFU.EX2 R32, R32 ;  /* 0x0000002000207308 */ /* 0x000fe20000000800 */
[----:B------:R-:W-:-:S01]  /*140b0*/  FFMA.FTZ R13, R76, UR35, -R41 ;  /* 0x000000234c0d7c23 */ /* 0x000fc20008010829 */
[--C-:B------:R-:W-:Y:S01]  /*140c0*/  FFMA.FTZ R76, R9, UR35, -R41.reuse ;  /* 0x00000023094c7c23 */ /* 0x100fe20008010829 */
[----:B------:R-:W-:-:S01]  /*140d0*/  FFMA.FTZ R71, R8, UR35, -R41 ;  /* 0x0000002308477c23 */ /* 0x000fc20008010829 */
[--C-:B------:R-:W-:Y:S01]  /*140e0*/  FFMA.FTZ R80, R4, UR35, -R41.reuse ;  /* 0x0000002304507c23 */ /* 0x100fe20008010829 */
[----:B------:R-:W-:-:S01]  /*140f0*/  FFMA.FTZ R4, R12, UR35, -R41 ;  /* 0x000000230c047c23 */ /* 0x000fc20008010829 */
[----:B------:R-:W-:Y:S01]  /*14100*/  FFMA.FTZ R12, R27, UR35, -R41 ;  /* 0x000000231b0c7c23 */ /* 0x000fe20008010829 */
[----:B------:R-:W-:-:S01]  /*14110*/  FADD.FTZ R27, R0, R75 ;  /* 0x0000004b001b7221 */ /* 0x000fc20000010000 */
[----:B------:R-:W-:Y:S01]  /*14120*/  MUFU.EX2 R13, R13 ;  /* 0x0000000d000d7308 */ /* 0x000fe20000000800 */
[----:B------:R-:W-:-:S01]  /*14130*/  FFMA.FTZ R8, R20, UR35, -R41 ;  /* 0x0000002314087c23 */ /* 0x000fc20008010829 */
[----:B------:R-:W-:Y:S01]  /*14140*/  FFMA.FTZ R3, R3, UR35, -R41 ;  /* 0x0000002303037c23 */ /* 0x000fe20008010829 */
[----:B------:R-:W-:-:S01]  /*14150*/  FADD.FTZ R20, R74, R27 ;  /* 0x0000001b4a147221 */ /* 0x000fc20000010000 */
[--C-:B------:R-:W-:Y:S01]  /*14160*/  FFMA.FTZ R15, R15, UR35, -R41.reuse ;  /* 0x000000230f0f7c23 */ /* 0x100fe20008010829 */
[----:B------:R-:W-:-:S01]  /*14170*/  FFMA.FTZ R9, R21, UR35, -R41 ;  /* 0x0000002315097c23 */ /* 0x000fc20008010829 */
[----:B------:R-:W-:Y:S01]  /*14180*/  FFMA.FTZ R21, R35, UR35, -R41 ;  /* 0x0000002323157c23 */ /* 0x000fe20008010829 */
[----:B------:R-:W-:-:S01]  /*14190*/  FADD.FTZ R27, R73, R20 ;  /* 0x00000014491b7221 */ /* 0x000fc20000010000 */
        /* <DEDUP_REMOVED lines=9> */
[----:B------:R-:W-:-:S01]  /*14230*/  FFMA.FTZ R42, R42, UR35, -R41 ;  /* 0x000000232a2a7c23 */ /* 0x000fc20008010829 */
[--C-:B------:R-:W-:Y:S01]  /*14240*/  FFMA.FTZ R43, R43, UR35, -R41.reuse ;  /* 0x000000232b2b7c23 */ /* 0x100fe20008010829 */
[----:B------:R-:W-:-:S01]  /*14250*/  FFMA.FTZ R46, R46, UR35, -R41 ;  /* 0x000000232e2e7c23 */ /* 0x000fc20008010829 */
[--C-:B------:R-:W-:Y:S01]  /*14260*/  FFMA.FTZ R47, R47, UR35, -R41.reuse ;  /* 0x000000232f2f7c23 */ /* 0x100fe20008010829 */
[----:B------:R-:W-:-:S01]  /*14270*/  FFMA.FTZ R50, R50, UR35, -R41 ;  /* 0x0000002332327c23 */ /* 0x000fc20008010829 */
[--C-:B------:R-:W-:Y:S01]  /*14280*/  FFMA.FTZ R51, R51, UR35, -R41.reuse ;  /* 0x0000002333337c23 */ /* 0x100fe20008010829 */
[----:B------:R-:W-:-:S01]  /*14290*/  FFMA.FTZ R54, R54, UR35, -R41 ;  /* 0x0000002336367c23 */ /* 0x000fc20008010829 */
[----:B------:R-:W3:Y:S01]  /*142a0*/  MUFU.EX2 R80, R80 ;  /* 0x0000005000507308 */ /* 0x000ee20000000800 */
[----:B0-----:R-:W-:-:S01]  /*142b0*/  FADD.FTZ R20, R13, R76 ;  /* 0x0000004c0d147221 */ /* 0x001fc20000010000 */
[--C-:B------:R-:W-:Y:S01]  /*142c0*/  FFMA.FTZ R55, R55, UR35, -R41.reuse ;  /* 0x0000002337377c23 */ /* 0x100fe20008010829 */
[----:B------:R-:W-:-:S01]  /*142d0*/  FFMA.FTZ R58, R58, UR35, -R41 ;  /* 0x000000233a3a7c23 */ /* 0x000fc20008010829 */
[--C-:B------:R-:W-:Y:S01]  /*142e0*/  FFMA.FTZ R24, R24, UR35, -R41.reuse ;  /* 0x0000002318187c23 */ /* 0x100fe20008010829 */
[----:B------:R-:W-:-:S03]  /*142f0*/  FFMA.FTZ R52, R52, UR35, -R41 ;  /* 0x0000002334347c23 */ /* 0x000fc60008010829 */
[----:B------:R-:W0:Y:S08]  /*14300*/  MUFU.EX2 R4, R4 ;  /* 0x0000000400047308 */ /* 0x000e300000000800 */
[----:B------:R4:W-:Y:S08]  /*14310*/  MUFU.EX2 R81, R15 ;  /* 0x0000000f00517308 */ /* 0x0009f00000000800 */
[----:B------:R-:W5:Y:S01]  /*14320*/  MUFU.EX2 R3, R3 ;  /* 0x0000000300037308 */ /* 0x000f620000000800 */
[----:B----4-:R-:W-:-:S01]  /*14330*/  FFMA.FTZ R15, R28, UR35, -R41 ;  /* 0x000000231c0f7c23 */ /* 0x010fc20008010829 */
[----:B------:R-:W-:Y:S01]  /*14340*/  FADD.FTZ R28, R72, R27 ;  /* 0x0000001b481c7221 */ /* 0x000fe20000010000 */
[----:B--2---:R-:W-:-:S01]  /*14350*/  FADD.FTZ R27, R71, R20 ;  /* 0x00000014471b7221 */ /* 0x004fc20000010000 */
[----:B---3--:R-:W-:-:S02]  /*14360*/  F2FP.SATFINITE.E4M3.F32.PACK_AB_MERGE_C R71, R80, R71, RZ ;  /* 0x000000475047723e */ /* 0x008fc400048070ff */
[----:B------:R-:W-:-:S01]  /*14370*/  FADD.FTZ R35, R69, R28 ;  /* 0x0000001c45237221 */ /* 0x000fc20000010000 */
[----:B------:R-:W-:Y:S01]  /*14380*/  FADD.FTZ R27, R80, R27 ;  /* 0x0000001b501b7221 */ /* 0x000fe20000010000 */
[----:B------:R2:W3:Y:S01]  /*14390*/  MUFU.EX2 R82, R14 ;  /* 0x0000000e00527308 */ /* 0x0004e20000000800 */
[----:B------:R-:W-:Y:S01]  /*143a0*/  F2FP.SATFINITE.E4M3.F32.PACK_AB_MERGE_C R165, R76, R13, R71 ;  /* 0x0000000d4ca5723e */ /* 0x000fe20004807047 */
[----:B------:R-:W-:-:S04]  /*143b0*/  FADD.FTZ R20, R68, R35 ;  /* 0x0000002344147221 */ /* 0x000fc80000010000 */
[----:B------:R-:W-:Y:S01]  /*143c0*/  FADD.FTZ R35, R67, R20 ;  /* 0x0000001443237221 */ /* 0x000fe20000010000 */
[----:B0-----:R-:W-:-:S01]  /*143d0*/  FADD.FTZ R20, R4, R27 ;  /* 0x0000001b04147221 */ /* 0x001fc20000010000 */
[----:B------:R-:W0:Y:S01]  /*143e0*/  MUFU.EX2 R8, R8 ;  /* 0x0000000800087308 */ /* 0x000e220000000800 */
[----:B--2---:R-:W-:-:S01]  /*143f0*/  FFMA.FTZ R14, R34, UR35, -R41 ;  /* 0x00000023220e7c23 */ /* 0x004fc20008010829 */
[----:B------:R-:W-:Y:S01]  /*14400*/  FADD.FTZ R28, R66, R35 ;  /* 0x00000023421c7221 */ /* 0x000fe20000010000 */
[----:B-----5:R-:W-:-:S01]  /*14410*/  FADD.FTZ R20, R3, R20 ;  /* 0x0000001403147221 */ /* 0x020fc20000010000 */
[----:B------:R-:W-:Y:S02]  /*14420*/  FFMA.FTZ R41, R53, UR35, -R41 ;  /* 0x0000002335297c23 */ /* 0x000fe40008010829 */
[----:B------:R-:W-:-:S01]  /*14430*/  FADD.FTZ R35, R63, R28 ;  /* 0x0000001c3f237221 */ /* 0x000fc20000010000 */
[----:B------:R-:W-:Y:S01]  /*14440*/  FADD.FTZ R27, R81, R20 ;  /* 0x00000014511b7221 */ /* 0x000fe20000010000 */
[----:B------:R-:W2:Y:S01]  /*14450*/  MUFU.EX2 R9, R9 ;  /* 0x0000000900097308 */ /* 0x000ea20000000800 */
[----:B---3--:R-:W-:Y:S01]  /*14460*/  F2FP.SATFINITE.E4M3.F32.PACK_AB_MERGE_C R81, R82, R81, RZ ;  /* 0x000000515251723e */ /* 0x008fe200048070ff */
[----:B------:R-:W-:Y:S01]  /*14470*/  FADD.FTZ R0, R60, R35 ;  /* 0x000000233c007221 */ /* 0x000fe20000010000 */
[----:B------:R-:W-:-:S01]  /*14480*/  FADD.FTZ R27, R82, R27 ;  /* 0x0000001b521b7221 */ /* 0x000fc20000010000 */
[----:B------:R-:W-:-:S02]  /*14490*/  F2FP.SATFINITE.E4M3.F32.PACK_AB_MERGE_C R60, R77, R60, RZ ;  /* 0x0000003c4d3c723e */ /* 0x000fc400048070ff */
[----:B------:R-:W-:-:S01]  /*144a0*/  FADD.FTZ R20, R77, R0 ;  /* 0x000000004d147221 */ /* 0x000fc20000010000 */
[----:B------:R-:W-:Y:S01]  /*144b0*/  F2FP.SATFINITE.E4M3.F32.PACK_AB_MERGE_C R167, R3, R4, R81 ;  /* 0x0000000403a7723e */ /* 0x000fe20004807051 */
[----:B------:R-:W3:Y:S01]  /*144c0*/  MUFU.EX2 R25, R25 ;  /* 0x0000001900197308 */ /* 0x000ee20000000800 */
[----:B0-----:R-:W-:-:S01]  /*144d0*/  FADD.FTZ R0, R8, R27 ;  /* 0x0000001b08007221 */ /* 0x001fc20000010000 */
[----:B------:R-:W-:Y:S01]  /*144e0*/  FADD.FTZ R27, R61, R20 ;  /* 0x000000143d1b7221 */ /* 0x000fe20000010000 */
[----:B------:R-:W-:Y:S02]  /*144f0*/  F2FP.SATFINITE.E4M3.F32.PACK_AB_MERGE_C R20, R79, R64, RZ ;  /* 0x000000404f14723e */ /* 0x000fe400048070ff */
[----:B------:R-:W-:Y:S01]  /*14500*/  F2FP.SATFINITE.E4M3.F32.PACK_AB_MERGE_C R160, R63, R66, R60 ;  /* 0x000000423fa0723e */ /* 0x000fe2000480703c */
[----:B------:R-:W-:-:S01]  /*14510*/  FADD.FTZ R35, R62, R27 ;  /* 0x0000001b3e237221 */ /* 0x000fc20000010000 */
[----:B------:R-:W-:Y:S01]  /*14520*/  F2FP.SATFINITE.E4M3.F32.PACK_AB_MERGE_C R162, R62, R61, R20 ;  /* 0x0000003d3ea2723e */ /* 0x000fe20004807014 */
[----:B------:R-:W0:Y:S01]  /*14530*/  MUFU.EX2 R26, R26 ;  /* 0x0000001a001a7308 */ /* 0x000e220000000800 */
[----:B--2---:R-:W-:-:S01]  /*14540*/  FADD.FTZ R0, R9, R0 ;  /* 0x0000000009007221 */ /* 0x004fc20000010000 */
[----:B------:R-:W-:Y:S01]  /*14550*/  FADD.FTZ R64, R64, R35 ;  /* 0x0000002340407221 */ /* 0x000fe20000010000 */
[----:B------:R-:W-:-:S03]  /*14560*/  F2FP.SATFINITE.E4M3.F32.PACK_AB_MERGE_C R20, R40, R57, RZ ;  /* 0x000000392814723e */ /* 0x000fc600048070ff */
[----:B------:R-:W-:Y:S01]  /*14570*/  FADD.FTZ R64, R79, R64 ;  /* 0x000000404f407221 */ /* 0x000fe20000010000 */
[----:B------:R-:W-:Y:S01]  /*14580*/  F2FP.SATFINITE.E4M3.F32.PACK_AB_MERGE_C R156, R70, R65, R20 ;  /* 0x00000041469c723e */ /* 0x000fe20004807014 */
[----:B------:R-:W2:Y:S01]  /*14590*/  MUFU.EX2 R12, R12 ;  /* 0x0000000c000c7308 */ /* 0x000ea20000000800 */
[----:B---3--:R-:W-:-:S01]  /*145a0*/  FADD.FTZ R27, R25, R0 ;  /* 0x00000000191b7221 */ /* 0x008fc20000010000 */
[----:B------:R-:W-:Y:S01]  /*145b0*/  FADD.FTZ R65, R65, R64 ;  /* 0x0000004041417221 */ /* 0x000fe20000010000 */
[----:B------:R-:W-:-:S03]  /*145c0*/  F2FP.SATFINITE.E4M3.F32.PACK_AB_MERGE_C R20, R48, R49, RZ ;  /* 0x000000313014723e */ /* 0x000fc600048070ff */
[----:B------:R-:W-:Y:S02]  /*145d0*/  FADD.FTZ R70, R70, R65 ;  /* 0x0000004146467221 */ /* 0x000fe40000010000 */
[----:B------:R-:W3:Y:S01]  /*145e0*/  MUFU.EX2 R15, R15 ;  /* 0x0000000f000f7308 */ /* 0x000ee20000000800 */
[----:B0-----:R-:W-:-:S01]  /*145f0*/  FADD.FTZ R27, R26, R27 ;  /* 0x0000001b1a1b7221 */ /* 0x001fc20000010000 */
[----:B------:R-:W-:Y:S01]  /*14600*/  F2FP.SATFINITE.E4M3.F32.PACK_AB_MERGE_C R26, R26, R25, RZ ;  /* 0x000000191a1a723e */ /* 0x000fe200048070ff */
[----:B------:R-:W-:-:S03]  /*14610*/  FADD.FTZ R57, R57, R70 ;  /* 0x0000004639397221 */ /* 0x000fc60000010000 */
[----:B------:R-:W-:Y:S01]  /*14620*/  F2FP.SATFINITE.E4M3.F32.PACK_AB_MERGE_C R161, R9, R8, R26 ;  /* 0x0000000809a1723e */ /* 0x000fe2000480701a */
[----:B------:R-:W-:-:S01]  /*14630*/  FADD.FTZ R57, R40, R57 ;  /* 0x0000003928397221 */ /* 0x000fc20000010000 */
[----:B------:R-:W0:Y:S01]  /*14640*/  MUFU.EX2 R30, R30 ;  /* 0x0000001e001e7308 */ /* 0x000e220000000800 */
[----:B--2---:R-:W-:-:S01]  /*14650*/  FADD.FTZ R0, R12, R27 ;  /* 0x0000001b0c007221 */ /* 0x004fc20000010000 */
[----:B------:R-:W-:-:S06]  /*14660*/  IMAD.MOV.U32 R9, RZ, RZ, R178 ;  /* 0x000000ffff097224 */ /* 0x000fcc00078e00b2 */
[----:B------:R-:W2:Y:S01]  /*14670*/  MUFU.EX2 R31, R31 ;  /* 0x0000001f001f7308 */ /* 0x000ea20000000800 */
[----:B---3--:R-:W-:-:S07]  /*14680*/  FADD.FTZ R27, R15, R0 ;  /* 0x000000000f1b7221 */ /* 0x008fce0000010000 */
[----:B------:R-:W3:Y:S01]  /*14690*/  MUFU.EX2 R14, R14 ;  /* 0x0000000e000e7308 */ /* 0x000ee20000000800 */
[----:B0-----:R-:W-:-:S07]  /*146a0*/  FADD.FTZ R0, R30, R27 ;  /* 0x0000001b1e007221 */ /* 0x001fce0000010000 */
[----:B------:R-:W0:Y:S01]  /*146b0*/  MUFU.EX2 R21, R21 ;  /* 0x0000001500157308 */ /* 0x000e220000000800 */
[----:B--2---:R-:W-:-:S01]  /*146c0*/  FADD.FTZ R27, R31, R0 ;  /* 0x000000001f1b7221 */ /* 0x004fc20000010000 */
[----:B------:R-:W-:-:S04]  /*146d0*/  F2FP.SATFINITE.E4M3.F32.PACK_AB_MERGE_C R30, R31, R30, RZ ;  /* 0x0000001e1f1e723e */ /* 0x000fc800048070ff */
[----:B------:R-:W-:Y:S02]  /*146e0*/  F2FP.SATFINITE.E4M3.F32.PACK_AB_MERGE_C R163, R15, R12, R30 ;  /* 0x0000000c0fa3723e */ /* 0x000fe4000480701e */
[----:B------:R-:W2:Y:S01]  /*146f0*/  MUFU.EX2 R38, R38 ;  /* 0x0000002600267308 */ /* 0x000ea20000000800 */
[----:B---3--:R-:W-:-:S07]  /*14700*/  FADD.FTZ R0, R14, R27 ;  /* 0x0000001b0e007221 */ /* 0x008fce0000010000 */
[----:B------:R-:W3:Y:S01]  /*14710*/  MUFU.EX2 R39, R39 ;  /* 0x0000002700277308 */ /* 0x000ee20000000800 */
[----:B0-----:R-:W-:-:S07]  /*14720*/  FADD.FTZ R27, R21, R0 ;  /* 0x00000000151b7221 */ /* 0x001fce0000010000 */
[----:B------:R-:W0:Y:S01]  /*14730*/  MUFU.EX2 R42, R42 ;  /* 0x0000002a002a7308 */ /* 0x000e220000000800 */
[----:B--2---:R-:W-:-:S07]  /*14740*/  FADD.FTZ R0, R38, R27 ;  /* 0x0000001b26007221 */ /* 0x004fce0000010000 */
[----:B------:R-:W2:Y:S01]  /*14750*/  MUFU.EX2 R59, R59 ;  /* 0x0000003b003b7308 */ /* 0x000ea20000000800 */
[----:B---3--:R-:W-:-:S01]  /*14760*/  FADD.FTZ R25, R39, R0 ;  /* 0x0000000027197221 */ /* 0x008fc20000010000 */
[----:B------:R-:W-:-:S04]  /*14770*/  F2FP.SATFINITE.E4M3.F32.PACK_AB_MERGE_C R38, R39, R38, RZ ;  /* 0x000000262726723e */ /* 0x000fc800048070ff */
[----:B------:R-:W-:Y:S02]  /*14780*/  F2FP.SATFINITE.E4M3.F32.PACK_AB_MERGE_C R157, R21, R14, R38 ;  /* 0x0000000e159d723e */ /* 0x000fe40004807026 */
[----:B------:R-:W3:Y:S01]  /*14790*/  MUFU.EX2 R43, R43 ;  /* 0x0000002b002b7308 */ /* 0x000ee20000000800 */
[----:B0-----:R-:W-:-:S07]  /*147a0*/  FADD.FTZ R0, R42, R25 ;  /* 0x000000192a007221 */ /* 0x001fce0000010000 */
[----:B------:R-:W0:Y:S01]  /*147b0*/  MUFU.EX2 R46, R46 ;  /* 0x0000002e002e7308 */ /* 0x000e220000000800 */
[C---:B--2---:R-:W-:Y:S01]  /*147c0*/  F2FP.SATFINITE.E4M3.F32.PACK_AB_MERGE_C R158, R59.reuse, R32, R20 ;  /* 0x000000203b9e723e */ /* 0x044fe20004807014 */
[----:B------:R-:W-:Y:S01]  /*147d0*/  FADD.FTZ R32, R32, R57 ;  /* 0x0000003920207221 */ /* 0x000fe20000010000 */
[----:B------:R-:W2:Y:S03]  /*147e0*/  @P1 LDC R20, c[0x0][0x450] ;  /* 0x00011400ff141b82 */ /* 0x000ea60000000800 */
[----:B------:R-:W-:-:S02]  /*147f0*/  FADD.FTZ R32, R59, R32 ;  /* 0x000000203b207221 */ /* 0x000fc40000010000 */
[----:B------:R-:W-:Y:S01]  /*14800*/  MUFU.EX2 R33, R33 ;  /* 0x0000002100217308 */ /* 0x000fe20000000800 */
[----:B---3--:R-:W-:-:S01]  /*14810*/  FADD.FTZ R25, R43, R0 ;  /* 0x000000002b197221 */ /* 0x008fc20000010000 */
[----:B------:R-:W-:-:S04]  /*14820*/  FADD.FTZ R49, R49, R32 ;  /* 0x0000002031317221 */ /* 0x000fc80000010000 */
[----:B------:R-:W-:Y:S02]  /*14830*/  FADD.FTZ R48, R48, R49 ;  /* 0x0000003130307221 */ /* 0x000fe40000010000 */
[----:B------:R-:W3:Y:S01]  /*14840*/  MUFU.EX2 R44, R44 ;  /* 0x0000002c002c7308 */ /* 0x000ee20000000800 */
[----:B0-----:R-:W-:-:S02]  /*14850*/  FADD.FTZ R0, R46, R25 ;  /* 0x000000192e007221 */ /* 0x001fc40000010000 */
[----:B------:R-:W0:Y:S05]  /*14860*/  @P1 LDC R25, c[0x0][0x44c] ;  /* 0x00011300ff191b82 */ /* 0x000e2a0000000800 */
[----:B------:R-:W4:Y:S08]  /*14870*/  MUFU.EX2 R47, R47 ;  /* 0x0000002f002f7308 */ /* 0x000f300000000800 */
[----:B------:R-:W-:Y:S01]  /*14880*/  MUFU.EX2 R45, R45 ;  /* 0x0000002d002d7308 */ /* 0x000fe20000000800 */
[----:B---3--:R-:W-:-:S07]  /*14890*/  F2FP.SATFINITE.E4M3.F32.PACK_AB_MERGE_C R3, R44, R33, RZ ;  /* 0x000000212c03723e */ /* 0x008fce00048070ff */
[----:B------:R-:W3:Y:S01]  /*148a0*/  MUFU.EX2 R56, R56 ;  /* 0x0000003800387308 */ /* 0x000ee20000000800 */
[C---:B----4-:R-:W-:Y:S01]  /*148b0*/  F2FP.SATFINITE.E4M3.F32.PACK_AB_MERGE_C R46, R47.reuse, R46, RZ ;  /* 0x0000002e2f2e723e */ /* 0x050fe200048070ff */
[----:B------:R-:W-:Y:S01]  /*148c0*/  FADD.FTZ R47, R47, R0 ;  /* 0x000000002f2f7221 */ /* 0x000fe20000010000 */
[----:B0-----:R-:W-:Y:S02]  /*148d0*/  @P1 IMAD.HI.U32 R25, R178, R25, RZ ;  /* 0x00000019b2191227 */ /* 0x001fe400078e00ff */
[----:B------:R-:W-:-:S03]  /*148e0*/  F2FP.SATFINITE.E4M3.F32.PACK_AB_MERGE_C R159, R43, R42, R46 ;  /* 0x0000002a2b9f723e */ /* 0x000fc6000480702e */
[----:B------:R-:W0:Y:S01]  /*148f0*/  MUFU.EX2 R50, R50 ;  /* 0x0000003200327308 */ /* 0x000e220000000800 */
[----:B--2---:R-:W-:-:S05]  /*14900*/  @P1 SHF.R.U32.HI R9, RZ, R20, R25 ;  /* 0x00000014ff091219 */ /* 0x004fca0000011619 */
[----:B------:R-:W-:Y:S02]  /*14910*/  IMAD.IADD R9, R88, 0x1, R9 ;  /* 0x0000000158097824 */ /* 0x000fe400078e0209 */
[----:B------:R-:W2:Y:S01]  /*14920*/  MUFU.EX2 R51, R51 ;  /* 0x0000003300337308 */ /* 0x000ea20000000800 */
[----:B---3--:R-:W-:Y:S01]  /*14930*/  F2FP.SATFINITE.E4M3.F32.PACK_AB_MERGE_C R152, R56, R45, R3 ;  /* 0x0000002d3898723e */ /* 0x008fe20004807003 */
[----:B------:R-:W-:Y:S01]  /*14940*/  FADD.FTZ R45, R45, R48 ;  /* 0x000000302d2d7221 */ /* 0x000fe20000010000 */
[----:B------:R-:W-:-:S03]  /*14950*/  IMAD.IADD R6, R9, 0x1, R6 ;  /* 0x0000000109067824 */ /* 0x000fc600078e0206 */
[----:B------:R-:W-:Y:S02]  /*14960*/  FADD.FTZ R56, R56, R45 ;  /* 0x0000002d38387221 */ /* 0x000fe40000010000 */
[----:B------:R-:W3:Y:S01]  /*14970*/  MUFU.EX2 R54, R54 ;  /* 0x0000003600367308 */ /* 0x000ee20000000800 */
[----:B0-----:R-:W-:-:S01]  /*14980*/  FADD.FTZ R0, R50, R47 ;  /* 0x0000002f32007221 */ /* 0x001fc20000010000 */
[----:B------:R-:W-:-:S04]  /*14990*/  FADD.FTZ R33, R33, R56 ;  /* 0x0000003821217221 */ /* 0x000fc80000010000 */
[----:B------:R-:W-:Y:S02]  /*149a0*/  FADD.FTZ R33, R44, R33 ;  /* 0x000000212c217221 */ /* 0x000fe40000010000 */
[----:B------:R-:W-:Y:S01]  /*149b0*/  MUFU.EX2 R29, R29 ;  /* 0x0000001d001d7308 */ /* 0x000fe20000000800 */
[----:B--2---:R-:W-:-:S07]  /*149c0*/  FADD.FTZ R3, R51, R0 ;  /* 0x0000000033037221 */ /* 0x004fce0000010000 */
[----:B------:R-:W0:Y:S01]  /*149d0*/  MUFU.EX2 R78, R78 ;  /* 0x0000004e004e7308 */ /* 0x000e220000000800 */
[----:B---3--:R-:W-:-:S07]  /*149e0*/  FADD.FTZ R0, R54, R3 ;  /* 0x0000000336007221 */ /* 0x008fce0000010000 */
[----:B------:R-:W2:Y:S08]  /*149f0*/  MUFU.EX2 R55, R55 ;  /* 0x0000003700377308 */ /* 0x000eb00000000800 */
[----:B------:R-:W-:Y:S01]  /*14a00*/  MUFU.EX2 R36, R36 ;  /* 0x0000002400247308 */ /* 0x000fe20000000800 */
[----:B0-----:R-:W-:-:S07]  /*14a10*/  F2FP.SATFINITE.E4M3.F32.PACK_AB_MERGE_C R3, R78, R29, RZ ;  /* 0x0000001d4e03723e */ /* 0x001fce00048070ff */
[----:B------:R-:W0:Y:S01]  /*14a20*/  MUFU.EX2 R37, R37 ;  /* 0x0000002500257308 */ /* 0x000e220000000800 */
[C---:B--2---:R-:W-:Y:S01]  /*14a30*/  F2FP.SATFINITE.E4M3.F32.PACK_AB_MERGE_C R54, R55.reuse, R54, RZ ;  /* 0x000000363736723e */ /* 0x044fe200048070ff */
[----:B------:R-:W-:-:S03]  /*14a40*/  FADD.FTZ R55, R55, R0 ;  /* 0x0000000037377221 */ /* 0x000fc60000010000 */
[----:B------:R-:W-:-:S03]  /*14a50*/  F2FP.SATFINITE.E4M3.F32.PACK_AB_MERGE_C R153, R51, R50, R54 ;  /* 0x000000323399723e */ /* 0x000fc60004807036 */
[----:B------:R-:W2:Y:S08]  /*14a60*/  MUFU.EX2 R58, R58 ;  /* 0x0000003a003a7308 */ /* 0x000eb00000000800 */
[----:B------:R-:W3:Y:S01]  /*14a70*/  MUFU.EX2 R13, R24 ;  /* 0x00000018000d7308 */ /* 0x000ee20000000800 */
[----:B0-----:R-:W-:Y:S01]  /*14a80*/  F2FP.SATFINITE.E4M3.F32.PACK_AB_MERGE_C R154, R37, R36, R3 ;  /* 0x00000024259a723e */ /* 0x001fe20004807003 */
[----:B------:R-:W-:-:S04]  /*14a90*/  FADD.FTZ R36, R36, R33 ;  /* 0x0000002124247221 */ /* 0x000fc80000010000 */
[----:B------:R-:W-:Y:S02]  /*14aa0*/  FADD.FTZ R36, R37, R36 ;  /* 0x0000002425247221 */ /* 0x000fe40000010000 */
[----:B------:R-:W0:Y:S01]  /*14ab0*/  MUFU.EX2 R52, R52 ;  /* 0x0000003400347308 */ /* 0x000e220000000800 */
[----:B--2---:R-:W-:-:S01]  /*14ac0*/  FADD.FTZ R0, R58, R55 ;  /* 0x000000373a007221 */ /* 0x004fc20000010000 */
[----:B------:R-:W-:-:S06]  /*14ad0*/  FADD.FTZ R29, R29, R36 ;  /* 0x000000241d1d7221 */ /* 0x000fcc0000010000 */
[----:B------:R-:W2:Y:S01]  /*14ae0*/  MUFU.EX2 R41, R41 ;  /* 0x0000002900297308 */ /* 0x000ea20000000800 */
[----:B---3--:R-:W-:-:S04]  /*14af0*/  FADD.FTZ R3, R13, R0 ;  /* 0x000000000d037221 */ /* 0x008fc80000010000 */
[----:B0-----:R-:W-:Y:S01]  /*14b00*/  FADD.FTZ R0, R52, R3 ;  /* 0x0000000334007221 */ /* 0x001fe20000010000 */
[----:B------:R-:W-:-:S01]  /*14b10*/  FADD.FTZ R3, R78, R29 ;  /* 0x0000001d4e037221 */ /* 0x000fc20000010000 */
[C---:B--2---:R-:W-:Y:S02]  /*14b20*/  F2FP.SATFINITE.E4M3.F32.PACK_AB_MERGE_C R4, R41.reuse, R52, RZ ;  /* 0x000000342904723e */ /* 0x044fe400048070ff */
[----:B------:R-:W-:-:S02]  /*14b30*/  FADD.FTZ R0, R41, R0 ;  /* 0x0000000029007221 */ /* 0x000fc40000010000 */
[----:B------:R-:W-:Y:S01]  /*14b40*/  F2FP.SATFINITE.E4M3.F32.PACK_AB_MERGE_C R155, R13, R58, R4 ;  /* 0x0000003a0d9b723e */ /* 0x000fe20004807004 */
[----:B------:R-:W-:Y:S01]  /*14b50*/  VIADD R4, R89, 0xfffffffe ;  /* 0xfffffffe59047836 */ /* 0x000fe20000000000 */
        /* <DEDUP_REMOVED lines=12> */
.L_x_1701:
[----:B------:R-:W-:-:S13]  /*14c20*/  ISETP.NE.AND P3, PT, R7, 0x1, PT ;  /* 0x000000010700780c */ /* 0x000fda0003f65270 */
[----:B------:R-:W0:Y:S02]  /*14c30*/  @P3 LDC.64 R12, c[0x0][0x9e8] ;  /* 0x00027a00ff0c3b82 */ /* 0x000e240000000a00 */
[----:B0-----:R-:W-:-:S05]  /*14c40*/  @P3 IMAD.HI.U32 R12, R8, R12, RZ ;  /* 0x0000000c080c3227 */ /* 0x001fca00078e00ff */
[----:B------:R-:W-:-:S07]  /*14c50*/  @P3 SHF.R.U32.HI R8, RZ, R13, R12 ;  /* 0x0000000dff083219 */ /* 0x000fce000001160c */
.L_x_1702:
[----:B------:R-:W-:Y:S05]  /*14c60*/  BSYNC B0 ;  /* 0x0000000000007941 */ /* 0x000fea0003800000 */
.L_x_1700:
[----:B------:R-:W-:-:S05]  /*14c70*/  IMAD R7, R8, R7, R7 ;  /* 0x0000000708077224 */ /* 0x000fca00078e0207 */
[----:B------:R-:W-:-:S07]  /*14c80*/  VIMNMX R6, R6, R7, PT ;  /* 0x0000000706067248 */ /* 0x000fce0003fe0100 */
.L_x_1699:
[----:B------:R-:W-:Y:S01]  /*14c90*/  SHF.R.S32.HI R7, RZ, 0x1f, R6 ;  /* 0x0000001fff077819 */ /* 0x000fe20000011406 */
[----:B------:R-:W-:Y:S01]  /*14ca0*/  ULDC UR32, c[0x0][0x9e4] ;  /* 0x0002790000207ab9 */ /* 0x000fe20000000800 */
[----:B------:R-:W-:Y:S01]  /*14cb0*/  ULDC UR4, c[0x0][0x9e4] ;  /* 0x0002790000047ab9 */ /* 0x000fe20000000800 */
[----:B------:R-:W-:Y:S01]  /*14cc0*/  ULDC UR5, c[0x0][0x988] ;  /* 0x0002620000057ab9 */ /* 0x000fe20000000800 */
[----:B------:R-:W-:Y:S01]  /*14cd0*/  LEA.HI R7, R7, R6, RZ, 0x7 ;  /* 0x0000000607077211 */ /* 0x000fe200078f38ff */
[----:B------:R-:W-:Y:S01]  /*14ce0*/  ULDC UR7, c[0x0][0x988] ;  /* 0x0002620000077ab9 */ /* 0x000fe20000000800 */
[----:B------:R-:W-:Y:S01]  /*14cf0*/  ULDC UR6, c[0x0][0x988] ;  /* 0x0002620000067ab9 */ /* 0x000fe20000000800 */
[----:B------:R-:W-:Y:S01]  /*14d00*/  ULDC UR34, c[0x0][0x9e0] ;  /* 0x0002780000227ab9 */ /* 0x000fe20000000800 */
[----:B------:R-:W-:Y:S01]  /*14d10*/  SHF.R.S32.HI R7, RZ, 0x7, R7 ;  /* 0x00000007ff077819 */ /* 0x000fe20000011407 */
[----:B------:R-:W-:Y:S01]  /*14d20*/  ULDC UR33, c[0x0][0x9e0] ;  /* 0x0002780000217ab9 */ /* 0x000fe20000000800 */
[----:B------:R-:W-:-:S02]  /*14d30*/  CS2R R150, SRZ ;  /* 0x0000000000967805 */ /* 0x000fc4000001ff00 */
[----:B------:R-:W-:Y:S02]  /*14d40*/  CS2R R148, SRZ ;  /* 0x0000000000947805 */ /* 0x000fe4000001ff00 */
[----:B------:R-:W-:Y:S02]  /*14d50*/  VIMNMX R12, R198, R7, !PT ;  /* 0x00000007c60c7248 */ /* 0x000fe40007fe0100 */
[----:B------:R-:W-:Y:S02]  /*14d60*/  CS2R R146, SRZ ;  /* 0x0000000000927805 */ /* 0x000fe4000001ff00 */
[----:B------:R-:W-:Y:S02]  /*14d70*/  CS2R R144, SRZ ;  /* 0x0000000000907805 */ /* 0x000fe4000001ff00 */
        /* <DEDUP_REMOVED lines=29> */
[----:B------:R-:W-:Y:S06]  /*14f50*/  @!P3 BRA `(.L_x_1703) ;  /* 0x000000380018b947 */ /* 0x000fec0003800000 */
[----:B------:R-:W-:-:S07]  /*14f60*/  IMAD.MOV.U32 R151, RZ, RZ, RZ ;  /* 0x000000ffff977224 */ /* 0x000fce00078e00ff */
.L_x_1723:
[----:B------:R-:W-:Y:S01]  /*14f70*/  ISETP.NE.AND P3, PT, R184, RZ, PT ;  /* 0x000000ffb800720c */ /* 0x000fe20003f65270 */
[----:B------:R-:W-:Y:S01]  /*14f80*/  VIADD R13, R168, 0x1 ;  /* 0x00000001a80d7836 */ /* 0x000fe20000000000 */
[----:B------:R-:W-:Y:S05]  /*14f90*/  YIELD ;  /* 0x0000000000007946 */ /* 0x000fea0003800000 */
[----:B------:R-:W-:-:S04]  /*14fa0*/  ISETP.NE.AND P4, PT, R13, 0x2, PT ;  /* 0x000000020d00780c */ /* 0x000fc80003f85270 */
[----:B------:R-:W-:Y:S02]  /*14fb0*/  SEL R14, RZ, 0x1, P4 ;  /* 0x00000001ff0e7807 */ /* 0x000fe40002000000 */
[----:B------:R-:W-:Y:S02]  /*14fc0*/  SEL R13, R13, RZ, P4 ;  /* 0x000000ff0d0d7207 */ /* 0x000fe40002000000 */
[----:B------:R-:W-:Y:S01]  /*14fd0*/  LOP3.LUT R14, R169, R14, RZ, 0x3c, !PT ;  /* 0x0000000ea90e7212 */ /* 0x000fe200078e3cff */
[----:B------:R-:W-:Y:S06]  /*14fe0*/  @P3 BRA `(.L_x_1704) ;  /* 0x0000000000303947 */ /* 0x000fec0003800000 */
[----:B------:R-:W-:Y:S05]  /*14ff0*/  @!P0 BRA `(.L_x_1705) ;  /* 0x0000000000048947 */ /* 0x000fea0003800000 */
[----:B------:R-:W-:Y:S01]  /*15000*/  BPT.TRAP 0x1 ;  /* 0x000000040000795c */ /* 0x000fe20000300000 */
.L_x_1705:
[----:B------:R-:W-:Y:S01]  /*15010*/  IMAD R7, R13, 0x8, R16 ;  /* 0x000000080d077824 */ /* 0x000fe200078e0210 */
[----:B------:R-:W-:-:S04]  /*15020*/  SHF.L.U32 R6, R14, 0x1f, RZ ;  /* 0x0000001f0e067819 */ /* 0x000fc800000006ff */
[----:B------:R0:W2:Y:S01]  /*15030*/  SYNCS.PHASECHK.TRANS64.TRYWAIT P4, [R7+URZ+0x22830], R6 ;  /* 0x02283006070075a7 */ /* 0x0000a2000808017f */
[----:B------:R-:W-:Y:S05]  /*15040*/  @!P0 BRA `(.L_x_1706) ;  /* 0x0000000000048947 */ /* 0x000fea0003800000 */
[----:B------:R-:W-:Y:S01]  /*15050*/  BPT.TRAP 0x1 ;  /* 0x000000040000795c */ /* 0x000fe20000300000 */
.L_x_1706:
[----:B------:R-:W-:Y:S04]  /*15060*/  BSSY B0, `(.L_x_1704) ;  /* 0x0000004000007945 */ /* 0x000fe80003800000 */
[----:B--2---:R-:W-:Y:S05]  /*15070*/  @P4 BRA `(.L_x_1707) ;  /* 0x0000000000084947 */ /* 0x004fea0003800000 */
[----:B------:R-:W2:Y:S02]  /*15080*/  SYNCS.PHASECHK.TRANS64.TRYWAIT P4, [R7+URZ+0x22830], R6 ;  /* 0x02283006070075a7 */ /* 0x000ea4000808017f */
[----:B--2---:R-:W-:Y:S05]  /*15090*/  @!P4 BRA `(.L_x_1708) ;  /* 0x0000014c00b0c947 */ /* 0x004fea0003800000 */
.L_x_1707:
[----:B------:R-:W-:Y:S05]  /*150a0*/  BSYNC B0 ;  /* 0x0000000000007941 */ /* 0x000fea0003800000 */
.L_x_1704:
[----:B------:R-:W3:Y:S01]  /*150b0*/  S2R R8, SR_TID.X ;  /* 0x0000000000087919 */ /* 0x000ee20000002100 */
[----:B0-2---:R-:W-:Y:S01]  /*150c0*/  MOV R7, 0x80000020 ;  /* 0x8000002000077802 */ /* 0x005fe20000000f00 */
[----:B------:R-:W-:Y:S05]  /*150d0*/  WARPSYNC.ALL ;  /* 0x0000000000007948 */ /* 0x000fea0003800000 */
[----:B------:R-:W-:Y:S01]  /*150e0*/  R2UR UR31, R7 ;  /* 0x00000000071f72ca */ /* 0x000fe200000e0000 */
[----:B------:R-:W-:Y:S02]  /*150f0*/  IMAD R6, R13, 0x600, R5 ;  /* 0x000006000d067824 */ /* 0x000fe400078e0205 */
[----:B------:R-:W-:-:S03]  /*15100*/  IMAD.MOV.U32 R9, RZ, RZ, -0x7fffffe0 ;  /* 0x80000020ff097424 */ /* 0x000fc600078e00ff */
[----:B------:R-:W-:Y:S02]  /*15110*/  R2UR UR30, R6 ;  /* 0x00000000061e72ca */ /* 0x000fe400000e0000 */
[----:B------:R-:W-:Y:S01]  /*15120*/  R2UR UR11, R9 ;  /* 0x00000000090b72ca */ /* 0x000fe200000e0000 */
[----:B------:R-:W-:-:S05]  /*15130*/  IMAD.MOV.U32 R9, RZ, RZ, -0x7fffffe0 ;  /* 0x80000020ff097424 */ /* 0x000fca00078e00ff */
[----:B------:R-:W-:Y:S01]  /*15140*/  R2UR UR15, R9 ;  /* 0x00000000090f72ca */ /* 0x000fe200000e0000 */
[----:B------:R-:W-:-:S05]  /*15150*/  IMAD.MOV.U32 R9, RZ, RZ, -0x7fffffe0 ;  /* 0x80000020ff097424 */ /* 0x000fca00078e00ff */
[----:B------:R-:W-:Y:S01]  /*15160*/  R2UR UR19, R9 ;  /* 0x00000000091372ca */ /* 0x000fe200000e0000 */
[----:B------:R-:W-:Y:S01]  /*15170*/  IMAD.MOV.U32 R9, RZ, RZ, -0x7fffffe0 ;  /* 0x80000020ff097424 */ /* 0x000fe200078e00ff */
[----:B---3--:R-:W-:-:S04]  /*15180*/  SHF.R.U32.HI R8, RZ, 0x7, R8 ;  /* 0x00000007ff087819 */ /* 0x008fc80000011608 */
[----:B------:R-:W-:Y:S01]  /*15190*/  R2UR UR23, R9 ;  /* 0x00000000091772ca */ /* 0x000fe200000e0000 */
[----:B------:R-:W-:Y:S02]  /*151a0*/  VIADD R7, R8, 0x8 ;  /* 0x0000000808077836 */ /* 0x000fe40000000000 */
[----:B------:R-:W-:-:S03]  /*151b0*/  VIADD R8, R6, 0x2 ;  /* 0x0000000206087836 */ /* 0x000fc60000000000 */
[----:B------:R0:W-:Y:S02]  /*151c0*/  BAR.SYNC.DEFER_BLOCKING R7, 0x100 ;  /* 0x000400070000751d */ /* 0x0001e40000010000 */
[----:B------:R-:W-:Y:S01]  /*151d0*/  R2UR UR10, R8 ;  /* 0x00000000080a72ca */ /* 0x000fe200000e0000 */
[----:B------:R-:W-:-:S05]  /*151e0*/  VIADD R8, R6, 0x200 ;  /* 0x0000020006087836 */ /* 0x000fca0000000000 */
[----:B------:R-:W-:Y:S01]  /*151f0*/  R2UR UR14, R8 ;  /* 0x00000000080e72ca */ /* 0x000fe200000e0000 */
[----:B------:R-:W-:Y:S02]  /*15200*/  VIADD R8, R6, 0x202 ;  /* 0x0000020206087836 */ /* 0x000fe40000000000 */
[----:B0-----:R-:W-:-:S03]  /*15210*/  IMAD.MOV.U32 R7, RZ, RZ, -0x7fffffe0 ;  /* 0x80000020ff077424 */ /* 0x001fc600078e00ff */
[----:B------:R-:W-:Y:S01]  /*15220*/  R2UR UR18, R8 ;  /* 0x00000000081272ca */ /* 0x000fe200000e0000 */
[C---:B------:R-:W-:Y:S01]  /*15230*/  VIADD R8, R6.reuse, 0x400 ;  /* 0x0000040006087836 */ /* 0x040fe20000000000 */
[----:B------:R-:W-:Y:S01]  /*15240*/  R2UR UR27, R7 ;  /* 0x00000000071b72ca */ /* 0x000fe200000e0000 */
[----:B------:R-:W-:-:S03]  /*15250*/  VIADD R6, R6, 0x402 ;  /* 0x0000040206067836 */ /* 0x000fc60000000000 */
[----:B------:R-:W-:Y:S02]  /*15260*/  R2UR UR22, R8 ;  /* 0x00000000081672ca */ /* 0x000fe400000e0000 */
[----:B------:R-:W-:Y:S01]  /*15270*/  R2UR UR26, R6 ;  /* 0x00000000061a72ca */ /* 0x000fe200000e0000 */
        /* <DEDUP_REMOVED lines=18> */
[----:B------:R-:W-:Y:S05]  /*153a0*/  @P3 BRA `(.L_x_1709) ;  /* 0x0000000000283947 */ /* 0x000fea0003800000 */
[----:B------:R-:W-:Y:S05]  /*153b0*/  @!P0 BRA `(.L_x_1710) ;  /* 0x0000000000048947 */ /* 0x000fea0003800000 */
[----:B------:R-:W-:Y:S01]  /*153c0*/  BPT.TRAP 0x1 ;  /* 0x000000040000795c */ /* 0x000fe20000300000 */
.L_x_1710:
[----:B------:R-:W-:Y:S02]  /*153d0*/  SHF.L.U32 R6, R169, 0x1f, RZ ;  /* 0x0000001fa9067819 */ /* 0x000fe400000006ff */
[----:B------:R-:W-:-:S04]  /*153e0*/  LEA R7, R168, R16, 0x3 ;  /* 0x00000010a8077211 */ /* 0x000fc800078e18ff */
[----:B------:R0:W2:Y:S01]  /*153f0*/  SYNCS.PHASECHK.TRANS64.TRYWAIT P3, [R7+URZ+0x22850], R6 ;  /* 0x02285006070075a7 */ /* 0x0000a2000806017f */
[----:B------:R-:W-:Y:S05]  /*15400*/  @!P0 BRA `(.L_x_1711) ;  /* 0x0000000000048947 */ /* 0x000fea0003800000 */
[----:B------:R-:W-:Y:S01]  /*15410*/  BPT.TRAP 0x1 ;  /* 0x000000040000795c */ /* 0x000fe20000300000 */
.L_x_1711:
[----:B--2---:R-:W-:Y:S05]  /*15420*/  @P3 BRA `(.L_x_1709) ;  /* 0x0000000000083947 */ /* 0x004fea0003800000 */
[----:B------:R-:W2:Y:S02]  /*15430*/  SYNCS.PHASECHK.TRANS64.TRYWAIT P3, [R7+URZ+0x22850], R6 ;  /* 0x02285006070075a7 */ /* 0x000ea4000806017f */
[----:B--2---:R-:W-:Y:S05]  /*15440*/  @!P3 BRA `(.L_x_1712) ;  /* 0x0000014800d8b947 */ /* 0x004fea0003800000 */
.L_x_1709:
[----:B0-2---:R-:W-:Y:S01]  /*15450*/  VIADD R6, R16, 0x400 ;  /* 0x0000040010067836 */ /* 0x005fe20000000000 */
[----:B------:R-:W-:Y:S05]  /*15460*/  WARPSYNC.ALL ;  /* 0x0000000000007948 */ /* 0x000fea0003800000 */
[----:B------:R-:W-:Y:S01]  /*15470*/  SHF.R.U32.HI R6, RZ, 0x4, R6 ;  /* 0x00000004ff067819 */ /* 0x000fe20000011606 */
[----:B------:R-:W-:Y:S01]  /*15480*/  WARPGROUP.ARRIVE ;  /* 0x00000000000079c5 */ /* 0x000fe20000000000 */
[----:B------:R-:W-:-:S05]  /*15490*/  IMAD.MOV.U32 R9, RZ, RZ, 0x40000040 ;  /* 0x40000040ff097424 */ /* 0x000fca00078e00ff */
[----:B------:R-:W0:Y:S01]  /*154a0*/  S2R R15, SR_TID.X ;  /* 0x00000000000f7919 */ /* 0x000e220000002100 */
[----:B------:R-:W-:-:S04]  /*154b0*/  LOP3.LUT R6, R6, 0x3fff, RZ, 0xc0, !PT ;  /* 0x00003fff06067812 */ /* 0x000fc800078ec0ff */
[----:B------:R-:W-:-:S05]  /*154c0*/  LOP3.LUT R7, R6, 0x10000, RZ, 0xfc, !PT ;  /* 0x0001000006077812 */ /* 0x000fca00078efcff */
[----:B------:R-:W-:Y:S02]  /*154d0*/  IMAD R6, R168, 0x400, R7 ;  /* 0x00000400a8067824 */ /* 0x000fe400078e0207 */
[----:B------:R-:W-:Y:S02]  /*154e0*/  IMAD.MOV.U32 R7, RZ, RZ, 0x40000040 ;  /* 0x40000040ff077424 */ /* 0x000fe400078e00ff */
[C---:B------:R-:W-:Y:S01]  /*154f0*/  VIADD R8, R6.reuse, 0x2 ;  /* 0x0000000206087836 */ /* 0x040fe20000000000 */
[----:B------:R-:W-:Y:S02]  /*15500*/  R2UR UR10, R6 ;  /* 0x00000000060a72ca */ /* 0x000fe400000e0000 */
[----:B------:R-:W-:Y:S01]  /*15510*/  R2UR UR11, R7 ;  /* 0x00000000070b72ca */ /* 0x000fe200000e0000 */
[----:B------:R-:W-:-:S12]  /*15520*/  IMAD.MOV.U32 R7, RZ, RZ, 0x40000040 ;  /* 0x40000040ff077424 */ /* 0x000fd800078e00ff */
[----:B------:R-:W-:Y:S01]  /*15530*/  QGMMA.64x128x32.F32.E4M3.E4M3 R88, R164, gdesc[UR8], R88, gsb0 ;  /* 0x01e00008a4587df3 */ /* 0x000fe20008000858 */
[----:B------:R-:W-:Y:S01]  /*15540*/  R2UR UR10, R8 ;  /* 0x00000000080a72ca */ /* 0x000fe200000e0000 */
[C---:B------:R-:W-:Y:S01]  /*15550*/  VIADD R8, R6.reuse, 0x4 ;  /* 0x0000000406087836 */ /* 0x040fe20000000000 */
[----:B------:R-:W-:Y:S01]  /*15560*/  R2UR UR11, R9 ;  /* 0x00000000090b72ca */ /* 0x000fe200000e0000 */
[----:B------:R-:W-:Y:S01]  /*15570*/  IMAD.MOV.U32 R9, RZ, RZ, 0x40000040 ;  /* 0x40000040ff097424 */ /* 0x000fe200078e00ff */
[----:B0-----:R-:W-:Y:S01]  /*15580*/  SHF.R.U32.HI R15, RZ, 0x7, R15 ;  /* 0x00000007ff0f7819 */ /* 0x001fe2000001160f */
[----:B------:R-:W-:Y:S01]  /*15590*/  VIADD R6, R6, 0x6 ;  /* 0x0000000606067836 */ /* 0x000fe20000000000 */
[----:B------:R-:W-:Y:S02]  /*155a0*/  WARPGROUP.DEPBAR.LE gsb0, 0x0 ;  /* 0x00008000000079c5 */ /* 0x000fe40000010000 */
[----:B------:R-:W-:-:S07]  /*155b0*/  WARPGROUP.ARRIVE ;  /* 0x00000000000079c5 */ /* 0x000fce0000000000 */
[----:B------:R-:W-:Y:S01]  /*155c0*/  QGMMA.64x128x32.F32.E4M3.E4M3 R88, R160, gdesc[UR8], R88, gsb0 ;  /* 0x01e00008a0587df3 */ /* 0x000fe20008000858 */
[----:B------:R-:W-:Y:S02]  /*155d0*/  R2UR UR10, R8 ;  /* 0x00000000080a72ca */ /* 0x000fe400000e0000 */
[----:B------:R-:W-:Y:S01]  /*155e0*/  R2UR UR11, R9 ;  /* 0x00000000090b72ca */ /* 0x000fe200000e0000 */
[----:B------:R-:W-:Y:S02]  /*155f0*/  WARPGROUP.DEPBAR.LE gsb0, 0x0 ;  /* 0x00008000000079c5 */ /* 0x000fe40000010000 */
[----:B------:R-:W-:-:S10]  /*15600*/  WARPGROUP.ARRIVE ;  /* 0x00000000000079c5 */ /* 0x000fd40000000000 */
[----:B------:R-:W-:Y:S01]  /*15610*/  QGMMA.64x128x32.F32.E4M3.E4M3 R88, R156, gdesc[UR8], R88, gsb0 ;  /* 0x01e000089c587df3 */ /* 0x000fe20008000858 */
[----:B------:R-:W-:Y:S02]  /*15620*/  R2UR UR10, R6 ;  /* 0x00000000060a72ca */ /* 0x000fe400000e0000 */
[----:B------:R-:W-:Y:S02]  /*15630*/  R2UR UR11, R7 ;  /* 0x00000000070b72ca */ /* 0x000fe400000e0000 */
[----:B------:R-:W-:Y:S01]  /*15640*/  IADD3 R6, -R15, 0xb, RZ ;  /* 0x0000000b0f067810 */ /* 0x000fe20007ffe1ff */
[----:B------:R-:W-:Y:S02]  /*15650*/  WARPGROUP.DEPBAR.LE gsb0, 0x0 ;  /* 0x00008000000079c5 */ /* 0x000fe40000010000 */
[----:B------:R-:W-:-:S08]  /*15660*/  WARPGROUP.ARRIVE ;  /* 0x00000000000079c5 */ /* 0x000fd00000000000 */
[----:B------:R-:W-:Y:S03]  /*15670*/  QGMMA.64x128x32.F32.E4M3.E4M3 R88, R152, gdesc[UR8], R88, gsb0 ;  /* 0x01e0000898587df3 */ /* 0x000fe60008000858 */
[----:B------:R-:W-:Y:S02]  /*15680*/  WARPGROUP.DEPBAR.LE gsb0, 0x0 ;  /* 0x00008000000079c5 */ /* 0x000fe40000010000 */
[----:B------:R0:W-:Y:S06]  /*15690*/  BAR.ARV R6, 0x100 ;  /* 0x000400060000751d */ /* 0x0001ec0000002000 */
[----:B------:R-:W-:Y:S05]  /*156a0*/  @!P0 BRA `(.L_x_1713) ;  /* 0x0000000000048947 */ /* 0x000fea0003800000 */
[----:B------:R-:W-:Y:S01]  /*156b0*/  BPT.TRAP 0x1 ;  /* 0x000000040000795c */ /* 0x000fe20000300000 */
.L_x_1713:
[----:B0-----:R-:W0:Y:S01]  /*156c0*/  @P1 LDC R6, c[0x0][0x44c] ;  /* 0x00011300ff061b82 */ /* 0x001e220000000800 */
        /* <DEDUP_REMOVED lines=12> */
[----:B------:R-:W-:Y:S01]  /*15790*/  FMUL.FTZ R76, R2, R83 ;  /* 0x00000053024c7220 */ /* 0x000fe20000410000 */
[----:B------:R-:W-:-:S02]  /*157a0*/  IMAD.IADD R83, R194, 0x1, R178 ;  /* 0x00000001c2537824 */ /* 0x000fc400078e02b2 */
        /* <DEDUP_REMOVED lines=18> */
[----:B------:R-:W-:Y:S02]  /*158d0*/  IMAD R6, R13, 0x8, R16 ;  /* 0x000000080d067824 */ /* 0x000fe400078e0210 */
        /* <DEDUP_REMOVED lines=15> */
[----:B------:R-:W-:-:S02]  /*159d0*/  VIADD R6, R6, 0x22840 ;  /* 0x0002284006067836 */ /* 0x000fc40000000000 */
[C---:B------:R-:W-:Y:S01]  /*159e0*/  FMUL.FTZ R54, R2.reuse, R57 ;  /* 0x0000003902367220 */ /* 0x040fe20000410000 */
[C---:B------:R-:W-:Y:S01]  /*159f0*/  FMUL.FTZ R52, R2.reuse, R59 ;  /* 0x0000003b02347220 */ /* 0x040fe20000410000 */
[----:B------:R-:W-:Y:S01]  /*15a00*/  FMUL.FTZ R55, R2, R62 ;  /* 0x0000003e02377220 */ /* 0x000fe20000410000 */
[----:B------:R-:W-:Y:S01]  /*15a10*/  MOV R7, UR40 ;  /* 0x0000002800077c02 */ /* 0x000fe20008000f00 */
[----:B------:R-:W0:Y:S01]  /*15a20*/  SHFL.IDX PT, R153, R83, RZ, 0x1c1f ;  /* 0x001c1fff53997589 */ /* 0x000e2200000e0000 */
[----:B------:R-:W-:Y:S02]  /*15a30*/  IMAD.SHL.U32 R78, R4, 0x80, RZ ;  /* 0x00000080044e7824 */ /* 0x000fe400078e00ff */
        /* <DEDUP_REMOVED lines=12> */
[----:B------:R-:W-:Y:S01]  /*15b00*/  PRMT R6, R7, 0x654, R6 ;  /* 0x0000065407067816 */ /* 0x000fe20000000006 */
[C---:B------:R-:W-:Y:S01]  /*15b10*/  FMUL.FTZ R77, R2.reuse, R80 ;  /* 0x00000050024d7220 */ /* 0x040fe20000410000 */
[C---:B------:R-:W-:Y:S01]  /*15b20*/  FMUL.FTZ R79, R2.reuse, R81 ;  /* 0x00000051024f7220 */ /* 0x040fe20000410000 */
[----:B------:R-:W-:Y:S01]  /*15b30*/  FMUL.FTZ R82, R2, R84 ;  /* 0x0000005402527220 */ /* 0x000fe20000410000 */
[----:B------:R-:W-:Y:S01]  /*15b40*/  IADD3 R7, -R78, 0x1, RZ ;  /* 0x000000014e077810 */ /* 0x000fe20007ffe1ff */
[C---:B------:R-:W-:Y:S01]  /*15b50*/  FMUL.FTZ R84, R2.reuse, R85 ;  /* 0x0000005502547220 */ /* 0x040fe20000410000 */
[C---:B------:R-:W-:Y:S01]  /*15b60*/  FMUL.FTZ R80, R2.reuse, R86 ;  /* 0x0000005602507220 */ /* 0x040fe20000410000 */
[----:B------:R-:W-:Y:S01]  /*15b70*/  FMUL.FTZ R81, R2, R87 ;  /* 0x0000005702517220 */ /* 0x000fe20000410000 */
[----:B------:R-:W2:Y:S01]  /*15b80*/  MUFU.TANH R15, R15 ;  /* 0x0000000f000f7308 */ /* 0x000ea20000002400 */
[----:B------:R-:W-:Y:S01]  /*15b90*/  IMAD R7, R172, -0x2, R7 ;  /* 0xfffffffeac077824 */ /* 0x000fe200078e0207 */
[----:B------:R3:W-:Y:S04]  /*15ba0*/  SYNCS.ARRIVE.TRANS64.RED.A1T0 RZ, [R6+URZ], RZ ;  /* 0x000000ff06ff79a7 */ /* 0x0007e8000810043f */
[----:B------:R-:W-:-:S02]  /*15bb0*/  IADD3 R7, -R170, R7, R171 ;  /* 0x00000007aa077210 */ /* 0x000fc40007ffe1ab */
[----:B------:R-:W4:Y:S03]  /*15bc0*/  MUFU.TANH R20, R20 ;  /* 0x0000001400147308 */ /* 0x000f260000002400 */
[C---:B------:R-:W-:Y:S02]  /*15bd0*/  VIADD R152, R7.reuse, UR34 ;  /* 0x0000002207987c36 */ /* 0x040fe40008000000 */
[----:B------:R-:W-:Y:S02]  /*15be0*/  VIADD R87, R7, UR43 ;  /* 0x0000002b07577c36 */ /* 0x000fe40008000000 */
[--C-:B0-----:R-:W-:Y:S01]  /*15bf0*/  IMAD.IADD R86, R152, 0x1, R153.reuse ;  /* 0x0000000198567824 */ /* 0x101fe200078e0299 */
        /* <DEDUP_REMOVED lines=68> */
[----:B------:R-:W-:Y:S01]  /*16040*/  IMAD.U32 R154, RZ, RZ, UR32 ;  /* 0x00000020ff9a7e24 */ /* 0x000fe2000f8e00ff */
[----:B------:R-:W-:-:S04]  /*16050*/  LOP3.LUT R153, RZ, R153, RZ, 0x33, !PT ;  /* 0x00000099ff997212 */ /* 0x000fc800078e33ff */
[----:B------:R-:W-:-:S13]  /*16060*/  ISETP.NE.AND P3, PT, R154, 0x1, PT ;  /* 0x000000019a00780c */ /* 0x000fda0003f65270 */
[----:B------:R-:W2:Y:S02]  /*16070*/  @P3 LDC.64 R6, c[0x0][0x9e8] ;  /* 0x00027a00ff063b82 */ /* 0x000ea40000000a00 */
[----:B--2---:R-:W-:-:S05]  /*16080*/  @P3 IMAD.HI.U32 R6, R153, R6, RZ ;  /* 0x0000000699063227 */ /* 0x004fca00078e00ff */
[----:B------:R-:W-:-:S04]  /*16090*/  @P3 SHF.R.U32.HI R153, RZ, R7, R6 ;  /* 0x00000007ff993219 */ /* 0x000fc80000011606 */
[----:B------:R-:W-:Y:S01]  /*160a0*/  LOP3.LUT R153, RZ, R153, RZ, 0x33, !PT ;  /* 0x00000099ff997212 */ /* 0x000fe200078e33ff */
[----:B------:R-:W-:Y:S06]  /*160b0*/  BRA `(.L_x_1717) ;  /* 0x0000000000147947 */ /* 0x000fec0003800000 */
.L_x_1716:
[----:B------:R-:W-:-:S05]  /*160c0*/  IMAD.U32 R154, RZ, RZ, UR32 ;  /* 0x00000020ff9a7e24 */ /* 0x000fca000f8e00ff */
[----:B------:R-:W-:-:S13]  /*160d0*/  ISETP.NE.AND P3, PT, R154, 0x1, PT ;  /* 0x000000019a00780c */ /* 0x000fda0003f65270 */
[----:B------:R-:W2:Y:S02]  /*160e0*/  @P3 LDC.64 R6, c[0x0][0x9e8] ;  /* 0x00027a00ff063b82 */ /* 0x000ea40000000a00 */
[----:B--2---:R-:W-:-:S05]  /*160f0*/  @P3 IMAD.HI.U32 R6, R153, R6, RZ ;  /* 0x0000000699063227 */ /* 0x004fca00078e00ff */
[----:B------:R-:W-:-:S07]  /*16100*/  @P3 SHF.R.U32.HI R153, RZ, R7, R6 ;  /* 0x00000007ff993219 */ /* 0x000fce0000011606 */
.L_x_1717:
[----:B------:R-:W-:Y:S05]  /*16110*/  BSYNC B0 ;  /* 0x0000000000007941 */ /* 0x000fea0003800000 */
.L_x_1715:
[----:B------:R-:W-:-:S04]  /*16120*/  IMAD R153, R153, R154, -R78 ;  /* 0x0000009a99997224 */ /* 0x000fc800078e0a4e */
[----:B------:R-:W-:-:S05]  /*16130*/  IMAD R153, R172, -0x2, R153 ;  /* 0xfffffffeac997824 */ /* 0x000fca00078e0299 */
[----:B------:R-:W-:Y:S02]  /*16140*/  VIADDMNMX R86, R153, R154, R86, PT ;  /* 0x0000009a99567246 */ /* 0x000fe40003800156 */
[----:B------:R-:W-:-:S07]  /*16150*/  VIMNMX R85, R85, R153, !PT ;  /* 0x0000009955557248 */ /* 0x000fce0007fe0100 */
.L_x_1714:
[----:B------:R-:W-:-:S04]  /*16160*/  ISETP.GT.AND P3, PT, R4, -0x1, PT ;  /* 0xffffffff0400780c */ /* 0x000fc80003f64270 */
[C---:B------:R-:W-:Y:S02]  /*16170*/  ISETP.GT.AND P5, PT, R85.reuse, RZ, P3 ;  /* 0x000000ff5500720c */ /* 0x040fe40001fa4270 */
[----:B------:R-:W-:Y:S02]  /*16180*/  ISETP.GT.AND P4, PT, R85, 0x1, P3 ;  /* 0x000000015500780c */ /* 0x000fe40001f84270 */
[C---:B------:R-:W-:Y:S02]  /*16190*/  ISETP.LT.OR P5, PT, R86.reuse, 0x1, P5 ;  /* 0x000000015600780c */ /* 0x040fe40002fa1670 */
[----:B------:R-:W-:Y:S02]  /*161a0*/  ISETP.LT.OR P4, PT, R86, 0x2, P4 ;  /* 0x000000025600780c */ /* 0x000fe40002781670 */
[----:B------:R-:W-:Y:S02]  /*161b0*/  FSEL R154, R15, -INF , !P5 ;  /* 0xff8000000f9a7808 */ /* 0x000fe40006800000 */
[----:B------:R-:W-:Y:S01]  /*161c0*/  FSEL R20, R20, -INF , !P4 ;  /* 0xff80000014147808 */ /* 0x000fe20006000000 */
[----:B------:R-:W2:Y:S01]  /*161d0*/  SHFL.IDX PT, R15, R83, 0x1, 0x1c1f ;  /* 0x003c1f00530f7f89 */ /* 0x000ea200000e0000 */
[----:B------:R-:W-:-:S02]  /*161e0*/  ISETP.GT.AND P5, PT, R85, 0x8, P3 ;  /* 0x000000085500780c */ /* 0x000fc40001fa4270 */
[----:B------:R-:W-:Y:S02]  /*161f0*/  ISETP.GT.AND P4, PT, R85, 0x9, P3 ;  /* 0x000000095500780c */ /* 0x000fe40001f84270 */
[C---:B------:R-:W-:Y:S02]  /*16200*/  ISETP.LT.OR P5, PT, R86.reuse, 0x9, P5 ;  /* 0x000000095600780c */ /* 0x040fe40002fa1670 */
[----:B------:R-:W-:Y:S02]  /*16210*/  ISETP.LT.OR P4, PT, R86, 0xa, P4 ;  /* 0x0000000a5600780c */ /* 0x000fe40002781670 */
[----:B0-----:R-:W-:Y:S02]  /*16220*/  FSEL R25, R25, -INF , !P5 ;  /* 0xff80000019197808 */ /* 0x001fe40006800000 */
[----:B------:R-:W-:Y:S02]  /*16230*/  FSEL R26, R26, -INF , !P4 ;  /* 0xff8000001a1a7808 */ /* 0x000fe40006000000 */
[----:B------:R-:W-:-:S02]  /*16240*/  ISETP.GT.AND P5, PT, R85, 0x10, P3 ;  /* 0x000000105500780c */ /* 0x000fc40001fa4270 */
[----:B------:R-:W-:Y:S02]  /*16250*/  ISETP.GT.AND P4, PT, R85, 0x11, P3 ;  /* 0x000000115500780c */ /* 0x000fe40001f84270 */
[C---:B------:R-:W-:Y:S02]  /*16260*/  ISETP.LT.OR P5, PT, R86.reuse, 0x11, P5 ;  /* 0x000000115600780c */ /* 0x040fe40002fa1670 */
[----:B------:R-:W-:Y:S02]  /*16270*/  ISETP.LT.OR P4, PT, R86, 0x12, P4 ;  /* 0x000000125600780c */ /* 0x000fe40002781670 */
[----:B------:R-:W-:Y:S02]  /*16280*/  FSEL R29, R29, -INF , !P5 ;  /* 0xff8000001d1d7808 */ /* 0x000fe40006800000 */
[----:B------:R-:W-:Y:S01]  /*16290*/  FSEL R30, R30, -INF , !P4 ;  /* 0xff8000001e1e7808 */ /* 0x000fe20006000000 */
[--C-:B--2---:R-:W-:Y:S01]  /*162a0*/  IMAD.IADD R152, R152, 0x1, R15.reuse ;  /* 0x0000000198987824 */ /* 0x104fe200078e020f */
[----:B------:R-:W-:Y:S01]  /*162b0*/  ISETP.GT.AND P5, PT, R85, 0x18, P3 ;  /* 0x000000185500780c */ /* 0x000fe20001fa4270 */
[----:B------:R-:W-:Y:S01]  /*162c0*/  IMAD.IADD R87, R87, 0x1, R15 ;  /* 0x0000000157577824 */ /* 0x000fe200078e020f */
[----:B------:R-:W-:-:S02]  /*162d0*/  ISETP.GT.AND P4, PT, R85, 0x19, P3 ;  /* 0x000000195500780c */ /* 0x000fc40001f84270 */
[C---:B------:R-:W-:Y:S02]  /*162e0*/  ISETP.LT.OR P5, PT, R86.reuse, 0x19, P5 ;  /* 0x000000195600780c */ /* 0x040fe40002fa1670 */
[----:B------:R-:W-:Y:S02]  /*162f0*/  ISETP.LT.OR P4, PT, R86, 0x1a, P4 ;  /* 0x0000001a5600780c */ /* 0x000fe40002781670 */
[----:B------:R-:W-:Y:S02]  /*16300*/  FSEL R33, R33, -INF , !P5 ;  /* 0xff80000021217808 */ /* 0x000fe40006800000 */
[----:B------:R-:W-:Y:S02]  /*16310*/  FSEL R34, R34, -INF , !P4 ;  /* 0xff80000022227808 */ /* 0x000fe40006000000 */
[C---:B------:R-:W-:Y:S02]  /*16320*/  ISETP.GT.AND P5, PT, R85.reuse, 0x20, P3 ;  /* 0x000000205500780c */ /* 0x040fe40001fa4270 */
        /* <DEDUP_REMOVED lines=70> */
[----:B------:R-:W-:Y:S01]  /*16790*/  FSEL R84, R84, -INF , !P4 ;  /* 0xff80000054547808 */ /* 0x000fe20006000000 */
[----:B------:R-:W-:Y:S08]  /*167a0*/  @!P2 BRA `(.L_x_1718) ;  /* 0x000000000058a947 */ /* 0x000ff00003800000 */
        /* <DEDUP_REMOVED lines=12> */
.L_x_1720:
[----:B------:R-:W-:-:S04]  /*16870*/  MOV R83, UR32 ;  /* 0x0000002000537c02 */ /* 0x000fc80008000f00 */
[----:B------:R-:W-:-:S13]  /*16880*/  ISETP.NE.AND P4, PT, R83, 0x1, PT ;  /* 0x000000015300780c */ /* 0x000fda0003f85270 */
[----:B------:R-:W0:Y:S02]  /*16890*/  @P4 LDC.64 R6, c[0x0][0x9e8] ;  /* 0x00027a00ff064b82 */ /* 0x000e240000000a00 */
[----:B0-----:R-:W-:-:S05]  /*168a0*/  @P4 IMAD.HI.U32 R6, R15, R6, RZ ;  /* 0x000000060f064227 */ /* 0x001fca00078e00ff */
[----:B------:R-:W-:-:S07]  /*168b0*/  @P4 SHF.R.U32.HI R15, RZ, R7, R6 ;  /* 0x00000007ff0f4219 */ /* 0x000fce0000011606 */
.L_x_1721:
[----:B------:R-:W-:Y:S05]  /*168c0*/  BSYNC B0 ;  /* 0x0000000000007941 */ /* 0x000fea0003800000 */
.L_x_1719:
[----:B------:R-:W-:-:S04]  /*168d0*/  IMAD R15, R15, R83, -R78 ;  /* 0x000000530f0f7224 */ /* 0x000fc800078e0a4e */
[----:B------:R-:W-:-:S05]  /*168e0*/  IMAD R15, R172, -0x2, R15 ;  /* 0xfffffffeac0f7824 */ /* 0x000fca00078e020f */
[----:B------:R-:W-:Y:S02]  /*168f0*/  VIADDMNMX R152, R15, R83, R152, PT ;  /* 0x000000530f987246 */ /* 0x000fe40003800198 */
[----:B------:R-:W-:-:S07]  /*16900*/  VIMNMX R87, R87, R15, !PT ;  /* 0x0000000f57577248 */ /* 0x000fce0007fe0100 */
.L_x_1718:
[----:B------:R-:W-:Y:S01]  /*16910*/  FMNMX.FTZ R7, R154, R11, !PT ;  /* 0x0000000b9a077209 */ /* 0x000fe20007810000 */
[----:B------:R-:W-:Y:S01]  /*16920*/  UMOV UR35, UR7 ;  /* 0x0000000700237c82 */ /* 0x000fe20008000000 */
        /* <DEDUP_REMOVED lines=63> */
[C---:B------:R-:W-:Y:S01]  /*16d20*/  ISETP.LT.OR P4, PT, R152.reuse, 0x22, P4 ;  /* 0x000000229800780c */ /* 0x040fe20002781670 */
[----:B------:R-:W0:Y:S01]  /*16d30*/  SHFL.BFLY PT, R6, R7, 0x2, 0x1f ;  /* 0x0c401f0007067f89 */ /* 0x000e2200000e0000 */
[----:B------:R-:W-:-:S02]  /*16d40*/  ISETP.LT.OR P5, PT, R152, 0x39, P5 ;  /* 0x000000399800780c */ /* 0x000fc40002fa1670 */
[----:B------:R-:W-:Y:S02]  /*16d50*/  FSEL R36, R36, -INF , !P4 ;  /* 0xff80000024247808 */ /* 0x000fe40006000000 */
[----:B------:R-:W-:Y:S02]  /*16d60*/  ISETP.GT.AND P4, PT, R87, 0x29, P3 ;  /* 0x000000295700780c */ /* 0x000fe40001f84270 */
[----:B------:R-:W-:Y:S02]  /*16d70*/  FSEL R47, R47, -INF , !P5 ;  /* 0xff8000002f2f7808 */ /* 0x000fe40006800000 */
[----:B------:R-:W-:Y:S02]  /*16d80*/  ISETP.GT.AND P5, PT, R87, 0x40, P3 ;  /* 0x000000405700780c */ /* 0x000fe40001fa4270 */
[C---:B------:R-:W-:Y:S02]  /*16d90*/  ISETP.LT.OR P4, PT, R152.reuse, 0x2a, P4 ;  /* 0x0000002a9800780c */ /* 0x040fe40002781670 */
[----:B------:R-:W-:-:S02]  /*16da0*/  ISETP.LT.OR P5, PT, R152, 0x41, P5 ;  /* 0x000000419800780c */ /* 0x000fc40002fa1670 */
[----:B------:R-:W-:Y:S02]  /*16db0*/  FSEL R40, R40, -INF , !P4 ;  /* 0xff80000028287808 */ /* 0x000fe40006000000 */
[----:B------:R-:W-:Y:S02]  /*16dc0*/  ISETP.GT.AND P4, PT, R87, 0x31, P3 ;  /* 0x000000315700780c */ /* 0x000fe40001f84270 */
[----:B------:R-:W-:Y:S02]  /*16dd0*/  FSEL R51, R51, -INF , !P5 ;  /* 0xff80000033337808 */ /* 0x000fe40006800000 */
[----:B------:R-:W-:Y:S02]  /*16de0*/  ISETP.GT.AND P5, PT, R87, 0x41, P3 ;  /* 0x000000415700780c */ /* 0x000fe40001fa4270 */
[----:B------:R-:W-:Y:S02]  /*16df0*/  ISETP.LT.OR P4, PT, R152, 0x32, P4 ;  /* 0x000000329800780c */ /* 0x000fe40002781670 */
[----:B0-----:R-:W-:-:S02]  /*16e00*/  FMNMX.FTZ R6, R7, R6, !PT ;  /* 0x0000000607067209 */ /* 0x001fc40007810000 */
[----:B------:R-:W-:Y:S02]  /*16e10*/  ISETP.LT.OR P5, PT, R152, 0x42, P5 ;  /* 0x000000429800780c */ /* 0x000fe40002fa1670 */
[----:B------:R-:W-:Y:S01]  /*16e20*/  FSEL R44, R44, -INF , !P4 ;  /* 0xff8000002c2c7808 */ /* 0x000fe20006000000 */
[----:B------:R-:W0:Y:S01]  /*16e30*/  SHFL.BFLY PT, R7, R6, 0x1, 0x1f ;  /* 0x0c201f0006077f89 */ /* 0x000e2200000e0000 */
[C---:B------:R-:W-:Y:S02]  /*16e40*/  ISETP.GT.AND P4, PT, R87.reuse, 0x39, P3 ;  /* 0x000000395700780c */ /* 0x040fe40001f84270 */
[----:B------:R-:W-:Y:S02]  /*16e50*/  FSEL R52, R52, -INF , !P5 ;  /* 0xff80000034347808 */ /* 0x000fe40006800000 */
[----:B------:R-:W-:Y:S02]  /*16e60*/  ISETP.GT.AND P5, PT, R87, 0x48, P3 ;  /* 0x000000485700780c */ /* 0x000fe40001fa4270 */
[----:B------:R-:W-:-:S02]  /*16e70*/  ISETP.LT.OR P4, PT, R152, 0x3a, P4 ;  /* 0x0000003a9800780c */ /* 0x000fc40002781670 */
[----:B------:R-:W-:Y:S02]  /*16e80*/  ISETP.LT.OR P5, PT, R152, 0x49, P5 ;  /* 0x000000499800780c */ /* 0x000fe40002fa1670 */
[----:B------:R-:W-:Y:S02]  /*16e90*/  FSEL R48, R48, -INF , !P4 ;  /* 0xff80000030307808 */ /* 0x000fe40006000000 */
[----:B------:R-:W-:Y:S02]  /*16ea0*/  FSEL R55, R55, -INF , !P5 ;  /* 0xff80000037377808 */ /* 0x000fe40006800000 */
[----:B------:R-:W-:-:S04]  /*16eb0*/  ISETP.GT.AND P5, PT, R87, RZ, P3 ;  /* 0x000000ff5700720c */ /* 0x000fc80001fa4270 */
[----:B------:R-:W-:Y:S02]  /*16ec0*/  ISETP.LT.OR P5, PT, R152, 0x1, P5 ;  /* 0x000000019800780c */ /* 0x000fe40002fa1670 */
[----:B0-----:R-:W-:Y:S01]  /*16ed0*/  FMNMX.FTZ R6, R6, R7, !PT ;  /* 0x0000000706067209 */ /* 0x001fe20007810000 */
[----:B------:R-:W-:-:S03]  /*16ee0*/  IMAD.U32 R7, RZ, RZ, UR35 ;  /* 0x00000023ff077e24 */ /* 0x000fc6000f8e00ff */
[C---:B------:R-:W-:Y:S01]  /*16ef0*/  FSETP.NEU.FTZ.AND P4, PT, R6.reuse, -INF , PT ;  /* 0xff8000000600780b */ /* 0x040fe20003f9d000 */
[----:B------:R-:W-:-:S05]  /*16f00*/  FFMA.FTZ R7, R6, R7, -8 ;  /* 0xc100000006077423 */ /* 0x000fca0000010007 */
[----:B------:R-:W-:-:S05]  /*16f10*/  FSEL R7, R7, RZ, P4 ;  /* 0x000000ff07077208 */ /* 0x000fca0002000000 */
[--C-:B------:R-:W-:Y:S01]  /*16f20*/  FFMA.FTZ R86, R29, UR35, -R7.reuse ;  /* 0x000000231d567c23 */ /* 0x100fe20008010807 */
[----:B------:R-:W-:Y:S01]  /*16f30*/  FSEL R29, R8, -INF , !P5 ;  /* 0xff800000081d7808 */ /* 0x000fe20006800000 */
[--C-:B------:R-:W-:Y:S01]  /*16f40*/  FFMA.FTZ R15, R20, UR35, -R7.reuse ;  /* 0x00000023140f7c23 */ /* 0x100fe20008010807 */
[----:B------:R-:W-:-:S01]  /*16f50*/  FFMA.FTZ R20, R25, UR35, -R7 ;  /* 0x0000002319147c23 */ /* 0x000fc20008010807 */
[--C-:B------:R-:W-:Y:S01]  /*16f60*/  FFMA.FTZ R25, R26, UR35, -R7.reuse ;  /* 0x000000231a197c23 */ /* 0x100fe20008010807 */
[----:B------:R-:W-:Y:S01]  /*16f70*/  FMNMX.FTZ R26, R29, R10, !PT ;  /* 0x0000000a1d1a7209 */ /* 0x000fe20007810000 */
[--C-:B------:R-:W-:Y:S01]  /*16f80*/  FFMA.FTZ R83, R30, UR35, -R7.reuse ;  /* 0x000000231e537c23 */ /* 0x100fe20008010807 */
[----:B------:R-:W-:Y:S01]  /*16f90*/  ISETP.GT.AND P5, PT, R87, 0x49, P3 ;  /* 0x000000495700780c */ /* 0x000fe20001fa4270 */
[----:B------:R0:W-:Y:S01]  /*16fa0*/  MUFU.EX2 R8, R86 ;  /* 0x0000005600087308 */ /* 0x0001e20000000800 */
[----:B------:R-:W-:Y:S01]  /*16fb0*/  FMNMX.FTZ R26, R9, R26, !PT ;  /* 0x0000001a091a7209 */ /* 0x000fe20007810000 */
[--C-:B------:R-:W-:Y:S01]  /*16fc0*/  FFMA.FTZ R153, R38, UR35, -R7.reuse ;  /* 0x0000002326997c23 */ /* 0x100fe20008010807 */
[----:B------:R-:W-:Y:S01]  /*16fd0*/  ISETP.LT.OR P5, PT, R152, 0x4a, P5 ;  /* 0x0000004a9800780c */ /* 0x000fe20002fa1670 */
[--C-:B------:R-:W-:Y:S01]  /*16fe0*/  FFMA.FTZ R78, R154, UR35, -R7.reuse ;  /* 0x000000239a4e7c23 */ /* 0x100fe20008010807 */
[----:B------:R-:W-:Y:S01]  /*16ff0*/  FMNMX.FTZ R85, R21, R26, !PT ;  /* 0x0000001a15557209 */ /* 0x000fe20007810000 */
[--C-:B------:R-:W-:Y:S01]  /*17000*/  FFMA.FTZ R26, R33, UR35, -R7.reuse ;  /* 0x00000023211a7c23 */ /* 0x100fe20008010807 */
[----:B------:R-:W-:Y:S01]  /*17010*/  FSEL R56, R56, -INF , !P5 ;  /* 0xff80000038387808 */ /* 0x000fe20006800000 */
[----:B------:R-:W-:Y:S01]  /*17020*/  MUFU.EX2 R15, R15 ;  /* 0x0000000f000f7308 */ /* 0x000fe20000000800 */
[----:B------:R-:W-:Y:S01]  /*17030*/  FMNMX.FTZ R30, R24, R85, !PT ;  /* 0x00000055181e7209 */ /* 0x000fe20007810000 */
[----:B0-----:R-:W-:Y:S01]  /*17040*/  FFMA.FTZ R86, R34, UR35, -R7 ;  /* 0x0000002322567c23 */ /* 0x001fe20008010807 */
[----:B------:R-:W-:-:S02]  /*17050*/  ISETP.GT.AND P5, PT, R87, 0x50, P3 ;  /* 0x000000505700780c */ /* 0x000fc40001fa4270 */
[----:B------:R-:W-:Y:S02]  /*17060*/  FMNMX.FTZ R33, R27, R30, !PT ;  /* 0x0000001e1b217209 */ /* 0x000fe40007810000 */
[----:B------:R-:W-:Y:S01]  /*17070*/  ISETP.LT.OR P5, PT, R152, 0x51, P5 ;  /* 0x000000519800780c */ /* 0x000fe20002fa1670 */
[----:B------:R-:W-:Y:S01]  /*17080*/  MUFU.EX2 R78, R78 ;  /* 0x0000004e004e7308 */ /* 0x000fe20000000800 */
[----:B------:R-:W-:Y:S02]  /*17090*/  FMNMX.FTZ R30, R28, R33, !PT ;  /* 0x000000211c1e7209 */ /* 0x000fe40007810000 */
[----:B------:R-:W-:Y:S02]  /*170a0*/  FSEL R59, R59, -INF , !P5 ;  /* 0xff8000003b3b7808 */ /* 0x000fe40006800000 */
[----:B------:R-:W-:Y:S01]  /*170b0*/  FMNMX.FTZ R85, R31, R30, !PT ;  /* 0x0000001e1f557209 */ /* 0x000fe20007810000 */
[----:B------:R-:W-:Y:S01]  /*170c0*/  FFMA.FTZ R30, R37, UR35, -R7 ;  /* 0x00000023251e7c23 */ /* 0x000fe20008010807 */
[----:B------:R-:W-:Y:S01]  /*170d0*/  ISETP.GT.AND P5, PT, R87, 0x51, P3 ;  /* 0x000000515700780c */ /* 0x000fe20001fa4270 */
[----:B------:R0:W-:Y:S01]  /*170e0*/  MUFU.EX2 R33, R86 ;  /* 0x0000005600217308 */ /* 0x0001e20000000800 */
[----:B------:R-:W-:-:S02]  /*170f0*/  FMNMX.FTZ R34, R32, R85, !PT ;  /* 0x0000005520227209 */ /* 0x000fc40007810000 */
[----:B------:R-:W-:Y:S02]  /*17100*/  ISETP.LT.OR P5, PT, R152, 0x52, P5 ;  /* 0x000000529800780c */ /* 0x000fe40002fa1670 */
[----:B------:R-:W-:Y:S02]  /*17110*/  FMNMX.FTZ R37, R35, R34, !PT ;  /* 0x0000002223257209 */ /* 0x000fe40007810000 */
[----:B------:R-:W-:Y:S01]  /*17120*/  FSEL R60, R60, -INF , !P5 ;  /* 0xff8000003c3c7808 */ /* 0x000fe20006800000 */
[----:B------:R-:W-:Y:S01]  /*17130*/  MUFU.EX2 R20, R20 ;  /* 0x0000001400147308 */ /* 0x000fe20000000800 */
[----:B------:R-:W-:Y:S01]  /*17140*/  ISETP.GT.AND P5, PT, R87, 0x58, P3 ;  /* 0x000000585700780c */ /* 0x000fe20001fa4270 */
[----:B0-----:R-:W-:Y:S01]  /*17150*/  FFMA.FTZ R86, R42, UR35, -R7 ;  /* 0x000000232a567c23 */ /* 0x001fe20008010807 */
[----:B------:R-:W-:Y:S02]  /*17160*/  FMNMX.FTZ R34, R36, R37, !PT ;  /* 0x0000002524227209 */ /* 0x000fe40007810000 */
[----:B------:R-:W-:-:S02]  /*17170*/  ISETP.LT.OR P5, PT, R152, 0x59, P5 ;  /* 0x000000599800780c */ /* 0x000fc40002fa1670 */
[----:B------:R-:W-:Y:S01]  /*17180*/  FMNMX.FTZ R85, R39, R34, !PT ;  /* 0x0000002227557209 */ /* 0x000fe20007810000 */
[--C-:B------:R-:W-:Y:S01]  /*17190*/  FFMA.FTZ R34, R41, UR35, -R7.reuse ;  /* 0x0000002329227c23 */ /* 0x100fe20008010807 */
[----:B------:R-:W-:Y:S01]  /*171a0*/  FSEL R63, R63, -INF , !P5 ;  /* 0xff8000003f3f7808 */ /* 0x000fe20006800000 */
[----:B------:R0:W-:Y:S01]  /*171b0*/  MUFU.EX2 R37, R153 ;  /* 0x0000009900257308 */ /* 0x0001e20000000800 */
[----:B------:R-:W-:Y:S02]  /*171c0*/  FMNMX.FTZ R38, R40, R85, !PT ;  /* 0x0000005528267209 */ /* 0x000fe40007810000 */
[----:B------:R-:W-:Y:S02]  /*171d0*/  ISETP.GT.AND P5, PT, R87, 0x59, P3 ;  /* 0x000000595700780c */ /* 0x000fe40001fa4270 */
[----:B------:R-:W-:Y:S02]  /*171e0*/  FMNMX.FTZ R41, R43, R38, !PT ;  /* 0x000000262b297209 */ /* 0x000fe40007810000 */
[----:B------:R-:W-:Y:S01]  /*171f0*/  ISETP.LT.OR P5, PT, R152, 0x5a, P5 ;  /* 0x0000005a9800780c */ /* 0x000fe20002fa1670 */
[----:B------:R-:W-:Y:S01]  /*17200*/  MUFU.EX2 R25, R25 ;  /* 0x0000001900197308 */ /* 0x000fe20000000800 */
[----:B------:R-:W-:Y:S01]  /*17210*/  FMNMX.FTZ R38, R44, R41, !PT ;  /* 0x000000292c267209 */ /* 0x000fe20007810000 */
[----:B0-----:R-:W-:Y:S01]  /*17220*/  FFMA.FTZ R153, R46, UR35, -R7 ;  /* 0x000000232e997c23 */ /* 0x001fe20008010807 */
[----:B------:R-:W-:-:S02]  /*17230*/  FSEL R64, R64, -INF , !P5 ;  /* 0xff80000040407808 */ /* 0x000fc40006800000 */
[----:B------:R-:W-:Y:S02]  /*17240*/  ISETP.GT.AND P5, PT, R87, 0x60, P3 ;  /* 0x000000605700780c */ /* 0x000fe40001fa4270 */
[----:B------:R-:W-:Y:S01]  /*17250*/  FMNMX.FTZ R85, R47, R38, !PT ;  /* 0x000000262f557209 */ /* 0x000fe20007810000 */
[----:B------:R-:W-:Y:S01]  /*17260*/  FFMA.FTZ R38, R45, UR35, -R7 ;  /* 0x000000232d267c23 */ /* 0x000fe20008010807 */
[----:B------:R-:W-:Y:S01]  /*17270*/  ISETP.LT.OR P5, PT, R152, 0x61, P5 ;  /* 0x000000619800780c */ /* 0x000fe20002fa1670 */
[----:B------:R0:W-:Y:S01]  /*17280*/  MUFU.EX2 R41, R86 ;  /* 0x0000005600297308 */ /* 0x0001e20000000800 */
[----:B------:R-:W-:Y:S02]  /*17290*/  FMNMX.FTZ R42, R48, R85, !PT ;  /* 0x00000055302a7209 */ /* 0x000fe40007810000 */
[----:B------:R-:W-:Y:S02]  /*172a0*/  FSEL R67, R67, -INF , !P5 ;  /* 0xff80000043437808 */ /* 0x000fe40006800000 */
[----:B------:R-:W-:-:S02]  /*172b0*/  ISETP.GT.AND P5, PT, R87, 0x61, P3 ;  /* 0x000000615700780c */ /* 0x000fc40001fa4270 */
[----:B------:R-:W-:Y:S01]  /*172c0*/  FMNMX.FTZ R45, R51, R42, !PT ;  /* 0x0000002a332d7209 */ /* 0x000fe20007810000 */
[----:B------:R-:W-:Y:S01]  /*172d0*/  MUFU.EX2 R83, R83 ;  /* 0x0000005300537308 */ /* 0x000fe20000000800 */
[----:B------:R-:W-:Y:S01]  /*172e0*/  ISETP.LT.OR P5, PT, R152, 0x62, P5 ;  /* 0x000000629800780c */ /* 0x000fe20002fa1670 */
[--C-:B0-----:R-:W-:Y:S01]  /*172f0*/  FFMA.FTZ R86, R50, UR35, -R7.reuse ;  /* 0x0000002332567c23 */ /* 0x101fe20008010807 */
[----:B------:R-:W-:Y:S02]  /*17300*/  FMNMX.FTZ R42, R52, R45, !PT ;  /* 0x0000002d342a7209 */ /* 0x000fe40007810000 */
[----:B------:R-:W-:Y:S02]  /*17310*/  FSEL R68, R68, -INF , !P5 ;  /* 0xff80000044447808 */ /* 0x000fe40006800000 */
[----:B------:R-:W-:Y:S01]  /*17320*/  ISETP.GT.AND P5, PT, R87, 0x68, P3 ;  /* 0x000000685700780c */ /* 0x000fe20001fa4270 */
[----:B------:R0:W-:Y:S01]  /*17330*/  MUFU.EX2 R45, R153 ;  /* 0x00000099002d7308 */ /* 0x0001e20000000800 */
[----:B------:R-:W-:Y:S01]  /*17340*/  FMNMX.FTZ R85, R55, R42, !PT ;  /* 0x0000002a37557209 */ /* 0x000fe20007810000 */
[----:B------:R-:W-:Y:S01]  /*17350*/  FFMA.FTZ R42, R49, UR35, -R7 ;  /* 0x00000023312a7c23 */ /* 0x000fe20008010807 */
[----:B------:R-:W-:-:S02]  /*17360*/  ISETP.LT.OR P5, PT, R152, 0x69, P5 ;  /* 0x000000699800780c */ /* 0x000fc40002fa1670 */
[----:B------:R-:W-:Y:S02]  /*17370*/  FMNMX.FTZ R46, R56, R85, !PT ;  /* 0x00000055382e7209 */ /* 0x000fe40007810000 */
[----:B------:R-:W-:Y:S01]  /*17380*/  FSEL R71, R71, -INF , !P5 ;  /* 0xff80000047477808 */ /* 0x000fe20006800000 */
[----:B------:R-:W-:Y:S01]  /*17390*/  MUFU.EX2 R26, R26 ;  /* 0x0000001a001a7308 */ /* 0x000fe20000000800 */
[----:B------:R-:W-:Y:S01]  /*173a0*/  FMNMX.FTZ R49, R59, R46, !PT ;  /* 0x0000002e3b317209 */ /* 0x000fe20007810000 */
[--C-:B0-----:R-:W-:Y:S01]  /*173b0*/  FFMA.FTZ R153, R54, UR35, -R7.reuse ;  /* 0x0000002336997c23 */ /* 0x101fe20008010807 */
[----:B------:R-:W-:Y:S02]  /*173c0*/  ISETP.GT.AND P5, PT, R87, 0x69, P3 ;  /* 0x000000695700780c */ /* 0x000fe40001fa4270 */
[----:B------:R-:W-:Y:S02]  /*173d0*/  FMNMX.FTZ R46, R60, R49, !PT ;  /* 0x000000313c2e7209 */ /* 0x000fe40007810000 */
[----:B------:R-:W-:Y:S01]  /*173e0*/  ISETP.LT.OR P5, PT, R152, 0x6a, P5 ;  /* 0x0000006a9800780c */ /* 0x000fe20002fa1670 */
[----:B------:R0:W-:Y:S01]  /*173f0*/  MUFU.EX2 R49, R86 ;  /* 0x0000005600317308 */ /* 0x0001e20000000800 */
[----:B------:R-:W-:Y:S01]  /*17400*/  FMNMX.FTZ R85, R63, R46, !PT ;  /* 0x0000002e3f557209 */ /* 0x000fe20007810000 */
[----:B------:R-:W-:Y:S01]  /*17410*/  FFMA.FTZ R46, R53, UR35, -R7 ;  /* 0x00000023352e7c23 */ /* 0x000fe20008010807 */
[----:B------:R-:W-:-:S02]  /*17420*/  FSEL R72, R72, -INF , !P5 ;  /* 0xff80000048487808 */ /* 0x000fc40006800000 */
[----:B------:R-:W-:Y:S02]  /*17430*/  ISETP.GT.AND P5, PT, R87, 0x70, P3 ;  /* 0x000000705700780c */ /* 0x000fe40001fa4270 */
[----:B------:R-:W-:Y:S01]  /*17440*/  FMNMX.FTZ R50, R64, R85, !PT ;  /* 0x0000005540327209 */ /* 0x000fe20007810000 */
[----:B------:R-:W-:Y:S01]  /*17450*/  MUFU.EX2 R30, R30 ;  /* 0x0000001e001e7308 */ /* 0x000fe20000000800 */
[----:B------:R-:W-:Y:S02]  /*17460*/  ISETP.LT.OR P5, PT, R152, 0x71, P5 ;  /* 0x000000719800780c */ /* 0x000fe40002fa1670 */
[----:B------:R-:W-:Y:S02]  /*17470*/  FMNMX.FTZ R53, R67, R50, !PT ;  /* 0x0000003243357209 */ /* 0x000fe40007810000 */
[----:B------:R-:W-:Y:S02]  /*17480*/  FSEL R75, R75, -INF , !P5 ;  /* 0xff8000004b4b7808 */ /* 0x000fe40006800000 */
[----:B------:R-:W-:Y:S01]  /*17490*/  ISETP.GT.AND P5, PT, R87, 0x71, P3 ;  /* 0x000000715700780c */ /* 0x000fe20001fa4270 */
[----:B------:R-:W-:Y:S01]  /*174a0*/  MUFU.EX2 R34, R34 ;  /* 0x0000002200227308 */ /* 0x000fe20000000800 */
[----:B------:R-:W-:-:S02]  /*174b0*/  FMNMX.FTZ R50, R68, R53, !PT ;  /* 0x0000003544327209 */ /* 0x000fc40007810000 */
[----:B------:R-:W-:Y:S02]  /*174c0*/  ISETP.LT.OR P5, PT, R152, 0x72, P5 ;  /* 0x000000729800780c */ /* 0x000fe40002fa1670 */
[----:B------:R-:W-:Y:S01]  /*174d0*/  FMNMX.FTZ R85, R71, R50, !PT ;  /* 0x0000003247557209 */ /* 0x000fe20007810000 */
[--C-:B------:R-:W-:Y:S01]  /*174e0*/  FFMA.FTZ R50, R57, UR35, -R7.reuse ;  /* 0x0000002339327c23 */ /* 0x100fe20008010807 */
[----:B------:R-:W-:Y:S01]  /*174f0*/  FSEL R76, R76, -INF , !P5 ;  /* 0xff8000004c4c7808 */ /* 0x000fe20006800000 */
[----:B------:R-:W-:Y:S01]  /*17500*/  MUFU.EX2 R38, R38 ;  /* 0x0000002600267308 */ /* 0x000fe20000000800 */
[C---:B------:R-:W-:Y:S02]  /*17510*/  ISETP.GT.AND P5, PT, R87.reuse, 0x78, P3 ;  /* 0x000000785700780c */ /* 0x040fe40001fa4270 */
[----:B------:R-:W-:Y:S02]  /*17520*/  FMNMX.FTZ R54, R72, R85, !PT ;  /* 0x0000005548367209 */ /* 0x000fe40007810000 */
[----:B------:R-:W-:Y:S01]  /*17530*/  ISETP.GT.AND P3, PT, R87, 0x79, P3 ;  /* 0x000000795700780c */ /* 0x000fe20001f64270 */
[--C-:B------:R-:W-:Y:S01]  /*17540*/  FFMA.FTZ R87, R58, UR35, -R7.reuse ;  /* 0x000000233a577c23 */ /* 0x100fe20008010807 */
[----:B------:R-:W-:Y:S01]  /*17550*/  ISETP.LT.OR P5, PT, R152, 0x79, P5 ;  /* 0x000000799800780c */ /* 0x000fe20002fa1670 */
[--C-:B------:R-:W-:Y:S01]  /*17560*/  FFMA.FTZ R58, R65, UR35, -R7.reuse ;  /* 0x00000023413a7c23 */ /* 0x100fe20008010807 */
[----:B------:R-:W-:Y:S01]  /*17570*/  FMNMX.FTZ R57, R75, R54, !PT ;  /* 0x000000364b397209 */ /* 0x000fe20007810000 */
[--C-:B------:R-:W-:Y:S01]  /*17580*/  FFMA.FTZ R65, R66, UR35, -R7.reuse ;  /* 0x0000002342417c23 */ /* 0x100fe20008010807 */
[----:B------:R-:W-:Y:S01]  /*17590*/  ISETP.LT.OR P3, PT, R152, 0x7a, P3 ;  /* 0x0000007a9800780c */ /* 0x000fe20001f61670 */
[--C-:B------:R-:W-:Y:S01]  /*175a0*/  FFMA.FTZ R152, R61, UR35, -R7.reuse ;  /* 0x000000233d987c23 */ /* 0x100fe20008010807 */
[----:B------:R-:W-:Y:S01]  /*175b0*/  FSEL R80, R80, -INF , !P5 ;  /* 0xff80000050507808 */ /* 0x000fe20006800000 */
[--C-:B------:R-:W-:Y:S01]  /*175c0*/  FFMA.FTZ R61, R62, UR35, -R7.reuse ;  /* 0x000000233e3d7c23 */ /* 0x100fe20008010807 */
[----:B------:R-:W-:Y:S01]  /*175d0*/  FMNMX.FTZ R85, R76, R57, !PT ;  /* 0x000000394c557209 */ /* 0x000fe20007810000 */
[--C-:B------:R-:W-:Y:S01]  /*175e0*/  FFMA.FTZ R62, R69, UR35, -R7.reuse ;  /* 0x00000023453e7c23 */ /* 0x100fe20008010807 */
[----:B------:R-:W-:Y:S01]  /*175f0*/  FSEL R81, R81, -INF , !P3 ;  /* 0xff80000051517808 */ /* 0x000fe20005800000 */
        /* <DEDUP_REMOVED lines=9> */
[----:B------:R-:W-:Y:S01]  /*17690*/  FSEL R82, R6, RZ, P4 ;  /* 0x000000ff06527208 */ /* 0x000fe20002000000 */
[----:B0-----:R-:W0:Y:S01]  /*176a0*/  SHFL.BFLY PT, R86, R85, 0x2, 0x1f ;  /* 0x0c401f0055567f89 */ /* 0x001e2200000e0000 */
[----:B------:R-:W-:Y:S01]  /*176b0*/  IMAD.U32 R84, RZ, RZ, UR35 ;  /* 0x00000023ff547e24 */ /* 0x000fe2000f8e00ff */
[----:B------:R-:W-:Y:S02]  /*176c0*/  MUFU.EX2 R42, R42 ;  /* 0x0000002a002a7308 */ /* 0x000fe40000000800 */
[----:B------:R-:W-:-:S04]  /*176d0*/  FADD.FTZ R82, -R82, R11 ;  /* 0x0000000b52527221 */ /* 0x000fc80000010100 */
[----:B------:R-:W-:Y:S02]  /*176e0*/  FMUL.FTZ R11, R82, UR35 ;  /* 0x00000023520b7c20 */ /* 0x000fe40008410000 */
[----:B------:R-:W-:Y:S08]  /*176f0*/  MUFU.EX2 R46, R46 ;  /* 0x0000002e002e7308 */ /* 0x000ff00000000800 */
[----:B------:R-:W2:Y:S01]  /*17700*/  MUFU.EX2 R11, R11 ;  /* 0x0000000b000b7308 */ /* 0x000ea20000000800 */
        /* <DEDUP_REMOVED lines=19> */
[----:B------:R-:W-:Y:S01]  /*17840*/  FSEL R43, R7, RZ, P3 ;  /* 0x000000ff072b7208 */ /* 0x000fe20001800000 */
[----:B------:R-:W-:-:S01]  /*17850*/  FFMA.FTZ R29, R29, UR35, -R82 ;  /* 0x000000231d1d7c23 */ /* 0x000fc20008010852 */
[----:B------:R-:W-:Y:S01]  /*17860*/  MUFU.EX2 R84, R84 ;  /* 0x0000005400547308 */ /* 0x000fe20000000800 */
[----:B------:R-:W-:-:S01]  /*17870*/  FFMA.FTZ R24, R24, UR35, -R82 ;  /* 0x0000002318187c23 */ /* 0x000fc20008010852 */
[----:B------:R-:W-:Y:S01]  /*17880*/  FFMA.FTZ R28, R28, UR35, -R82 ;  /* 0x000000231c1c7c23 */ /* 0x000fe20008010852 */
[----:B------:R-:W-:-:S01]  /*17890*/  FADD.FTZ R43, -R43, R10 ;  /* 0x0000000a2b2b7221 */ /* 0x000fc20000010100 */
[--C-:B------:R-:W-:Y:S01]  /*178a0*/  FFMA.FTZ R85, R47, UR35, -R82.reuse ;  /* 0x000000232f557c23 */ /* 0x100fe20008010852 */
[----:B------:R-:W-:-:S01]  /*178b0*/  FFMA.FTZ R47, R51, UR35, -R82 ;  /* 0x00000023332f7c23 */ /* 0x000fc20008010852 */
[--C-:B------:R-:W-:Y:S01]  /*178c0*/  FFMA.FTZ R51, R55, UR35, -R82.reuse ;  /* 0x0000002337337c23 */ /* 0x100fe20008010852 */
[----:B------:R-:W-:Y:S01]  /*178d0*/  FMUL.FTZ R86, R43, UR35 ;  /* 0x000000232b567c20 */ /* 0x000fe20008410000 */
[----:B------:R-:W-:Y:S01]  /*178e0*/  MUFU.EX2 R29, R29 ;  /* 0x0000001d001d7308 */ /* 0x000fe20000000800 */
[----:B------:R-:W-:-:S01]  /*178f0*/  FFMA.FTZ R43, R48, UR35, -R82 ;  /* 0x00000023302b7c23 */ /* 0x000fc20008010852 */
[----:B------:R-:W-:Y:S01]  /*17900*/  FFMA.FTZ R48, R52, UR35, -R82 ;  /* 0x0000002334307c23 */ /* 0x000fe20008010852 */
[----:B--2---:R-:W-:-:S01]  /*17910*/  FFMA.FTZ R52, R11, R3, R78 ;  /* 0x000000030b347223 */ /* 0x004fc2000001004e */
[--C-:B------:R-:W-:Y:S01]  /*17920*/  FFMA.FTZ R32, R32, UR35, -R82.reuse ;  /* 0x0000002320207c23 */ /* 0x100fe20008010852 */
[----:B------:R-:W-:-:S01]  /*17930*/  FFMA.FTZ R36, R36, UR35, -R82 ;  /* 0x0000002324247c23 */ /* 0x000fc20008010852 */
[----:B------:R-:W-:Y:S01]  /*17940*/  FFMA.FTZ R40, R40, UR35, -R82 ;  /* 0x0000002328287c23 */ /* 0x000fe20008010852 */
[----:B------:R-:W-:-:S01]  /*17950*/  FADD.FTZ R55, R15, R52 ;  /* 0x000000340f377221 */ /* 0x000fc20000010000 */
[----:B------:R-:W0:Y:S01]  /*17960*/  MUFU.EX2 R86, R86 ;  /* 0x0000005600567308 */ /* 0x000e220000000800 */
[----:B------:R-:W-:-:S01]  /*17970*/  FFMA.FTZ R52, R56, UR35, -R82 ;  /* 0x0000002338347c23 */ /* 0x000fc20008010852 */
[----:B------:R-:W-:Y:S01]  /*17980*/  FFMA.FTZ R44, R44, UR35, -R82 ;  /* 0x000000232c2c7c23 */ /* 0x000fe20008010852 */
[----:B------:R-:W-:-:S01]  /*17990*/  FADD.FTZ R56, R20, R55 ;  /* 0x0000003714387221 */ /* 0x000fc20000010000 */
[--C-:B------:R-:W-:Y:S01]  /*179a0*/  FFMA.FTZ R55, R59, UR35, -R82.reuse ;  /* 0x000000233b377c23 */ /* 0x100fe20008010852 */
[----:B------:R-:W-:-:S03]  /*179b0*/  FFMA.FTZ R81, R81, UR35, -R82 ;  /* 0x0000002351517c23 */ /* 0x000fc60008010852 */
[----:B------:R-:W2:Y:S08]  /*179c0*/  MUFU.EX2 R9, R9 ;  /* 0x0000000900097308 */ /* 0x000eb00000000800 */
[----:B------:R-:W3:Y:S01]  /*179d0*/  MUFU.EX2 R24, R24 ;  /* 0x0000001800187308 */ /* 0x000ee20000000800 */
[----:B0-----:R-:W-:-:S04]  /*179e0*/  FFMA.FTZ R3, R86, R0, R29 ;  /* 0x0000000056037223 */ /* 0x001fc8000001001d */
[----:B------:R-:W-:-:S03]  /*179f0*/  FADD.FTZ R0, R84, R3 ;  /* 0x0000000354007221 */ /* 0x000fc60000010000 */
[----:B------:R-:W0:Y:S01]  /*17a00*/  MUFU.EX2 R21, R21 ;  /* 0x0000001500157308 */ /* 0x000e220000000800 */
[----:B--2---:R-:W-:-:S07]  /*17a10*/  FADD.FTZ R3, R9, R0 ;  /* 0x0000000009037221 */ /* 0x004fce0000010000 */
[----:B------:R-:W2:Y:S01]  /*17a20*/  MUFU.EX2 R28, R28 ;  /* 0x0000001c001c7308 */ /* 0x000ea20000000800 */
[----:B---3--:R-:W-:-:S07]  /*17a30*/  FADD.FTZ R0, R24, R3 ;  /* 0x0000000318007221 */ /* 0x008fce0000010000 */
[----:B------:R-:W3:Y:S01]  /*17a40*/  MUFU.EX2 R27, R27 ;  /* 0x0000001b001b7308 */ /* 0x000ee20000000800 */
[----:B0-----:R-:W-:-:S07]  /*17a50*/  FADD.FTZ R3, R21, R0 ;  /* 0x0000000015037221 */ /* 0x001fce0000010000 */
[----:B------:R0:W-:Y:S01]  /*17a60*/  MUFU.EX2 R10, R85 ;  /* 0x00000055000a7308 */ /* 0x0001e20000000800 */
[----:B--2---:R-:W-:-:S07]  /*17a70*/  FADD.FTZ R0, R28, R3 ;  /* 0x000000031c007221 */ /* 0x004fce0000010000 */
[----:B------:R-:W2:Y:S01]  /*17a80*/  MUFU.EX2 R32, R32 ;  /* 0x0000002000207308 */ /* 0x000ea20000000800 */
[----:B0-----:R-:W-:-:S01]  /*17a90*/  FADD.FTZ R85, R25, R56 ;  /* 0x0000003819557221 */ /* 0x001fc20000010000 */
[----:B---3--:R-:W-:-:S03]  /*17aa0*/  FADD.FTZ R3, R27, R0 ;  /* 0x000000001b037221 */ /* 0x008fc60000010000 */
[----:B------:R-:W-:-:S03]  /*17ab0*/  FADD.FTZ R56, R8, R85 ;  /* 0x0000005508387221 */ /* 0x000fc60000010000 */
[----:B------:R-:W0:Y:S01]  /*17ac0*/  MUFU.EX2 R31, R31 ;  /* 0x0000001f001f7308 */ /* 0x000e220000000800 */
[----:B------:R-:W-:-:S01]  /*17ad0*/  FADD.FTZ R59, R83, R56 ;  /* 0x00000038533b7221 */ /* 0x000fc20000010000 */
[----:B------:R-:W-:-:S03]  /*17ae0*/  FFMA.FTZ R56, R60, UR35, -R82 ;  /* 0x000000233c387c23 */ /* 0x000fc60008010852 */
[----:B------:R-:W-:Y:S01]  /*17af0*/  FADD.FTZ R60, R26, R59 ;  /* 0x0000003b1a3c7221 */ /* 0x000fe20000010000 */
[----:B------:R-:W-:-:S02]  /*17b00*/  FFMA.FTZ R59, R63, UR35, -R82 ;  /* 0x000000233f3b7c23 */ /* 0x000fc40008010852 */
[----:B------:R-:W3:Y:S01]  /*17b10*/  MUFU.EX2 R36, R36 ;  /* 0x0000002400247308 */ /* 0x000ee20000000800 */
[----:B------:R-:W-:-:S01]  /*17b20*/  FADD.FTZ R85, R33, R60 ;  /* 0x0000003c21557221 */ /* 0x000fc20000010000 */
[----:B--2---:R-:W-:-:S03]  /*17b30*/  FADD.FTZ R0, R32, R3 ;  /* 0x0000000320007221 */ /* 0x004fc60000010000 */
[----:B------:R-:W-:-:S03]  /*17b40*/  FADD.FTZ R60, R30, R85 ;  /* 0x000000551e3c7221 */ /* 0x000fc60000010000 */
[----:B------:R-:W2:Y:S01]  /*17b50*/  MUFU.EX2 R35, R35 ;  /* 0x0000002300237308 */ /* 0x000ea20000000800 */
[----:B0-----:R-:W-:-:S01]  /*17b60*/  FADD.FTZ R3, R31, R0 ;  /* 0x000000001f037221 */ /* 0x001fc20000010000 */
[----:B------:R-:W-:Y:S01]  /*17b70*/  FADD.FTZ R63, R37, R60 ;  /* 0x0000003c253f7221 */ /* 0x000fe20000010000 */
[----:B------:R-:W-:-:S03]  /*17b80*/  FFMA.FTZ R60, R64, UR35, -R82 ;  /* 0x00000023403c7c23 */ /* 0x000fc60008010852 */
[----:B------:R-:W-:Y:S01]  /*17b90*/  FADD.FTZ R64, R34, R63 ;  /* 0x0000003f22407221 */ /* 0x000fe20000010000 */
[----:B------:R-:W-:-:S01]  /*17ba0*/  FFMA.FTZ R63, R67, UR35, -R82 ;  /* 0x00000023433f7c23 */ /* 0x000fc20008010852 */
[----:B------:R-:W0:Y:S01]  /*17bb0*/  MUFU.EX2 R40, R40 ;  /* 0x0000002800287308 */ /* 0x000e220000000800 */
[----:B---3--:R-:W-:-:S01]  /*17bc0*/  FADD.FTZ R0, R36, R3 ;  /* 0x0000000324007221 */ /* 0x008fc20000010000 */
[----:B------:R-:W-:-:S04]  /*17bd0*/  FADD.FTZ R85, R41, R64 ;  /* 0x0000004029557221 */ /* 0x000fc80000010000 */
[----:B------:R-:W-:Y:S02]  /*17be0*/  FADD.FTZ R64, R38, R85 ;  /* 0x0000005526407221 */ /* 0x000fe40000010000 */
[----:B------:R-:W3:Y:S01]  /*17bf0*/  MUFU.EX2 R39, R39 ;  /* 0x0000002700277308 */ /* 0x000ee20000000800 */
[----:B--2---:R-:W-:-:S01]  /*17c00*/  FADD.FTZ R3, R35, R0 ;  /* 0x0000000023037221 */ /* 0x004fc20000010000 */
[----:B------:R-:W-:Y:S01]  /*17c10*/  FADD.FTZ R67, R45, R64 ;  /* 0x000000402d437221 */ /* 0x000fe20000010000 */
[----:B------:R-:W-:-:S05]  /*17c20*/  FFMA.FTZ R64, R68, UR35, -R82 ;  /* 0x0000002344407c23 */ /* 0x000fca0008010852 */
[----:B------:R-:W2:Y:S01]  /*17c30*/  MUFU.EX2 R44, R44 ;  /* 0x0000002c002c7308 */ /* 0x000ea20000000800 */
[----:B0-----:R-:W-:-:S07]  /*17c40*/  FADD.FTZ R0, R40, R3 ;  /* 0x0000000328007221 */ /* 0x001fce0000010000 */
[----:B------:R-:W0:Y:S01]  /*17c50*/  MUFU.EX2 R43, R43 ;  /* 0x0000002b002b7308 */ /* 0x000e220000000800 */
[----:B---3--:R-:W-:-:S01]  /*17c60*/  FADD.FTZ R3, R39, R0 ;  /* 0x0000000027037221 */ /* 0x008fc20000010000 */
[----:B------:R-:W-:Y:S01]  /*17c70*/  FADD.FTZ R0, R42, R67 ;  /* 0x000000432a007221 */ /* 0x000fe20000010000 */
[----:B------:R-:W-:-:S05]  /*17c80*/  FFMA.FTZ R67, R71, UR35, -R82 ;  /* 0x0000002347437c23 */ /* 0x000fca0008010852 */
[----:B------:R-:W3:Y:S01]  /*17c90*/  MUFU.EX2 R47, R47 ;  /* 0x0000002f002f7308 */ /* 0x000ee20000000800 */
[----:B--2---:R-:W-:-:S04]  /*17ca0*/  FADD.FTZ R3, R44, R3 ;  /* 0x000000032c037221 */ /* 0x004fc80000010000 */
[----:B------:R-:W-:Y:S01]  /*17cb0*/  FADD.FTZ R68, R10, R3 ;  /* 0x000000030a447221 */ /* 0x000fe20000010000 */
[----:B------:R-:W-:-:S02]  /*17cc0*/  FADD.FTZ R3, R49, R0 ;  /* 0x0000000031037221 */ /* 0x000fc40000010000 */
[----:B------:R-:W2:Y:S01]  /*17cd0*/  MUFU.EX2 R48, R48 ;  /* 0x0000003000307308 */ /* 0x000ea20000000800 */
[----:B0-----:R-:W-:-:S01]  /*17ce0*/  FADD.FTZ R68, R43, R68 ;  /* 0x000000442b447221 */ /* 0x001fc20000010000 */
[----:B------:R-:W-:-:S04]  /*17cf0*/  FADD.FTZ R0, R46, R3 ;  /* 0x000000032e007221 */ /* 0x000fc80000010000 */
[----:B------:R-:W-:Y:S02]  /*17d00*/  FADD.FTZ R71, R53, R0 ;  /* 0x0000000035477221 */ /* 0x000fe40000010000 */
[----:B------:R-:W0:Y:S01]  /*17d10*/  MUFU.EX2 R51, R51 ;  /* 0x0000003300337308 */ /* 0x000e220000000800 */
[----:B---3--:R-:W-:-:S01]  /*17d20*/  FADD.FTZ R3, R47, R68 ;  /* 0x000000442f037221 */ /* 0x008fc20000010000 */
[----:B------:R-:W-:Y:S01]  /*17d30*/  FFMA.FTZ R68, R72, UR35, -R82 ;  /* 0x0000002348447c23 */ /* 0x000fe20008010852 */
[----:B------:R-:W-:-:S01]  /*17d40*/  FADD.FTZ R72, R50, R71 ;  /* 0x0000004732487221 */ /* 0x000fc20000010000 */
[----:B------:R-:W-:-:S03]  /*17d50*/  FFMA.FTZ R71, R75, UR35, -R82 ;  /* 0x000000234b477c23 */ /* 0x000fc60008010852 */
[----:B------:R-:W-:Y:S01]  /*17d60*/  FADD.FTZ R85, R57, R72 ;  /* 0x0000004839557221 */ /* 0x000fe20000010000 */
[----:B------:R-:W3:Y:S01]  /*17d70*/  MUFU.EX2 R52, R52 ;  /* 0x0000003400347308 */ /* 0x000ee20000000800 */
[----:B--2---:R-:W-:-:S02]  /*17d80*/  FADD.FTZ R0, R48, R3 ;  /* 0x0000000330007221 */ /* 0x004fc40000010000 */
[----:B------:R-:W-:-:S04]  /*17d90*/  FADD.FTZ R72, R54, R85 ;  /* 0x0000005536487221 */ /* 0x000fc80000010000 */
[----:B------:R-:W-:Y:S01]  /*17da0*/  FADD.FTZ R75, R61, R72 ;  /* 0x000000483d4b7221 */ /* 0x000fe20000010000 */
[----:B------:R-:W2:Y:S01]  /*17db0*/  MUFU.EX2 R55, R55 ;  /* 0x0000003700377308 */ /* 0x000ea20000000800 */
[----:B0-----:R-:W-:-:S01]  /*17dc0*/  FADD.FTZ R3, R51, R0 ;  /* 0x0000000033037221 */ /* 0x001fc20000010000 */
[----:B------:R-:W-:Y:S01]  /*17dd0*/  FFMA.FTZ R72, R76, UR35, -R82 ;  /* 0x000000234c487c23 */ /* 0x000fe20008010852 */
[----:B------:R-:W-:-:S01]  /*17de0*/  FADD.FTZ R76, R58, R75 ;  /* 0x0000004b3a4c7221 */ /* 0x000fc20000010000 */
[----:B------:R-:W-:-:S04]  /*17df0*/  FFMA.FTZ R75, R80, UR35, -R82 ;  /* 0x00000023504b7c23 */ /* 0x000fc80008010852 */
[----:B------:R-:W0:Y:S01]  /*17e00*/  MUFU.EX2 R56, R56 ;  /* 0x0000003800387308 */ /* 0x000e220000000800 */
[----:B---3--:R-:W-:-:S07]  /*17e10*/  FADD.FTZ R0, R52, R3 ;  /* 0x0000000334007221 */ /* 0x008fce0000010000 */
[----:B------:R-:W3:Y:S01]  /*17e20*/  MUFU.EX2 R59, R59 ;  /* 0x0000003b003b7308 */ /* 0x000ee20000000800 */
[----:B--2---:R-:W-:-:S07]  /*17e30*/  FADD.FTZ R3, R55, R0 ;  /* 0x0000000037037221 */ /* 0x004fce0000010000 */
[----:B------:R-:W2:Y:S01]  /*17e40*/  MUFU.EX2 R65, R65 ;  /* 0x0000004100417308 */ /* 0x000ea20000000800 */
[----:B0-----:R-:W-:-:S07]  /*17e50*/  FADD.FTZ R0, R56, R3 ;  /* 0x0000000338007221 */ /* 0x001fce0000010000 */
        /* <DEDUP_REMOVED lines=33> */
[----:B--2---:R-:W-:-:S01]  /*18070*/  FADD.FTZ R0, R75, R0 ;  /* 0x000000004b007221 */ /* 0x004fc20000010000 */
[----:B0-----:R-:W-:-:S03]  /*18080*/  FADD.FTZ R3, R79, R76 ;  /* 0x0000004c4f037221 */ /* 0x001fc60000010000 */
[----:B---3--:R-:W-:Y:S01]  /*18090*/  FADD.FTZ R0, R81, R0 ;  /* 0x0000000051007221 */ /* 0x008fe20000010000 */
[----:B------:R-:W-:Y:S06]  /*180a0*/  @!P0 BRA `(.L_x_1722) ;  /* 0x0000000000048947 */ /* 0x000fec0003800000 */
[----:B------:R-:W-:Y:S01]  /*180b0*/  BPT.TRAP 0x1 ;  /* 0x000000040000795c */ /* 0x000fe20000300000 */
.L_x_1722:
[----:B------:R-:W-:Y:S01]  /*180c0*/  F2FP.SATFINITE.E4M3.F32.PACK_AB_MERGE_C R26, R33, R26, RZ ;  /* 0x0000001a211a723e */ /* 0x000fe200048070ff */
[----:B------:R-:W-:Y:S01]  /*180d0*/  FMUL.FTZ R88, R88, R11 ;  /* 0x0000000b58587220 */ /* 0x000fe20000410000 */
[----:B------:R-:W-:Y:S01]  /*180e0*/  F2FP.SATFINITE.E4M3.F32.PACK_AB_MERGE_C R9, R24, R9, RZ ;  /* 0x000000091809723e */ /* 0x000fe200048070ff */
[-C--:B------:R-:W-:Y:S01]  /*180f0*/  FMUL.FTZ R89, R89, R11.reuse ;  /* 0x0000000b59597220 */ /* 0x080fe20000410000 */
[----:B------:R-:W-:Y:S01]  /*18100*/  F2FP.SATFINITE.E4M3.F32.PACK_AB_MERGE_C R166, R83, R8, R26 ;  /* 0x0000000853a6723e */ /* 0x000fe2000480701a */
[----:B------:R-:W-:Y:S01]  /*18110*/  IMAD R8, R168, 0x8, R16 ;  /* 0x00000008a8087824 */ /* 0x000fe200078e0210 */
[----:B------:R-:W-:Y:S01]  /*18120*/  ISETP.GT.AND P3, PT, R4, R12, PT ;  /* 0x0000000c0400720c */ /* 0x000fe20003f64270 */
[----:B------:R-:W-:Y:S01]  /*18130*/  FMUL.FTZ R92, R92, R11 ;  /* 0x0000000b5c5c7220 */ /* 0x000fe20000410000 */
[----:B------:R-:W-:Y:S01]  /*18140*/  F2FP.SATFINITE.E4M3.F32.PACK_AB_MERGE_C R165, R84, R29, R9 ;  /* 0x0000001d54a5723e */ /* 0x000fe20004807009 */
[----:B------:R-:W-:Y:S01]  /*18150*/  IMAD.U32 R9, RZ, RZ, UR40 ;  /* 0x00000028ff097e24 */ /* 0x000fe2000f8e00ff */
        /* <DEDUP_REMOVED lines=9> */
[----:B------:R-:W-:Y:S01]  /*181f0*/  FMUL.FTZ R100, R100, R11 ;  /* 0x0000000b64647220 */ /* 0x000fe20000410000 */
[----:B------:R-:W-:Y:S01]  /*18200*/  F2FP.SATFINITE.E4M3.F32.PACK_AB_MERGE_C R35, R40, R35, RZ ;  /* 0x000000232823723e */ /* 0x000fe200048070ff */
[----:B------:R0:W-:Y:S01]  /*18210*/  SYNCS.ARRIVE.TRANS64.RED.A1T0 RZ, [R8+URZ], RZ ;  /* 0x000000ff08ff79a7 */ /* 0x0001e2000810043f */
        /* <DEDUP_REMOVED lines=83> */
[----:B------:R-:W-:Y:S02]  /*18750*/  IMAD.MOV.U32 R169, RZ, RZ, R14 ;  /* 0x000000ffffa97224 */ /* 0x000fe400078e000e */
[----:B------:R-:W-:Y:S01]  /*18760*/  IMAD.MOV.U32 R168, RZ, RZ, R13 ;  /* 0x000000ffffa87224 */ /* 0x000fe200078e000d */
[----:B0-----:R-:W-:Y:S06]  /*18770*/  @P3 BRA `(.L_x_1723) ;  /* 0xffffffc400fc3947 */ /* 0x001fec000383ffff */
[----:B------:R-:W-:Y:S01]  /*18780*/  IMAD.MOV.U32 R10, RZ, RZ, R7 ;  /* 0x000000ffff0a7224 */ /* 0x000fe200078e0007 */
[----:B------:R-:W-:Y:S01]  /*18790*/  MOV R11, R6 ;  /* 0x00000006000b7202 */ /* 0x000fe20000000f00 */
[----:B------:R-:W-:Y:S02]  /*187a0*/  IMAD.MOV.U32 R168, RZ, RZ, R13 ;  /* 0x000000ffffa87224 */ /* 0x000fe400078e000d */
[----:B------:R-:W-:-:S07]  /*187b0*/  IMAD.MOV.U32 R169, RZ, RZ, R14 ;  /* 0x000000ffffa97224 */ /* 0x000fce00078e000e */
.L_x_1703:
[----:B------:R-:W0:Y:S01]  /*187c0*/  LDC R6, c[0x0][0x448] ;  /* 0x00011200ff067b82 */ /* 0x000e220000000800 */
[----:B------:R-:W-:Y:S01]  /*187d0*/  IADD3 R9, R171, 0x1, -R170 ;  /* 0x00000001ab097810 */ /* 0x000fe20007ffe8aa */
[----:B------:R-:W-:-:S06]  /*187e0*/  ULDC UR10, c[0x0][0x9dc] ;  /* 0x00027700000a7ab9 */ /* 0x000fcc0000000800 */
[----:B------:R-:W2:Y:S01]  /*187f0*/  LDC R13, c[0x0][0x9e4] ;  /* 0x00027900ff0d7b82 */ /* 0x000ea20000000800 */
[----:B0-----:R-:W-:Y:S01]  /*18800*/  ISETP.NE.AND P4, PT, R6, 0x1, PT ;  /* 0x000000010600780c */ /* 0x001fe20003f85270 */
[----:B------:R-:W-:Y:S01]  /*18810*/  VIADD R6, R178, 0x7f ;  /* 0x0000007fb2067836 */ /* 0x000fe20000000000 */
[----:B--2---:R-:W-:-:S11]  /*18820*/  ISETP.GE.AND P5, PT, R13, 0x1, PT ;  /* 0x000000010d00780c */ /* 0x004fd60003fa6270 */
[----:B------:R-:W0:Y:S08]  /*18830*/  @P4 LDC R7, c[0x0][0x44c] ;  /* 0x00011300ff074b82 */ /* 0x000e300000000800 */
[----:B------:R-:W2:Y:S01]  /*18840*/  @P4 LDC R8, c[0x0][0x450] ;  /* 0x00011400ff084b82 */ /* 0x000ea20000000800 */
[----:B0-----:R-:W-:-:S05]  /*18850*/  @P4 IMAD.HI.U32 R7, R6, R7, RZ ;  /* 0x0000000706074227 */ /* 0x001fca00078e00ff */
[----:B--2---:R-:W-:-:S05]  /*18860*/  @P4 SHF.R.U32.HI R6, RZ, R8, R7 ;  /* 0x00000008ff064219 */ /* 0x004fca0000011607 */
        /* <DEDUP_REMOVED lines=13> */
.L_x_1726:
[----:B------:R-:W-:-:S13]  /*18940*/  ISETP.NE.AND P1, PT, R13, 0x1, PT ;  /* 0x000000010d00780c */ /* 0x000fda0003f25270 */
[----:B------:R-:W0:Y:S02]  /*18950*/  @P1 LDC.64 R8, c[0x0][0x9e8] ;  /* 0x00027a00ff081b82 */ /* 0x000e240000000a00 */
[----:B0-----:R-:W-:-:S05]  /*18960*/  @P1 IMAD.HI.U32 R8, R6, R8, RZ ;  /* 0x0000000806081227 */ /* 0x001fca00078e00ff */
[----:B------:R-:W-:-:S07]  /*18970*/  @P1 SHF.R.U32.HI R6, RZ, R9, R8 ;  /* 0x00000009ff061219 */ /* 0x000fce0000011608 */
.L_x_1727:
[----:B------:R-:W-:Y:S05]  /*18980*/  BSYNC B0 ;  /* 0x0000000000007941 */ /* 0x000fea0003800000 */
.L_x_1725:
[----:B------:R-:W-:-:S05]  /*18990*/  IMAD R6, R6, R13, RZ ;  /* 0x0000000d06067224 */ /* 0x000fca00078e02ff */
[----:B------:R-:W-:-:S07]  /*189a0*/  VIMNMX R7, R7, R6, !PT ;  /* 0x0000000607077248 */ /* 0x000fce0007fe0100 */
.L_x_1724:
[----:B------:R-:W-:-:S05]  /*189b0*/  VIADD R7, R7, 0x7f ;  /* 0x0000007f07077836 */ /* 0x000fca0000000000 */
[----:B------:R-:W-:-:S04]  /*189c0*/  SHF.R.S32.HI R6, RZ, 0x1f, R7 ;  /* 0x0000001fff067819 */ /* 0x000fc80000011407 */
[----:B------:R-:W-:-:S04]  /*189d0*/  LEA.HI R6, R6, R7, RZ, 0x7 ;  /* 0x0000000706067211 */ /* 0x000fc800078f38ff */
[----:B------:R-:W-:-:S04]  /*189e0*/  SHF.R.S32.HI R7, RZ, 0x7, R6 ;  /* 0x00000007ff077819 */ /* 0x000fc80000011406 */
[----:B------:R-:W-:-:S04]  /*189f0*/  VIMNMX R14, R198, R7, !PT ;  /* 0x00000007c60e7248 */ /* 0x000fc80007fe0100 */
[----:B------:R-:W-:-:S13]  /*18a00*/  ISETP.GE.AND P1, PT, R4, R14, PT ;  /* 0x0000000e0400720c */ /* 0x000fda0003f26270 */
[----:B------:R-:W-:Y:S05]  /*18a10*/  @!P1 BRA `(.L_x_1728) ;  /* 0x00000028000c9947 */ /* 0x000fea0003800000 */
[----:B------:R-:W-:Y:S02]  /*18a20*/  IMAD.MOV.U32 R13, RZ, RZ, R10 ;  /* 0x000000ffff0d7224 */ /* 0x000fe400078e000a */
[----:B------:R-:W-:Y:S02]  /*18a30*/  IMAD.MOV.U32 R12, RZ, RZ, R11 ;  /* 0x000000ffff0c7224 */ /* 0x000fe400078e000b */
[----:B------:R-:W-:Y:S02]  /*18a40*/  IMAD.MOV.U32 R20, RZ, RZ, R169 ;  /* 0x000000ffff147224 */ /* 0x000fe400078e00a9 */
[----:B------:R-:W-:-:S07]  /*18a50*/  IMAD.MOV.U32 R15, RZ, RZ, R168 ;  /* 0x000000ffff0f7224 */ /* 0x000fce00078e00a8 */
.L_x_1740:
        /* <DEDUP_REMOVED lines=8> */
.L_x_1730:
[----:B------:R-:W-:-:S05]  /*18ae0*/  VIADD R6, R15, 0x1 ;  /* 0x000000010f067836 */ /* 0x000fca0000000000 */
[----:B------:R-:W-:-:S04]  /*18af0*/  ISETP.NE.AND P2, PT, R6, 0x2, PT ;  /* 0x000000020600780c */ /* 0x000fc80003f45270 */
[----:B------:R-:W-:Y:S02]  /*18b00*/  SEL R7, R6, RZ, P2 ;  /* 0x000000ff06077207 */ /* 0x000fe40001000000 */
[----:B------:R-:W-:Y:S02]  /*18b10*/  SHF.L.U32 R6, R169, 0x1f, RZ ;  /* 0x0000001fa9067819 */ /* 0x000fe400000006ff */
[----:B------:R-:W-:-:S04]  /*18b20*/  LEA R7, R7, R16, 0x3 ;  /* 0x0000001007077211 */ /* 0x000fc800078e18ff */
[----:B------:R0:W2:Y:S01]  /*18b30*/  SYNCS.PHASECHK.TRANS64.TRYWAIT P2, [R7+URZ+0x22830], R6 ;  /* 0x02283006070075a7 */ /* 0x0000a2000804017f */
[----:B------:R-:W-:Y:S05]  /*18b40*/  @!P0 BRA `(.L_x_1731) ;  /* 0x0000000000048947 */ /* 0x000fea0003800000 */
[----:B------:R-:W-:Y:S01]  /*18b50*/  BPT.TRAP 0x1 ;  /* 0x000000040000795c */ /* 0x000fe20000300000 */
.L_x_1731:
[----:B------:R-:W-:Y:S04]  /*18b60*/  BSSY B0, `(.L_x_1729) ;  /* 0x0000004000007945 */ /* 0x000fe80003800000 */
[----:B--2---:R-:W-:Y:S05]  /*18b70*/  @P2 BRA `(.L_x_1732) ;  /* 0x0000000000082947 */ /* 0x004fea0003800000 */
[----:B------:R-:W2:Y:S02]  /*18b80*/  SYNCS.PHASECHK.TRANS64.TRYWAIT P2, [R7+URZ+0x22830], R6 ;  /* 0x02283006070075a7 */ /* 0x000ea4000804017f */
[----:B--2---:R-:W-:Y:S05]  /*18b90*/  @!P2 BRA `(.L_x_1733) ;  /* 0x000001140018a947 */ /* 0x004fea0003800000 */
.L_x_1732:
[----:B------:R-:W-:Y:S05]  /*18ba0*/  BSYNC B0 ;  /* 0x0000000000007941 */ /* 0x000fea0003800000 */
.L_x_1729:
[----:B------:R-:W3:Y:S01]  /*18bb0*/  S2R R8, SR_TID.X ;  /* 0x0000000000087919 */ /* 0x000ee20000002100 */
[----:B0-2---:R-:W-:Y:S01]  /*18bc0*/  IMAD.MOV.U32 R7, RZ, RZ, -0x7fffffe0 ;  /* 0x80000020ff077424 */ /* 0x005fe200078e00ff */
[----:B------:R-:W-:Y:S05]  /*18bd0*/  WARPSYNC.ALL ;  /* 0x0000000000007948 */ /* 0x000fea0003800000 */
[----:B------:R-:W-:Y:S01]  /*18be0*/  R2UR UR31, R7 ;  /* 0x00000000071f72ca */ /* 0x000fe200000e0000 */
[----:B------:R-:W-:Y:S02]  /*18bf0*/  VIADD R168, R15, 0x1 ;  /* 0x000000010fa87836 */ /* 0x000fe40000000000 */
[----:B------:R-:W-:-:S03]  /*18c00*/  IMAD.MOV.U32 R9, RZ, RZ, -0x7fffffe0 ;  /* 0x80000020ff097424 */ /* 0x000fc600078e00ff */
[C---:B------:R-:W-:Y:S02]  /*18c10*/  ISETP.NE.AND P2, PT, R168.reuse, 0x2, PT ;  /* 0x00000002a800780c */ /* 0x040fe40003f45270 */
[----:B------:R-:W-:Y:S01]  /*18c20*/  R2UR UR11, R9 ;  /* 0x00000000090b72ca */ /* 0x000fe200000e0000 */
[----:B------:R-:W-:Y:S01]  /*18c30*/  IMAD.MOV.U32 R9, RZ, RZ, -0x7fffffe0 ;  /* 0x80000020ff097424 */ /* 0x000fe200078e00ff */
[----:B------:R-:W-:-:S04]  /*18c40*/  SEL R168, R168, RZ, P2 ;  /* 0x000000ffa8a87207 */ /* 0x000fc80001000000 */
[----:B------:R-:W-:Y:S01]  /*18c50*/  R2UR UR15, R9 ;  /* 0x00000000090f72ca */ /* 0x000fe200000e0000 */
[----:B------:R-:W-:Y:S02]  /*18c60*/  IMAD R6, R168, 0x600, R5 ;  /* 0x00000600a8067824 */ /* 0x000fe400078e0205 */
[----:B------:R-:W-:-:S03]  /*18c70*/  IMAD.MOV.U32 R9, RZ, RZ, -0x7fffffe0 ;  /* 0x80000020ff097424 */ /* 0x000fc600078e00ff */
[----:B------:R-:W-:Y:S02]  /*18c80*/  R2UR UR30, R6 ;  /* 0x00000000061e72ca */ /* 0x000fe400000e0000 */
        /* <DEDUP_REMOVED lines=14> */
[----:B------:R-:W-:Y:S02]  /*18d70*/  IADD3 R6, R6, 0x402, RZ ;  /* 0x0000040206067810 */ /* 0x000fe40007ffe0ff */
[----:B------:R-:W-:Y:S02]  /*18d80*/  R2UR UR27, R7 ;  /* 0x00000000071b72ca */ /* 0x000fe400000e0000 */
        /* <DEDUP_REMOVED lines=23> */
.L_x_1735:
[----:B------:R-:W-:Y:S01]  /*18f00*/  SHF.L.U32 R6, R20, 0x1f, RZ ;  /* 0x0000001f14067819 */ /* 0x000fe200000006ff */
[----:B------:R-:W-:-:S04]  /*18f10*/  IMAD R7, R15, 0x8, R16 ;  /* 0x000000080f077824 */ /* 0x000fc800078e0210 */
[----:B------:R0:W2:Y:S01]  /*18f20*/  SYNCS.PHASECHK.TRANS64.TRYWAIT P1, [R7+URZ+0x22850], R6 ;  /* 0x02285006070075a7 */ /* 0x0000a2000802017f */
[----:B------:R-:W-:Y:S05]  /*18f30*/  @!P0 BRA `(.L_x_1736) ;  /* 0x0000000000048947 */ /* 0x000fea0003800000 */
[----:B------:R-:W-:Y:S01]  /*18f40*/  BPT.TRAP 0x1 ;  /* 0x000000040000795c */ /* 0x000fe20000300000 */
.L_x_1736:
[----:B--2---:R-:W-:Y:S05]  /*18f50*/  @P1 BRA `(.L_x_1734) ;  /* 0x0000000000081947 */ /* 0x004fea0003800000 */
[----:B------:R-:W2:Y:S02]  /*18f60*/  SYNCS.PHASECHK.TRANS64.TRYWAIT P1, [R7+URZ+0x22850], R6 ;  /* 0x02285006070075a7 */ /* 0x000ea4000802017f */
[----:B--2---:R-:W-:Y:S05]  /*18f70*/  @!P1 BRA `(.L_x_1737) ;  /* 0x0000011000349947 */ /* 0x004fea0003800000 */
.L_x_1734:
[----:B0-2---:R-:W-:Y:S01]  /*18f80*/  VIADD R6, R16, 0x400 ;  /* 0x0000040010067836 */ /* 0x005fe20000000000 */
[----:B------:R-:W-:Y:S05]  /*18f90*/  WARPSYNC.ALL ;  /* 0x0000000000007948 */ /* 0x000fea0003800000 */
[----:B------:R-:W-:Y:S01]  /*18fa0*/  SHF.R.U32.HI R6, RZ, 0x4, R6 ;  /* 0x00000004ff067819 */ /* 0x000fe20000011606 */
[----:B------:R-:W-:Y:S01]  /*18fb0*/  IMAD.MOV.U32 R7, RZ, RZ, 0x40000040 ;  /* 0x40000040ff077424 */ /* 0x000fe200078e00ff */
[----:B------:R-:W-:Y:S01]  /*18fc0*/  WARPGROUP.ARRIVE ;  /* 0x00000000000079c5 */ /* 0x000fe20000000000 */
[----:B------:R-:W-:Y:S01]  /*18fd0*/  IMAD.MOV.U32 R9, RZ, RZ, 0x40000040 ;  /* 0x40000040ff097424 */ /* 0x000fe200078e00ff */
[----:B------:R-:W-:-:S04]  /*18fe0*/  LOP3.LUT R6, R6, 0x3fff, RZ, 0xc0, !PT ;  /* 0x00003fff06067812 */ /* 0x000fc800078ec0ff */
[----:B------:R-:W0:Y:S01]  /*18ff0*/  S2R R10, SR_TID.X ;  /* 0x00000000000a7919 */ /* 0x000e220000002100 */
[----:B------:R-:W-:Y:S01]  /*19000*/  R2UR UR11, R7 ;  /* 0x00000000070b72ca */ /* 0x000fe200000e0000 */
[----:B------:R-:W-:Y:S01]  /*19010*/  IMAD.MOV.U32 R7, RZ, RZ, 0x40000040 ;  /* 0x40000040ff077424 */ /* 0x000fe200078e00ff */
[----:B------:R-:W-:-:S05]  /*19020*/  LOP3.LUT R6, R6, 0x10000, RZ, 0xfc, !PT ;  /* 0x0001000006067812 */ /* 0x000fca00078efcff */
[----:B------:R-:W-:-:S04]  /*19030*/  IMAD R6, R15, 0x400, R6 ;  /* 0x000004000f067824 */ /* 0x000fc800078e0206 */
[C---:B------:R-:W-:Y:S01]  /*19040*/  VIADD R8, R6.reuse, 0x2 ;  /* 0x0000000206087836 */ /* 0x040fe20000000000 */
[----:B------:R-:W-:-:S13]  /*19050*/  R2UR UR10, R6 ;  /* 0x00000000060a72ca */ /* 0x000fda00000e0000 */
[----:B------:R-:W-:Y:S01]  /*19060*/  QGMMA.64x128x32.F32.E4M3.E4M3 R88, R164, gdesc[UR8], R88, gsb0 ;  /* 0x01e00008a4587df3 */ /* 0x000fe20008000858 */
[----:B------:R-:W-:Y:S01]  /*19070*/  R2UR UR10, R8 ;  /* 0x00000000080a72ca */ /* 0x000fe200000e0000 */
[C---:B------:R-:W-:Y:S01]  /*19080*/  VIADD R8, R6.reuse, 0x4 ;  /* 0x0000000406087836 */ /* 0x040fe20000000000 */
[----:B------:R-:W-:Y:S01]  /*19090*/  R2UR UR11, R9 ;  /* 0x00000000090b72ca */ /* 0x000fe200000e0000 */
[----:B------:R-:W-:Y:S02]  /*190a0*/  IMAD.MOV.U32 R9, RZ, RZ, 0x40000040 ;  /* 0x40000040ff097424 */ /* 0x000fe400078e00ff */
[----:B------:R-:W-:Y:S01]  /*190b0*/  VIADD R6, R6, 0x6 ;  /* 0x0000000606067836 */ /* 0x000fe20000000000 */
[----:B0-----:R-:W-:Y:S01]  /*190c0*/  SHF.R.U32.HI R10, RZ, 0x7, R10 ;  /* 0x00000007ff0a7819 */ /* 0x001fe2000001160a */
[----:B------:R-:W-:Y:S02]  /*190d0*/  WARPGROUP.DEPBAR.LE gsb0, 0x0 ;  /* 0x00008000000079c5 */ /* 0x000fe40000010000 */
[----:B------:R-:W-:-:S06]  /*190e0*/  WARPGROUP.ARRIVE ;  /* 0x00000000000079c5 */ /* 0x000fcc0000000000 */
        /* <DEDUP_REMOVED lines=16> */
.L_x_1738:
        /* <DEDUP_REMOVED lines=65> */
[----:B------:R-:W-:Y:S01]  /*19600*/  FMUL.FTZ R69, R2, R75 ;  /* 0x0000004b02457220 */ /* 0x000fe20000410000 */
[----:B------:R-:W-:-:S04]  /*19610*/  UMOV UR35, UR6 ;  /* 0x0000000600237c82 */ /* 0x000fc80008000000 */
[----:B------:R-:W3:Y:S01]  /*19620*/  MUFU.TANH R26, R26 ;  /* 0x0000001a001a7308 */ /* 0x000ee20000002400 */
[----:B0-----:R-:W-:-:S07]  /*19630*/  FMNMX.FTZ R11, R21, R10, !PT ;  /* 0x0000000a150b7209 */ /* 0x001fce0007810000 */
[----:B------:R-:W0:Y:S01]  /*19640*/  MUFU.TANH R28, R28 ;  /* 0x0000001c001c7308 */ /* 0x000e220000002400 */
[----:B--2---:R-:W-:Y:S01]  /*19650*/  FMNMX.FTZ R71, R25, R70, !PT ;  /* 0x0000004619477209 */ /* 0x004fe20007810000 */
[----:B------:R-:W-:-:S06]  /*19660*/  FMUL.FTZ R70, R2, R76 ;  /* 0x0000004c02467220 */ /* 0x000fcc0000410000 */
[----:B------:R-:W2:Y:S01]  /*19670*/  MUFU.TANH R27, R27 ;  /* 0x0000001b001b7308 */ /* 0x000ea20000002400 */
[----:B---3--:R-:W-:-:S07]  /*19680*/  FMNMX.FTZ R10, R26, R11, !PT ;  /* 0x0000000b1a0a7209 */ /* 0x008fce0007810000 */
[----:B------:R-:W3:Y:S01]  /*19690*/  MUFU.TANH R29, R29 ;  /* 0x0000001d001d7308 */ /* 0x000ee20000002400 */
[----:B0-----:R-:W-:Y:S01]  /*196a0*/  FMNMX.FTZ R72, R28, R71, !PT ;  /* 0x000000471c487209 */ /* 0x001fe20007810000 */
[----:B------:R-:W-:-:S06]  /*196b0*/  FMUL.FTZ R71, R2, R77 ;  /* 0x0000004d02477220 */ /* 0x000fcc0000410000 */
[----:B------:R-:W0:Y:S01]  /*196c0*/  MUFU.TANH R30, R30 ;  /* 0x0000001e001e7308 */ /* 0x000e220000002400 */
[----:B--2---:R-:W-:-:S07]  /*196d0*/  FMNMX.FTZ R11, R27, R10, !PT ;  /* 0x0000000a1b0b7209 */ /* 0x004fce0007810000 */
[----:B------:R-:W2:Y:S01]  /*196e0*/  MUFU.TANH R32, R32 ;  /* 0x0000002000207308 */ /* 0x000ea20000002400 */
[----:B---3--:R-:W-:-:S07]  /*196f0*/  FMNMX.FTZ R73, R29, R72, !PT ;  /* 0x000000481d497209 */ /* 0x008fce0007810000 */
[----:B------:R-:W3:Y:S01]  /*19700*/  MUFU.TANH R31, R31 ;  /* 0x0000001f001f7308 */ /* 0x000ee20000002400 */
[----:B0-----:R-:W-:-:S07]  /*19710*/  FMNMX.FTZ R10, R30, R11, !PT ;  /* 0x0000000b1e0a7209 */ /* 0x001fce0007810000 */
[----:B------:R-:W0:Y:S01]  /*19720*/  MUFU.TANH R33, R33 ;  /* 0x0000002100217308 */ /* 0x000e220000002400 */
[----:B--2---:R-:W-:-:S07]  /*19730*/  FMNMX.FTZ R72, R32, R73, !PT ;  /* 0x0000004920487209 */ /* 0x004fce0007810000 */
        /* <DEDUP_REMOVED lines=8> */
[----:B---3--:R-:W-:Y:S01]  /*197c0*/  FMNMX.FTZ R74, R36, R73, !PT ;  /* 0x00000049244a7209 */ /* 0x008fe20007810000 */
[----:B------:R-:W-:-:S06]  /*197d0*/  FMUL.FTZ R73, R2, R79 ;  /* 0x0000004f02497220 */ /* 0x000fcc0000410000 */
[----:B------:R-:W3:Y:S01]  /*197e0*/  MUFU.TANH R38, R38 ;  /* 0x0000002600267308 */ /* 0x000ee20000002400 */
[----:B0-----:R-:W-:-:S07]  /*197f0*/  FMNMX.FTZ R11, R35, R10, !PT ;  /* 0x0000000a230b7209 */ /* 0x001fce0007810000 */
        /* <DEDUP_REMOVED lines=64> */
[----:B------:R-:W-:Y:S01]  /*19c00*/  FMUL.FTZ R80, R2, R86 ;  /* 0x0000005602507220 */ /* 0x000fe20000410000 */
[----:B------:R-:W-:-:S05]  /*19c10*/  MOV R86, UR35 ;  /* 0x0000002300567c02 */ /* 0x000fca0008000f00 */
[----:B------:R-:W3:Y:S01]  /*19c20*/  MUFU.TANH R67, R67 ;  /* 0x0000004300437308 */ /* 0x000ee20000002400 */
[----:B0-----:R-:W-:-:S07]  /*19c30*/  FMNMX.FTZ R10, R66, R11, !PT ;  /* 0x0000000b420a7209 */ /* 0x001fce0007810000 */
[----:B------:R-:W0:Y:S01]  /*19c40*/  MUFU.TANH R69, R69 ;  /* 0x0000004500457308 */ /* 0x000e220000002400 */
[----:B--2---:R-:W-:Y:S01]  /*19c50*/  FMNMX.FTZ R82, R68, R81, !PT ;  /* 0x0000005144527209 */ /* 0x004fe20007810000 */
[----:B------:R-:W-:Y:S01]  /*19c60*/  FMUL.FTZ R81, R2, R87 ;  /* 0x0000005702517220 */ /* 0x000fe20000410000 */
[----:B------:R-:W-:-:S05]  /*19c70*/  IMAD.U32 R87, RZ, RZ, UR40 ;  /* 0x00000028ff577e24 */ /* 0x000fca000f8e00ff */
        /* <DEDUP_REMOVED lines=23> */
[----:B--2---:R-:W-:Y:S02]  /*19df0*/  FMNMX.FTZ R82, R80, R83, !PT ;  /* 0x0000005350527209 */ /* 0x004fe40007810000 */
[----:B---3--:R-:W-:-:S05]  /*19e00*/  FMNMX.FTZ R83, R79, R10, !PT ;  /* 0x0000000a4f537209 */ /* 0x008fca0007810000 */
[----:B------:R-:W2:Y:S01]  /*19e10*/  SHFL.BFLY PT, R10, R83, 0x2, 0x1f ;  /* 0x0c401f00530a7f89 */ /* 0x000ea200000e0000 */
[----:B0-----:R-:W-:-:S05]  /*19e20*/  FMNMX.FTZ R82, R81, R82, !PT ;  /* 0x0000005251527209 */ /* 0x001fca0007810000 */
[----:B------:R-:W0:Y:S01]  /*19e30*/  SHFL.BFLY PT, R11, R82, 0x2, 0x1f ;  /* 0x0c401f00520b7f89 */ /* 0x000e2200000e0000 */
[----:B--2---:R-:W-:Y:S01]  /*19e40*/  FMNMX.FTZ R84, R83, R10, !PT ;  /* 0x0000000a53547209 */ /* 0x004fe20007810000 */
[----:B------:R-:W-:Y:S01]  /*19e50*/  IMAD.U32 R83, RZ, RZ, UR35 ;  /* 0x00000023ff537e24 */ /* 0x000fe2000f8e00ff */
[----:B0-----:R-:W-:-:S03]  /*19e60*/  FMNMX.FTZ R85, R82, R11, !PT ;  /* 0x0000000b52557209 */ /* 0x001fc60007810000 */
[----:B------:R-:W0:Y:S04]  /*19e70*/  SHFL.BFLY PT, R11, R84, 0x1, 0x1f ;  /* 0x0c201f00540b7f89 */ /* 0x000e2800000e0000 */
[----:B------:R-:W2:Y:S01]  /*19e80*/  SHFL.BFLY PT, R10, R85, 0x1, 0x1f ;  /* 0x0c201f00550a7f89 */ /* 0x000ea200000e0000 */
[----:B0-----:R-:W-:Y:S02]  /*19e90*/  FMNMX.FTZ R11, R84, R11, !PT ;  /* 0x0000000b540b7209 */ /* 0x001fe40007810000 */
[----:B--2---:R-:W-:-:S03]  /*19ea0*/  FMNMX.FTZ R10, R85, R10, !PT ;  /* 0x0000000a550a7209 */ /* 0x004fc60007810000 */
[C---:B------:R-:W-:Y:S01]  /*19eb0*/  FFMA.FTZ R82, R11.reuse, R86, -8 ;  /* 0xc10000000b527423 */ /* 0x040fe20000010056 */
[----:B------:R-:W-:-:S01]  /*19ec0*/  FADD.FTZ R12, -R11, R12 ;  /* 0x0000000c0b0c7221 */ /* 0x000fc20000010100 */
[----:B------:R-:W-:Y:S02]  /*19ed0*/  IMAD R85, R168, 0x8, R16 ;  /* 0x00000008a8557824 */ /* 0x000fe400078e0210 */
        /* <DEDUP_REMOVED lines=32> */
[----:B------:R-:W-:-:S01]  /*1a0e0*/  FADD.FTZ R13, -R10, R13 ;  /* 0x0000000d0a0d7221 */ /* 0x000fc20000010100 */
[----:B------:R-:W-:Y:S01]  /*1a0f0*/  FFMA.FTZ R82, R10, R83, -8 ;  /* 0xc10000000a527423 */ /* 0x000fe20000010053 */
[----:B------:R-:W-:Y:S01]  /*1a100*/  FMUL.FTZ R12, R12, UR35 ;  /* 0x000000230c0c7c20 */ /* 0x000fe20008410000 */
[----:B------:R-:W-:Y:S01]  /*1a110*/  MUFU.EX2 R7, R7 ;  /* 0x0000000700077308 */ /* 0x000fe20000000800 */
[----:B------:R-:W-:Y:S01]  /*1a120*/  FMUL.FTZ R13, R13, UR35 ;  /* 0x000000230d0d7c20 */ /* 0x000fe20008410000 */
        /* <DEDUP_REMOVED lines=23> */
[----:B0-----:R-:W-:-:S01]  /*1a2a0*/  FFMA.FTZ R3, R12, R3, R7 ;  /* 0x000000030c037223 */ /* 0x001fc20000010007 */
        /* <DEDUP_REMOVED lines=12> */
[----:B------:R-:W-:-:S02]  /*1a370*/  FFMA.FTZ R81, R81, UR35, -R82 ;  /* 0x0000002351517c23 */ /* 0x000fc40008010852 */
[----:B------:R-:W3:Y:S01]  /*1a380*/  MUFU.EX2 R9, R9 ;  /* 0x0000000900097308 */ /* 0x000ee20000000800 */
[----:B--2---:R-:W-:-:S07]  /*1a390*/  FFMA.FTZ R0, R13, R0, R8 ;  /* 0x000000000d007223 */ /* 0x004fce0000010008 */
        /* <DEDUP_REMOVED lines=90> */
[----:B------:R-:W-:-:S05]  /*1a940*/  VIADD R0, R85, 0x22840 ;  /* 0x0002284055007836 */ /* 0x000fca0000000000 */
[----:B------:R-:W-:Y:S01]  /*1a950*/  PRMT R0, R87, 0x654, R0 ;  /* 0x0000065457007816 */ /* 0x000fe20000000000 */
[----:B------:R-:W2:Y:S01]  /*1a960*/  MUFU.EX2 R68, R68 ;  /* 0x0000004400447308 */ /* 0x000ea20000000800 */
[----:B0-----:R-:W-:-:S02]  /*1a970*/  FADD.FTZ R83, R65, R84 ;  /* 0x0000005441537221 */ /* 0x001fc40000010000 */
[----:B------:R0:W-:Y:S05]  /*1a980*/  SYNCS.ARRIVE.TRANS64.RED.A1T0 RZ, [R0+URZ], RZ ;  /* 0x000000ff00ff79a7 */ /* 0x0001ea000810043f */
[----:B------:R-:W4:Y:S01]  /*1a990*/  MUFU.EX2 R67, R67 ;  /* 0x0000004300437308 */ /* 0x000f220000000800 */
[----:B---3--:R-:W-:-:S07]  /*1a9a0*/  FADD.FTZ R84, R66, R3 ;  /* 0x0000000342547221 */ /* 0x008fce0000010000 */
[----:B------:R-:W3:Y:S01]  /*1a9b0*/  MUFU.EX2 R69, R69 ;  /* 0x0000004500457308 */ /* 0x000ee20000000800 */
[----:B--2---:R-:W-:-:S07]  /*1a9c0*/  FADD.FTZ R86, R68, R83 ;  /* 0x0000005344567221 */ /* 0x004fce0000010000 */
[----:B------:R-:W2:Y:S01]  /*1a9d0*/  MUFU.EX2 R70, R70 ;  /* 0x0000004600467308 */ /* 0x000ea20000000800 */
[----:B----4-:R-:W-:-:S07]  /*1a9e0*/  FADD.FTZ R3, R67, R84 ;  /* 0x0000005443037221 */ /* 0x010fce0000010000 */
[----:B------:R-:W4:Y:S01]  /*1a9f0*/  MUFU.EX2 R72, R72 ;  /* 0x0000004800487308 */ /* 0x000f220000000800 */
[----:B---3--:R-:W-:-:S07]  /*1aa00*/  FADD.FTZ R83, R69, R86 ;  /* 0x0000005645537221 */ /* 0x008fce0000010000 */
[----:B------:R-:W3:Y:S01]  /*1aa10*/  MUFU.EX2 R71, R71 ;  /* 0x0000004700477308 */ /* 0x000ee20000000800 */
[----:B--2---:R-:W-:-:S07]  /*1aa20*/  FADD.FTZ R82, R70, R3 ;  /* 0x0000000346527221 */ /* 0x004fce0000010000 */
[----:B------:R-:W2:Y:S01]  /*1aa30*/  MUFU.EX2 R73, R73 ;  /* 0x0000004900497308 */ /* 0x000ea20000000800 */
[----:B----4-:R-:W-:-:S07]  /*1aa40*/  FADD.FTZ R84, R72, R83 ;  /* 0x0000005348547221 */ /* 0x010fce0000010000 */
        /* <DEDUP_REMOVED lines=20> */
.L_x_1739:
[----:B------:R-:W-:Y:S01]  /*1ab90*/  F2FP.SATFINITE.E4M3.F32.PACK_AB_MERGE_C R20, R21, R20, RZ ;  /* 0x000000141514723e */ /* 0x000fe200048070ff */
[----:B------:R-:W-:Y:S01]  /*1aba0*/  FMUL.FTZ R88, R88, R12 ;  /* 0x0000000c58587220 */ /* 0x000fe20000410000 */
[----:B------:R-:W-:Y:S01]  /*1abb0*/  ISETP.GT.AND P1, PT, R4, R14, PT ;  /* 0x0000000e0400720c */ /* 0x000fe20003f24270 */
[----:B------:R-:W-:Y:S01]  /*1abc0*/  FMUL.FTZ R89, R89, R12 ;  /* 0x0000000c59597220 */ /* 0x000fe20000410000 */
[----:B------:R-:W-:Y:S01]  /*1abd0*/  F2FP.SATFINITE.E4M3.F32.PACK_AB_MERGE_C R164, R6, R7, R20 ;  /* 0x0000000706a4723e */ /* 0x000fe20004807014 */
[----:B------:R-:W-:Y:S01]  /*1abe0*/  IMAD R6, R15, 0x8, R16 ;  /* 0x000000080f067824 */ /* 0x000fe200078e0210 */
[----:B------:R-:W-:Y:S01]  /*1abf0*/  F2FP.SATFINITE.E4M3.F32.PACK_AB_MERGE_C R24, R25, R24, RZ ;  /* 0x000000181918723e */ /* 0x000fe200048070ff */
        /* <DEDUP_REMOVED lines=8> */
[----:B------:R-:W-:Y:S01]  /*1ac80*/  FMUL.FTZ R96, R96, R12 ;  /* 0x0000000c60607220 */ /* 0x000fe20000410000 */
[----:B------:R-:W-:Y:S01]  /*1ac90*/  F2FP.SATFINITE.E4M3.F32.PACK_AB_MERGE_C R40, R41, R40, RZ ;  /* 0x000000282928723e */ /* 0x000fe200048070ff */
[----:B------:R-:W-:Y:S01]  /*1aca0*/  FMUL.FTZ R97, R97, R12 ;  /* 0x0000000c61617220 */ /* 0x000fe20000410000 */
[----:B------:R-:W-:Y:S01]  /*1acb0*/  F2FP.SATFINITE.E4M3.F32.PACK_AB_MERGE_C R46, R47, R46, RZ ;  /* 0x0000002e2f2e723e */ /* 0x000fe200048070ff */
[----:B------:R0:W-:Y:S01]  /*1acc0*/  SYNCS.ARRIVE.TRANS64.RED.A1T0 RZ, [R6+URZ], RZ ;  /* 0x000000ff06ff79a7 */ /* 0x0001e2000810043f */
        /* <DEDUP_REMOVED lines=87> */
[----:B0-----:R-:W-:Y:S06]  /*1b240*/  @P1 BRA `(.L_x_1740) ;  /* 0xffffffd800041947 */ /* 0x001fec000383ffff */
.L_x_1728:
[----:B------:R-:W-:-:S13]  /*1b250*/  ISETP.GE.AND P1, PT, R4, R198, PT ;  /* 0x000000c60400720c */ /* 0x000fda0003f26270 */
[----:B------:R-:W-:Y:S05]  /*1b260*/  @!P1 BRA `(.L_x_1741) ;  /* 0x0000003800289947 */ /* 0x000fea0003800000 */
[----:B------:R-:W-:Y:S02]  /*1b270*/  IMAD.MOV.U32 R12, RZ, RZ, R10 ;  /* 0x000000ffff0c7224 */ /* 0x000fe400078e000a */
[----:B------:R-:W-:Y:S02]  /*1b280*/  IMAD.MOV.U32 R13, RZ, RZ, R11 ;  /* 0x000000ffff0d7224 */ /* 0x000fe400078e000b */
[----:B------:R-:W-:Y:S02]  /*1b290*/  IMAD.MOV.U32 R15, RZ, RZ, R169 ;  /* 0x000000ffff0f7224 */ /* 0x000fe400078e00a9 */
[----:B------:R-:W-:-:S07]  /*1b2a0*/  IMAD.MOV.U32 R14, RZ, RZ, R168 ;  /* 0x000000ffff0e7224 */ /* 0x000fce00078e00a8 */
.L_x_1761:
        /* <DEDUP_REMOVED lines=8> */
.L_x_1743:
[----:B------:R-:W-:-:S05]  /*1b330*/  VIADD R6, R14, 0x1 ;  /* 0x000000010e067836 */ /* 0x000fca0000000000 */
[----:B------:R-:W-:-:S04]  /*1b340*/  ISETP.NE.AND P2, PT, R6, 0x2, PT ;  /* 0x000000020600780c */ /* 0x000fc80003f45270 */
[----:B------:R-:W-:Y:S02]  /*1b350*/  SEL R7, R6, RZ, P2 ;  /* 0x000000ff06077207 */ /* 0x000fe40001000000 */
[----:B------:R-:W-:-:S03]  /*1b360*/  SHF.L.U32 R6, R169, 0x1f, RZ ;  /* 0x0000001fa9067819 */ /* 0x000fc600000006ff */
[----:B------:R-:W-:-:S04]  /*1b370*/  IMAD R7, R7, 0x8, R16 ;  /* 0x0000000807077824 */ /* 0x000fc800078e0210 */
[----:B------:R0:W2:Y:S01]  /*1b380*/  SYNCS.PHASECHK.TRANS64.TRYWAIT P2, [R7+URZ+0x22830], R6 ;  /* 0x02283006070075a7 */ /* 0x0000a2000804017f */
[----:B------:R-:W-:Y:S05]  /*1b390*/  @!P0 BRA `(.L_x_1744) ;  /* 0x0000000000048947 */ /* 0x000fea0003800000 */
[----:B------:R-:W-:Y:S01]  /*1b3a0*/  BPT.TRAP 0x1 ;  /* 0x000000040000795c */ /* 0x000fe20000300000 */
.L_x_1744:
[----:B------:R-:W-:Y:S04]  /*1b3b0*/  BSSY B0, `(.L_x_1742) ;  /* 0x0000004000007945 */ /* 0x000fe80003800000 */
[----:B--2---:R-:W-:Y:S05]  /*1b3c0*/  @P2 BRA `(.L_x_1745) ;  /* 0x0000000000082947 */ /* 0x004fea0003800000 */
[----:B------:R-:W2:Y:S02]  /*1b3d0*/  SYNCS.PHASECHK.TRANS64.TRYWAIT P2, [R7+URZ+0x22830], R6 ;  /* 0x02283006070075a7 */ /* 0x000ea4000804017f */
[----:B--2---:R-:W-:Y:S05]  /*1b3e0*/  @!P2 BRA `(.L_x_1746) ;  /* 0x000000ec002ca947 */ /* 0x004fea0003800000 */
.L_x_1745:
[----:B------:R-:W-:Y:S05]  /*1b3f0*/  BSYNC B0 ;  /* 0x0000000000007941 */ /* 0x000fea0003800000 */
.L_x_1742:
        /* <DEDUP_REMOVED lines=21> */
[----:B------:R-:W-:Y:S02]  /*1b550*/  R2UR UR10, R8 ;  /* 0x00000000080a72ca */ /* 0x000fe400000e0000 */
[----:B------:R-:W-:-:S04]  /*1b560*/  IADD3 R8, R6, 0x200, RZ ;  /* 0x0000020006087810 */ /* 0x000fc80007ffe0ff */
        /* <DEDUP_REMOVED lines=30> */
.L_x_1748:
[----:B------:R-:W-:Y:S01]  /*1b750*/  SHF.L.U32 R6, R15, 0x1f, RZ ;  /* 0x0000001f0f067819 */ /* 0x000fe200000006ff */
[----:B------:R-:W-:-:S04]  /*1b760*/  IMAD R7, R14, 0x8, R16 ;  /* 0x000000080e077824 */ /* 0x000fc800078e0210 */
[----:B------:R0:W2:Y:S01]  /*1b770*/  SYNCS.PHASECHK.TRANS64.TRYWAIT P1, [R7+URZ+0x22850], R6 ;  /* 0x02285006070075a7 */ /* 0x0000a2000802017f */
[----:B------:R-:W-:Y:S05]  /*1b780*/  @!P0 BRA `(.L_x_1749) ;  /* 0x0000000000048947 */ /* 0x000fea0003800000 */
[----:B------:R-:W-:Y:S01]  /*1b790*/  BPT.TRAP 0x1 ;  /* 0x000000040000795c */ /* 0x000fe20000300000 */
.L_x_1749:
[----:B--2---:R-:W-:Y:S05]  /*1b7a0*/  @P1 BRA `(.L_x_1747) ;  /* 0x0000000000081947 */ /* 0x004fea0003800000 */
[----:B------:R-:W2:Y:S02]  /*1b7b0*/  SYNCS.PHASECHK.TRANS64.TRYWAIT P1, [R7+URZ+0x22850], R6 ;  /* 0x02285006070075a7 */ /* 0x000ea4000802017f */
[----:B--2---:R-:W-:Y:S05]  /*1b7c0*/  @!P1 BRA `(.L_x_1750) ;  /* 0x000000e800489947 */ /* 0x004fea0003800000 */
.L_x_1747:
        /* <DEDUP_REMOVED lines=9> */
[----:B------:R-:W-:-:S03]  /*1b860*/  IMAD.MOV.U32 R7, RZ, RZ, 0x40000040 ;  /* 0x40000040ff077424 */ /* 0x000fc600078e00ff */
[C---:B------:R-:W-:Y:S02]  /*1b870*/  R2UR UR10, R6.reuse ;  /* 0x00000000060a72ca */ /* 0x040fe400000e0000 */
[----:B------:R-:W-:Y:S01]  /*1b880*/  R2UR UR11, R7 ;  /* 0x00000000070b72ca */ /* 0x000fe200000e0000 */
[----:B------:R-:W-:Y:S01]  /*1b890*/  IMAD.MOV.U32 R7, RZ, RZ, 0x40000040 ;  /* 0x40000040ff077424 */ /* 0x000fe200078e00ff */
[----:B------:R-:W-:-:S11]  /*1b8a0*/  IADD3 R8, R6, 0x2, RZ ;  /* 0x0000000206087810 */ /* 0x000fd60007ffe0ff */
        /* <DEDUP_REMOVED lines=25> */
.L_x_1751:
        /* <DEDUP_REMOVED lines=31> */
[----:B------:R-:W-:Y:S01]  /*1bc30*/  FMUL.FTZ R80, R2, R84 ;  /* 0x0000005402507220 */ /* 0x000fe20000410000 */
[----:B--2---:R-:W-:Y:S01]  /*1bc40*/  @P4 SHF.R.U32.HI R81, RZ, R7, R6 ;  /* 0x00000007ff514219 */ /* 0x004fe20000011606 */
[----:B------:R-:W-:Y:S02]  /*1bc50*/  IMAD R6, R168, 0x8, R16 ;  /* 0x00000008a8067824 */ /* 0x000fe400078e0210 */
[C---:B------:R-:W-:Y:S01]  /*1bc60*/  FMUL.FTZ R37, R2.reuse, R46 ;  /* 0x0000002e02257220 */ /* 0x040fe20000410000 */
[----:B------:R-:W-:Y:S01]  /*1bc70*/  FMUL.FTZ R61, R2, R65 ;  /* 0x00000041023d7220 */ /* 0x000fe20000410000 */
[----:B------:R-:W-:-:S02]  /*1bc80*/  IMAD.U32 R84, RZ, RZ, UR40 ;  /* 0x00000028ff547e24 */ /* 0x000fc4000f8e00ff */
[----:B------:R-:W-:Y:S01]  /*1bc90*/  FMUL.FTZ R46, R2, R55 ;  /* 0x00000037022e7220 */ /* 0x000fe20000410000 */
[----:B------:R-:W-:Y:S02]  /*1bca0*/  VIADD R7, R6, 0x22840 ;  /* 0x0002284006077836 */ /* 0x000fe40000000000 */
        /* <DEDUP_REMOVED lines=14> */
[----:B------:R-:W0:Y:S01]  /*1bd90*/  SHFL.IDX PT, R6, R81, RZ, 0x1c1f ;  /* 0x001c1fff51067589 */ /* 0x000e2200000e0000 */
[----:B------:R-:W-:-:S02]  /*1bda0*/  IMAD.SHL.U32 R77, R4, 0x80, RZ ;  /* 0x00000080044d7824 */ /* 0x000fc400078e00ff */
[C---:B------:R-:W-:Y:S01]  /*1bdb0*/  FMUL.FTZ R36, R2.reuse, R41 ;  /* 0x0000002902247220 */ /* 0x040fe20000410000 */
[C---:B------:R-:W-:Y:S01]  /*1bdc0*/  FMUL.FTZ R38, R2.reuse, R47 ;  /* 0x0000002f02267220 */ /* 0x040fe20000410000 */
[----:B------:R-:W-:Y:S01]  /*1bdd0*/  FMUL.FTZ R43, R2, R48 ;  /* 0x00000030022b7220 */ /* 0x000fe20000410000 */
[----:B------:R-:W-:Y:S01]  /*1bde0*/  PRMT R79, R84, 0x654, R7 ;  /* 0x00000654544f7816 */ /* 0x000fe20000000007 */
        /* <DEDUP_REMOVED lines=12> */
[----:B------:R-:W-:Y:S01]  /*1beb0*/  IADD3 R7, -R77, 0x1, RZ ;  /* 0x000000014d077810 */ /* 0x000fe20007ffe1ff */
[----:B------:R2:W-:Y:S01]  /*1bec0*/  SYNCS.ARRIVE.TRANS64.RED.A1T0 RZ, [R79+URZ], RZ ;  /* 0x000000ff4fff79a7 */ /* 0x0005e2000810043f */
[C---:B------:R-:W-:Y:S01]  /*1bed0*/  FMUL.FTZ R74, R2.reuse, R83 ;  /* 0x00000053024a7220 */ /* 0x040fe20000410000 */
[C---:B------:R-:W-:Y:S01]  /*1bee0*/  FMUL.FTZ R82, R2.reuse, R85 ;  /* 0x0000005502527220 */ /* 0x040fe20000410000 */
[----:B------:R-:W-:Y:S01]  /*1bef0*/  FMUL.FTZ R76, R2, R86 ;  /* 0x00000056024c7220 */ /* 0x000fe20000410000 */
[----:B------:R-:W-:Y:S01]  /*1bf00*/  IMAD R7, R172, -0x2, R7 ;  /* 0xfffffffeac077824 */ /* 0x000fe200078e0207 */
[----:B------:R-:W3:Y:S01]  /*1bf10*/  MUFU.TANH R10, R10 ;  /* 0x0000000a000a7308 */ /* 0x000ee20000002400 */
[----:B--2---:R-:W-:-:S03]  /*1bf20*/  FMUL.FTZ R79, R2, R87 ;  /* 0x00000057024f7220 */ /* 0x004fc60000410000 */
[----:B------:R-:W-:-:S04]  /*1bf30*/  IADD3 R7, -R170, R7, R171 ;  /* 0x00000007aa077210 */ /* 0x000fc80007ffe1ab */
[----:B------:R-:W2:Y:S01]  /*1bf40*/  MUFU.TANH R11, R11 ;  /* 0x0000000b000b7308 */ /* 0x000ea20000002400 */
[C---:B------:R-:W-:Y:S01]  /*1bf50*/  IADD3 R85, R7.reuse, UR43, RZ ;  /* 0x0000002b07557c10 */ /* 0x040fe2000fffe0ff */
[----:B------:R-:W-:-:S04]  /*1bf60*/  VIADD R86, R7, UR33 ;  /* 0x0000002107567c36 */ /* 0x000fc80008000000 */
[--C-:B0-----:R-:W-:Y:S02]  /*1bf70*/  IMAD.IADD R84, R86, 0x1, R6.reuse ;  /* 0x0000000156547824 */ /* 0x101fe400078e0206 */
[----:B------:R-:W0:Y:S01]  /*1bf80*/  MUFU.TANH R8, R8 ;  /* 0x0000000800087308 */ /* 0x000e220000002400 */
[----:B------:R-:W-:-:S07]  /*1bf90*/  IMAD.IADD R83, R85, 0x1, R6 ;  /* 0x0000000155537824 */ /* 0x000fce00078e0206 */
        /* <DEDUP_REMOVED lines=74> */
.L_x_1754:
[----:B------:R-:W-:-:S05]  /*1c440*/  IMAD.U32 R152, RZ, RZ, UR4 ;  /* 0x00000004ff987e24 */ /* 0x000fca000f8e00ff */
[----:B------:R-:W-:-:S13]  /*1c450*/  ISETP.NE.AND P1, PT, R152, 0x1, PT ;  /* 0x000000019800780c */ /* 0x000fda0003f25270 */
[----:B------:R-:W2:Y:S02]  /*1c460*/  @P1 LDC.64 R6, c[0x0][0x9e8] ;  /* 0x00027a00ff061b82 */ /* 0x000ea40000000a00 */
[----:B--2---:R-:W-:-:S05]  /*1c470*/  @P1 IMAD.HI.U32 R6, R87, R6, RZ ;  /* 0x0000000657061227 */ /* 0x004fca00078e00ff */
[----:B------:R-:W-:-:S07]  /*1c480*/  @P1 SHF.R.U32.HI R87, RZ, R7, R6 ;  /* 0x00000007ff571219 */ /* 0x000fce0000011606 */
.L_x_1755:
[----:B------:R-:W-:Y:S05]  /*1c490*/  BSYNC B0 ;  /* 0x0000000000007941 */ /* 0x000fea0003800000 */
.L_x_1753:
[----:B------:R-:W-:-:S04]  /*1c4a0*/  IMAD R87, R87, R152, -R77 ;  /* 0x0000009857577224 */ /* 0x000fc800078e0a4d */
[----:B------:R-:W-:-:S05]  /*1c4b0*/  IMAD R87, R172, -0x2, R87 ;  /* 0xfffffffeac577824 */ /* 0x000fca00078e0257 */
[----:B------:R-:W-:Y:S02]  /*1c4c0*/  VIADDMNMX R84, R87, R152, R84, PT ;  /* 0x0000009857547246 */ /* 0x000fe40003800154 */
[----:B------:R-:W-:-:S07]  /*1c4d0*/  VIMNMX R83, R83, R87, !PT ;  /* 0x0000005753537248 */ /* 0x000fce0007fe0100 */
.L_x_1752:
[----:B------:R-:W-:-:S04]  /*1c4e0*/  ISETP.GT.AND P1, PT, R4, -0x1, PT ;  /* 0xffffffff0400780c */ /* 0x000fc80003f24270 */
[C---:B------:R-:W-:Y:S02]  /*1c4f0*/  ISETP.GT.AND P3, PT, R83.reuse, RZ, P1 ;  /* 0x000000ff5300720c */ /* 0x040fe40000f64270 */
[----:B------:R-:W-:Y:S02]  /*1c500*/  ISETP.GT.AND P2, PT, R83, 0x1, P1 ;  /* 0x000000015300780c */ /* 0x000fe40000f44270 */
[C---:B------:R-:W-:Y:S02]  /*1c510*/  ISETP.LT.OR P3, PT, R84.reuse, 0x1, P3 ;  /* 0x000000015400780c */ /* 0x040fe40001f61670 */
[----:B------:R-:W-:Y:S02]  /*1c520*/  ISETP.LT.OR P2, PT, R84, 0x2, P2 ;  /* 0x000000025400780c */ /* 0x000fe40001741670 */
[----:B------:R-:W-:Y:S02]  /*1c530*/  FSEL R10, R10, -INF , !P3 ;  /* 0xff8000000a0a7808 */ /* 0x000fe40005800000 */
[----:B------:R-:W-:-:S02]  /*1c540*/  FSEL R87, R11, -INF , !P2 ;  /* 0xff8000000b577808 */ /* 0x000fc40005000000 */
[C---:B------:R-:W-:Y:S01]  /*1c550*/  ISETP.GT.AND P3, PT, R83.reuse, 0x8, P1 ;  /* 0x000000085300780c */ /* 0x040fe20000f64270 */
[----:B------:R-:W2:Y:S01]  /*1c560*/  SHFL.IDX PT, R11, R81, 0x1, 0x1c1f ;  /* 0x003c1f00510b7f89 */ /* 0x000ea200000e0000 */
[----:B------:R-:W-:Y:S02]  /*1c570*/  ISETP.GT.AND P2, PT, R83, 0x9, P1 ;  /* 0x000000095300780c */ /* 0x000fe40000f44270 */
[C---:B------:R-:W-:Y:S02]  /*1c580*/  ISETP.LT.OR P3, PT, R84.reuse, 0x9, P3 ;  /* 0x000000095400780c */ /* 0x040fe40001f61670 */
[----:B------:R-:W-:Y:S02]  /*1c590*/  ISETP.LT.OR P2, PT, R84, 0xa, P2 ;  /* 0x0000000a5400780c */ /* 0x000fe40001741670 */
[----:B0-----:R-:W-:Y:S02]  /*1c5a0*/  FSEL R21, R21, -INF , !P3 ;  /* 0xff80000015157808 */ /* 0x001fe40005800000 */
[----:B------:R-:W-:-:S02]  /*1c5b0*/  FSEL R24, R24, -INF , !P2 ;  /* 0xff80000018187808 */ /* 0x000fc40005000000 */
[C---:B------:R-:W-:Y:S02]  /*1c5c0*/  ISETP.GT.AND P3, PT, R83.reuse, 0x10, P1 ;  /* 0x000000105300780c */ /* 0x040fe40000f64270 */
[----:B------:R-:W-:Y:S02]  /*1c5d0*/  ISETP.GT.AND P2, PT, R83, 0x11, P1 ;  /* 0x000000115300780c */ /* 0x000fe40000f44270 */
[C---:B------:R-:W-:Y:S02]  /*1c5e0*/  ISETP.LT.OR P3, PT, R84.reuse, 0x11, P3 ;  /* 0x000000115400780c */ /* 0x040fe40001f61670 */
[----:B------:R-:W-:Y:S02]  /*1c5f0*/  ISETP.LT.OR P2, PT, R84, 0x12, P2 ;  /* 0x000000125400780c */ /* 0x000fe40001741670 */
[----:B------:R-:W-:Y:S02]  /*1c600*/  FSEL R27, R27, -INF , !P3 ;  /* 0xff8000001b1b7808 */ /* 0x000fe40005800000 */
[----:B------:R-:W-:-:S02]  /*1c610*/  FSEL R28, R28, -INF , !P2 ;  /* 0xff8000001c1c7808 */ /* 0x000fc40005000000 */
[C---:B------:R-:W-:Y:S01]  /*1c620*/  ISETP.GT.AND P3, PT, R83.reuse, 0x18, P1 ;  /* 0x000000185300780c */ /* 0x040fe20000f64270 */
[--C-:B--2---:R-:W-:Y:S01]  /*1c630*/  IMAD.IADD R86, R86, 0x1, R11.reuse ;  /* 0x0000000156567824 */ /* 0x104fe200078e020b */
[----:B------:R-:W-:Y:S01]  /*1c640*/  ISETP.GT.AND P2, PT, R83, 0x19, P1 ;  /* 0x000000195300780c */ /* 0x000fe20000f44270 */
[----:B------:R-:W-:Y:S01]  /*1c650*/  IMAD.IADD R85, R85, 0x1, R11 ;  /* 0x0000000155557824 */ /* 0x000fe200078e020b */
[C---:B------:R-:W-:Y:S02]  /*1c660*/  ISETP.LT.OR P3, PT, R84.reuse, 0x19, P3 ;  /* 0x000000195400780c */ /* 0x040fe40001f61670 */
[----:B------:R-:W-:Y:S02]  /*1c670*/  ISETP.LT.OR P2, PT, R84, 0x1a, P2 ;  /* 0x0000001a5400780c */ /* 0x000fe40001741670 */
[----:B------:R-:W-:Y:S02]  /*1c680*/  FSEL R31, R31, -INF , !P3 ;  /* 0xff8000001f1f7808 */ /* 0x000fe40005800000 */
[----:B------:R-:W-:-:S02]  /*1c690*/  FSEL R32, R32, -INF , !P2 ;  /* 0xff80000020207808 */ /* 0x000fc40005000000 */
[C---:B------:R-:W-:Y:S02]  /*1c6a0*/  ISETP.GT.AND P3, PT, R83.reuse, 0x20, P1 ;  /* 0x000000205300780c */ /* 0x040fe40000f64270 */
[----:B------:R-:W-:Y:S02]  /*1c6b0*/  ISETP.GT.AND P2, PT, R83, 0x21, P1 ;  /* 0x000000215300780c */ /* 0x000fe40000f44270 */
        /* <DEDUP_REMOVED lines=83> */
.L_x_1758:
[----:B------:R-:W-:-:S05]  /*1cbf0*/  IMAD.U32 R84, RZ, RZ, UR4 ;  /* 0x00000004ff547e24 */ /* 0x000fca000f8e00ff */
[----:B------:R-:W-:-:S13]  /*1cc00*/  ISETP.NE.AND P2, PT, R84, 0x1, PT ;  /* 0x000000015400780c */ /* 0x000fda0003f45270 */
[----:B------:R-:W0:Y:S02]  /*1cc10*/  @P2 LDC.64 R6, c[0x0][0x9e8] ;  /* 0x00027a00ff062b82 */ /* 0x000e240000000a00 */
[----:B0-----:R-:W-:-:S05]  /*1cc20*/  @P2 IMAD.HI.U32 R6, R11, R6, RZ ;  /* 0x000000060b062227 */ /* 0x001fca00078e00ff */
[----:B------:R-:W-:-:S07]  /*1cc30*/  @P2 SHF.R.U32.HI R11, RZ, R7, R6 ;  /* 0x00000007ff0b2219 */ /* 0x000fce0000011606 */
.L_x_1759:
[----:B------:R-:W-:Y:S05]  /*1cc40*/  BSYNC B0 ;  /* 0x0000000000007941 */ /* 0x000fea0003800000 */
.L_x_1757:
[----:B------:R-:W-:-:S04]  /*1cc50*/  IMAD R11, R11, R84, -R77 ;  /* 0x000000540b0b7224 */ /* 0x000fc800078e0a4d */
[----:B------:R-:W-:-:S05]  /*1cc60*/  IMAD R11, R172, -0x2, R11 ;  /* 0xfffffffeac0b7824 */ /* 0x000fca00078e020b */
[----:B------:R-:W-:Y:S02]  /*1cc70*/  VIADDMNMX R86, R11, R84, R86, PT ;  /* 0x000000540b567246 */ /* 0x000fe40003800156 */
[----:B------:R-:W-:-:S07]  /*1cc80*/  VIMNMX R85, R85, R11, !PT ;  /* 0x0000000b55557248 */ /* 0x000fce0007fe0100 */
.L_x_1756:
        /* <DEDUP_REMOVED lines=69> */
[C---:B------:R-:W-:Y:S02]  /*1d0e0*/  ISETP.GT.AND P2, PT, R85.reuse, 0x29, P1 ;  /* 0x000000295500780c */ /* 0x040fe40000f44270 */
[----:B------:R-:W-:Y:S02]  /*1d0f0*/  FSEL R44, R44, -INF , !P3 ;  /* 0xff8000002c2c7808 */ /* 0x000fe40005800000 */
[----:B------:R-:W-:Y:S02]  /*1d100*/  ISETP.GT.AND P3, PT, R85, 0x40, P1 ;  /* 0x000000405500780c */ /* 0x000fe40000f64270 */
[C---:B------:R-:W-:Y:S02]  /*1d110*/  ISETP.LT.OR P2, PT, R86.reuse, 0x2a, P2 ;  /* 0x0000002a5600780c */ /* 0x040fe40001741670 */
[----:B------:R-:W-:-:S02]  /*1d120*/  ISETP.LT.OR P3, PT, R86, 0x41, P3 ;  /* 0x000000415600780c */ /* 0x000fc40001f61670 */
[----:B------:R-:W-:Y:S02]  /*1d130*/  FSEL R38, R38, -INF , !P2 ;  /* 0xff80000026267808 */ /* 0x000fe40005000000 */
[C---:B------:R-:W-:Y:S02]  /*1d140*/  ISETP.GT.AND P2, PT, R85.reuse, 0x31, P1 ;  /* 0x000000315500780c */ /* 0x040fe40000f44270 */
        /* <DEDUP_REMOVED lines=24> */
[----:B------:R-:W-:Y:S01]  /*1d2d0*/  ISETP.GT.AND P3, PT, R85, 0x49, P1 ;  /* 0x000000495500780c */ /* 0x000fe20000f64270 */
[--C-:B------:R-:W-:Y:S01]  /*1d2e0*/  FFMA.FTZ R77, R28, UR35, -R6.reuse ;  /* 0x000000231c4d7c23 */ /* 0x100fe20008010806 */
[----:B------:R-:W-:Y:S01]  /*1d2f0*/  FMNMX.FTZ R10, R27, R12, !PT ;  /* 0x0000000c1b0a7209 */ /* 0x000fe20007810000 */
[--C-:B------:R-:W-:Y:S01]  /*1d300*/  FFMA.FTZ R28, R31, UR35, -R6.reuse ;  /* 0x000000231f1c7c23 */ /* 0x100fe20008010806 */
[----:B------:R-:W-:Y:S01]  /*1d310*/  ISETP.LT.OR P3, PT, R86, 0x4a, P3 ;  /* 0x0000004a5600780c */ /* 0x000fe20001f61670 */
[----:B------:R0:W-:Y:S01]  /*1d320*/  MUFU.EX2 R8, R83 ;  /* 0x0000005300087308 */ /* 0x0001e20000000800 */
[----:B------:R-:W-:Y:S01]  /*1d330*/  FMNMX.FTZ R10, R9, R10, !PT ;  /* 0x0000000a090a7209 */ /* 0x000fe20007810000 */
[--C-:B------:R-:W-:Y:S01]  /*1d340*/  FFMA.FTZ R7, R87, UR35, -R6.reuse ;  /* 0x0000002357077c23 */ /* 0x100fe20008010806 */
[----:B------:R-:W-:Y:S01]  /*1d350*/  FSEL R54, R54, -INF , !P3 ;  /* 0xff80000036367808 */ /* 0x000fe20005800000 */
[--C-:B------:R-:W-:Y:S01]  /*1d360*/  FFMA.FTZ R87, R36, UR35, -R6.reuse ;  /* 0x0000002324577c23 */ /* 0x100fe20008010806 */
[----:B------:R-:W-:Y:S01]  /*1d370*/  FMNMX.FTZ R81, R15, R10, !PT ;  /* 0x0000000a0f517209 */ /* 0x000fe20007810000 */
[--C-:B------:R-:W-:Y:S01]  /*1d380*/  FFMA.FTZ R36, R39, UR35, -R6.reuse ;  /* 0x0000002327247c23 */ /* 0x100fe20008010806 */
[----:B------:R-:W-:Y:S01]  /*1d390*/  ISETP.GT.AND P3, PT, R85, 0x50, P1 ;  /* 0x000000505500780c */ /* 0x000fe20000f64270 */
[--C-:B------:R-:W-:Y:S01]  /*1d3a0*/  FFMA.FTZ R152, R53, UR35, -R6.reuse ;  /* 0x0000002335987c23 */ /* 0x100fe20008010806 */
[----:B------:R-:W-:Y:S01]  /*1d3b0*/  FMNMX.FTZ R10, R20, R81, !PT ;  /* 0x00000051140a7209 */ /* 0x000fe20007810000 */
[--C-:B0-----:R-:W-:Y:S01]  /*1d3c0*/  FFMA.FTZ R83, R32, UR35, -R6.reuse ;  /* 0x0000002320537c23 */ /* 0x101fe20008010806 */
[----:B------:R-:W-:Y:S01]  /*1d3d0*/  ISETP.LT.OR P3, PT, R86, 0x51, P3 ;  /* 0x000000515600780c */ /* 0x000fe20001f61670 */
[--C-:B------:R-:W-:Y:S01]  /*1d3e0*/  FFMA.FTZ R32, R35, UR35, -R6.reuse ;  /* 0x0000002323207c23 */ /* 0x100fe20008010806 */
        /* <DEDUP_REMOVED lines=9> */
[--C-:B------:R-:W-:Y:S01]  /*1d480*/  FFMA.FTZ R158, R69, UR35, -R6.reuse ;  /* 0x00000023459e7c23 */ /* 0x100fe20008010806 */
[----:B------:R-:W-:Y:S01]  /*1d490*/  ISETP.LT.OR P3, PT, R86, 0x52, P3 ;  /* 0x000000525600780c */ /* 0x000fe20001f61670 */
[--C-:B------:R-:W-:Y:S01]  /*1d4a0*/  FFMA.FTZ R160, R73, UR35, -R6.reuse ;  /* 0x0000002349a07c23 */ /* 0x100fe20008010806 */
[----:B------:R-:W-:Y:S01]  /*1d4b0*/  FMNMX.FTZ R10, R30, R81, !PT ;  /* 0x000000511e0a7209 */ /* 0x000fe20007810000 */
[--C-:B------:R-:W-:Y:S01]  /*1d4c0*/  FFMA.FTZ R61, R75, UR35, -R6.reuse ;  /* 0x000000234b3d7c23 */ /* 0x100fe20008010806 */
[----:B------:R-:W-:Y:S01]  /*1d4d0*/  FSEL R58, R58, -INF , !P3 ;  /* 0xff8000003a3a7808 */ /* 0x000fe20005800000 */
[--C-:B------:R-:W-:Y:S01]  /*1d4e0*/  FFMA.FTZ R78, R78, UR35, -R6.reuse ;  /* 0x000000234e4e7c23 */ /* 0x100fe20008010806 */
[----:B------:R-:W-:Y:S01]  /*1d4f0*/  FMNMX.FTZ R35, R33, R10, !PT ;  /* 0x0000000a21237209 */ /* 0x000fe20007810000 */
[----:B------:R-:W-:Y:S01]  /*1d500*/  FFMA.FTZ R82, R82, UR35, -R6 ;  /* 0x0000002352527c23 */ /* 0x000fe20008010806 */
[----:B------:R-:W-:Y:S01]  /*1d510*/  ISETP.GT.AND P3, PT, R85, 0x58, P1 ;  /* 0x000000585500780c */ /* 0x000fe20000f64270 */
[----:B------:R-:W-:Y:S01]  /*1d520*/  MUFU.EX2 R84, R84 ;  /* 0x0000005400547308 */ /* 0x000fe20000000800 */
[----:B------:R-:W-:-:S02]  /*1d530*/  FMNMX.FTZ R10, R34, R35, !PT ;  /* 0x00000023220a7209 */ /* 0x000fc40007810000 */
[----:B------:R-:W-:Y:S02]  /*1d540*/  ISETP.LT.OR P3, PT, R86, 0x59, P3 ;  /* 0x000000595600780c */ /* 0x000fe40001f61670 */
[----:B------:R-:W-:Y:S02]  /*1d550*/  FMNMX.FTZ R81, R37, R10, !PT ;  /* 0x0000000a25517209 */ /* 0x000fe40007810000 */
[----:B------:R-:W-:Y:S01]  /*1d560*/  FSEL R60, R60, -INF , !P3 ;  /* 0xff8000003c3c7808 */ /* 0x000fe20005800000 */
[----:B------:R-:W-:Y:S01]  /*1d570*/  MUFU.EX2 R7, R7 ;  /* 0x0000000700077308 */ /* 0x000fe20000000800 */
[----:B------:R-:W-:Y:S02]  /*1d580*/  FMNMX.FTZ R10, R38, R81, !PT ;  /* 0x00000051260a7209 */ /* 0x000fe40007810000 */
[----:B------:R-:W-:Y:S02]  /*1d590*/  ISETP.GT.AND P3, PT, R85, 0x59, P1 ;  /* 0x000000595500780c */ /* 0x000fe40000f64270 */
[----:B------:R-:W-:Y:S01]  /*1d5a0*/  FMNMX.FTZ R39, R41, R10, !PT ;  /* 0x0000000a29277209 */ /* 0x000fe20007810000 */
[--C-:B------:R-:W-:Y:S01]  /*1d5b0*/  FFMA.FTZ R10, R40, UR35, -R6.reuse ;  /* 0x00000023280a7c23 */ /* 0x100fe20008010806 */
[----:B------:R-:W-:Y:S01]  /*1d5c0*/  ISETP.LT.OR P3, PT, R86, 0x5a, P3 ;  /* 0x0000005a5600780c */ /* 0x000fe20001f61670 */
[--C-:B------:R-:W-:Y:S01]  /*1d5d0*/  FFMA.FTZ R40, R43, UR35, -R6.reuse ;  /* 0x000000232b287c23 */ /* 0x100fe20008010806 */
[----:B------:R-:W-:Y:S01]  /*1d5e0*/  FMNMX.FTZ R81, R42, R39, !PT ;  /* 0x000000272a517209 */ /* 0x000fe20007810000 */
[--C-:B------:R-:W-:Y:S01]  /*1d5f0*/  FFMA.FTZ R43, R45, UR35, -R6.reuse ;  /* 0x000000232d2b7c23 */ /* 0x100fe20008010806 */
[----:B------:R-:W-:Y:S01]  /*1d600*/  FSEL R62, R62, -INF , !P3 ;  /* 0xff8000003e3e7808 */ /* 0x000fe20005800000 */
        /* <DEDUP_REMOVED lines=9> */
[--C-:B0-----:R-:W-:Y:S01]  /*1d6a0*/  FFMA.FTZ R10, R49, UR35, -R6.reuse ;  /* 0x00000023310a7c23 */ /* 0x101fe20008010806 */
        /* <DEDUP_REMOVED lines=17> */
[----:B------:R-:W-:-:S02]  /*1d7c0*/  FMNMX.FTZ R81, R58, R81, !PT ;  /* 0x000000513a517209 */ /* 0x000fc40007810000 */
[----:B------:R-:W-:Y:S01]  /*1d7d0*/  ISETP.LT.OR P3, PT, R86, 0x6a, P3 ;  /* 0x0000006a5600780c */ /* 0x000fe20001f61670 */
[----:B------:R-:W-:Y:S01]  /*1d7e0*/  MUFU.EX2 R28, R28 ;  /* 0x0000001c001c7308 */ /* 0x000fe20000000800 */
[----:B------:R-:W-:Y:S02]  /*1d7f0*/  FMNMX.FTZ R81, R60, R81, !PT ;  /* 0x000000513c517209 */ /* 0x000fe40007810000 */
[----:B------:R-:W-:Y:S02]  /*1d800*/  FSEL R47, R70, -INF , !P3 ;  /* 0xff800000462f7808 */ /* 0x000fe40005800000 */
[----:B------:R-:W-:Y:S02]  /*1d810*/  ISETP.GT.AND P3, PT, R85, 0x70, P1 ;  /* 0x000000705500780c */ /* 0x000fe40000f64270 */
[----:B------:R-:W-:Y:S01]  /*1d820*/  FMNMX.FTZ R81, R62, R81, !PT ;  /* 0x000000513e517209 */ /* 0x000fe20007810000 */
[----:B------:R0:W-:Y:S01]  /*1d830*/  MUFU.EX2 R70, R10 ;  /* 0x0000000a00467308 */ /* 0x0001e20000000800 */
[----:B------:R-:W-:-:S02]  /*1d840*/  ISETP.LT.OR P3, PT, R86, 0x71, P3 ;  /* 0x000000715600780c */ /* 0x000fc40001f61670 */
[----:B------:R-:W-:Y:S02]  /*1d850*/  FMNMX.FTZ R81, R64, R81, !PT ;  /* 0x0000005140517209 */ /* 0x000fe40007810000 */
[----:B------:R-:W-:Y:S02]  /*1d860*/  FSEL R72, R72, -INF , !P3 ;  /* 0xff80000048487808 */ /* 0x000fe40005800000 */
[----:B------:R-:W-:Y:S01]  /*1d870*/  ISETP.GT.AND P3, PT, R85, 0x71, P1 ;  /* 0x000000715500780c */ /* 0x000fe20000f64270 */
[----:B------:R-:W-:Y:S01]  /*1d880*/  MUFU.EX2 R31, R83 ;  /* 0x00000053001f7308 */ /* 0x000fe20000000800 */
[----:B------:R-:W-:Y:S02]  /*1d890*/  FMNMX.FTZ R81, R66, R81, !PT ;  /* 0x0000005142517209 */ /* 0x000fe40007810000 */
[----:B------:R-:W-:Y:S02]  /*1d8a0*/  ISETP.LT.OR P3, PT, R86, 0x72, P3 ;  /* 0x000000725600780c */ /* 0x000fe40001f61670 */
[----:B0-----:R-:W-:-:S02]  /*1d8b0*/  FMNMX.FTZ R10, R68, R81, !PT ;  /* 0x00000051440a7209 */ /* 0x001fc40007810000 */
[----:B------:R-:W-:Y:S01]  /*1d8c0*/  FSEL R74, R74, -INF , !P3 ;  /* 0xff8000004a4a7808 */ /* 0x000fe20005800000 */
[----:B------:R-:W-:Y:S01]  /*1d8d0*/  MUFU.EX2 R32, R32 ;  /* 0x0000002000207308 */ /* 0x000fe20000000800 */
[----:B------:R-:W-:Y:S02]  /*1d8e0*/  ISETP.GT.AND P3, PT, R85, 0x78, P1 ;  /* 0x000000785500780c */ /* 0x000fe40000f64270 */
[----:B------:R-:W-:Y:S02]  /*1d8f0*/  FMNMX.FTZ R53, R47, R10, !PT ;  /* 0x0000000a2f357209 */ /* 0x000fe40007810000 */
[----:B------:R-:W-:Y:S02]  /*1d900*/  ISETP.GT.AND P1, PT, R85, 0x79, P1 ;  /* 0x000000795500780c */ /* 0x000fe40000f24270 */
[----:B------:R-:W-:Y:S01]  /*1d910*/  ISETP.LT.OR P3, PT, R86, 0x79, P3 ;  /* 0x000000795600780c */ /* 0x000fe20001f61670 */
[----:B------:R-:W-:Y:S01]  /*1d920*/  MUFU.EX2 R35, R87 ;  /* 0x0000005700237308 */ /* 0x000fe20000000800 */
[----:B------:R-:W-:-:S02]  /*1d930*/  FMNMX.FTZ R53, R72, R53, !PT ;  /* 0x0000003548357209 */ /* 0x000fc40007810000 */
[----:B------:R-:W-:Y:S01]  /*1d940*/  ISETP.LT.OR P1, PT, R86, 0x7a, P1 ;  /* 0x0000007a5600780c */ /* 0x000fe20000f21670 */
[----:B------:R-:W-:-:S01]  /*1d950*/  FFMA.FTZ R86, R57, UR35, -R6 ;  /* 0x0000002339567c23 */ /* 0x000fc20008010806 */
[----:B------:R-:W-:Y:S01]  /*1d960*/  FSEL R76, R76, -INF , !P3 ;  /* 0xff8000004c4c7808 */ /* 0x000fe20005800000 */
[----:B------:R-:W-:-:S01]  /*1d970*/  FFMA.FTZ R57, R67, UR35, -R6 ;  /* 0x0000002343397c23 */ /* 0x000fc20008010806 */
[----:B------:R-:W-:Y:S01]  /*1d980*/  FMNMX.FTZ R53, R74, R53, !PT ;  /* 0x000000354a357209 */ /* 0x000fe20007810000 */
[----:B------:R-:W-:Y:S01]  /*1d990*/  MUFU.EX2 R36, R36 ;  /* 0x0000002400247308 */ /* 0x000fe20000000800 */
[----:B------:R-:W-:Y:S02]  /*1d9a0*/  FSEL R79, R79, -INF , !P1 ;  /* 0xff8000004f4f7808 */ /* 0x000fe40004800000 */
[----:B------:R-:W-:Y:S01]  /*1d9b0*/  FMNMX.FTZ R10, R76, R53, !PT ;  /* 0x000000354c0a7209 */ /* 0x000fe20007810000 */
[----:B------:R-:W-:-:S03]  /*1d9c0*/  FFMA.FTZ R53, R59, UR35, -R6 ;  /* 0x000000233b357c23 */ /* 0x000fc60008010806 */
[----:B------:R-:W-:Y:S01]  /*1d9d0*/  FMNMX.FTZ R10, R79, R10, !PT ;  /* 0x0000000a4f0a7209 */ /* 0x000fe20007810000 */
[----:B------:R-:W-:Y:S04]  /*1d9e0*/  MUFU.EX2 R40, R40 ;  /* 0x0000002800287308 */ /* 0x000fe80000000800 */
[----:B------:R-:W0:Y:S04]  /*1d9f0*/  SHFL.BFLY PT, R59, R10, 0x2, 0x1f ;  /* 0x0c401f000a3b7f89 */ /* 0x000e2800000e0000 */
[----:B------:R-:W-:Y:S08]  /*1da00*/  MUFU.EX2 R43, R43 ;  /* 0x0000002b002b7308 */ /* 0x000ff00000000800 */
[----:B------:R-:W-:Y:S08]  /*1da10*/  MUFU.EX2 R45, R45 ;  /* 0x0000002d002d7308 */ /* 0x000ff00000000800 */
[----:B------:R-:W-:Y:S01]  /*1da20*/  MUFU.EX2 R49, R49 ;  /* 0x0000003100317308 */ /* 0x000fe20000000800 */
[----:B0-----:R-:W-:Y:S01]  /*1da30*/  FMNMX.FTZ R65, R10, R59, !PT ;  /* 0x0000003b0a417209 */ /* 0x001fe20007810000 */
[----:B------:R-:W-:Y:S01]  /*1da40*/  FFMA.FTZ R59, R71, UR35, -R6 ;  /* 0x00000023473b7c23 */ /* 0x000fe20008010806 */
[----:B------:R-:W-:-:S05]  /*1da50*/  FSEL R6, R11, RZ, P2 ;  /* 0x000000ff0b067208 */ /* 0x000fca0001000000 */
[----:B------:R-:W-:Y:S01]  /*1da60*/  MUFU.EX2 R152, R152 ;  /* 0x0000009800987308 */ /* 0x000fe20000000800 */
[----:B------:R-:W0:Y:S01]  /*1da70*/  SHFL.BFLY PT, R10, R65, 0x1, 0x1f ;  /* 0x0c201f00410a7f89 */ /* 0x000e2200000e0000 */
[----:B------:R-:W-:-:S04]  /*1da80*/  FADD.FTZ R13, -R6, R13 ;  /* 0x0000000d060d7221 */ /* 0x000fc80000010100 */
[----:B------:R-:W-:Y:S02]  /*1da90*/  FMUL.FTZ R13, R13, UR35 ;  /* 0x000000230d0d7c20 */ /* 0x000fe40008410000 */
[----:B------:R-:W-:Y:S08]  /*1daa0*/  MUFU.EX2 R51, R51 ;  /* 0x0000003300337308 */ /* 0x000ff00000000800 */
[----:B------:R-:W2:Y:S08]  /*1dab0*/  MUFU.EX2 R13, R13 ;  /* 0x0000000d000d7308 */ /* 0x000eb00000000800 */
[----:B------:R-:W-:Y:S01]  /*1dac0*/  MUFU.EX2 R86, R86 ;  /* 0x0000005600567308 */ /* 0x000fe20000000800 */
[----:B0-----:R-:W-:Y:S01]  /*1dad0*/  FMNMX.FTZ R10, R65, R10, !PT ;  /* 0x0000000a410a7209 */ /* 0x001fe20007810000 */
[----:B------:R-:W-:-:S03]  /*1dae0*/  IMAD.U32 R65, RZ, RZ, UR35 ;  /* 0x00000023ff417e24 */ /* 0x000fc6000f8e00ff */
[C---:B------:R-:W-:Y:S01]  /*1daf0*/  FSETP.NEU.FTZ.AND P1, PT, R10.reuse, -INF , PT ;  /* 0xff8000000a00780b */ /* 0x040fe20003f3d000 */
[----:B------:R-:W-:-:S02]  /*1db00*/  FFMA.FTZ R65, R10, R65, -8 ;  /* 0xc10000000a417423 */ /* 0x000fc40000010041 */
[----:B------:R-:W-:Y:S03]  /*1db10*/  MUFU.EX2 R53, R53 ;  /* 0x0000003500357308 */ /* 0x000fe60000000800 */
[----:B------:R-:W-:-:S05]  /*1db20*/  FSEL R65, R65, RZ, P1 ;  /* 0x000000ff41417208 */ /* 0x000fca0000800000 */
[--C-:B------:R-:W-:Y:S01]  /*1db30*/  FFMA.FTZ R80, R9, UR35, -R65.reuse ;  /* 0x0000002309507c23 */ /* 0x100fe20008010841 */
[----:B------:R-:W-:-:S01]  /*1db40*/  FFMA.FTZ R9, R15, UR35, -R65 ;  /* 0x000000230f097c23 */ /* 0x000fc20008010841 */
[--C-:B------:R-:W-:Y:S01]  /*1db50*/  FFMA.FTZ R15, R25, UR35, -R65.reuse ;  /* 0x00000023190f7c23 */ /* 0x100fe20008010841 */
[----:B------:R-:W-:-:S01]  /*1db60*/  FFMA.FTZ R25, R29, UR35, -R65 ;  /* 0x000000231d197c23 */ /* 0x000fc20008010841 */
[--C-:B------:R-:W-:Y:S01]  /*1db70*/  FFMA.FTZ R29, R33, UR35, -R65.reuse ;  /* 0x00000023211d7c23 */ /* 0x100fe20008010841 */
[----:B------:R-:W-:-:S01]  /*1db80*/  FFMA.FTZ R33, R37, UR35, -R65 ;  /* 0x0000002325217c23 */ /* 0x000fc20008010841 */
[--C-:B------:R-:W-:Y:S01]  /*1db90*/  FFMA.FTZ R37, R41, UR35, -R65.reuse ;  /* 0x0000002329257c23 */ /* 0x100fe20008010841 */
[----:B------:R-:W-:Y:S01]  /*1dba0*/  FSEL R41, R10, RZ, P1 ;  /* 0x000000ff0a297208 */ /* 0x000fe20000800000 */
[--C-:B------:R-:W-:Y:S01]  /*1dbb0*/  FFMA.FTZ R69, R44, UR35, -R65.reuse ;  /* 0x000000232c457c23 */ /* 0x100fe20008010841 */
[----:B------:R-:W-:-:S01]  /*1dbc0*/  FFMA.FTZ R27, R27, UR35, -R65 ;  /* 0x000000231b1b7c23 */ /* 0x000fc20008010841 */
[----:B------:R-:W-:Y:S01]  /*1dbd0*/  MUFU.EX2 R80, R80 ;  /* 0x0000005000507308 */ /* 0x000fe20000000800 */
[----:B------:R-:W-:-:S01]  /*1dbe0*/  FFMA.FTZ R20, R20, UR35, -R65 ;  /* 0x0000002314147c23 */ /* 0x000fc20008010841 */
[----:B------:R-:W-:Y:S01]  /*1dbf0*/  FADD.FTZ R41, -R41, R12 ;  /* 0x0000000c29297221 */ /* 0x000fe20000010100 */
[----:B------:R-:W-:-:S01]  /*1dc00*/  FFMA.FTZ R26, R26, UR35, -R65 ;  /* 0x000000231a1a7c23 */ /* 0x000fc20008010841 */
[----:B------:R-:W-:Y:S01]  /*1dc10*/  FFMA.FTZ R67, R50, UR35, -R65 ;  /* 0x0000002332437c23 */ /* 0x000fe20008010841 */
[----:B--2---:R-:W-:-:S01]  /*1dc20*/  FFMA.FTZ R50, R13, R3, R84 ;  /* 0x000000030d327223 */ /* 0x004fc20000010054 */
[----:B------:R-:W-:Y:S01]  /*1dc30*/  FMUL.FTZ R44, R41, UR35 ;  /* 0x00000023292c7c20 */ /* 0x000fe20008410000 */
[----:B------:R-:W-:-:S01]  /*1dc40*/  FFMA.FTZ R30, R30, UR35, -R65 ;  /* 0x000000231e1e7c23 */ /* 0x000fc20008010841 */
[----:B------:R-:W-:Y:S01]  /*1dc50*/  MUFU.EX2 R27, R27 ;  /* 0x0000001b001b7308 */ /* 0x000fe20000000800 */
[----:B------:R-:W-:-:S01]  /*1dc60*/  FADD.FTZ R50, R7, R50 ;  /* 0x0000003207327221 */ /* 0x000fc20000010000 */
[--C-:B------:R-:W-:Y:S01]  /*1dc70*/  FFMA.FTZ R41, R46, UR35, -R65.reuse ;  /* 0x000000232e297c23 */ /* 0x100fe20008010841 */
[----:B------:R-:W-:-:S01]  /*1dc80*/  FFMA.FTZ R34, R34, UR35, -R65 ;  /* 0x0000002322227c23 */ /* 0x000fc20008010841 */
[--C-:B------:R-:W-:Y:S01]  /*1dc90*/  FFMA.FTZ R46, R48, UR35, -R65.reuse ;  /* 0x00000023302e7c23 */ /* 0x100fe20008010841 */
[----:B------:R-:W-:-:S01]  /*1dca0*/  FFMA.FTZ R48, R52, UR35, -R65 ;  /* 0x0000002334307c23 */ /* 0x000fc20008010841 */
[--C-:B------:R-:W-:Y:S01]  /*1dcb0*/  FFMA.FTZ R38, R38, UR35, -R65.reuse ;  /* 0x0000002326267c23 */ /* 0x100fe20008010841 */
[----:B------:R-:W-:-:S01]  /*1dcc0*/  FFMA.FTZ R42, R42, UR35, -R65 ;  /* 0x000000232a2a7c23 */ /* 0x000fc20008010841 */
[----:B------:R-:W0:Y:S01]  /*1dcd0*/  MUFU.EX2 R44, R44 ;  /* 0x0000002c002c7308 */ /* 0x000e220000000800 */
[----:B------:R-:W-:-:S07]  /*1dce0*/  FFMA.FTZ R47, R47, UR35, -R65 ;  /* 0x000000232f2f7c23 */ /* 0x000fce0008010841 */
[----:B------:R-:W2:Y:S08]  /*1dcf0*/  MUFU.EX2 R9, R9 ;  /* 0x0000000900097308 */ /* 0x000eb00000000800 */
[----:B------:R-:W3:Y:S01]  /*1dd00*/  MUFU.EX2 R20, R20 ;  /* 0x0000001400147308 */ /* 0x000ee20000000800 */
[----:B0-----:R-:W-:-:S04]  /*1dd10*/  FFMA.FTZ R3, R44, R0, R27 ;  /* 0x000000002c037223 */ /* 0x001fc8000001001b */
[----:B------:R-:W-:Y:S01]  /*1dd20*/  FADD.FTZ R0, R80, R3 ;  /* 0x0000000350007221 */ /* 0x000fe20000010000 */
[----:B------:R-:W-:-:S01]  /*1dd30*/  FADD.FTZ R3, R21, R50 ;  /* 0x0000003215037221 */ /* 0x000fc20000010000 */
[----:B------:R-:W-:Y:S01]  /*1dd40*/  FFMA.FTZ R50, R56, UR35, -R65 ;  /* 0x0000002338327c23 */ /* 0x000fe20008010841 */
[----:B------:R-:W0:Y:S01]  /*1dd50*/  MUFU.EX2 R15, R15 ;  /* 0x0000000f000f7308 */ /* 0x000e220000000800 */
[----:B--2---:R-:W-:-:S01]  /*1dd60*/  FADD.FTZ R71, R9, R0 ;  /* 0x0000000009477221 */ /* 0x004fc20000010000 */
[----:B------:R-:W-:-:S04]  /*1dd70*/  FADD.FTZ R3, R24, R3 ;  /* 0x0000000318037221 */ /* 0x000fc80000010000 */
[----:B------:R-:W-:Y:S02]  /*1dd80*/  FADD.FTZ R52, R8, R3 ;  /* 0x0000000308347221 */ /* 0x000fe40000010000 */
[----:B------:R-:W2:Y:S01]  /*1dd90*/  MUFU.EX2 R26, R26 ;  /* 0x0000001a001a7308 */ /* 0x000ea20000000800 */
[----:B---3--:R-:W-:-:S01]  /*1dda0*/  FADD.FTZ R0, R20, R71 ;  /* 0x0000004714007221 */ /* 0x008fc20000010000 */
[----:B------:R-:W-:Y:S01]  /*1ddb0*/  FADD.FTZ R73, R77, R52 ;  /* 0x000000344d497221 */ /* 0x000fe20000010000 */
[----:B------:R-:W-:-:S03]  /*1ddc0*/  FFMA.FTZ R71, R58, UR35, -R65 ;  /* 0x000000233a477c23 */ /* 0x000fc60008010841 */
[----:B------:R-:W-:Y:S02]  /*1ddd0*/  FADD.FTZ R52, R28, R73 ;  /* 0x000000491c347221 */ /* 0x000fe40000010000 */
[----:B------:R-:W3:Y:S01]  /*1dde0*/  MUFU.EX2 R25, R25 ;  /* 0x0000001900197308 */ /* 0x000ee20000000800 */
[----:B0-----:R-:W-:-:S01]  /*1ddf0*/  FADD.FTZ R3, R15, R0 ;  /* 0x000000000f037221 */ /* 0x001fc20000010000 */
[----:B------:R-:W-:Y:S01]  /*1de00*/  FADD.FTZ R73, R31, R52 ;  /* 0x000000341f497221 */ /* 0x000fe20000010000 */
[----:B------:R-:W-:-:S05]  /*1de10*/  FFMA.FTZ R52, R60, UR35, -R65 ;  /* 0x000000233c347c23 */ /* 0x000fca0008010841 */
[----:B------:R-:W0:Y:S01]  /*1de20*/  MUFU.EX2 R30, R30 ;  /* 0x0000001e001e7308 */ /* 0x000e220000000800 */
[----:B--2---:R-:W-:-:S07]  /*1de30*/  FADD.FTZ R0, R26, R3 ;  /* 0x000000031a007221 */ /* 0x004fce0000010000 */
[----:B------:R-:W2:Y:S01]  /*1de40*/  MUFU.EX2 R29, R29 ;  /* 0x0000001d001d7308 */ /* 0x000ea20000000800 */
[----:B---3--:R-:W-:-:S07]  /*1de50*/  FADD.FTZ R3, R25, R0 ;  /* 0x0000000019037221 */ /* 0x008fce0000010000 */
[----:B------:R-:W3:Y:S01]  /*1de60*/  MUFU.EX2 R34, R34 ;  /* 0x0000002200227308 */ /* 0x000ee20000000800 */
[----:B0-----:R-:W-:-:S07]  /*1de70*/  FADD.FTZ R0, R30, R3 ;  /* 0x000000031e007221 */ /* 0x001fce0000010000 */
[----:B------:R-:W0:Y:S01]  /*1de80*/  MUFU.EX2 R33, R33 ;  /* 0x0000002100217308 */ /* 0x000e220000000800 */
[----:B--2---:R-:W-:-:S07]  /*1de90*/  FADD.FTZ R3, R29, R0 ;  /* 0x000000001d037221 */ /* 0x004fce0000010000 */
[----:B------:R-:W2:Y:S01]  /*1dea0*/  MUFU.EX2 R38, R38 ;  /* 0x0000002600267308 */ /* 0x000ea20000000800 */
[----:B---3--:R-:W-:-:S07]  /*1deb0*/  FADD.FTZ R0, R34, R3 ;  /* 0x0000000322007221 */ /* 0x008fce0000010000 */
[----:B------:R3:W-:Y:S01]  /*1dec0*/  MUFU.EX2 R12, R69 ;  /* 0x00000045000c7308 */ /* 0x0007e20000000800 */
[----:B0-----:R-:W-:-:S07]  /*1ded0*/  FADD.FTZ R3, R33, R0 ;  /* 0x0000000021037221 */ /* 0x001fce0000010000 */
[----:B------:R-:W0:Y:S01]  /*1dee0*/  MUFU.EX2 R37, R37 ;  /* 0x0000002500257308 */ /* 0x000e220000000800 */
[----:B---3--:R-:W-:-:S01]  /*1def0*/  FFMA.FTZ R69, R54, UR35, -R65 ;  /* 0x0000002336457c23 */ /* 0x008fc20008010841 */
[----:B------:R-:W-:Y:S01]  /*1df00*/  FADD.FTZ R54, R32, R73 ;  /* 0x0000004920367221 */ /* 0x000fe20000010000 */
[----:B--2---:R-:W-:-:S01]  /*1df10*/  FADD.FTZ R0, R38, R3 ;  /* 0x0000000326007221 */ /* 0x004fc20000010000 */
[----:B------:R-:W-:Y:S02]  /*1df20*/  FFMA.FTZ R73, R62, UR35, -R65 ;  /* 0x000000233e497c23 */ /* 0x000fe40008010841 */
[----:B------:R-:W-:-:S02]  /*1df30*/  FADD.FTZ R75, R35, R54 ;  /* 0x00000036234b7221 */ /* 0x000fc40000010000 */
[----:B------:R-:W2:Y:S02]  /*1df40*/  MUFU.EX2 R42, R42 ;  /* 0x0000002a002a7308 */ /* 0x000ea40000000800 */
[----:B------:R-:W-:-:S04]  /*1df50*/  FADD.FTZ R54, R36, R75 ;  /* 0x0000004b24367221 */ /* 0x000fc80000010000 */
[----:B------:R-:W-:Y:S01]  /*1df60*/  FADD.FTZ R75, R39, R54 ;  /* 0x00000036274b7221 */ /* 0x000fe20000010000 */
[----:B------:R-:W-:-:S01]  /*1df70*/  FFMA.FTZ R54, R64, UR35, -R65 ;  /* 0x0000002340367c23 */ /* 0x000fc20008010841 */
[----:B------:R-:W3:Y:S01]  /*1df80*/  MUFU.EX2 R41, R41 ;  /* 0x0000002900297308 */ /* 0x000ee20000000800 */
[----:B0-----:R-:W-:-:S01]  /*1df90*/  FADD.FTZ R3, R37, R0 ;  /* 0x0000000025037221 */ /* 0x001fc20000010000 */
[----:B------:R-:W-:Y:S01]  /*1dfa0*/  FADD.FTZ R56, R40, R75 ;  /* 0x0000004b28387221 */ /* 0x000fe20000010000 */
[----:B------:R-:W-:-:S03]  /*1dfb0*/  FFMA.FTZ R75, R66, UR35, -R65 ;  /* 0x00000023424b7c23 */ /* 0x000fc60008010841 */
[----:B------:R-:W-:Y:S02]  /*1dfc0*/  FADD.FTZ R56, R43, R56 ;  /* 0x000000382b387221 */ /* 0x000fe40000010000 */
[----:B------:R-:W0:Y:S01]  /*1dfd0*/  MUFU.EX2 R46, R46 ;  /* 0x0000002e002e7308 */ /* 0x000e220000000800 */
[----:B--2---:R-:W-:-:S01]  /*1dfe0*/  FADD.FTZ R3, R42, R3 ;  /* 0x000000032a037221 */ /* 0x004fc20000010000 */
[----:B------:R-:W-:Y:S01]  /*1dff0*/  FADD.FTZ R81, R45, R56 ;  /* 0x000000382d517221 */ /* 0x000fe20000010000 */
[----:B------:R-:W-:-:S02]  /*1e000*/  FFMA.FTZ R56, R68, UR35, -R65 ;  /* 0x0000002344387c23 */ /* 0x000fc40008010841 */
[----:B------:R-:W-:Y:S01]  /*1e010*/  FADD.FTZ R0, R12, R3 ;  /* 0x000000030c007221 */ /* 0x000fe20000010000 */
[----:B------:R-:W-:-:S02]  /*1e020*/  FADD.FTZ R58, R70, R81 ;  /* 0x00000051463a7221 */ /* 0x000fc40000010000 */
[----:B------:R-:W2:Y:S01]  /*1e030*/  MUFU.EX2 R67, R67 ;  /* 0x0000004300437308 */ /* 0x000ea20000000800 */
[----:B---3--:R-:W-:-:S01]  /*1e040*/  FADD.FTZ R3, R41, R0 ;  /* 0x0000000029037221 */ /* 0x008fc20000010000 */
[----:B------:R-:W-:-:S04]  /*1e050*/  FADD.FTZ R81, R49, R58 ;  /* 0x0000003a31517221 */ /* 0x000fc80000010000 */
[----:B------:R-:W-:Y:S02]  /*1e060*/  FADD.FTZ R58, R152, R81 ;  /* 0x00000051983a7221 */ /* 0x000fe40000010000 */
[----:B------:R-:W3:Y:S01]  /*1e070*/  MUFU.EX2 R48, R48 ;  /* 0x0000003000307308 */ /* 0x000ee20000000800 */
[----:B0-----:R-:W-:-:S01]  /*1e080*/  FADD.FTZ R0, R46, R3 ;  /* 0x000000032e007221 */ /* 0x001fc20000010000 */
[----:B------:R-:W-:Y:S01]  /*1e090*/  FADD.FTZ R81, R51, R58 ;  /* 0x0000003a33517221 */ /* 0x000fe20000010000 */
[----:B------:R-:W-:-:S03]  /*1e0a0*/  FFMA.FTZ R58, R72, UR35, -R65 ;  /* 0x00000023483a7c23 */ /* 0x000fc60008010841 */
[----:B------:R-:W-:Y:S02]  /*1e0b0*/  FADD.FTZ R60, R86, R81 ;  /* 0x00000051563c7221 */ /* 0x000fe40000010000 */
[----:B------:R-:W0:Y:S01]  /*1e0c0*/  MUFU.EX2 R69, R69 ;  /* 0x0000004500457308 */ /* 0x000e220000000800 */
[----:B--2---:R-:W-:-:S01]  /*1e0d0*/  FADD.FTZ R3, R67, R0 ;  /* 0x0000000043037221 */ /* 0x004fc20000010000 */
[----:B------:R-:W-:-:S06]  /*1e0e0*/  FADD.FTZ R81, R53, R60 ;  /* 0x0000003c35517221 */ /* 0x000fcc0000010000 */
        /* <DEDUP_REMOVED lines=8> */
[----:B------:R-:W-:-:S06]  /*1e170*/  FFMA.FTZ R81, R74, UR35, -R65 ;  /* 0x000000234a517c23 */ /* 0x000fcc0008010841 */
[----:B------:R-:W3:Y:S01]  /*1e180*/  MUFU.EX2 R52, R52 ;  /* 0x0000003400347308 */ /* 0x000ee20000000800 */
[----:B0-----:R-:W-:-:S07]  /*1e190*/  FADD.FTZ R3, R71, R0 ;  /* 0x0000000047037221 */ /* 0x001fce0000010000 */
[----:B------:R-:W0:Y:S01]  /*1e1a0*/  MUFU.EX2 R156, R156 ;  /* 0x0000009c009c7308 */ /* 0x000e220000000800 */
[----:B--2---:R-:W-:-:S01]  /*1e1b0*/  FADD.FTZ R83, R55, R60 ;  /* 0x0000003c37537221 */ /* 0x004fc20000010000 */
[--C-:B------:R-:W-:Y:S01]  /*1e1c0*/  FFMA.FTZ R60, R76, UR35, -R65.reuse ;  /* 0x000000234c3c7c23 */ /* 0x100fe20008010841 */
[----:B------:R-:W-:-:S05]  /*1e1d0*/  FFMA.FTZ R65, R79, UR35, -R65 ;  /* 0x000000234f417c23 */ /* 0x000fca0008010841 */
        /* <DEDUP_REMOVED lines=33> */
[----:B0-----:R-:W-:-:S01]  /*1e3f0*/  FADD.FTZ R0, R60, R3 ;  /* 0x000000033c007221 */ /* 0x001fc20000010000 */
[----:B--2---:R-:W-:-:S03]  /*1e400*/  FADD.FTZ R3, R6, R79 ;  /* 0x0000004f06037221 */ /* 0x004fc60000010000 */
[----:B---3--:R-:W-:Y:S01]  /*1e410*/  FADD.FTZ R0, R65, R0 ;  /* 0x0000000041007221 */ /* 0x008fe20000010000 */
[----:B------:R-:W-:Y:S06]  /*1e420*/  @!P0 BRA `(.L_x_1760) ;  /* 0x0000000000048947 */ /* 0x000fec0003800000 */
[----:B------:R-:W-:Y:S01]  /*1e430*/  BPT.TRAP 0x1 ;  /* 0x000000040000795c */ /* 0x000fe20000300000 */
.L_x_1760:
[----:B------:R-:W-:Y:S01]  /*1e440*/  F2FP.SATFINITE.E4M3.F32.PACK_AB_MERGE_C R63, R6, R63, RZ ;  /* 0x0000003f063f723e */ /* 0x000fe200048070ff */
[----:B------:R-:W-:Y:S01]  /*1e450*/  IMAD R6, R14, 0x8, R16 ;  /* 0x000000080e067824 */ /* 0x000fe200078e0210 */
[----:B------:R-:W-:Y:S01]  /*1e460*/  F2FP.SATFINITE.E4M3.F32.PACK_AB_MERGE_C R21, R24, R21, RZ ;  /* 0x000000151815723e */ /* 0x000fe200048070ff */
[-C--:B------:R-:W-:Y:S01]  /*1e470*/  FMUL.FTZ R88, R88, R13.reuse ;  /* 0x0000000d58587220 */ /* 0x080fe20000410000 */
[----:B------:R-:W-:Y:S01]  /*1e480*/  ISETP.GT.AND P1, PT, R4, R198, PT ;  /* 0x000000c60400720c */ /* 0x000fe20003f24270 */
[----:B------:R-:W-:Y:S01]  /*1e490*/  VIADD R6, R6, 0x22860 ;  /* 0x0002286006067836 */ /* 0x000fe20000000000 */
[----:B------:R-:W-:Y:S01]  /*1e4a0*/  F2FP.SATFINITE.E4M3.F32.PACK_AB_MERGE_C R164, R7, R84, R21 ;  /* 0x0000005407a4723e */ /* 0x000fe20004807015 */
[-C--:B------:R-:W-:Y:S01]  /*1e4b0*/  FMUL.FTZ R89, R89, R13.reuse ;  /* 0x0000000d59597220 */ /* 0x080fe20000410000 */
[----:B------:R-:W-:Y:S01]  /*1e4c0*/  MOV R7, UR40 ;  /* 0x0000002800077c02 */ /* 0x000fe20008000f00 */
        /* <DEDUP_REMOVED lines=13> */
[----:B------:R-:W-:Y:S01]  /*1e5a0*/  F2FP.SATFINITE.E4M3.F32.PACK_AB_MERGE_C R55, R154, R53, R55 ;  /* 0x000000359a37723e */ /* 0x000fe20004807037 */
[----:B------:R-:W-:Y:S01]  /*1e5b0*/  FMUL.FTZ R104, R104, R13 ;  /* 0x0000000d68687220 */ /* 0x000fe20000410000 */
        /* <DEDUP_REMOVED lines=82> */
[----:B------:R-:W-:Y:S02]  /*1eae0*/  IMAD.MOV.U32 R14, RZ, RZ, R168 ;  /* 0x000000ffff0e7224 */ /* 0x000fe400078e00a8 */
[----:B------:R-:W-:Y:S01]  /*1eaf0*/  IMAD.MOV.U32 R158, RZ, RZ, R55 ;  /* 0x000000ffff9e7224 */ /* 0x000fe200078e0037 */
[----:B0-----:R-:W-:Y:S06]  /*1eb00*/  @P1 BRA `(.L_x_1761) ;  /* 0xffffffc400e81947 */ /* 0x001fec000383ffff */
.L_x_1741:
[----:B------:R-:W-:Y:S05]  /*1eb10*/  WARPSYNC.ALL ;  /* 0x0000000000007948 */ /* 0x000fea0003800000 */
[----:B------:R-:W-:Y:S06]  /*1eb20*/  BAR.ARV 0x8, 0x180 ;  /* 0x0206000000007b1d */ /* 0x000fec0000002000 */
[----:B------:R-:W-:Y:S05]  /*1eb30*/  @!P0 BRA `(.L_x_1762) ;  /* 0x0000000000048947 */ /* 0x000fea0003800000 */
[----:B------:R-:W-:Y:S01]  /*1eb40*/  BPT.TRAP 0x1 ;  /* 0x000000040000795c */ /* 0x000fe20000300000 */
.L_x_1762:
[----:B------:R-:W-:Y:S01]  /*1eb50*/  IMAD R13, R168, 0x8, R16 ;  /* 0x00000008a80d7824 */ /* 0x000fe200078e0210 */
[----:B------:R-:W-:-:S04]  /*1eb60*/  SHF.L.U32 R2, R169, 0x1f, RZ ;  /* 0x0000001fa9027819 */ /* 0x000fc800000006ff */
[----:B------:R0:W2:Y:S01]  /*1eb70*/  SYNCS.PHASECHK.TRANS64.TRYWAIT P1, [R13+URZ+0x22850], R2 ;  /* 0x022850020d0075a7 */ /* 0x0000a2000802017f */
[----:B------:R-:W-:Y:S05]  /*1eb80*/  @!P0 BRA `(.L_x_1763) ;  /* 0x0000000000048947 */ /* 0x000fea0003800000 */
[----:B------:R-:W-:Y:S01]  /*1eb90*/  BPT.TRAP 0x1 ;  /* 0x000000040000795c */ /* 0x000fe20000300000 */
.L_x_1763:
[----:B------:R-:W-:-:S05]  /*1eba0*/  VIADD R16, R16, 0x400 ;  /* 0x0000040010107836 */ /* 0x000fca0000000000 */
[----:B------:R-:W-:-:S04]  /*1ebb0*/  SHF.R.U32.HI R16, RZ, 0x4, R16 ;  /* 0x00000004ff107819 */ /* 0x000fc80000011610 */
[----:B------:R-:W-:-:S04]  /*1ebc0*/  LOP3.LUT R16, R16, 0x3fff, RZ, 0xc0, !PT ;  /* 0x00003fff10107812 */ /* 0x000fc800078ec0ff */
[----:B------:R-:W-:Y:S01]  /*1ebd0*/  LOP3.LUT R5, R16, 0x10000, RZ, 0xfc, !PT ;  /* 0x0001000010057812 */ /* 0x000fe200078efcff */
[----:B--2---:R-:W-:Y:S06]  /*1ebe0*/  @P1 BRA `(.L_x_1764) ;  /* 0x0000000000081947 */ /* 0x004fec0003800000 */
[----:B------:R-:W2:Y:S02]  /*1ebf0*/  SYNCS.PHASECHK.TRANS64.TRYWAIT P1, [R13+URZ+0x22850], R2 ;  /* 0x022850020d0075a7 */ /* 0x000ea4000802017f */
[----:B--2---:R-:W-:Y:S05]  /*1ec00*/  @!P1 BRA `(.L_x_1765) ;  /* 0x000000b4004c9947 */ /* 0x004fea0003800000 */
.L_x_1764:
[----:B------:R-:W-:Y:S01]  /*1ec10*/  IMAD R4, R168, 0x400, R5 ;  /* 0x00000400a8047824 */ /* 0x000fe200078e0205 */
[----:B------:R-:W-:Y:S05]  /*1ec20*/  WARPSYNC.ALL ;  /* 0x0000000000007948 */ /* 0x000fea0003800000 */
[----:B------:R-:W-:Y:S01]  /*1ec30*/  IMAD.MOV.U32 R5, RZ, RZ, 0x40000040 ;  /* 0x40000040ff057424 */ /* 0x000fe200078e00ff */
[----:B------:R-:W-:Y:S01]  /*1ec40*/  R2UR UR6, R4 ;  /* 0x00000000040672ca */ /* 0x000fe200000e0000 */
[----:B------:R-:W-:Y:S01]  /*1ec50*/  WARPGROUP.ARRIVE ;  /* 0x00000000000079c5 */ /* 0x000fe20000000000 */
[----:B------:R-:W-:Y:S02]  /*1ec60*/  ULDC.64 UR4, c[0x0][0x9a0] ;  /* 0x0002680000047ab9 */ /* 0x000fe40000000a00 */
[----:B------:R-:W-:-:S02]  /*1ec70*/  R2UR UR7, R5 ;  /* 0x00000000050772ca */ /* 0x000fc400000e0000 */
[----:B------:R-:W-:-:S04]  /*1ec80*/  ISETP.NE.U32.AND P1, PT, RZ, UR4, PT ;  /* 0x00000004ff007c0c */ /* 0x000fc8000bf25070 */
[----:B------:R-:W-:-:S07]  /*1ec90*/  ISETP.NE.AND.EX P1, PT, RZ, UR5, PT, P1 ;  /* 0x00000005ff007c0c */ /* 0x000fce000bf25310 */
[----:B------:R-:W-:Y:S06]  /*1eca0*/  QGMMA.64x128x32.F32.E4M3.E4M3 R88, R164, gdesc[UR4], R88, gsb0 ;  /* 0x01e00004a4587df3 */ /* 0x000fec0008000858 */
[----:B------:R-:W0:Y:S01]  /*1ecb0*/  @P1 LDC.64 R6, c[0x0][0x9c8] ;  /* 0x00027200ff061b82 */ /* 0x000e220000000a00 */
[----:B------:R-:W-:Y:S02]  /*1ecc0*/  @P1 SHF.R.S32.HI R5, RZ, 0x1f, R23 ;  /* 0x0000001fff051819 */ /* 0x000fe40000011417 */
[----:B------:R-:W-:-:S05]  /*1ecd0*/  @P1 SHF.R.S32.HI R15, RZ, 0x1f, R22 ;  /* 0x0000001fff0f1819 */ /* 0x000fca0000011416 */
[----:B------:R-:W3:Y:S01]  /*1ece0*/  @P1 LDC.64 R8, c[0x0][0x9d0] ;  /* 0x00027400ff081b82 */ /* 0x000ee20000000a00 */
[----:B0-2---:R-:W-:-:S04]  /*1ecf0*/  @P1 IMAD R2, R5, R6, RZ ;  /* 0x0000000605021224 */ /* 0x005fc800078e02ff */
[C---:B------:R-:W-:Y:S02]  /*1ed00*/  @P1 IMAD R5, R23.reuse, R7, R2 ;  /* 0x0000000717051224 */ /* 0x040fe400078e0202 */
[----:B------:R-:W-:-:S04]  /*1ed10*/  @P1 IMAD.WIDE.U32 R6, R23, R6, RZ ;  /* 0x0000000617061225 */ /* 0x000fc800078e00ff */
[----:B---3--:R-:W-:Y:S01]  /*1ed20*/  @P1 IMAD R2, R15, R8, RZ ;  /* 0x000000080f021224 */ /* 0x008fe200078e02ff */
[----:B------:R-:W-:-:S03]  /*1ed30*/  @P1 IADD3 R7, R7, R5, RZ ;  /* 0x0000000507071210 */ /* 0x000fc60007ffe0ff */
[C---:B------:R-:W-:Y:S02]  /*1ed40*/  @P1 IMAD R5, R22.reuse, R9, R2 ;  /* 0x0000000916051224 */ /* 0x040fe400078e0202 */
[----:B------:R-:W-:-:S04]  /*1ed50*/  @P1 IMAD.WIDE.U32 R6, R22, R8, R6 ;  /* 0x0000000816061225 */ /* 0x000fc800078e0006 */
[----:B------:R-:W-:Y:S01]  /*1ed60*/  @P1 IMAD.IADD R5, R7, 0x1, R5 ;  /* 0x0000000107051824 */ /* 0x000fe200078e0205 */
[C---:B------:R-:W-:Y:S01]  /*1ed70*/  @P1 LEA R8, P2, R6.reuse, UR4, 0x2 ;  /* 0x0000000406081c11 */ /* 0x040fe2000f8410ff */
[----:B------:R-:W-:Y:S02]  /*1ed80*/  IMAD.MOV.U32 R7, RZ, RZ, 0x40000040 ;  /* 0x40000040ff077424 */ /* 0x000fe400078e00ff */
[----:B------:R-:W-:Y:S01]  /*1ed90*/  IMAD.MOV.U32 R2, RZ, RZ, 0x3f800000 ;  /* 0x3f800000ff027424 */ /* 0x000fe200078e00ff */
[----:B------:R-:W-:Y:S01]  /*1eda0*/  @P1 LEA.HI.X R9, R6, UR5, R5, 0x2, P2 ;  /* 0x0000000506091c11 */ /* 0x000fe200090f1405 */
[----:B------:R-:W-:Y:S01]  /*1edb0*/  VIADD R6, R4, 0x2 ;  /* 0x0000000204067836 */ /* 0x000fe20000000000 */
[----:B------:R-:W-:-:S03]  /*1edc0*/  R2UR UR7, R7 ;  /* 0x00000000070772ca */ /* 0x000fc600000e0000 */
[----:B------:R0:W2:Y:S01]  /*1edd0*/  @P1 LDG.E R2, desc[UR38][R8.64] ;  /* 0x0000002608021981 */ /* 0x0000a2000c1e1900 */
[----:B------:R-:W-:Y:S01]  /*1ede0*/  R2UR UR6, R6 ;  /* 0x00000000060672ca */ /* 0x000fe200000e0000 */
[----:B------:R-:W-:Y:S02]  /*1edf0*/  WARPGROUP.DEPBAR.LE gsb0, 0x0 ;  /* 0x00008000000079c5 */ /* 0x000fe40000010000 */
[----:B------:R-:W-:-:S10]  /*1ee00*/  WARPGROUP.ARRIVE ;  /* 0x00000000000079c5 */ /* 0x000fd40000000000 */
[----:B------:R-:W-:Y:S01]  /*1ee10*/  QGMMA.64x128x32.F32.E4M3.E4M3 R88, R160, gdesc[UR4], R88, gsb0 ;  /* 0x01e00004a0587df3 */ /* 0x000fe20008000858 */
[----:B------:R-:W-:Y:S02]  /*1ee20*/  VIADD R6, R4, 0x4 ;  /* 0x0000000404067836 */ /* 0x000fe40000000000 */
[----:B------:R-:W-:-:S03]  /*1ee30*/  IMAD.MOV.U32 R7, RZ, RZ, 0x40000040 ;  /* 0x40000040ff077424 */ /* 0x000fc600078e00ff */
[----:B------:R-:W-:Y:S02]  /*1ee40*/  R2UR UR6, R6 ;  /* 0x00000000060672ca */ /* 0x000fe400000e0000 */
[----:B------:R-:W-:Y:S01]  /*1ee50*/  R2UR UR7, R7 ;  /* 0x00000000070772ca */ /* 0x000fe200000e0000 */
[----:B------:R-:W-:Y:S02]  /*1ee60*/  VIADD R4, R4, 0x6 ;  /* 0x0000000604047836 */ /* 0x000fe40000000000 */
[----:B------:R-:W-:Y:S01]  /*1ee70*/  IMAD.MOV.U32 R5, RZ, RZ, 0x40000040 ;  /* 0x40000040ff057424 */ /* 0x000fe200078e00ff */
[----:B------:R-:W3:Y:S04]  /*1ee80*/  SHFL.BFLY PT, R6, R3, 0x2, 0x1f ;  /* 0x0c401f0003067f89 */ /* 0x000ee800000e0000 */
[----:B------:R-:W4:Y:S01]  /*1ee90*/  SHFL.BFLY PT, R7, R0, 0x2, 0x1f ;  /* 0x0c401f0000077f89 */ /* 0x000f2200000e0000 */
[----:B------:R-:W-:-:S02]  /*1eea0*/  WARPGROUP.DEPBAR.LE gsb0, 0x0 ;  /* 0x00008000000079c5 */ /* 0x000fc40000010000 */
[----:B------:R-:W-:-:S06]  /*1eeb0*/  WARPGROUP.ARRIVE ;  /* 0x00000000000079c5 */ /* 0x000fcc0000000000 */
[----:B------:R-:W-:Y:S01]  /*1eec0*/  QGMMA.64x128x32.F32.E4M3.E4M3 R88, R156, gdesc[UR4], R88, gsb0 ;  /* 0x01e000049c587df3 */ /* 0x000fe20008000858 */
[----:B------:R-:W-:Y:S02]  /*1eed0*/  R2UR UR6, R4 ;  /* 0x00000000040672ca */ /* 0x000fe400000e0000 */
[----:B------:R-:W-:Y:S01]  /*1eee0*/  R2UR UR7, R5 ;  /* 0x00000000050772ca */ /* 0x000fe200000e0000 */
[----:B---3--:R-:W-:-:S01]  /*1eef0*/  FADD.FTZ R6, R6, R3 ;  /* 0x0000000306067221 */ /* 0x008fc20000010000 */
[----:B----4-:R-:W-:-:S04]  /*1ef00*/  FADD.FTZ R7, R7, R0 ;  /* 0x0000000007077221 */ /* 0x010fc80000010000 */
[----:B------:R-:W3:Y:S04]  /*1ef10*/  SHFL.BFLY PT, R5, R6, 0x1, 0x1f ;  /* 0x0c201f0006057f89 */ /* 0x000ee800000e0000 */
[----:B------:R-:W0:Y:S01]  /*1ef20*/  SHFL.BFLY PT, R4, R7, 0x1, 0x1f ;  /* 0x0c201f0007047f89 */ /* 0x000e2200000e0000 */
[----:B------:R-:W-:Y:S02]  /*1ef30*/  IMAD.MOV.U32 R3, RZ, RZ, RZ ;  /* 0x000000ffff037224 */ /* 0x000fe400078e00ff */
[----:B---3--:R-:W-:Y:S01]  /*1ef40*/  FADD.FTZ R5, R6, R5 ;  /* 0x0000000506057221 */ /* 0x008fe20000010000 */
        /* <DEDUP_REMOVED lines=13> */
[----:B------:R-:W3:Y:S08]  /*1f020*/  @P3 MUFU.LG2 R6, R12 ;  /* 0x0000000c00063308 */ /* 0x000ef00000000c00 */
[----:B------:R-:W4:Y:S01]  /*1f030*/  @P1 MUFU.RCP R7, R8 ;  /* 0x0000000800071308 */ /* 0x000f220000001000 */
[----:B------:R-:W-:Y:S01]  /*1f040*/  MOV R14, UR35 ;  /* 0x00000023000e7c02 */ /* 0x000fe20008000f00 */
[----:B------:R-:W-:-:S02]  /*1f050*/  IMAD.U32 R0, RZ, RZ, UR35 ;  /* 0x00000023ff007e24 */ /* 0x000fc4000f8e00ff */
[----:B0-----:R-:W-:Y:S02]  /*1f060*/  @P2 FMUL.FTZ R5, R4, 0.69314718246459960938 ;  /* 0x3f31721804052820 */ /* 0x001fe40000410000 */
[----:B------:R-:W-:Y:S01]  /*1f070*/  @P2 FMUL.FTZ R0, R0, 0.69314718246459960938 ;  /* 0x3f31721800002820 */ /* 0x000fe20000410000 */
[----:B------:R-:W-:Y:S01]  /*1f080*/  @P3 FMUL.FTZ R14, R14, 0.69314718246459960938 ;  /* 0x3f3172180e0e3820 */ /* 0x000fe20000410000 */
[----:B---3--:R-:W-:Y:S01]  /*1f090*/  @P3 FMUL.FTZ R9, R6, 0.69314718246459960938 ;  /* 0x3f31721806093820 */ /* 0x008fe20000410000 */
[----:B------:R-:W-:Y:S02]  /*1f0a0*/  IMAD.MOV.U32 R56, RZ, RZ, -0x800000 ;  /* 0xff800000ff387424 */ /* 0x000fe400078e00ff */
[----:B--2---:R-:W-:Y:S01]  /*1f0b0*/  FMUL.FTZ R3, R3, R2 ;  /* 0x0000000203037220 */ /* 0x004fe20000410000 */
[----:B------:R-:W-:Y:S02]  /*1f0c0*/  IMAD.MOV.U32 R58, RZ, RZ, -0x800000 ;  /* 0xff800000ff3a7424 */ /* 0x000fe400078e00ff */
[----:B------:R-:W-:Y:S01]  /*1f0d0*/  @P2 FFMA.FTZ R56, R0, R11, R5 ;  /* 0x0000000b00382223 */ /* 0x000fe20000010005 */
[----:B------:R-:W-:-:S01]  /*1f0e0*/  @P3 FFMA.FTZ R58, R14, R10, R9 ;  /* 0x0000000a0e3a3223 */ /* 0x000fc20000010009 */
[----:B----4-:R-:W-:Y:S01]  /*1f0f0*/  FMUL.FTZ R2, R7, R2 ;  /* 0x0000000207027220 */ /* 0x010fe20000410000 */
[----:B------:R-:W-:-:S02]  /*1f100*/  WARPGROUP.DEPBAR.LE gsb0, 0x0 ;  /* 0x00008000000079c5 */ /* 0x000fc40000010000 */
[----:B------:R-:W-:Y:S05]  /*1f110*/  @!P0 BRA `(.L_x_1766) ;  /* 0x0000000000048947 */ /* 0x000fea0003800000 */
[----:B------:R-:W-:Y:S01]  /*1f120*/  BPT.TRAP 0x1 ;  /* 0x000000040000795c */ /* 0x000fe20000300000 */
.L_x_1766:
[----:B------:R-:W-:Y:S02]  /*1f130*/  VIADD R0, R13, 0x22860 ;  /* 0x000228600d007836 */ /* 0x000fe40000000000 */
[-C--:B------:R-:W-:Y:S01]  /*1f140*/  FMUL.FTZ R41, R88, R3.reuse ;  /* 0x0000000358297220 */ /* 0x080fe20000410000 */
[----:B------:R-:W-:Y:S02]  /*1f150*/  IMAD.U32 R5, RZ, RZ, UR40 ;  /* 0x00000028ff057e24 */ /* 0x000fe4000f8e00ff */
[-C--:B------:R-:W-:Y:S01]  /*1f160*/  FMUL.FTZ R44, R89, R3.reuse ;  /* 0x00000003592c7220 */ /* 0x080fe20000410000 */
        /* <DEDUP_REMOVED lines=71> */
.L_x_1650:
[----:B------:R-:W-:Y:S05]  /*1f5e0*/  WARPSYNC.ALL ;  /* 0x0000000000007948 */ /* 0x000fea0003800000 */
[----:B------:R-:W2:Y:S08]  /*1f5f0*/  S2UR UR40, SR_CgaCtaId ;  /* 0x00000000002879c3 */ /* 0x000eb00000008800 */
[----:B------:R-:W-:Y:S06]  /*1f600*/  BAR.SYNC.DEFER_BLOCKING 0x5, 0x180 ;  /* 0x0146000000007b1d */ /* 0x000fec0000010000 */
[----:B------:R-:W-:Y:S01]  /*1f610*/  UMOV UR4, 0x400 ;  /* 0x0000040000047882 */ /* 0x000fe20000000000 */
[----:B------:R-:W-:Y:S01]  /*1f620*/  BSSY B0, `(.L_x_1767) ;  /* 0x0000267000007945 */ /* 0x000fe20003800000 */
[----:B--2---:R-:W-:-:S06]  /*1f630*/  ULEA UR4, UR40, UR4, 0x18 ;  /* 0x0000000428047291 */ /* 0x004fcc000f8ec03f */
[----:B------:R-:W-:-:S05]  /*1f640*/  IMAD.U32 R16, RZ, RZ, UR4 ;  /* 0x00000004ff107e24 */ /* 0x000fca000f8e00ff */
[----:B------:R2:W3:Y:S01]  /*1f650*/  LDS.128 R20, [R16+0x228d0] ;  /* 0x0228d00010147984 */ /* 0x0004e20000000c00 */
[----:B------:R-:W-:Y:S06]  /*1f660*/  BAR.ARV 0x4, 0x180 ;  /* 0x0106000000007b1d */ /* 0x000fec0000002000 */
[----:B------:R-:W-:Y:S05]  /*1f670*/  @P0 BRA `(.L_x_1768) ;  /* 0x0000001800b40947 */ /* 0x000fea0003800000 */
[----:B-----5:R-:W4:Y:S01]  /*1f680*/  S2R R24, SR_TID.X ;  /* 0x0000000000187919 */ /* 0x020f220000002100 */
[----:B------:R-:W-:Y:S01]  /*1f690*/  ULDC.64 UR4, c[0x4][0x40] ;  /* 0x0100100000047ab9 */ /* 0x000fe20000000a00 */
[----:B----4-:R-:W-:-:S05]  /*1f6a0*/  IMAD.SHL.U32 R0, R24, 0x4, RZ ;  /* 0x0000000418007824 */ /* 0x010fca00078e00ff */
[----:B------:R-:W-:-:S04]  /*1f6b0*/  LOP3.LUT R0, R0, 0xc, RZ, 0xc0, !PT ;  /* 0x0000000c00007812 */ /* 0x000fc800078ec0ff */
[----:B------:R-:W-:-:S05]  /*1f6c0*/  IADD3 R2, P0, R0, UR4, RZ ;  /* 0x0000000400027c10 */ /* 0x000fca000ff1e0ff */
[----:B------:R-:W-:-:S05]  /*1f6d0*/  IMAD.X R3, RZ, RZ, UR5, P0 ;  /* 0x00000005ff037e24 */ /* 0x000fca00080e06ff */
[----:B------:R4:W2:Y:S01]  /*1f6e0*/  LDG.E.CONSTANT R0, desc[UR38][R2.64] ;  /* 0x0000002602007981 */ /* 0x0008a2000c1e9900 */
        /* <DEDUP_REMOVED lines=16> */
[----:B---3--:R-:W-:Y:S02]  /*1f7f0*/  F2FP.BF16.F32.PACK_AB R20, R95, R42 ;  /* 0x0000002a5f14723e */ /* 0x008fe400000010ff */
[----:B------:R-:W-:Y:S02]  /*1f800*/  F2FP.BF16.F32.PACK_AB R42, R125, R28 ;  /* 0x0000001c7d2a723e */ /* 0x000fe400000010ff */
[----:B------:R-:W-:Y:S02]  /*1f810*/  F2FP.BF16.F32.PACK_AB R48, R127, R26 ;  /* 0x0000001a7f30723e */ /* 0x000fe400000010ff */
[----:B----4-:R-:W-:-:S02]  /*1f820*/  LOP3.LUT P0, R2, R24, 0x3, RZ, 0xc0, !PT ;  /* 0x0000000318027812 */ /* 0x010fc4000780c0ff */
[----:B------:R-:W-:Y:S02]  /*1f830*/  MOV R46, R16 ;  /* 0x00000010002e7202 */ /* 0x000fe40000000f00 */
[----:B0-----:R-:W-:Y:S02]  /*1f840*/  MOV R47, R43 ;  /* 0x0000002b002f7202 */ /* 0x001fe40000000f00 */
[----:B------:R-:W-:Y:S02]  /*1f850*/  F2FP.BF16.F32.PACK_AB R60, R149, R8 ;  /* 0x00000008953c723e */ /* 0x000fe400000010ff */
[----:B------:R-:W-:Y:S01]  /*1f860*/  F2FP.BF16.F32.PACK_AB R41, R92, R41 ;  /* 0x000000295c29723e */ /* 0x000fe200000010ff */
[----:B------:R-:W-:Y:S01]  /*1f870*/  IMAD.WIDE R4, R220, 0x2, R46 ;  /* 0x00000002dc047825 */ /* 0x000fe200078e022e */
[----:B------:R-:W-:Y:S02]  /*1f880*/  F2FP.BF16.F32.PACK_AB R44, R93, R44 ;  /* 0x0000002c5d2c723e */ /* 0x000fe400000010ff */
[----:B------:R-:W-:-:S02]  /*1f890*/  ISETP.EQ.OR P0, PT, R2, 0x3, !P0 ;  /* 0x000000030200780c */ /* 0x000fc40004702670 */
        /* <DEDUP_REMOVED lines=8> */
[----:B------:R-:W-:Y:S01]  /*1f920*/  LOP3.LUT R14, R14, R15, RZ, 0x3c, !PT ;  /* 0x0000000f0e0e7212 */ /* 0x000fe200078e3cff */
[--C-:B------:R-:W-:Y:S01]  /*1f930*/  IMAD.X R15, RZ, RZ, R5.reuse, P5 ;  /* 0x000000ffff0f7224 */ /* 0x100fe200028e0605 */
[----:B------:R-:W-:Y:S01]  /*1f940*/  LOP3.LUT R10, R10, R11, RZ, 0x3c, !PT ;  /* 0x0000000b0a0a7212 */ /* 0x000fe200078e3cff */
[----:B------:R-:W-:Y:S01]  /*1f950*/  IMAD.X R11, RZ, RZ, R5, P1 ;  /* 0x000000ffff0b7224 */ /* 0x000fe200008e0605 */
[C---:B------:R-:W-:Y:S02]  /*1f960*/  IADD3 R9, P2, R4.reuse, 0x4020, RZ ;  /* 0x0000402004097810 */ /* 0x040fe40007f5e0ff */
[----:B------:R-:W-:-:S02]  /*1f970*/  IADD3 R25, P4, R4, 0x60, RZ ;  /* 0x0000006004197810 */ /* 0x000fc40007f9e0ff */
[----:B------:R-:W-:Y:S02]  /*1f980*/  IADD3 R27, P5, R4, 0x40, RZ ;  /* 0x00000040041b7810 */ /* 0x000fe40007fbe0ff */
[----:B------:R-:W-:Y:S02]  /*1f990*/  SHF.R.U64 R6, R6, 0x3, RZ ;  /* 0x0000000306067819 */ /* 0x000fe400000012ff */
[----:B------:R-:W-:Y:S02]  /*1f9a0*/  IADD3 R29, P1, R4, 0x20, RZ ;  /* 0x00000020041d7810 */ /* 0x000fe40007f3e0ff */
[----:B------:R-:W-:Y:S02]  /*1f9b0*/  LOP3.LUT R8, R9, 0x380, RZ, 0xc0, !PT ;  /* 0x0000038009087812 */ /* 0x000fe400078ec0ff */
[----:B------:R-:W-:Y:S02]  /*1f9c0*/  LOP3.LUT R24, R25, 0x380, RZ, 0xc0, !PT ;  /* 0x0000038019187812 */ /* 0x000fe400078ec0ff */
[----:B------:R-:W-:-:S02]  /*1f9d0*/  LOP3.LUT R6, R6, R7, RZ, 0x3c, !PT ;  /* 0x0000000706067212 */ /* 0x000fc400078e3cff */
[----:B------:R-:W-:Y:S02]  /*1f9e0*/  LOP3.LUT R26, R27, 0x380, RZ, 0xc0, !PT ;  /* 0x000003801b1a7812 */ /* 0x000fe400078ec0ff */
[----:B------:R-:W-:Y:S02]  /*1f9f0*/  LOP3.LUT R28, R29, 0x380, RZ, 0xc0, !PT ;  /* 0x000003801d1c7812 */ /* 0x000fe400078ec0ff */
[----:B------:R-:W-:Y:S02]  /*1fa00*/  LOP3.LUT R7, R4, 0x380, RZ, 0xc0, !PT ;  /* 0x0000038004077812 */ /* 0x000fe400078ec0ff */
[----:B------:R-:W-:Y:S02]  /*1fa10*/  SHF.R.U64 R8, R8, 0x3, RZ ;  /* 0x0000000308087819 */ /* 0x000fe400000012ff */
[----:B------:R-:W-:Y:S02]  /*1fa20*/  SHF.R.U64 R24, R24, 0x3, RZ ;  /* 0x0000000318187819 */ /* 0x000fe400000012ff */
[----:B------:R-:W-:-:S02]  /*1fa30*/  SHF.R.U64 R26, R26, 0x3, RZ ;  /* 0x000000031a1a7819 */ /* 0x000fc400000012ff */
[----:B------:R-:W-:Y:S02]  /*1fa40*/  SHF.R.U64 R28, R28, 0x3, RZ ;  /* 0x000000031c1c7819 */ /* 0x000fe400000012ff */
[----:B------:R-:W-:Y:S02]  /*1fa50*/  SHF.R.U64 R7, R7, 0x3, RZ ;  /* 0x0000000307077819 */ /* 0x000fe400000012ff */
[----:B------:R-:W-:Y:S01]  /*1fa60*/  LOP3.LUT R8, R8, R9, RZ, 0x3c, !PT ;  /* 0x0000000908087212 */ /* 0x000fe200078e3cff */
[--C-:B------:R-:W-:Y:S01]  /*1fa70*/  IMAD.X R9, RZ, RZ, R5.reuse, P2 ;  /* 0x000000ffff097224 */ /* 0x100fe200010e0605 */
[----:B------:R-:W-:Y:S01]  /*1fa80*/  LOP3.LUT R24, R24, R25, RZ, 0x3c, !PT ;  /* 0x0000001918187212 */ /* 0x000fe200078e3cff */
[--C-:B------:R-:W-:Y:S01]  /*1fa90*/  IMAD.X R25, RZ, RZ, R5.reuse, P4 ;  /* 0x000000ffff197224 */ /* 0x100fe200020e0605 */
[----:B------:R-:W-:Y:S01]  /*1faa0*/  LOP3.LUT R26, R26, R27, RZ, 0x3c, !PT ;  /* 0x0000001b1a1a7212 */ /* 0x000fe200078e3cff */
[--C-:B------:R-:W-:Y:S01]  /*1fab0*/  IMAD.X R27, RZ, RZ, R5.reuse, P5 ;  /* 0x000000ffff1b7224 */ /* 0x100fe200028e0605 */
[----:B------:R-:W-:Y:S01]  /*1fac0*/  LOP3.LUT R28, R28, R29, RZ, 0x3c, !PT ;  /* 0x0000001d1c1c7212 */ /* 0x000fe200078e3cff */
[----:B------:R-:W-:Y:S01]  /*1fad0*/  IMAD.X R29, RZ, RZ, R5, P1 ;  /* 0x000000ffff1d7224 */ /* 0x000fe200008e0605 */
[----:B------:R-:W-:-:S02]  /*1fae0*/  LOP3.LUT R4, R7, R4, RZ, 0x3c, !PT ;  /* 0x0000000407047212 */ /* 0x000fc400078e3cff */
[----:B------:R-:W-:Y:S02]  /*1faf0*/  IADD3.X R7, RZ, R5, RZ, P3, !PT ;  /* 0x00000005ff077210 */ /* 0x000fe40001ffe4ff */
        /* <DEDUP_REMOVED lines=22> */
[----:B--2---:R-:W-:Y:S01]  /*1fc60*/  LOP3.LUT R2, R0, 0x2, RZ, 0x3c, !PT ;  /* 0x0000000200027812 */ /* 0x004fe200078e3cff */
[----:B------:R-:W-:Y:S06]  /*1fc70*/  BRA.DIV UR4, `(.L_x_1769) ;  /* 0x000000a604447947 */ /* 0x000fec000b800000 */
        /* <DEDUP_REMOVED lines=19> */
[----:B------:R-:W2:Y:S01]  /*1fdb0*/  SHFL.IDX PT, R10, R5, R0, 0x1c1f ;  /* 0x001c1f00050a7589 */ /* 0x000ea200000e0000 */
        /* <DEDUP_REMOVED lines=14> */
[----:B------:R-:W3:Y:S01]  /*1fea0*/  SHFL.IDX PT, R30, R31, R0, 0x1c1f ;  /* 0x001c1f001f1e7589 */ /* 0x000ee200000e0000 */
[----:B------:R-:W-:-:S02]  /*1feb0*/  SEL R73, R75, R54, P0 ;  /* 0x000000364b497207 */ /* 0x000fc40000000000 */
[----:B------:R-:W-:Y:S01]  /*1fec0*/  SEL R51, R20, R51, P0 ;  /* 0x0000003314337207 */ /* 0x000fe20000000000 */
[----:B------:R-:W4:Y:S01]  /*1fed0*/  SHFL.IDX PT, R45, R45, R2, 0x1c1f ;  /* 0x001c1f022d2d7589 */ /* 0x000f2200000e0000 */
[----:B------:R-:W-:Y:S02]  /*1fee0*/  SEL R55, R38, R55, P0 ;  /* 0x0000003726377207 */ /* 0x000fe40000000000 */
[----:B------:R-:W-:Y:S01]  /*1fef0*/  SEL R59, R34, R59, P0 ;  /* 0x0000003b223b7207 */ /* 0x000fe20000000000 */
[----:B------:R-:W5:Y:S01]  /*1ff00*/  SHFL.IDX PT, R20, R25, R2, 0x1c1f ;  /* 0x001c1f0219147589 */ /* 0x000f6200000e0000 */
[----:B------:R-:W-:Y:S02]  /*1ff10*/  SEL R75, R54, R75, P0 ;  /* 0x0000004b364b7207 */ /* 0x000fe40000000000 */
[----:B------:R-:W-:Y:S01]  /*1ff20*/  SEL R77, R79, R62, P0 ;  /* 0x0000003e4f4d7207 */ /* 0x000fe20000000000 */
[----:B------:R-:W1:Y:S01]  /*1ff30*/  SHFL.IDX PT, R34, R35, R0, 0x1c1f ;  /* 0x001c1f0023227589 */ /* 0x000e6200000e0000 */
[----:B------:R-:W-:-:S02]  /*1ff40*/  SEL R79, R62, R79, P0 ;  /* 0x0000004f3e4f7207 */ /* 0x000fc40000000000 */
[----:B0-----:R-:W-:Y:S01]  /*1ff50*/  SEL R24, R26, R29, P0 ;  /* 0x0000001d1a187207 */ /* 0x001fe20000000000 */
[----:B------:R-:W0:Y:S01]  /*1ff60*/  SHFL.IDX PT, R38, R39, R0, 0x1c1f ;  /* 0x001c1f0027267589 */ /* 0x000e2200000e0000 */
[----:B--2---:R-:W-:Y:S02]  /*1ff70*/  SEL R8, R10, R7, P0 ;  /* 0x000000070a087207 */ /* 0x004fe40000000000 */
[----:B------:R-:W-:Y:S01]  /*1ff80*/  SEL R26, R29, R26, P0 ;  /* 0x0000001a1d1a7207 */ /* 0x000fe20000000000 */
[----:B------:R-:W-:Y:S01]  /*1ff90*/  SHFL.IDX PT, R27, R61, R0, 0x1c1f ;  /* 0x001c1f003d1b7589 */ /* 0x000fe200000e0000 */
[----:B------:R-:W-:Y:S02]  /*1ffa0*/  SEL R4, R6, R3, P0 ;  /* 0x0000000306047207 */ /* 0x000fe40000000000 */
[----:B------:R-:W-:Y:S01]  /*1ffb0*/  SEL R10, R7, R10, P0 ;  /* 0x0000000a070a7207 */ /* 0x000fe20000000000 */
[----:B------:R-:W-:Y:S01]  /*1ffc0*/  SHFL.IDX PT, R31, R65, R0, 0x1c1f ;  /* 0x001c1f00411f7589 */ /* 0x000fe200000e0000 */
[----:B---3--:R-:W-:-:S02]  /*1ffd0*/  SEL R28, R30, R33, P0 ;  /* 0x000000211e1c7207 */ /* 0x008fc40000000000 */
[----:B------:R-:W-:Y:S01]  /*1ffe0*/  SEL R30, R33, R30, P0 ;  /* 0x0000001e211e7207 */ /* 0x000fe20000000000 */
[----:B------:R-:W-:Y:S01]  /*1fff0*/  SHFL.IDX PT, R35, R69, R0, 0x1c1f ;  /* 0x001c1f0045237589 */ /* 0x000fe200000e0000 */
[----:B----4-:R-:W-:Y:S02]  /*20000*/  SEL R40, R42, R45, P0 ;  /* 0x0000002d2a287207 */ /* 0x010fe40000000000 */
[----:B------:R-:W-:Y:S01]  /*20010*/  SEL R6, R3, R6, P0 ;  /* 0x0000000603067207 */ /* 0x000fe20000000000 */
[----:B------:R-:W2:Y:S01]  /*20020*/  SHFL.IDX PT, R52, R63, R2, 0x1c1f ;  /* 0x001c1f023f347589 */ /* 0x000ea200000e0000 */
[----:B-----5:R-:W-:Y:S02]  /*20030*/  SEL R12, R9, R20, P0 ;  /* 0x00000014090c7207 */ /* 0x020fe40000000000 */
[----:B------:R-:W-:Y:S01]  /*20040*/  SEL R14, R20, R9, P0 ;  /* 0x00000009140e7207 */ /* 0x000fe20000000000 */
[----:B------:R-:W3:Y:S01]  /*20050*/  SHFL.IDX PT, R54, R67, R2, 0x1c1f ;  /* 0x001c1f0243367589 */ /* 0x000ee200000e0000 */
[----:B-1----:R-:W-:-:S02]  /*20060*/  SEL R32, R34, R37, P0 ;  /* 0x0000002522207207 */ /* 0x002fc40000000000 */
[----:B------:R-:W-:Y:S01]  /*20070*/  SEL R34, R37, R34, P0 ;  /* 0x0000002225227207 */ /* 0x000fe20000000000 */
[----:B------:R-:W1:Y:S01]  /*20080*/  SHFL.IDX PT, R60, R71, R2, 0x1c1f ;  /* 0x001c1f02473c7589 */ /* 0x000e6200000e0000 */
[----:B0-----:R-:W-:Y:S02]  /*20090*/  SEL R36, R38, R41, P0 ;  /* 0x0000002926247207 */ /* 0x001fe40000000000 */
[----:B------:R-:W-:Y:S01]  /*200a0*/  SEL R38, R41, R38, P0 ;  /* 0x0000002629267207 */ /* 0x000fe20000000000 */
[----:B------:R-:W-:Y:S01]  /*200b0*/  SHFL.IDX PT, R49, R49, R0, 0x1c1f ;  /* 0x001c1f0031317589 */ /* 0x000fe200000e0000 */
[----:B------:R-:W-:-:S03]  /*200c0*/  SEL R42, R45, R42, P0 ;  /* 0x0000002a2d2a7207 */ /* 0x000fc60000000000 */
[----:B------:R-:W-:Y:S04]  /*200d0*/  SHFL.IDX PT, R53, R53, R0, 0x1c1f ;  /* 0x001c1f0035357589 */ /* 0x000fe800000e0000 */
[----:B------:R-:W-:Y:S04]  /*200e0*/  SHFL.IDX PT, R57, R57, R0, 0x1c1f ;  /* 0x001c1f0039397589 */ /* 0x000fe800000e0000 */
[----:B------:R-:W-:Y:S01]  /*200f0*/  SHFL.IDX PT, R73, R73, R0, 0x1c1f ;  /* 0x001c1f0049497589 */ /* 0x000fe200000e0000 */
[----:B--2---:R-:W-:Y:S02]  /*20100*/  SEL R25, R27, R52, P0 ;  /* 0x000000341b197207 */ /* 0x004fe40000000000 */
[----:B------:R-:W-:Y:S01]  /*20110*/  SEL R27, R52, R27, P0 ;  /* 0x0000001b341b7207 */ /* 0x000fe20000000000 */
[----:B------:R-:W0:Y:S01]  /*20120*/  SHFL.IDX PT, R44, R51, R2, 0x1c1f ;  /* 0x001c1f02332c7589 */ /* 0x000e2200000e0000 */
[----:B---3--:R-:W-:-:S02]  /*20130*/  SEL R29, R31, R54, P0 ;  /* 0x000000361f1d7207 */ /* 0x008fc40000000000 */
[----:B------:R-:W-:Y:S01]  /*20140*/  SEL R31, R54, R31, P0 ;  /* 0x0000001f361f7207 */ /* 0x000fe20000000000 */
[----:B------:R-:W2:Y:S01]  /*20150*/  SHFL.IDX PT, R48, R55, R2, 0x1c1f ;  /* 0x001c1f0237307589 */ /* 0x000ea200000e0000 */
[----:B-1----:R-:W-:Y:S02]  /*20160*/  SEL R33, R35, R60, P0 ;  /* 0x0000003c23217207 */ /* 0x002fe40000000000 */
[----:B------:R-:W-:Y:S01]  /*20170*/  SEL R35, R60, R35, P0 ;  /* 0x000000233c237207 */ /* 0x000fe20000000000 */
[----:B------:R-:W1:Y:S04]  /*20180*/  SHFL.IDX PT, R50, R59, R2, 0x1c1f ;  /* 0x001c1f023b327589 */ /* 0x000e6800000e0000 */
[----:B------:R-:W3:Y:S04]  /*20190*/  SHFL.IDX PT, R62, R75, R2, 0x1c1f ;  /* 0x001c1f024b3e7589 */ /* 0x000ee800000e0000 */
[----:B------:R-:W4:Y:S04]  /*201a0*/  SHFL.IDX PT, R77, R77, R0, 0x1c1f ;  /* 0x001c1f004d4d7589 */ /* 0x000f2800000e0000 */
[----:B------:R5:W4:Y:S01]  /*201b0*/  SHFL.IDX PT, R64, R79, R2, 0x1c1f ;  /* 0x001c1f024f407589 */ /* 0x000b2200000e0000 */
[----:B0-----:R-:W-:-:S02]  /*201c0*/  SEL R5, R49, R44, P0 ;  /* 0x0000002c31057207 */ /* 0x001fc40000000000 */
[----:B------:R-:W-:Y:S02]  /*201d0*/  SEL R7, R44, R49, P0 ;  /* 0x000000312c077207 */ /* 0x000fe40000000000 */
[----:B--2---:R-:W-:Y:S02]  /*201e0*/  SEL R9, R53, R48, P0 ;  /* 0x0000003035097207 */ /* 0x004fe40000000000 */
[----:B------:R-:W-:Y:S01]  /*201f0*/  SEL R11, R48, R53, P0 ;  /* 0x00000035300b7207 */ /* 0x000fe20000000000 */
[----:B-----5:R-:W-:Y:S01]  /*20200*/  IMAD.MOV.U32 R2, RZ, RZ, RZ ;  /* 0x000000ffff027224 */ /* 0x020fe200078e00ff */
[----:B-1----:R-:W-:Y:S02]  /*20210*/  SEL R13, R57, R50, P0 ;  /* 0x00000032390d7207 */ /* 0x002fe40000000000 */
[----:B------:R-:W-:Y:S02]  /*20220*/  SEL R15, R50, R57, P0 ;  /* 0x00000039320f7207 */ /* 0x000fe40000000000 */
[----:B---3--:R-:W-:-:S02]  /*20230*/  SEL R37, R73, R62, P0 ;  /* 0x0000003e49257207 */ /* 0x008fc40000000000 */
[----:B------:R-:W-:-:S07]  /*20240*/  SEL R39, R62, R73, P0 ;  /* 0x000000493e277207 */ /* 0x000fce0000000000 */
.L_x_2011:
[----:B------:R-:W-:Y:S05]  /*20250*/  WARPSYNC.ALL ;  /* 0x0000000000007948 */ /* 0x000fea0003800000 */
[----:B------:R-:W-:Y:S01]  /*20260*/  BAR.SYNC.DEFER_BLOCKING 0x1, 0x100 ;  /* 0x0044000000007b1d */ /* 0x000fe20000010000 */
[----:B----4-:R-:W-:Y:S02]  /*20270*/  SEL R41, R77, R64, P0 ;  /* 0x000000404d297207 */ /* 0x010fe40000000000 */
[----:B------:R-:W-:-:S03]  /*20280*/  SEL R43, R64, R77, P0 ;  /* 0x0000004d402b7207 */ /* 0x000fc60000000000 */
[----:B------:R-:W-:Y:S02]  /*20290*/  ULDC.64 UR4, c[0x0][0xc00] ;  /* 0x0003000000047ab9 */ /* 0x000fe40000000a00 */
[----:B------:R-:W0:Y:S01]  /*202a0*/  LDC.64 R44, c[0x0][0xc00] ;  /* 0x00030000ff2c7b82 */ /* 0x000e220000000a00 */
[----:B------:R-:W-:-:S04]  /*202b0*/  ISETP.NE.U32.AND P2, PT, RZ, UR4, PT ;  /* 0x00000004ff007c0c */ /* 0x000fc8000bf45070 */
[----:B------:R-:W-:Y:S01]  /*202c0*/  ISETP.NE.AND.EX P2, PT, RZ, UR5, PT, P2 ;  /* 0x00000005ff007c0c */ /* 0x000fe2000bf45320 */
[----:B------:R-:W-:Y:S02]  /*202d0*/  ULDC.64 UR4, c[0x0][0xc08] ;  /* 0x0003020000047ab9 */ /* 0x000fe40000000a00 */
[----:B------:R-:W-:Y:S01]  /*202e0*/  ISETP.NE.U32.AND P0, PT, RZ, UR4, PT ;  /* 0x00000004ff007c0c */ /* 0x000fe2000bf05070 */
[----:B------:R-:W1:Y:S03]  /*202f0*/  LDC R51, c[0x0][0xbe8] ;  /* 0x0002fa00ff337b82 */ /* 0x000e660000000800 */
[----:B------:R-:W-:Y:S01]  /*20300*/  ISETP.NE.AND.EX P0, PT, RZ, UR5, PT, P0 ;  /* 0x00000005ff007c0c */ /* 0x000fe2000bf05300 */
[----:B------:R2:W-:Y:S04]  /*20310*/  STSM.16.M88.4 [R80], R4 ;  /* 0x0000000450007844 */ /* 0x0005e80000000200 */
[----:B------:R3:W-:Y:S01]  /*20320*/  STSM.16.M88.4 [R78], R8 ;  /* 0x000000084e007844 */ /* 0x0007e20000000200 */
[----:B0-----:R-:W-:-:S03]  /*20330*/  IMAD.WIDE R44, R205, 0x4, R44 ;  /* 0x00000004cd2c7825 */ /* 0x001fc600078e022c */
[----:B------:R0:W-:Y:S04]  /*20340*/  STSM.16.M88.4 [R76], R12 ;  /* 0x0000000c4c007844 */ /* 0x0001e80000000200 */
[----:B------:R0:W-:Y:S01]  /*20350*/  STSM.16.M88.4 [R74], R24 ;  /* 0x000000184a007844 */ /* 0x0001e20000000200 */
[----:B--2---:R-:W2:Y:S03]  /*20360*/  @P0 LDC.64 R4, c[0x0][0xc08] ;  /* 0x00030200ff040b82 */ /* 0x004ea60000000a00 */
[----:B------:R0:W-:Y:S04]  /*20370*/  STSM.16.M88.4 [R72], R28 ;  /* 0x0000001c48007844 */ /* 0x0001e80000000200 */
[----:B------:R0:W-:Y:S04]  /*20380*/  STSM.16.M88.4 [R70], R32 ;  /* 0x0000002046007844 */ /* 0x0001e80000000200 */
[----:B------:R0:W-:Y:S04]  /*20390*/  STSM.16.M88.4 [R68], R36 ;  /* 0x0000002444007844 */ /* 0x0001e80000000200 */
[----:B------:R0:W-:Y:S01]  /*203a0*/  STSM.16.M88.4 [R66], R40 ;  /* 0x0000002842007844 */ /* 0x0001e20000000200 */
[----:B------:R-:W-:Y:S06]  /*203b0*/  BAR.SYNC.DEFER_BLOCKING 0x1, 0x100 ;  /* 0x0044000000007b1d */ /* 0x000fec0000010000 */
[----:B------:R-:W-:Y:S01]  /*203c0*/  ULDC UR4, c[0x0][0xa88] ;  /* 0x0002a20000047ab9 */ /* 0x000fe20000000800 */
[----:B--2---:R-:W-:-:S04]  /*203d0*/  @P0 IMAD.WIDE R4, R205, 0x4, R4 ;  /* 0x00000004cd040825 */ /* 0x004fc800078e0204 */
[----:B------:R-:W-:Y:S01]  /*203e0*/  IMAD.U32 R0, RZ, RZ, UR4 ;  /* 0x00000004ff007e24 */ /* 0x000fe2000f8e00ff */
[----:B------:R0:W5:Y:S01]  /*203f0*/  @P2 LDG.E R2, desc[UR38][R44.64] ;  /* 0x000000262c022981 */ /* 0x000162000c1e1900 */
[----:B-1----:R-:W-:Y:S01]  /*20400*/  ISETP.NE.AND P1, PT, R51, 0x1, PT ;  /* 0x000000013300780c */ /* 0x002fe20003f25270 */
[----:B---3--:R-:W-:-:S03]  /*20410*/  IMAD.IADD R8, R194, 0x1, R178 ;  /* 0x00000001c2087824 */ /* 0x008fc600078e02b2 */
[----:B------:R0:W5:Y:S09]  /*20420*/  @P0 LDG.E R0, desc[UR38][R4.64] ;  /* 0x0000002604000981 */ /* 0x000172000c1e1900 */
[----:B------:R-:W1:Y:S08]  /*20430*/  @P1 LDC R3, c[0x0][0xbec] ;  /* 0x0002fb00ff031b82 */ /* 0x000e700000000800 */
[----:B------:R-:W2:Y:S01]  /*20440*/  @P1 LDC R11, c[0x0][0xbf0] ;  /* 0x0002fc00ff0b1b82 */ /* 0x000ea20000000800 */
[----:B0-----:R-:W-:Y:S05]  /*20450*/  @P0 BRA `(.L_x_1770) ;  /* 0x0000000000100947 */ /* 0x001fea0003800000 */
[----:B------:R-:W-:Y:S05]  /*20460*/  @!P2 BRA `(.L_x_1770) ;  /* 0x00000000000ca947 */ /* 0x000fea0003800000 */
[----:B------:R-:W3:Y:S04]  /*20470*/  LDG.E R5, desc[UR38][R44.64] ;  /* 0x000000262c057981 */ /* 0x000ee8000c1e1900 */
[----:B-----5:R-:W3:Y:S02]  /*20480*/  LDG.E R0, desc[UR38][R44.64+0x4] ;  /* 0x000004262c007981 */ /* 0x020ee4000c1e1900 */
[----:B---3--:R-:W-:-:S07]  /*20490*/  IMAD.IADD R0, R0, 0x1, -R5 ;  /* 0x0000000100007824 */ /* 0x008fce00078e0a05 */
.L_x_1770:
[----:B------:R-:W-:Y:S01]  /*204a0*/  SHF.R.S32.HI R50, RZ, 0x1f, R204 ;  /* 0x0000001fff327819 */ /* 0x000fe200000114cc */
[----:B-1----:R-:W-:Y:S01]  /*204b0*/  @P1 IMAD.HI.U32 R4, R8, R3, RZ ;  /* 0x0000000308041227 */ /* 0x002fe200078e00ff */
[----:B------:R-:W-:Y:S01]  /*204c0*/  ULDC.64 UR4, c[0x0][0xb90] ;  /* 0x0002e40000047ab9 */ /* 0x000fe20000000a00 */
[----:B-----5:R-:W-:Y:S01]  /*204d0*/  SHF.R.S32.HI R3, RZ, 0x1f, R2 ;  /* 0x0000001fff037819 */ /* 0x020fe20000011402 */
[----:B------:R-:W0:Y:S01]  /*204e0*/  @P1 LDC R57, c[0x0][0xbec] ;  /* 0x0002fb00ff391b82 */ /* 0x000e220000000800 */
[----:B------:R-:W-:Y:S01]  /*204f0*/  IMAD R9, R50, UR4, RZ ;  /* 0x0000000432097c24 */ /* 0x000fe2000f8e02ff */
[----:B------:R-:W-:Y:S01]  /*20500*/  SHF.R.S32.HI R20, RZ, 0x1f, R205 ;  /* 0x0000001fff147819 */ /* 0x000fe200000114cd */
[----:B------:R-:W-:Y:S01]  /*20510*/  IMAD.MOV.U32 R7, RZ, RZ, R8 ;  /* 0x000000ffff077224 */ /* 0x000fe200078e0008 */
[----:B--2---:R-:W-:Y:S01]  /*20520*/  @P1 SHF.R.U32.HI R7, RZ, R11, R4 ;  /* 0x0000000bff071219 */ /* 0x004fe20000011604 */
[----:B------:R-:W-:Y:S01]  /*20530*/  IMAD.WIDE.U32 R4, R204, UR4, R2 ;  /* 0x00000004cc047c25 */ /* 0x000fe2000f8e0002 */
[----:B------:R-:W-:-:S02]  /*20540*/  SEL R20, R20, RZ, !P2 ;  /* 0x000000ff14147207 */ /* 0x000fc40005000000 */
[----:B------:R-:W-:Y:S01]  /*20550*/  SEL R53, R205, RZ, !P2 ;  /* 0x000000ffcd357207 */ /* 0x000fe20005000000 */
[----:B------:R-:W-:Y:S01]  /*20560*/  IMAD R9, R204, UR5, R9 ;  /* 0x00000005cc097c24 */ /* 0x000fe2000f8e0209 */
[----:B------:R-:W-:Y:S01]  /*20570*/  ULDC.64 UR4, c[0x0][0xb98] ;  /* 0x0002e60000047ab9 */ /* 0x000fe20000000a00 */
[----:B------:R-:W-:Y:S02]  /*20580*/  IMAD.MOV R6, RZ, RZ, -R7 ;  /* 0x000000ffff067224 */ /* 0x000fe400078e0a07 */
[----:B------:R-:W-:Y:S02]  /*20590*/  IMAD.IADD R5, R5, 0x1, R9 ;  /* 0x0000000105057824 */ /* 0x000fe400078e0209 */
[----:B------:R-:W-:Y:S02]  /*205a0*/  IMAD R9, R51, R6, R8 ;  /* 0x0000000633097224 */ /* 0x000fe400078e0208 */
[----:B------:R-:W-:Y:S02]  /*205b0*/  IMAD R11, R207, 0x40, R197 ;  /* 0x00000040cf0b7824 */ /* 0x000fe400078e02c5 */
[----:B------:R-:W-:-:S02]  /*205c0*/  IMAD R6, R20, UR4, RZ ;  /* 0x0000000414067c24 */ /* 0x000fc4000f8e02ff */
        /* <DEDUP_REMOVED lines=8> */
[----:B------:R-:W-:Y:S01]  /*20650*/  IMAD.IADD R10, R219, 0x1, R178 ;  /* 0x00000001db0a7824 */ /* 0x000fe200078e02b2 */
[----:B------:R-:W-:Y:S01]  /*20660*/  IADD3.X R5, R11, R5, R8, P2, !PT ;  /* 0x000000050b057210 */ /* 0x000fe200017fe408 */
[----:B------:R-:W-:Y:S01]  /*20670*/  IMAD R6, R6, UR4, RZ ;  /* 0x0000000406067c24 */ /* 0x000fe2000f8e02ff */
[----:B------:R-:W-:Y:S01]  /*20680*/  IADD3 R13, P4, R46, 0x2000, RZ ;  /* 0x000020002e0d7810 */ /* 0x000fe20007f9e0ff */
[----:B------:R-:W-:Y:S01]  /*20690*/  IMAD R55, R0, R51, RZ ;  /* 0x0000003300377224 */ /* 0x000fe200078e02ff */
[----:B------:R-:W-:Y:S01]  /*206a0*/  IADD3 R29, P3, R46, 0x4000, RZ ;  /* 0x000040002e1d7810 */ /* 0x000fe20007f7e0ff */
[----:B------:R-:W-:Y:S01]  /*206b0*/  IMAD R11, R9, UR5, R6 ;  /* 0x00000005090b7c24 */ /* 0x000fe2000f8e0206 */
[----:B------:R-:W-:Y:S01]  /*206c0*/  LOP3.LUT R12, R13, 0x380, RZ, 0xc0, !PT ;  /* 0x000003800d0c7812 */ /* 0x000fe200078ec0ff */
[----:B------:R-:W-:Y:S01]  /*206d0*/  IMAD.WIDE.U32 R4, R9, UR4, R4 ;  /* 0x0000000409047c25 */ /* 0x000fe2000f8e0004 */
[----:B------:R-:W-:Y:S01]  /*206e0*/  ULDC.64 UR4, c[0x0][0xb50] ;  /* 0x0002d40000047ab9 */ /* 0x000fe20000000a00 */
[----:B------:R-:W-:-:S02]  /*206f0*/  LOP3.LUT R28, R29, 0x380, RZ, 0xc0, !PT ;  /* 0x000003801d1c7812 */ /* 0x000fc400078ec0ff */
[----:B------:R-:W-:Y:S01]  /*20700*/  IMAD.X R9, RZ, RZ, R47, P0 ;  /* 0x000000ffff097224 */ /* 0x000fe200000e062f */
[----:B------:R-:W-:Y:S01]  /*20710*/  IADD3 R5, R5, R11, RZ ;  /* 0x0000000b05057210 */ /* 0x000fe20007ffe0ff */
[----:B------:R-:W-:Y:S01]  /*20720*/  VIADD R0, R10, 0x8 ;  /* 0x000000080a007836 */ /* 0x000fe20000000000 */
[C---:B------:R-:W-:Y:S02]  /*20730*/  LEA R6, P2, R4.reuse, UR4, 0x2 ;  /* 0x0000000404067c11 */ /* 0x040fe4000f8410ff */
[----:B------:R-:W-:Y:S02]  /*20740*/  LOP3.LUT P0, RZ, R209, 0x3, RZ, 0xc0, !PT ;  /* 0x00000003d1ff7812 */ /* 0x000fe4000780c0ff */
[----:B------:R-:W-:Y:S01]  /*20750*/  LEA.HI.X R4, R4, UR5, R5, 0x2, P2 ;  /* 0x0000000504047c11 */ /* 0x000fe200090f1405 */
[----:B------:R-:W-:Y:S01]  /*20760*/  SHFL.IDX PT, R44, R6, RZ, 0x1c1f ;  /* 0x001c1fff062c7589 */ /* 0x000fe200000e0000 */
[----:B------:R-:W-:Y:S01]  /*20770*/  IADD3 R25, P2, R46, 0x3000, RZ ;  /* 0x000030002e197810 */ /* 0x000fe20007f5e0ff */
[----:B------:R-:W-:Y:S01]  /*20780*/  ULDC.64 UR4, c[0x0][0xaa0] ;  /* 0x0002a80000047ab9 */ /* 0x000fe20000000a00 */
[----:B------:R-:W-:Y:S01]  /*20790*/  LOP3.LUT R8, R7, 0x380, RZ, 0xc0, !PT ;  /* 0x0000038007087812 */ /* 0x000fe200078ec0ff */
[----:B------:R-:W1:Y:S01]  /*207a0*/  SHFL.IDX PT, R45, R4, RZ, 0x1c1f ;  /* 0x001c1fff042d7589 */ /* 0x000e6200000e0000 */
[----:B------:R-:W-:-:S02]  /*207b0*/  LOP3.LUT R24, R25, 0x380, RZ, 0xc0, !PT ;  /* 0x0000038019187812 */ /* 0x000fc400078ec0ff */
[----:B------:R-:W-:Y:S01]  /*207c0*/  SHF.R.U64 R12, R12, 0x3, RZ ;  /* 0x000000030c0c7819 */ /* 0x000fe200000012ff */
[----:B------:R-:W-:Y:S01]  /*207d0*/  SHFL.IDX PT, R48, R6, 0x1, 0x1c1f ;  /* 0x003c1f0006307f89 */ /* 0x000fe200000e0000 */
[----:B------:R-:W-:Y:S02]  /*207e0*/  SHF.R.U64 R24, R24, 0x3, RZ ;  /* 0x0000000318187819 */ /* 0x000fe400000012ff */
[----:B------:R-:W-:Y:S01]  /*207f0*/  SHF.R.U64 R28, R28, 0x3, RZ ;  /* 0x000000031c1c7819 */ /* 0x000fe200000012ff */
[----:B------:R-:W2:Y:S01]  /*20800*/  SHFL.IDX PT, R49, R4, 0x1, 0x1c1f ;  /* 0x003c1f0004317f89 */ /* 0x000ea200000e0000 */
[----:B------:R-:W-:Y:S01]  /*20810*/  LOP3.LUT R24, R24, R25, RZ, 0x3c, !PT ;  /* 0x0000001918187212 */ /* 0x000fe200078e3cff */
[----:B------:R-:W-:Y:S01]  /*20820*/  IMAD.X R25, RZ, RZ, R47, P2 ;  /* 0x000000ffff197224 */ /* 0x000fe200010e062f */
[-C--:B------:R-:W-:Y:S02]  /*20830*/  ISETP.GE.OR P2, PT, R10, R55.reuse, P0 ;  /* 0x000000370a00720c */ /* 0x080fe40000746670 */
[----:B------:R-:W-:-:S02]  /*20840*/  ISETP.GE.OR P0, PT, R0, R55, P0 ;  /* 0x000000370000720c */ /* 0x000fc40000706670 */
[----:B------:R-:W-:Y:S01]  /*20850*/  SHF.R.U64 R8, R8, 0x3, RZ ;  /* 0x0000000308087819 */ /* 0x000fe200000012ff */
[----:B------:R-:W-:Y:S01]  /*20860*/  IMAD R3, R3, UR4, RZ ;  /* 0x0000000403037c24 */ /* 0x000fe2000f8e02ff */
[----:B------:R-:W-:Y:S01]  /*20870*/  LOP3.LUT R12, R12, R13, RZ, 0x3c, !PT ;  /* 0x0000000d0c0c7212 */ /* 0x000fe200078e3cff */
[--C-:B------:R-:W-:Y:S01]  /*20880*/  IMAD.X R13, RZ, RZ, R47.reuse, P4 ;  /* 0x000000ffff0d7224 */ /* 0x100fe200020e062f */
[----:B------:R-:W-:Y:S01]  /*20890*/  LOP3.LUT R28, R28, R29, RZ, 0x3c, !PT ;  /* 0x0000001d1c1c7212 */ /* 0x000fe200078e3cff */
[----:B------:R-:W-:Y:S01]  /*208a0*/  IMAD.X R29, RZ, RZ, R47, P3 ;  /* 0x000000ffff1d7224 */ /* 0x000fe200018e062f */
[----:B------:R-:W-:Y:S02]  /*208b0*/  LOP3.LUT R8, R8, R7, RZ, 0x3c, !PT ;  /* 0x0000000708087212 */ /* 0x000fe400078e3cff */
[C---:B------:R-:W-:Y:S01]  /*208c0*/  IADD3 R33, P5, R46.reuse, 0x5000, RZ ;  /* 0x000050002e217810 */ /* 0x040fe20007fbe0ff */
[----:B-1----:R1:W-:Y:S01]  /*208d0*/  @!P2 ST.E desc[UR38][R44.64], R56 ;  /* 0x000000382c00a985 */ /* 0x0023e2000c101926 */
[----:B------:R-:W-:-:S02]  /*208e0*/  IADD3 R37, P4, R46, 0x6000, RZ ;  /* 0x000060002e257810 */ /* 0x000fc40007f9e0ff */
[C---:B------:R-:W-:Y:S02]  /*208f0*/  LOP3.LUT R7, R46.reuse, 0x380, RZ, 0xc0, !PT ;  /* 0x000003802e077812 */ /* 0x040fe400078ec0ff */
[----:B------:R-:W-:Y:S02]  /*20900*/  IADD3 R5, P3, R46, 0x7000, RZ ;  /* 0x000070002e057810 */ /* 0x000fe40007f7e0ff */
[----:B------:R-:W-:Y:S01]  /*20910*/  LOP3.LUT R32, R33, 0x380, RZ, 0xc0, !PT ;  /* 0x0000038021207812 */ /* 0x000fe200078ec0ff */
[----:B--2---:R2:W-:Y:S01]  /*20920*/  @!P0 ST.E desc[UR38][R48.64], R58 ;  /* 0x0000003a30008985 */ /* 0x0045e2000c101926 */
[----:B------:R-:W-:Y:S01]  /*20930*/  LOP3.LUT R36, R37, 0x380, RZ, 0xc0, !PT ;  /* 0x0000038025247812 */ /* 0x000fe200078ec0ff */
[----:B------:R-:W-:Y:S01]  /*20940*/  IMAD.X R41, RZ, RZ, R47, P3 ;  /* 0x000000ffff297224 */ /* 0x000fe200018e062f */
[----:B------:R-:W-:Y:S01]  /*20950*/  SHF.R.U64 R7, R7, 0x3, RZ ;  /* 0x0000000307077819 */ /* 0x000fe200000012ff */
[C---:B-1----:R-:W-:Y:S01]  /*20960*/  IMAD R45, R2.reuse, UR5, R3 ;  /* 0x00000005022d7c24 */ /* 0x042fe2000f8e0203 */
[----:B------:R-:W-:Y:S01]  /*20970*/  LOP3.LUT R0, R5, 0x380, RZ, 0xc0, !PT ;  /* 0x0000038005007812 */ /* 0x000fe200078ec0ff */
[----:B------:R-:W-:Y:S01]  /*20980*/  IMAD.WIDE.U32 R2, R2, UR4, RZ ;  /* 0x0000000402027c25 */ /* 0x000fe2000f8e00ff */
[----:B------:R-:W-:Y:S01]  /*20990*/  SHF.R.U64 R32, R32, 0x3, RZ ;  /* 0x0000000320207819 */ /* 0x000fe200000012ff */
[----:B------:R-:W-:Y:S01]  /*209a0*/  ULDC.64 UR4, c[0x0][0xae8] ;  /* 0x0002ba0000047ab9 */ /* 0x000fe20000000a00 */
[----:B------:R-:W-:Y:S01]  /*209b0*/  SHF.R.U64 R36, R36, 0x3, RZ ;  /* 0x0000000324247819 */ /* 0x000fe200000012ff */
[----:B--2---:R-:W1:Y:S01]  /*209c0*/  @P1 LDC R49, c[0x0][0xbf0] ;  /* 0x0002fc00ff311b82 */ /* 0x004e620000000800 */
[----:B------:R-:W-:Y:S01]  /*209d0*/  IMAD.IADD R3, R3, 0x1, R45 ;  /* 0x0000000103037824 */ /* 0x000fe200078e022d */
[----:B------:R-:W-:Y:S01]  /*209e0*/  LOP3.LUT R46, R7, R46, RZ, 0x3c, !PT ;  /* 0x0000002e072e7212 */ /* 0x000fe200078e3cff */
[----:B------:R-:W-:Y:S01]  /*209f0*/  IMAD R45, R203, 0x20, R207 ;  /* 0x00000020cb2d7824 */ /* 0x000fe200078e02cf */
[----:B------:R-:W-:Y:S01]  /*20a00*/  SHF.R.U64 R0, R0, 0x3, RZ ;  /* 0x0000000300007819 */ /* 0x000fe200000012ff */
[----:B------:R-:W5:Y:S01]  /*20a10*/  LD.E.128 R8, desc[UR38][R8.64] ;  /* 0x0000002608087980 */ /* 0x000f62000c101d00 */
[----:B------:R-:W-:Y:S01]  /*20a20*/  LOP3.LUT R32, R32, R33, RZ, 0x3c, !PT ;  /* 0x0000002120207212 */ /* 0x000fe200078e3cff */
[--C-:B------:R-:W-:Y:S01]  /*20a30*/  IMAD.X R33, RZ, RZ, R47.reuse, P5 ;  /* 0x000000ffff217224 */ /* 0x100fe200028e062f */
[----:B------:R-:W-:Y:S01]  /*20a40*/  LOP3.LUT R36, R36, R37, RZ, 0x3c, !PT ;  /* 0x0000002524247212 */ /* 0x000fe200078e3cff */
[----:B------:R-:W-:Y:S01]  /*20a50*/  IMAD.X R37, RZ, RZ, R47, P4 ;  /* 0x000000ffff257224 */ /* 0x000fe200020e062f */
[----:B------:R-:W-:Y:S01]  /*20a60*/  LOP3.LUT R40, R0, R5, RZ, 0x3c, !PT ;  /* 0x0000000500287212 */ /* 0x000fe200078e3cff */
[----:B------:R-:W5:Y:S01]  /*20a70*/  LD.E.128 R12, desc[UR38][R12.64] ;  /* 0x000000260c0c7980 */ /* 0x000f62000c101d00 */
[----:B------:R-:W-:-:S03]  /*20a80*/  IADD3 R44, R178, R45, RZ ;  /* 0x0000002db22c7210 */ /* 0x000fc60007ffe0ff */
[----:B------:R2:W5:Y:S01]  /*20a90*/  LD.E.128 R4, desc[UR38][R46.64] ;  /* 0x000000262e047980 */ /* 0x000562000c101d00 */
[----:B------:R-:W-:-:S03]  /*20aa0*/  IMAD.WIDE.U32 R2, R204, UR4, R2 ;  /* 0x00000004cc027c25 */ /* 0x000fc6000f8e0002 */
[----:B------:R-:W5:Y:S01]  /*20ab0*/  LD.E.128 R24, desc[UR38][R24.64] ;  /* 0x0000002618187980 */ /* 0x000f62000c101d00 */
[----:B0-----:R-:W-:-:S03]  /*20ac0*/  @P1 IMAD.HI.U32 R0, R44, R57, RZ ;  /* 0x000000392c001227 */ /* 0x001fc600078e00ff */
[----:B------:R-:W5:Y:S01]  /*20ad0*/  LD.E.128 R28, desc[UR38][R28.64] ;  /* 0x000000261c1c7980 */ /* 0x000f62000c101d00 */
[----:B--2---:R-:W-:-:S03]  /*20ae0*/  IMAD R47, R50, UR4, RZ ;  /* 0x00000004322f7c24 */ /* 0x004fc6000f8e02ff */
[----:B------:R-:W5:Y:S01]  /*20af0*/  LD.E.128 R32, desc[UR38][R32.64] ;  /* 0x0000002620207980 */ /* 0x000f62000c101d00 */
[----:B------:R-:W-:Y:S01]  /*20b00*/  IMAD R47, R204, UR5, R47 ;  /* 0x00000005cc2f7c24 */ /* 0x000fe2000f8e022f */
[----:B------:R-:W-:Y:S01]  /*20b10*/  ULDC.64 UR4, c[0x0][0xaf0] ;  /* 0x0002bc0000047ab9 */ /* 0x000fe20000000a00 */
[----:B------:R-:W-:Y:S01]  /*20b20*/  IMAD.MOV.U32 R45, RZ, RZ, R44 ;  /* 0x000000ffff2d7224 */ /* 0x000fe200078e002c */
[----:B-1----:R-:W-:Y:S01]  /*20b30*/  @P1 SHF.R.U32.HI R45, RZ, R49, R0 ;  /* 0x00000031ff2d1219 */ /* 0x002fe20000011600 */
[----:B------:R-:W-:Y:S01]  /*20b40*/  IMAD.IADD R3, R3, 0x1, R47 ;  /* 0x0000000103037824 */ /* 0x000fe200078e022f */
[----:B------:R-:W5:Y:S01]  /*20b50*/  LD.E.128 R36, desc[UR38][R36.64] ;  /* 0x0000002624247980 */ /* 0x000f62000c101d00 */
[----:B------:R-:W-:Y:S01]  /*20b60*/  IMAD R20, R20, UR4, RZ ;  /* 0x0000000414147c24 */ /* 0x000fe2000f8e02ff */
[----:B------:R-:W-:Y:S01]  /*20b70*/  SHF.R.S32.HI R0, RZ, 0x1f, R45 ;  /* 0x0000001fff007819 */ /* 0x000fe2000001142d */
[C---:B------:R-:W-:Y:S01]  /*20b80*/  IMAD.WIDE.U32 R2, R53.reuse, UR4, R2 ;  /* 0x0000000435027c25 */ /* 0x040fe2000f8e0002 */
[----:B------:R-:W5:Y:S03]  /*20b90*/  LD.E.128 R40, desc[UR38][R40.64] ;  /* 0x0000002628287980 */ /* 0x000f66000c101d00 */
[----:B------:R-:W-:Y:S01]  /*20ba0*/  IMAD R47, R53, UR5, R20 ;  /* 0x00000005352f7c24 */ /* 0x000fe2000f8e0214 */
[----:B------:R-:W-:Y:S01]  /*20bb0*/  ULDC.64 UR4, c[0x0][0xae0] ;  /* 0x0002b80000047ab9 */ /* 0x000fe20000000a00 */
[----:B------:R-:W-:Y:S01]  /*20bc0*/  IMAD.MOV R20, RZ, RZ, -R45 ;  /* 0x000000ffff147224 */ /* 0x000fe200078e0a2d */
[----:B------:R-:W-:Y:S01]  /*20bd0*/  @!PT LDS RZ, [RZ] ;  /* 0x00000000fffff984 */ /* 0x000fe20000000800 */
[----:B------:R-:W-:Y:S01]  /*20be0*/  @!PT LDS RZ, [RZ] ;  /* 0x00000000fffff984 */ /* 0x000fe20000000800 */
[----:B------:R-:W-:Y:S01]  /*20bf0*/  @!PT LDS RZ, [RZ] ;  /* 0x00000000fffff984 */ /* 0x000fe20000000800 */
[----:B------:R-:W-:Y:S01]  /*20c00*/  @!PT LDS RZ, [RZ] ;  /* 0x00000000fffff984 */ /* 0x000fe20000000800 */
[----:B------:R0:W-:Y:S06]  /*20c10*/  MEMBAR.ALL.CTA ;  /* 0x0000000000007992 */ /* 0x0001ec0000008000 */
[----:B0-----:R-:W0:Y:S01]  /*20c20*/  FENCE.VIEW.ASYNC.S ;  /* 0x00000000000073c6 */ /* 0x001e220000000000 */
[----:B------:R-:W-:-:S02]  /*20c30*/  IMAD.IADD R3, R3, 0x1, R47 ;  /* 0x0000000103037824 */ /* 0x000fc400078e022f */
[----:B------:R-:W-:Y:S02]  /*20c40*/  IMAD R0, R0, UR4, RZ ;  /* 0x0000000400007c24 */ /* 0x000fe4000f8e02ff */
[----:B------:R-:W-:Y:S02]  /*20c50*/  IMAD R47, R51, R20, R44 ;  /* 0x00000014332f7224 */ /* 0x000fe400078e022c */
[C---:B------:R-:W-:Y:S02]  /*20c60*/  IMAD R49, R45.reuse, UR5, R0 ;  /* 0x000000052d317c24 */ /* 0x040fe4000f8e0200 */
[----:B------:R-:W-:Y:S01]  /*20c70*/  IMAD.WIDE.U32 R2, R45, UR4, R2 ;  /* 0x000000042d027c25 */ /* 0x000fe2000f8e0002 */
[----:B------:R-:W-:Y:S01]  /*20c80*/  SHF.R.S32.HI R0, RZ, 0x1f, R47 ;  /* 0x0000001fff007819 */ /* 0x000fe2000001142f */
[----:B------:R-:W-:Y:S02]  /*20c90*/  ULDC.64 UR4, c[0x0][0xad8] ;  /* 0x0002b60000047ab9 */ /* 0x000fe40000000a00 */
[----:B------:R-:W-:-:S02]  /*20ca0*/  IMAD.IADD R178, R207, 0x1, R178 ;  /* 0x00000001cfb27824 */ /* 0x000fc400078e02b2 */
[----:B------:R-:W-:Y:S02]  /*20cb0*/  IMAD.IADD R3, R3, 0x1, R49 ;  /* 0x0000000103037824 */ /* 0x000fe400078e0231 */
[----:B------:R-:W-:Y:S02]  /*20cc0*/  IMAD R20, R0, UR4, RZ ;  /* 0x0000000400147c24 */ /* 0x000fe4000f8e02ff */
[----:B------:R-:W-:Y:S02]  /*20cd0*/  VIADD R0, R178, 0x20 ;  /* 0x00000020b2007836 */ /* 0x000fe40000000000 */
[C---:B------:R-:W-:Y:S02]  /*20ce0*/  IMAD R45, R47.reuse, UR5, R20 ;  /* 0x000000052f2d7c24 */ /* 0x040fe4000f8e0214 */
[----:B------:R-:W-:Y:S01]  /*20cf0*/  IMAD.WIDE.U32 R2, R47, UR4, R2 ;  /* 0x000000042f027c25 */ /* 0x000fe2000f8e0002 */
[-C--:B------:R-:W-:Y:S01]  /*20d00*/  ISETP.GE.AND P0, PT, R0, R55.reuse, PT ;  /* 0x000000370000720c */ /* 0x080fe20003f06270 */
[----:B------:R-:W-:Y:S01]  /*20d10*/  ULDC.64 UR4, c[0x0][0xa80] ;  /* 0x0002a00000047ab9 */ /* 0x000fe20000000a00 */
[----:B------:R-:W-:Y:S01]  /*20d20*/  ISETP.GE.AND P2, PT, R178, R55, PT ;  /* 0x00000037b200720c */ /* 0x000fe20003f46270 */
[----:B------:R-:W-:-:S02]  /*20d30*/  VIADD R0, R16, 0x22820 ;  /* 0x0002282010007836 */ /* 0x000fc40000000000 */
[----:B------:R-:W-:Y:S01]  /*20d40*/  VIADD R20, R178, 0x40 ;  /* 0x00000040b2147836 */ /* 0x000fe20000000000 */
[----:B------:R-:W-:Y:S01]  /*20d50*/  LEA R46, P3, R2, UR4, 0x1 ;  /* 0x00000004022e7c11 */ /* 0x000fe2000f8608ff */
[----:B------:R-:W-:Y:S01]  /*20d60*/  IMAD.IADD R3, R3, 0x1, R45 ;  /* 0x0000000103037824 */ /* 0x000fe200078e022d */
[----:B------:R-:W-:Y:S02]  /*20d70*/  PRMT R0, RZ, 0x654, R0 ;  /* 0x00000654ff007816 */ /* 0x000fe40000000000 */
[----:B------:R-:W-:Y:S02]  /*20d80*/  ISETP.GE.AND P1, PT, R20, R55, PT ;  /* 0x000000371400720c */ /* 0x000fe40003f26270 */
[----:B------:R-:W-:Y:S01]  /*20d90*/  LEA.HI.X R20, R2, UR5, R3, 0x1, P3 ;  /* 0x0000000502147c11 */ /* 0x000fe200098f0c03 */
[----:B0-----:R0:W-:Y:S01]  /*20da0*/  SYNCS.ARRIVE.TRANS64.RED.A1T0 RZ, [R0+URZ], RZ ;  /* 0x000000ff00ff79a7 */ /* 0x0011e2000810043f */
[----:B------:R1:W2:Y:S01]  /*20db0*/  SHFL.IDX PT, R44, R46, RZ, 0x181f ;  /* 0x00181fff2e2c7589 */ /* 0x0002a200000e0000 */
[----:B------:R-:W-:Y:S03]  /*20dc0*/  BSSY B1, `(.L_x_1771) ;  /* 0x000000c000017945 */ /* 0x000fe60003800000 */
[----:B0-----:R1:W0:Y:S01]  /*20dd0*/  SHFL.IDX PT, R0, R20, RZ, 0x181f ;  /* 0x00181fff14007589 */ /* 0x00122200000e0000 */
[----:B------:R-:W-:Y:S05]  /*20de0*/  @P2 BRA `(.L_x_1772) ;  /* 0x0000000000242947 */ /* 0x000fea0003800000 */
[----:B------:R-:W-:Y:S02]  /*20df0*/  ULDC UR4, c[0x0][0xac8] ;  /* 0x0002b20000047ab9 */ /* 0x000fe40000000800 */
[----:B------:R-:W-:Y:S02]  /*20e00*/  ISETP.GE.AND P2, PT, R197, UR4, PT ;  /* 0x00000004c5007c0c */ /* 0x000fe4000bf46270 */
[----:B------:R-:W-:-:S11]  /*20e10*/  ISETP.GE.AND P3, PT, R202, UR4, PT ;  /* 0x00000004ca007c0c */ /* 0x000fd6000bf66270 */
[CC--:B--2---:R-:W-:Y:S02]  /*20e20*/  @!P2 LEA R2, P4, R197.reuse, R44.reuse, 0x1 ;  /* 0x0000002cc502a211 */ /* 0x0c4fe400078808ff */
[C---:B------:R-:W-:Y:S02]  /*20e30*/  @!P3 LEA R44, P5, R202.reuse, R44, 0x1 ;  /* 0x0000002cca2cb211 */ /* 0x040fe400078a08ff */
[-C--:B0-----:R-:W-:Y:S02]  /*20e40*/  @!P2 LEA.HI.X R3, R197, R0.reuse, R222, 0x1, P4 ;  /* 0x00000000c503a211 */ /* 0x081fe400020f0cde */
[----:B------:R-:W-:-:S03]  /*20e50*/  @!P3 LEA.HI.X R45, R202, R0, R221, 0x1, P5 ;  /* 0x00000000ca2db211 */ /* 0x000fc600028f0cdd */
[----:B-----5:R3:W-:Y:S04]  /*20e60*/  @!P2 ST.E.128 desc[UR38][R2.64], R4 ;  /* 0x000000040200a985 */ /* 0x0207e8000c101d26 */
[----:B------:R3:W-:Y:S02]  /*20e70*/  @!P3 ST.E.128 desc[UR38][R44.64], R28 ;  /* 0x0000001c2c00b985 */ /* 0x0007e4000c101d26 */
.L_x_1772:
[----:B------:R-:W-:Y:S05]  /*20e80*/  BSYNC B1 ;  /* 0x0000000000017941 */ /* 0x000fea0003800000 */
.L_x_1771:
[----:B0-----:R0:W4:Y:S01]  /*20e90*/  SHFL.IDX PT, R0, R20, 0x1, 0x181f ;  /* 0x00381f0014007f89 */ /* 0x00112200000e0000 */
        /* <DEDUP_REMOVED lines=12> */
.L_x_1774:
[----:B------:R-:W-:Y:S05]  /*20f60*/  BSYNC B1 ;  /* 0x0000000000017941 */ /* 0x000fea0003800000 */
.L_x_1773:
        /* <DEDUP_REMOVED lines=13> */
.L_x_1776:
[----:B------:R-:W-:Y:S05]  /*21040*/  BSYNC B1 ;  /* 0x0000000000017941 */ /* 0x000fea0003800000 */
.L_x_1775:
[----:B0-----:R-:W-:Y:S01]  /*21050*/  VIADD R0, R178, 0x60 ;  /* 0x00000060b2007836 */ /* 0x001fe20000000000 */
[----:B-1--4-:R-:W4:Y:S04]  /*21060*/  SHFL.IDX PT, R20, R20, 0x3, 0x181f ;  /* 0x00781f0014147f89 */ /* 0x012f2800000e0000 */
[----:B------:R-:W-:Y:S01]  /*21070*/  ISETP.GE.AND P0, PT, R0, R55, PT ;  /* 0x000000370000720c */ /* 0x000fe20003f06270 */
[----:B------:R-:W0:-:S12]  /*21080*/  SHFL.IDX PT, R46, R46, 0x3, 0x181f ;  /* 0x00781f002e2e7f89 */ /* 0x000e1800000e0000 */
[----:B------:R-:W-:Y:S05]  /*21090*/  @P0 BRA `(.L_x_1777) ;  /* 0x0000000800fc0947 */ /* 0x000fea0003800000 */
[----:B------:R-:W-:Y:S02]  /*210a0*/  ULDC UR4, c[0x0][0xac8] ;  /* 0x0002b20000047ab9 */ /* 0x000fe40000000800 */
[----:B------:R-:W-:-:S13]  /*210b0*/  ISETP.GE.AND P1, PT, R197, UR4, PT ;  /* 0x00000004c5007c0c */ /* 0x000fda000bf26270 */
[----:B0-----:R-:W-:-:S04]  /*210c0*/  @!P1 LEA R2, P0, R197, R46, 0x1 ;  /* 0x0000002ec5029211 */ /* 0x001fc800078008ff */
[----:B----4-:R-:W-:Y:S02]  /*210d0*/  @!P1 LEA.HI.X R3, R197, R20, R222, 0x1, P0 ;  /* 0x00000014c5039211 */ /* 0x010fe400000f0cde */
[----:B------:R-:W-:-:S03]  /*210e0*/  ISETP.GE.AND P0, PT, R202, UR4, PT ;  /* 0x00000004ca007c0c */ /* 0x000fc6000bf06270 */
[----:B------:R0:W-:Y:S10]  /*210f0*/  @!P1 ST.E.128 desc[UR38][R2.64], R24 ;  /* 0x0000001802009985 */ /* 0x0001f4000c101d26 */
[----:B------:R-:W-:Y:S05]  /*21100*/  @P0 BRA `(.L_x_1777) ;  /* 0x0000000800e00947 */ /* 0x000fea0003800000 */
[----:B0-----:R-:W-:-:S04]  /*21110*/  LEA R2, P0, R202, R46, 0x1 ;  /* 0x0000002eca027211 */ /* 0x001fc800078008ff */
[----:B------:R-:W-:-:S05]  /*21120*/  LEA.HI.X R3, R202, R20, R221, 0x1, P0 ;  /* 0x00000014ca037211 */ /* 0x000fca00000f0cdd */
[----:B------:R0:W-:Y:S01]  /*21130*/  ST.E.128 desc[UR38][R2.64], R40 ;  /* 0x0000002802007985 */ /* 0x0001e2000c101d26 */
[----:B------:R-:W-:Y:S05]  /*21140*/  BRA `(.L_x_1777) ;  /* 0x0000000800d07947 */ /* 0x000fea0003800000 */
.L_x_1768:
[----:B------:R-:W-:Y:S01]  /*21150*/  ULDC.64 UR4, c[0x0][0xc00] ;  /* 0x0003000000047ab9 */ /* 0x000fe20000000a00 */
[----:B------:R-:W4:Y:S01]  /*21160*/  LDC.64 R2, c[0x0][0xc00] ;  /* 0x00030000ff027b82 */ /* 0x000f220000000a00 */
[----:B------:R-:W-:Y:S02]  /*21170*/  ISETP.NE.U32.AND P0, PT, RZ, UR4, PT ;  /* 0x00000004ff007c0c */ /* 0x000fe4000bf05070 */
[----:B------:R-:W-:Y:S02]  /*21180*/  MOV R0, RZ ;  /* 0x000000ff00007202 */ /* 0x000fe40000000f00 */
[----:B------:R-:W-:Y:S01]  /*21190*/  ISETP.NE.AND.EX P0, PT, RZ, UR5, PT, P0 ;  /* 0x00000005ff007c0c */ /* 0x000fe2000bf05300 */
[----:B------:R-:W-:Y:S02]  /*211a0*/  ULDC.64 UR4, c[0x0][0xc08] ;  /* 0x0003020000047ab9 */ /* 0x000fe40000000a00 */
[----:B------:R-:W-:Y:S01]  /*211b0*/  ISETP.NE.U32.AND P1, PT, RZ, UR4, PT ;  /* 0x00000004ff007c0c */ /* 0x000fe2000bf25070 */
[----:B------:R-:W0:Y:S03]  /*211c0*/  LDC R27, c[0x0][0xbe8] ;  /* 0x0002fa00ff1b7b82 */ /* 0x000e260000000800 */
[----:B------:R-:W-:Y:S01]  /*211d0*/  ISETP.NE.AND.EX P1, PT, RZ, UR5, PT, P1 ;  /* 0x00000005ff007c0c */ /* 0x000fe2000bf25310 */
[----:B----4-:R-:W-:-:S12]  /*211e0*/  IMAD.WIDE R2, R205, 0x4, R2 ;  /* 0x00000004cd027825 */ /* 0x010fd800078e0202 */
[----:B------:R-:W4:Y:S01]  /*211f0*/  @P1 LDC.64 R4, c[0x0][0xc08] ;  /* 0x00030200ff041b82 */ /* 0x000f220000000a00 */
[----:B------:R-:W-:Y:S02]  /*21200*/  ULDC UR4, c[0x0][0xa88] ;  /* 0x0002a20000047ab9 */ /* 0x000fe40000000800 */
[----:B------:R-:W-:Y:S01]  /*21210*/  IMAD.U32 R6, RZ, RZ, UR4 ;  /* 0x00000004ff067e24 */ /* 0x000fe2000f8e00ff */
[----:B------:R0:W5:Y:S01]  /*21220*/  @P0 LDG.E R0, desc[UR38][R2.64] ;  /* 0x0000002602000981 */ /* 0x000162000c1e1900 */
[----:B----4-:R-:W-:-:S05]  /*21230*/  @P1 IMAD.WIDE R4, R205, 0x4, R4 ;  /* 0x00000004cd041825 */ /* 0x010fca00078e0204 */
[----:B------:R4:W5:Y:S01]  /*21240*/  @P1 LDG.E R6, desc[UR38][R4.64] ;  /* 0x0000002604061981 */ /* 0x000962000c1e1900 */
[----:B0-----:R-:W-:Y:S02]  /*21250*/  ISETP.NE.AND P2, PT, R27, 0x1, PT ;  /* 0x000000011b00780c */ /* 0x001fe40003f45270 */
[----:B------:R-:W-:Y:S02]  /*21260*/  ISETP.GE.AND P3, PT, R223, 0x80, PT ;  /* 0x00000080df00780c */ /* 0x000fe40003f66270 */
[----:B------:R-:W-:-:S09]  /*21270*/  SHF.R.S32.HI R7, RZ, 0x1f, R205 ;  /* 0x0000001fff077819 */ /* 0x000fd200000114cd */
[----:B------:R-:W0:Y:S08]  /*21280*/  @P2 LDC R14, c[0x0][0xbec] ;  /* 0x0002fb00ff0e2b82 */ /* 0x000e300000000800 */
[----:B------:R-:W0:Y:S01]  /*21290*/  @P2 LDC R29, c[0x0][0xbf0] ;  /* 0x0002fc00ff1d2b82 */ /* 0x000e220000000800 */
[----:B----4-:R-:W-:Y:S05]  /*212a0*/  @P1 BRA `(.L_x_1778) ;  /* 0x0000000000101947 */ /* 0x010fea0003800000 */
[----:B------:R-:W-:Y:S05]  /*212b0*/  @!P0 BRA `(.L_x_1778) ;  /* 0x00000000000c8947 */ /* 0x000fea0003800000 */
[----:B------:R-:W4:Y:S04]  /*212c0*/  LDG.E R5, desc[UR38][R2.64] ;  /* 0x0000002602057981 */ /* 0x000f28000c1e1900 */
[----:B-----5:R-:W4:Y:S02]  /*212d0*/  LDG.E R6, desc[UR38][R2.64+0x4] ;  /* 0x0000042602067981 */ /* 0x020f24000c1e1900 */
[----:B----4-:R-:W-:-:S07]  /*212e0*/  IMAD.IADD R6, R6, 0x1, -R5 ;  /* 0x0000000106067824 */ /* 0x010fce00078e0a05 */
.L_x_1778:
[----:B------:R-:W-:Y:S01]  /*212f0*/  BSSY B1, `(.L_x_1779) ;  /* 0x000002d000017945 */ /* 0x000fe20003800000 */
[----:B------:R-:W-:Y:S02]  /*21300*/  SHF.R.S32.HI R10, RZ, 0x1f, R204 ;  /* 0x0000001fff0a7819 */ /* 0x000fe400000114cc */
[----:B------:R-:W-:Y:S02]  /*21310*/  SEL R13, R205, RZ, !P0 ;  /* 0x000000ffcd0d7207 */ /* 0x000fe40004000000 */
[----:B------:R-:W-:Y:S02]  /*21320*/  SEL R12, R7, RZ, !P0 ;  /* 0x000000ff070c7207 */ /* 0x000fe40004000000 */
[----:B-----5:R-:W-:Y:S01]  /*21330*/  SHF.R.S32.HI R11, RZ, 0x1f, R0 ;  /* 0x0000001fff0b7819 */ /* 0x020fe20000011400 */
[----:B------:R-:W-:Y:S06]  /*21340*/  @P3 BRA `(.L_x_1780) ;  /* 0x00000000009c3947 */ /* 0x000fec0003800000 */
[----:B------:R-:W4:Y:S01]  /*21350*/  S2R R3, SR_TID.X ;  /* 0x0000000000037919 */ /* 0x000f220000002100 */
[----:B------:R-:W5:Y:S02]  /*21360*/  LDC R9, c[0x0][0xbe8] ;  /* 0x0002fa00ff097b82 */ /* 0x000f640000000800 */
[----:B-----5:R-:W-:Y:S01]  /*21370*/  IMAD R2, R6, R9, RZ ;  /* 0x0000000906027224 */ /* 0x020fe200078e02ff */
[----:B----4-:R-:W-:-:S04]  /*21380*/  IADD3 R8, R178, -0x80, R3 ;  /* 0xffffff80b2087810 */ /* 0x010fc80007ffe003 */
        /* <DEDUP_REMOVED lines=9> */
[----:B------:R-:W4:Y:S01]  /*21420*/  @P0 LDC R15, c[0x0][0xbec] ;  /* 0x0002fb00ff0f0b82 */ /* 0x000f220000000800 */
[----:B------:R-:W-:Y:S01]  /*21430*/  IMAD R7, R204, UR5, R7 ;  /* 0x00000005cc077c24 */ /* 0x000fe2000f8e0207 */
[----:B------:R-:W-:-:S03]  /*21440*/  ULDC.64 UR4, c[0x0][0xb98] ;  /* 0x0002e60000047ab9 */ /* 0x000fc60000000a00 */
[----:B------:R-:W-:-:S03]  /*21450*/  IMAD.IADD R3, R3, 0x1, R7 ;  /* 0x0000000103037824 */ /* 0x000fc600078e0207 */
[----:B------:R-:W5:Y:S01]  /*21460*/  @P0 LDC R25, c[0x0][0xbf0] ;  /* 0x0002fc00ff190b82 */ /* 0x000f620000000800 */
[----:B------:R-:W-:-:S04]  /*21470*/  IMAD.WIDE.U32 R2, R13, UR4, R2 ;  /* 0x000000040d027c25 */ /* 0x000fc8000f8e0002 */
[----:B----4-:R-:W-:-:S05]  /*21480*/  @P0 IMAD.HI.U32 R4, R8, R15, RZ ;  /* 0x0000000f08040227 */ /* 0x010fca00078e00ff */
[----:B-----5:R-:W-:Y:S01]  /*21490*/  @P0 SHF.R.U32.HI R5, RZ, R25, R4 ;  /* 0x00000019ff050219 */ /* 0x020fe20000011604 */
[----:B------:R-:W-:-:S03]  /*214a0*/  IMAD R4, R12, UR4, RZ ;  /* 0x000000040c047c24 */ /* 0x000fc6000f8e02ff */
[----:B------:R-:W-:Y:S01]  /*214b0*/  IADD3 R2, P0, R5, R2, RZ ;  /* 0x0000000205027210 */ /* 0x000fe20007f1e0ff */
[----:B------:R-:W-:-:S04]  /*214c0*/  IMAD.MOV R7, RZ, RZ, -R5 ;  /* 0x000000ffff077224 */ /* 0x000fc800078e0a05 */
[----:B------:R-:W-:Y:S01]  /*214d0*/  IMAD R7, R9, R7, R8 ;  /* 0x0000000709077224 */ /* 0x000fe200078e0208 */
[----:B------:R-:W-:Y:S01]  /*214e0*/  SHF.R.S32.HI R9, RZ, 0x1f, R5 ;  /* 0x0000001fff097819 */ /* 0x000fe20000011405 */
[----:B------:R-:W-:Y:S01]  /*214f0*/  IMAD R8, R13, UR5, R4 ;  /* 0x000000050d087c24 */ /* 0x000fe2000f8e0204 */
[----:B------:R-:W-:Y:S02]  /*21500*/  ULDC.64 UR4, c[0x0][0xb88] ;  /* 0x0002e20000047ab9 */ /* 0x000fe40000000a00 */
        /* <DEDUP_REMOVED lines=11> */
.L_x_1780:
[----:B------:R-:W-:Y:S05]  /*215c0*/  BSYNC B1 ;  /* 0x0000000000017941 */ /* 0x000fea0003800000 */
.L_x_1779:
[----:B------:R-:W-:Y:S01]  /*215d0*/  ULDC.64 UR4, c[0x0][0xaa0] ;  /* 0x0002a80000047ab9 */ /* 0x000fe20000000a00 */
[----:B------:R-:W-:Y:S02]  /*215e0*/  IMAD R7, R203, 0x20, R207 ;  /* 0x00000020cb077824 */ /* 0x000fe400078e02cf */
[----:B----4-:R-:W-:-:S03]  /*215f0*/  IMAD R3, R11, UR4, RZ ;  /* 0x000000040b037c24 */ /* 0x010fc6000f8e02ff */
[----:B------:R-:W-:Y:S01]  /*21600*/  IADD3 R9, R178, R7, RZ ;  /* 0x00000007b2097210 */ /* 0x000fe20007ffe0ff */
[C---:B------:R-:W-:Y:S02]  /*21610*/  IMAD R5, R0.reuse, UR5, R3 ;  /* 0x0000000500057c24 */ /* 0x040fe4000f8e0203 */
[----:B------:R-:W-:Y:S01]  /*21620*/  IMAD.WIDE.U32 R2, R0, UR4, RZ ;  /* 0x0000000400027c25 */ /* 0x000fe2000f8e00ff */
[----:B------:R-:W-:-:S03]  /*21630*/  ULDC.64 UR4, c[0x0][0xae8] ;  /* 0x0002ba0000047ab9 */ /* 0x000fc60000000a00 */
[----:B------:R-:W-:Y:S02]  /*21640*/  IMAD.IADD R3, R3, 0x1, R5 ;  /* 0x0000000103037824 */ /* 0x000fe400078e0205 */
[----:B------:R-:W-:Y:S02]  /*21650*/  IMAD R7, R10, UR4, RZ ;  /* 0x000000040a077c24 */ /* 0x000fe4000f8e02ff */
[----:B0-----:R-:W-:-:S04]  /*21660*/  @P2 IMAD.HI.U32 R0, R9, R14, RZ ;  /* 0x0000000e09002227 */ /* 0x001fc800078e00ff */
[C---:B------:R-:W-:Y:S02]  /*21670*/  IMAD R7, R204.reuse, UR5, R7 ;  /* 0x00000005cc077c24 */ /* 0x040fe4000f8e0207 */
[----:B------:R-:W-:Y:S01]  /*21680*/  IMAD.WIDE.U32 R2, R204, UR4, R2 ;  /* 0x00000004cc027c25 */ /* 0x000fe2000f8e0002 */
[----:B------:R-:W-:-:S03]  /*21690*/  ULDC.64 UR4, c[0x0][0xaf0] ;  /* 0x0002bc0000047ab9 */ /* 0x000fc60000000a00 */
[----:B------:R-:W-:Y:S01]  /*216a0*/  IMAD.MOV.U32 R5, RZ, RZ, R9 ;  /* 0x000000ffff057224 */ /* 0x000fe200078e0009 */
[----:B------:R-:W-:Y:S01]  /*216b0*/  @P2 SHF.R.U32.HI R5, RZ, R29, R0 ;  /* 0x0000001dff052219 */ /* 0x000fe20000011600 */
        /* <DEDUP_REMOVED lines=20> */
[----:B------:R-:W-:Y:S01]  /*21800*/  IMAD.IADD R3, R5, 0x1, R3 ;  /* 0x0000000105037824 */ /* 0x000fe200078e0203 */
[----:B------:R-:W-:-:S04]  /*21810*/  UMOV UR4, 0xffffffff ;  /* 0xffffffff00047882 */ /* 0x000fc80000000000 */
[----:B------:R-:W-:Y:S01]  /*21820*/  LEA.HI.X R3, R4, UR5, R3, 0x1, P0 ;  /* 0x0000000504037c11 */ /* 0x000fe200080f0c03 */
[----:B------:R-:W-:Y:S06]  /*21830*/  BRA.DIV UR4, `(.L_x_1781) ;  /* 0x0000009a04507947 */ /* 0x000fec000b800000 */
[----:B------:R0:W4:Y:S04]  /*21840*/  SHFL.IDX PT, R0, R3, RZ, 0x181f ;  /* 0x00181fff03007589 */ /* 0x00012800000e0000 */
[----:B------:R0:W0:Y:S02]  /*21850*/  SHFL.IDX PT, R14, R2, RZ, 0x181f ;  /* 0x00181fff020e7589 */ /* 0x00002400000e0000 */
.L_x_2014:
[----:B------:R-:W-:Y:S01]  /*21860*/  IMAD R27, R6, R27, RZ ;  /* 0x0000001b061b7224 */ /* 0x000fe200078e02ff */
[----:B------:R-:W-:Y:S01]  /*21870*/  BSSY B1, `(.L_x_1782) ;  /* 0x000000d000017945 */ /* 0x000fe20003800000 */
[----:B------:R-:W-:-:S05]  /*21880*/  IMAD.IADD R178, R207, 0x1, R178 ;  /* 0x00000001cfb27824 */ /* 0x000fca00078e02b2 */
[----:B------:R-:W-:-:S13]  /*21890*/  ISETP.GE.AND P0, PT, R178, R27, PT ;  /* 0x0000001bb200720c */ /* 0x000fda0003f06270 */
[----:B------:R-:W-:Y:S05]  /*218a0*/  @P0 BRA `(.L_x_1783) ;  /* 0x0000000000240947 */ /* 0x000fea0003800000 */
[----:B------:R-:W-:Y:S02]  /*218b0*/  ULDC UR4, c[0x0][0xac8] ;  /* 0x0002b20000047ab9 */ /* 0x000fe40000000800 */
[----:B------:R-:W-:Y:S02]  /*218c0*/  ISETP.GE.AND P2, PT, R197, UR4, PT ;  /* 0x00000004c5007c0c */ /* 0x000fe4000bf46270 */
[----:B------:R-:W-:-:S11]  /*218d0*/  ISETP.GE.AND P3, PT, R202, UR4, PT ;  /* 0x00000004ca007c0c */ /* 0x000fd6000bf66270 */
[CC--:B0-----:R-:W-:Y:S02]  /*218e0*/  @!P2 LEA R4, P0, R197.reuse, R14.reuse, 0x1 ;  /* 0x0000000ec504a211 */ /* 0x0c1fe400078008ff */
[C---:B------:R-:W-:Y:S02]  /*218f0*/  @!P3 LEA R14, P1, R202.reuse, R14, 0x1 ;  /* 0x0000000eca0eb211 */ /* 0x040fe400078208ff */
[-C--:B----4-:R-:W-:Y:S02]  /*21900*/  @!P2 LEA.HI.X R5, R197, R0.reuse, R222, 0x1, P0 ;  /* 0x00000000c505a211 */ /* 0x090fe400000f0cde */
[----:B------:R-:W-:-:S03]  /*21910*/  @!P3 LEA.HI.X R15, R202, R0, R221, 0x1, P1 ;  /* 0x00000000ca0fb211 */ /* 0x000fc600008f0cdd */
[----:B------:R0:W-:Y:S04]  /*21920*/  @!P2 ST.E.128 desc[UR38][R4.64], RZ ;  /* 0x000000ff0400a985 */ /* 0x0001e8000c101d26 */
[----:B------:R0:W-:Y:S02]  /*21930*/  @!P3 ST.E.128 desc[UR38][R14.64], RZ ;  /* 0x000000ff0e00b985 */ /* 0x0001e4000c101d26 */
.L_x_1783:
[----:B------:R-:W-:Y:S05]  /*21940*/  BSYNC B1 ;  /* 0x0000000000017941 */ /* 0x000fea0003800000 */
.L_x_1782:
[----:B------:R-:W-:-:S03]  /*21950*/  UMOV UR4, 0xffffffff ;  /* 0xffffffff00047882 */ /* 0x000fc60000000000 */
[----:B------:R-:W-:Y:S05]  /*21960*/  BRA.DIV UR4, `(.L_x_1784) ;  /* 0x0000009a04387947 */ /* 0x000fea000b800000 */
[----:B----4-:R4:W1:Y:S04]  /*21970*/  SHFL.IDX PT, R0, R3, 0x1, 0x181f ;  /* 0x00381f0003007f89 */ /* 0x01086800000e0000 */
[----:B0-----:R4:W0:Y:S02]  /*21980*/  SHFL.IDX PT, R14, R2, 0x1, 0x181f ;  /* 0x00381f00020e7f89 */ /* 0x00182400000e0000 */
.L_x_2018:
[----:B------:R-:W-:Y:S01]  /*21990*/  VIADD R4, R178, 0x20 ;  /* 0x00000020b2047836 */ /* 0x000fe20000000000 */
[----:B------:R-:W-:Y:S04]  /*219a0*/  BSSY B1, `(.L_x_1785) ;  /* 0x000000c000017945 */ /* 0x000fe80003800000 */
[----:B------:R-:W-:-:S13]  /*219b0*/  ISETP.GE.AND P0, PT, R4, R27, PT ;  /* 0x0000001b0400720c */ /* 0x000fda0003f06270 */
[----:B------:R-:W-:Y:S05]  /*219c0*/  @P0 BRA `(.L_x_1786) ;  /* 0x0000000000240947 */ /* 0x000fea0003800000 */
[----:B------:R-:W-:Y:S02]  /*219d0*/  ULDC UR4, c[0x0][0xac8] ;  /* 0x0002b20000047ab9 */ /* 0x000fe40000000800 */
[----:B------:R-:W-:Y:S02]  /*219e0*/  ISETP.GE.AND P2, PT, R197, UR4, PT ;  /* 0x00000004c5007c0c */ /* 0x000fe4000bf46270 */
[----:B------:R-:W-:-:S11]  /*219f0*/  ISETP.GE.AND P3, PT, R202, UR4, PT ;  /* 0x00000004ca007c0c */ /* 0x000fd6000bf66270 */
[CC--:B0-----:R-:W-:Y:S02]  /*21a00*/  @!P2 LEA R4, P0, R197.reuse, R14.reuse, 0x1 ;  /* 0x0000000ec504a211 */ /* 0x0c1fe400078008ff */
[C---:B------:R-:W-:Y:S02]  /*21a10*/  @!P3 LEA R14, P1, R202.reuse, R14, 0x1 ;  /* 0x0000000eca0eb211 */ /* 0x040fe400078208ff */
[-C--:B-1----:R-:W-:Y:S02]  /*21a20*/  @!P2 LEA.HI.X R5, R197, R0.reuse, R222, 0x1, P0 ;  /* 0x00000000c505a211 */ /* 0x082fe400000f0cde */
[----:B------:R-:W-:-:S03]  /*21a30*/  @!P3 LEA.HI.X R15, R202, R0, R221, 0x1, P1 ;  /* 0x00000000ca0fb211 */ /* 0x000fc600008f0cdd */
[----:B------:R0:W-:Y:S04]  /*21a40*/  @!P2 ST.E.128 desc[UR38][R4.64], RZ ;  /* 0x000000ff0400a985 */ /* 0x0001e8000c101d26 */
[----:B------:R0:W-:Y:S02]  /*21a50*/  @!P3 ST.E.128 desc[UR38][R14.64], RZ ;  /* 0x000000ff0e00b985 */ /* 0x0001e4000c101d26 */
.L_x_1786:
[----:B------:R-:W-:Y:S05]  /*21a60*/  BSYNC B1 ;  /* 0x0000000000017941 */ /* 0x000fea0003800000 */
.L_x_1785:
[----:B------:R-:W-:-:S03]  /*21a70*/  UMOV UR4, 0xffffffff ;  /* 0xffffffff00047882 */ /* 0x000fc60000000000 */
[----:B------:R-:W-:Y:S05]  /*21a80*/  BRA.DIV UR4, `(.L_x_1787) ;  /* 0x0000009a04387947 */ /* 0x000fea000b800000 */
[----:B-1----:R1:W1:Y:S04]  /*21a90*/  SHFL.IDX PT, R0, R3, 0x2, 0x181f ;  /* 0x00581f0003007f89 */ /* 0x00226800000e0000 */
[----:B0-----:R0:W0:Y:S02]  /*21aa0*/  SHFL.IDX PT, R14, R2, 0x2, 0x181f ;  /* 0x00581f00020e7f89 */ /* 0x00102400000e0000 */
.L_x_2022:
        /* <DEDUP_REMOVED lines=13> */
.L_x_1789:
[----:B------:R-:W-:Y:S05]  /*21b80*/  BSYNC B1 ;  /* 0x0000000000017941 */ /* 0x000fea0003800000 */
.L_x_1788:
[----:B------:R-:W-:-:S03]  /*21b90*/  UMOV UR4, 0xffffffff ;  /* 0xffffffff00047882 */ /* 0x000fc60000000000 */
[----:B------:R-:W-:Y:S05]  /*21ba0*/  BRA.DIV UR4, `(.L_x_1790) ;  /* 0x0000009a04387947 */ /* 0x000fea000b800000 */
[----:B-1----:R1:W1:Y:S04]  /*21bb0*/  SHFL.IDX PT, R0, R3, 0x3, 0x181f ;  /* 0x00781f0003007f89 */ /* 0x00226800000e0000 */
[----:B0-----:R0:W0:Y:S02]  /*21bc0*/  SHFL.IDX PT, R14, R2, 0x3, 0x181f ;  /* 0x00781f00020e7f89 */ /* 0x00102400000e0000 */
.L_x_2026:
[----:B0---4-:R-:W-:-:S05]  /*21bd0*/  VIADD R2, R178, 0x60 ;  /* 0x00000060b2027836 */ /* 0x011fca0000000000 */
[----:B------:R-:W-:-:S13]  /*21be0*/  ISETP.GE.AND P0, PT, R2, R27, PT ;  /* 0x0000001b0200720c */ /* 0x000fda0003f06270 */
[----:B------:R-:W-:Y:S05]  /*21bf0*/  @P0 BRA `(.L_x_1777) ;  /* 0x0000000000240947 */ /* 0x000fea0003800000 */
[----:B------:R-:W-:Y:S02]  /*21c00*/  ULDC UR4, c[0x0][0xac8] ;  /* 0x0002b20000047ab9 */ /* 0x000fe40000000800 */
[----:B------:R-:W-:Y:S02]  /*21c10*/  ISETP.GE.AND P2, PT, R197, UR4, PT ;  /* 0x00000004c5007c0c */ /* 0x000fe4000bf46270 */
[----:B------:R-:W-:-:S11]  /*21c20*/  ISETP.GE.AND P3, PT, R202, UR4, PT ;  /* 0x00000004ca007c0c */ /* 0x000fd6000bf66270 */
[CC--:B------:R-:W-:Y:S02]  /*21c30*/  @!P2 LEA R2, P0, R197.reuse, R14.reuse, 0x1 ;  /* 0x0000000ec502a211 */ /* 0x0c0fe400078008ff */
[C---:B------:R-:W-:Y:S02]  /*21c40*/  @!P3 LEA R14, P1, R202.reuse, R14, 0x1 ;  /* 0x0000000eca0eb211 */ /* 0x040fe400078208ff */
[-C--:B-1----:R-:W-:Y:S02]  /*21c50*/  @!P2 LEA.HI.X R3, R197, R0.reuse, R222, 0x1, P0 ;  /* 0x00000000c503a211 */ /* 0x082fe400000f0cde */
[----:B------:R-:W-:-:S03]  /*21c60*/  @!P3 LEA.HI.X R15, R202, R0, R221, 0x1, P1 ;  /* 0x00000000ca0fb211 */ /* 0x000fc600008f0cdd */
[----:B------:R0:W-:Y:S04]  /*21c70*/  @!P2 ST.E.128 desc[UR38][R2.64], RZ ;  /* 0x000000ff0200a985 */ /* 0x0001e8000c101d26 */
[----:B------:R0:W-:Y:S02]  /*21c80*/  @!P3 ST.E.128 desc[UR38][R14.64], RZ ;  /* 0x000000ff0e00b985 */ /* 0x0001e4000c101d26 */
.L_x_1777:
[----:B------:R-:W-:Y:S05]  /*21c90*/  BSYNC B0 ;  /* 0x0000000000007941 */ /* 0x000fea0003800000 */
.L_x_1767:
[----:B------:R-:W-:Y:S02]  /*21ca0*/  ULDC UR4, c[0x0][0xc3c] ;  /* 0x00030f0000047ab9 */ /* 0x000fe40000000800 */
[----:B---3--:R-:W-:-:S13]  /*21cb0*/  ISETP.GE.AND P0, PT, R23, UR4, PT ;  /* 0x0000000417007c0c */ /* 0x008fda000bf06270 */
[----:B------:R-:W-:Y:S05]  /*21cc0*/  @!P0 BRA `(.L_x_1791) ;  /* 0xfffffdf400988947 */ /* 0x000fea000383ffff */
[----:B------:R-:W-:Y:S05]  /*21cd0*/  BRA `(.L_x_1561) ;  /* 0x00000078002c7947 */ /* 0x000fea0003800000 */
.L_x_1559:
        /* <DEDUP_REMOVED lines=46> */
[----:B------:R-:W0:Y:S02]  /*21fc0*/  SHFL.IDX PT, R4, R6, 0x1f, 0x1f ;  /* 0x03e01f0006047f89 */ /* 0x000e2400000e0000 */
[----:B0-----:R-:W-:-:S04]  /*21fd0*/  IMAD R4, R4, UR5, RZ ;  /* 0x0000000504047c24 */ /* 0x001fc8000f8e02ff */
[----:B------:R-:W-:Y:S01]  /*21fe0*/  IMAD.MOV.U32 R3, RZ, RZ, R4 ;  /* 0x000000ffff037224 */ /* 0x000fe200078e0004 */
[----:B---3--:R-:W-:-:S13]  /*21ff0*/  ISETP.GT.AND P6, PT, R4, UR6, PT ;  /* 0x0000000604007c0c */ /* 0x008fda000bfc4270 */
[----:B------:R-:W-:Y:S05]  /*22000*/  @P6 BRA `(.L_x_1793) ;  /* 0x0000000000986947 */ /* 0x000fea0003800000 */
[----:B------:R-:W0:Y:S01]  /*22010*/  LDC R10, c[0x0][0xc3c] ;  /* 0x00030f00ff0a7b82 */ /* 0x000e220000000800 */
[----:B------:R-:W-:Y:S01]  /*22020*/  IMAD.MOV.U32 R4, RZ, RZ, R3 ;  /* 0x000000ffff047224 */ /* 0x000fe200078e0003 */
[----:B------:R-:W-:Y:S01]  /*22030*/  UMOV UR4, URZ ;  /* 0x0000003f00047c82 */ /* 0x000fe20008000000 */
[----:B------:R-:W-:Y:S01]  /*22040*/  ULDC UR7, c[0x0][0xc3c] ;  /* 0x00030f0000077ab9 */ /* 0x000fe20000000800 */
[----:B------:R-:W-:-:S05]  /*22050*/  ULDC UR5, c[0x0][0xc38] ;  /* 0x00030e0000057ab9 */ /* 0x000fca0000000800 */
.L_x_1797:
[----:B------:R-:W-:Y:S01]  /*22060*/  UIADD3 UR4, UR4, 0x1f, URZ ;  /* 0x0000001f04047890 */ /* 0x000fe2000fffe03f */
[----:B------:R-:W-:-:S05]  /*22070*/  IMAD.U32 R19, RZ, RZ, UR7 ;  /* 0x00000007ff137e24 */ /* 0x000fca000f8e00ff */
[----:B0-----:R-:W-:-:S13]  /*22080*/  ISETP.LE.AND P6, PT, R10, UR4, PT ;  /* 0x000000040a007c0c */ /* 0x001fda000bfc3270 */
[----:B------:R-:W-:Y:S05]  /*22090*/  @P6 BRA `(.L_x_1794) ;  /* 0x0000000400b06947 */ /* 0x000fea0003800000 */
[----:B------:R-:W-:Y:S01]  /*220a0*/  VIADD R7, R5, UR4 ;  /* 0x0000000405077c36 */ /* 0x000fe20008000000 */
[----:B------:R-:W-:Y:S01]  /*220b0*/  BSSY B0, `(.L_x_1795) ;  /* 0x0000007000007945 */ /* 0x000fe20003800000 */
[----:B------:R-:W-:-:S03]  /*220c0*/  IMAD.MOV.U32 R0, RZ, RZ, RZ ;  /* 0x000000ffff007224 */ /* 0x000fc600078e00ff */
[----:B------:R-:W-:-:S13]  /*220d0*/  ISETP.GE.OR P6, PT, R7, R10, !P0 ;  /* 0x0000000a0700720c */ /* 0x000fda00047c6670 */
[----:B------:R-:W-:Y:S05]  /*220e0*/  @P6 BRA `(.L_x_1796) ;  /* 0x00000000000c6947 */ /* 0x000fea0003800000 */
[----:B------:R-:W0:Y:S02]  /*220f0*/  LDC.64 R2, c[0x0][0xc80] ;  /* 0x00032000ff027b82 */ /* 0x000e240000000a00 */
[----:B0-----:R-:W-:-:S05]  /*22100*/  IMAD.WIDE R2, R7, 0x4, R2 ;  /* 0x0000000407027825 */ /* 0x001fca00078e0202 */
[----:B------:R0:W5:Y:S02]  /*22110*/  LDG.E R0, desc[UR38][R2.64] ;  /* 0x0000002602007981 */ /* 0x000164000c1e1900 */
.L_x_1796:
[----:B------:R-:W-:Y:S05]  /*22120*/  BSYNC B0 ;  /* 0x0000000000007941 */ /* 0x000fea0003800000 */
.L_x_1795:
        /* <DEDUP_REMOVED lines=17> */
[----:B------:R-:W-:-:S05]  /*22240*/  IMAD.IADD R4, R3, 0x1, R4 ;  /* 0x0000000103047824 */ /* 0x000fca00078e0204 */
[----:B------:R-:W-:-:S13]  /*22250*/  ISETP.GT.AND P6, PT, R4, UR6, PT ;  /* 0x0000000604007c0c */ /* 0x000fda000bfc4270 */
[----:B------:R-:W-:Y:S05]  /*22260*/  @!P6 BRA `(.L_x_1797) ;  /* 0xfffffffc007ce947 */ /* 0x000fea000383ffff */
.L_x_1793:
[----:B------:R-:W-:-:S04]  /*22270*/  IMAD.IADD R11, R4, 0x1, -R3 ;  /* 0x00000001040b7824 */ /* 0x000fc800078e0a03 */
[----:B------:R-:W-:-:S05]  /*22280*/  IMAD R2, R6, UR5, R11 ;  /* 0x0000000506027c24 */ /* 0x000fca000f8e020b */
[----:B------:R-:W-:Y:S02]  /*22290*/  ISETP.GT.AND P0, PT, R2, UR6, PT ;  /* 0x0000000602007c0c */ /* 0x000fe4000bf04270 */
[----:B------:R-:W0:Y:S11]  /*222a0*/  LDC.64 R2, c[0x0][0xc90] ;  /* 0x00032400ff027b82 */ /* 0x000e360000000a00 */
[----:B------:R-:W-:-:S04]  /*222b0*/  VOTE.ANY R8, PT, !P0 ;  /* 0x0000000000087806 */ /* 0x000fc800040e0100 */
[----:B------:R-:W1:Y:S02]  /*222c0*/  POPC R13, R8 ;  /* 0x00000008000d7309 */ /* 0x000e640000000000 */
[----:B-1----:R-:W-:-:S04]  /*222d0*/  VIADD R19, R13, UR4 ;  /* 0x000000040d137c36 */ /* 0x002fc80008000000 */
        /* <DEDUP_REMOVED lines=13> */
.L_x_1798:
[----:B-1----:R-:W-:Y:S02]  /*223b0*/  IMAD.MOV R2, RZ, RZ, -R3 ;  /* 0x000000ffff027224 */ /* 0x002fe400078e0a03 */
[----:B---3--:R-:W-:Y:S02]  /*223c0*/  IMAD R16, R16, UR5, R11 ;  /* 0x0000000510107c24 */ /* 0x008fe4000f8e020b */
[----:B------:R-:W-:Y:S01]  /*223d0*/  IMAD.MOV.U32 R11, RZ, RZ, R2 ;  /* 0x000000ffff0b7224 */ /* 0x000fe200078e0002 */
[----:B------:R-:W-:Y:S02]  /*223e0*/  IABS R2, R4 ;  /* 0x0000000400027213 */ /* 0x000fe40000000000 */
[----:B--2---:R-:W-:Y:S01]  /*223f0*/  IADD3 R9, -R16, UR6, RZ ;  /* 0x0000000610097c10 */ /* 0x004fe2000fffe1ff */
[----:B------:R-:W-:Y:S02]  /*22400*/  IMAD R11, R11, R12, RZ ;  /* 0x0000000c0b0b7224 */ /* 0x000fe400078e02ff */
[----:B------:R-:W-:Y:S01]  /*22410*/  IMAD.MOV R8, RZ, RZ, -R2 ;  /* 0x000000ffff087224 */ /* 0x000fe200078e0a02 */
[----:B------:R-:W-:-:S02]  /*22420*/  MOV R2, RZ ;  /* 0x000000ff00027202 */ /* 0x000fc40000000f00 */
[----:B------:R-:W-:-:S03]  /*22430*/  IABS R6, R9 ;  /* 0x0000000900067213 */ /* 0x000fc60000000000 */
        /* <DEDUP_REMOVED lines=20> */
[----:B------:R-:W-:Y:S02]  /*22580*/  VIADDMNMX R13, R6, UR5, R7, PT ;  /* 0x00000005060d7c46 */ /* 0x000fe4000b800107 */
[----:B------:R-:W-:-:S02]  /*22590*/  IABS R9, R4 ;  /* 0x0000000400097213 */ /* 0x000fc40000000000 */
[-C--:B------:R-:W-:Y:S01]  /*225a0*/  IABS R8, R13.reuse ;  /* 0x0000000d00087213 */ /* 0x080fe20000000000 */
[----:B------:R-:W-:Y:S01]  /*225b0*/  IMAD.MOV R18, RZ, RZ, -R13 ;  /* 0x000000ffff127224 */ /* 0x000fe200078e0a0d */
[----:B0-----:R-:W-:Y:S02]  /*225c0*/  IABS R10, R13 ;  /* 0x0000000d000a7213 */ /* 0x001fe40000000000 */
[----:B------:R-:W0:Y:S08]  /*225d0*/  I2F.RP R6, R8 ;  /* 0x0000000800067306 */ /* 0x000e300000209400 */
[----:B0-----:R-:W0:Y:S02]  /*225e0*/  MUFU.RCP R6, R6 ;  /* 0x0000000600067308 */ /* 0x001e240000001000 */
[----:B0-----:R-:W-:-:S06]  /*225f0*/  VIADD R3, R6, 0xffffffe ;  /* 0x0ffffffe06037836 */ /* 0x001fcc0000000000 */
[----:B------:R-:W0:Y:S02]  /*22600*/  F2I.FTZ.U32.TRUNC.NTZ R3, R3 ;  /* 0x0000000300037305 */ /* 0x000e24000021f000 */
[----:B0-----:R-:W-:-:S04]  /*22610*/  IMAD.MOV R7, RZ, RZ, -R3 ;  /* 0x000000ffff077224 */ /* 0x001fc800078e0a03 */
[----:B------:R-:W-:-:S04]  /*22620*/  IMAD R7, R7, R8, RZ ;  /* 0x0000000807077224 */ /* 0x000fc800078e02ff */
[----:B------:R-:W-:Y:S01]  /*22630*/  IMAD.HI.U32 R2, R3, R7, R2 ;  /* 0x0000000703027227 */ /* 0x000fe200078e0002 */
[----:B------:R-:W-:-:S05]  /*22640*/  IADD3 R3, RZ, -R10, RZ ;  /* 0x8000000aff037210 */ /* 0x000fca0007ffe0ff */
        /* <DEDUP_REMOVED lines=17> */
.L_x_1794:
[----:B------:R-:W-:Y:S02]  /*22760*/  IMAD.MOV.U32 R17, RZ, RZ, RZ ;  /* 0x000000ffff117224 */ /* 0x000fe400078e00ff */
[----:B------:R-:W-:Y:S02]  /*22770*/  IMAD.U32 R16, RZ, RZ, UR6 ;  /* 0x00000006ff107e24 */ /* 0x000fe4000f8e00ff */
[----:B------:R-:W-:-:S07]  /*22780*/  IMAD.MOV.U32 R18, RZ, RZ, RZ ;  /* 0x000000ffff127224 */ /* 0x000fce00078e00ff */
.L_x_1799:
[----:B------:R-:W-:-:S13]  /*22790*/  ISETP.NE.AND P0, PT, R5, RZ, PT ;  /* 0x000000ff0500720c */ /* 0x000fda0003f05270 */
[----:B------:R-:W0:Y:S01]  /*227a0*/  @!P0 S2R R3, SR_CgaCtaId ;  /* 0x0000000000038919 */ /* 0x000e220000008800 */
[----:B------:R-:W-:-:S04]  /*227b0*/  @!P0 MOV R0, 0x400 ;  /* 0x0000040000008802 */ /* 0x000fc80000000f00 */
[----:B0-----:R-:W-:-:S05]  /*227c0*/  @!P0 LEA R0, R3, R0, 0x18 ;  /* 0x0000000003008211 */ /* 0x001fca00078ec0ff */
[----:B------:R2:W-:Y:S01]  /*227d0*/  @!P0 STS.128 [R0+0x228d0], R16 ;  /* 0x0228d01000008388 */ /* 0x0005e20000000c00 */
[----:B------:R-:W-:Y:S06]  /*227e0*/  BAR.ARV 0x5, 0x180 ;  /* 0x0146000000007b1d */ /* 0x000fec0000002000 */
.L_x_1792:
[----:B------:R3:W-:Y:S01]  /*227f0*/  STL [R1+0x30], RZ ;  /* 0x000030ff01007387 */ /* 0x0007e20000100800 */
[----:B------:R-:W-:Y:S01]  /*22800*/  ULDC UR4, c[0x0][0xc3c] ;  /* 0x00030f0000047ab9 */ /* 0x000fe20000000800 */
[----:B------:R-:W-:Y:S01]  /*22810*/  IMAD.MOV.U32 R28, RZ, RZ, 0x1 ;  /* 0x00000001ff1c7424 */ /* 0x000fe200078e00ff */
[----:B-1----:R-:W-:Y:S02]  /*22820*/  ISETP.GE.AND P0, PT, R19, UR4, PT ;  /* 0x0000000413007c0c */ /* 0x002fe4000bf06270 */
[----:B------:R-:W-:-:S11]  /*22830*/  MOV R24, RZ ;  /* 0x000000ff00187202 */ /* 0x000fd60000000f00 */
[----:B---3--:R-:W-:Y:S05]  /*22840*/  @P0 BRA `(.L_x_1800) ;  /* 0x0000006800540947 */ /* 0x008fea0003800000 */
[----:B------:R-:W1:Y:S01]  /*22850*/  S2R R11, SR_TID.X ;  /* 0x00000000000b7919 */ /* 0x000e620000002100 */
[----:B------:R-:W3:Y:S01]  /*22860*/  S2UR UR4, SR_CgaCtaId ;  /* 0x00000000000479c3 */ /* 0x000ee20000008800 */
[----:B------:R-:W-:Y:S01]  /*22870*/  MOV R23, 0x400 ;  /* 0x0000040000177802 */ /* 0x000fe20000000f00 */
[----:B------:R-:W-:Y:S01]  /*22880*/  IMAD.MOV.U32 R34, RZ, RZ, 0x40 ;  /* 0x00000040ff227424 */ /* 0x000fe200078e00ff */
[----:B------:R-:W-:Y:S01]  /*22890*/  BSSY B7, `(.L_x_1800) ;  /* 0x0000690000077945 */ /* 0x000fe20003800000 */
[----:B------:R-:W-:Y:S01]  /*228a0*/  IMAD.MOV.U32 R32, RZ, RZ, 0x20 ;  /* 0x00000020ff207424 */ /* 0x000fe200078e00ff */
[----:B------:R-:W-:Y:S01]  /*228b0*/  CS2R R24, SRZ ;  /* 0x0000000000187805 */ /* 0x000fe2000001ff00 */
[----:B------:R-:W-:Y:S01]  /*228c0*/  IMAD.MOV.U32 R29, RZ, RZ, 0x1 ;  /* 0x00000001ff1d7424 */ /* 0x000fe200078e00ff */
[----:B------:R-:W-:Y:S01]  /*228d0*/  ULDC.64 UR42, c[0x0][0x198] ;  /* 0x00006600002a7ab9 */ /* 0x000fe20000000a00 */
[----:B------:R-:W-:Y:S01]  /*228e0*/  IMAD.MOV.U32 R28, RZ, RZ, 0x1 ;  /* 0x00000001ff1c7424 */ /* 0x000fe200078e00ff */
[----:B------:R-:W-:-:S02]  /*228f0*/  ULOP3.LUT UR41, UR36, 0x2, URZ, 0xfc, !UPT ;  /* 0x0000000224297892 */ /* 0x000fc4000f8efc3f */
[----:B------:R-:W-:Y:S01]  /*22900*/  ULOP3.LUT UR37, UR36, 0x1, URZ, 0xfc, !UPT ;  /* 0x0000000124257892 */ /* 0x000fe2000f8efc3f */
[----:B------:R-:W-:Y:S01]  /*22910*/  ULDC UR40, c[0x0][0xc] ;  /* 0x0000030000287ab9 */ /* 0x000fe20000000800 */
[C---:B-1----:R-:W-:Y:S01]  /*22920*/  IMAD.SHL.U32 R36, R11.reuse, 0x10, RZ ;  /* 0x000000100b247824 */ /* 0x042fe200078e00ff */
[C---:B------:R-:W-:Y:S01]  /*22930*/  LOP3.LUT R10, R11.reuse, 0x7f, RZ, 0xc0, !PT ;  /* 0x0000007f0b0a7812 */ /* 0x040fe200078ec0ff */
[C---:B------:R-:W-:Y:S01]  /*22940*/  IMAD.SHL.U32 R3, R11.reuse, 0x2, RZ ;  /* 0x000000020b037824 */ /* 0x040fe200078e00ff */
[----:B------:R-:W-:Y:S01]  /*22950*/  SHF.R.U32.HI R4, RZ, 0x1, R11 ;  /* 0x00000001ff047819 */ /* 0x000fe2000001160b */
[----:B------:R-:W-:Y:S01]  /*22960*/  IMAD.SHL.U32 R6, R11, 0x4, RZ ;  /* 0x000000040b067824 */ /* 0x000fe200078e00ff */
[----:B------:R-:W-:Y:S02]  /*22970*/  SHF.R.U32.HI R7, RZ, 0x5, R10 ;  /* 0x00000005ff077819 */ /* 0x000fe4000001160a */
[C---:B--2---:R-:W-:Y:S02]  /*22980*/  LOP3.LUT R0, R36.reuse, 0x1b0, RZ, 0xc0, !PT ;  /* 0x000001b024007812 */ /* 0x044fe400078ec0ff */
[----:B0-----:R-:W-:-:S02]  /*22990*/  LOP3.LUT R2, R36, 0x40, RZ, 0xc0, !PT ;  /* 0x0000004024027812 */ /* 0x001fc400078ec0ff */
[----:B------:R-:W-:Y:S02]  /*229a0*/  LOP3.LUT R0, R0, 0x30, R3, 0x78, !PT ;  /* 0x0000003000007812 */ /* 0x000fe400078e7803 */
[----:B------:R-:W-:Y:S01]  /*229b0*/  R2P PR, R11, 0x16 ;  /* 0x000000160b007804 */ /* 0x000fe20000000000 */
[----:B------:R-:W-:Y:S02]  /*229c0*/  IMAD R3, R7, 0x200, R2 ;  /* 0x0000020007037824 */ /* 0x000fe400078e0202 */
[C---:B------:R-:W-:Y:S02]  /*229d0*/  IMAD.SHL.U32 R2, R11.reuse, 0x80, RZ ;  /* 0x000000800b027824 */ /* 0x040fe400078e00ff */
[----:B------:R-:W-:Y:S01]  /*229e0*/  IMAD.IADD R8, R0, 0x1, R3 ;  /* 0x0000000100087824 */ /* 0x000fe200078e0203 */
[----:B------:R-:W-:Y:S01]  /*229f0*/  SEL R35, R34, 0xffffffc0, !P2 ;  /* 0xffffffc022237807 */ /* 0x000fe20005000000 */
[----:B------:R-:W-:Y:S01]  /*22a00*/  IMAD.SHL.U32 R0, R11, 0x20, RZ ;  /* 0x000000200b007824 */ /* 0x000fe200078e00ff */
[----:B------:R-:W-:-:S02]  /*22a10*/  LOP3.LUT R3, R2, 0x380, RZ, 0xc0, !PT ;  /* 0x0000038002037812 */ /* 0x000fc400078ec0ff */
[----:B------:R-:W-:Y:S01]  /*22a20*/  STL [R1+0xc], R8 ;  /* 0x00000c0801007387 */ /* 0x000fe20000100800 */
[----:B------:R-:W-:Y:S02]  /*22a30*/  SEL R34, R34, 0xffffffc0, !P4 ;  /* 0xffffffc022227807 */ /* 0x000fe40006000000 */
[C---:B------:R-:W-:Y:S02]  /*22a40*/  LOP3.LUT R5, R3.reuse, 0x30, R4, 0xf8, !PT ;  /* 0x0000003003057812 */ /* 0x040fe400078ef804 */
[----:B------:R-:W-:Y:S02]  /*22a50*/  LOP3.LUT R4, R2, 0x400, RZ, 0xc0, !PT ;  /* 0x0000040002047812 */ /* 0x000fe400078ec0ff */
[----:B------:R-:W-:Y:S02]  /*22a60*/  LOP3.LUT R3, R3, 0x10, R11, 0xf8, !PT ;  /* 0x0000001003037812 */ /* 0x000fe400078ef80b */
[----:B------:R-:W-:Y:S01]  /*22a70*/  LOP3.LUT R5, R5, 0x70, R36, 0x78, !PT ;  /* 0x0000007005057812 */ /* 0x000fe200078e7824 */
[----:B------:R-:W-:Y:S01]  /*22a80*/  IMAD R4, R7, 0x800, R4 ;  /* 0x0000080007047824 */ /* 0x000fe200078e0204 */
[----:B------:R-:W-:-:S02]  /*22a90*/  LOP3.LUT R3, R3, 0x70, R36, 0x78, !PT ;  /* 0x0000007003037812 */ /* 0x000fc400078e7824 */
[----:B------:R-:W-:Y:S02]  /*22aa0*/  LOP3.LUT R5, R5, 0xc00, R2, 0xf8, !PT ;  /* 0x00000c0005057812 */ /* 0x000fe400078ef802 */
[----:B------:R-:W-:Y:S01]  /*22ab0*/  LOP3.LUT R9, R0, 0x380, RZ, 0xc0, !PT ;  /* 0x0000038000097812 */ /* 0x000fe200078ec0ff */
[----:B------:R-:W-:Y:S01]  /*22ac0*/  IMAD.IADD R2, R4, 0x1, R3 ;  /* 0x0000000104027824 */ /* 0x000fe200078e0203 */
[----:B------:R-:W-:Y:S01]  /*22ad0*/  SHF.R.U32.HI R3, RZ, 0x2, R10 ;  /* 0x00000002ff037819 */ /* 0x000fe2000001160a */
[----:B------:R-:W-:Y:S01]  /*22ae0*/  STL [R1+0x18], R5 ;  /* 0x0000180501007387 */ /* 0x000fe20000100800 */
[----:B------:R-:W-:Y:S02]  /*22af0*/  LOP3.LUT R9, R9, 0x30, R36, 0xf8, !PT ;  /* 0x0000003009097812 */ /* 0x000fe400078ef824 */
[----:B------:R-:W-:Y:S01]  /*22b00*/  LOP3.LUT R0, R3, 0x60, R0, 0xf8, !PT ;  /* 0x0000006003007812 */ /* 0x000fe200078ef800 */
[----:B------:R0:W-:Y:S01]  /*22b10*/  STL [R1+0x14], R2 ;  /* 0x0000140201007387 */ /* 0x0001e20000100800 */
[----:B------:R-:W-:-:S02]  /*22b20*/  LOP3.LUT R36, R36, 0x30, RZ, 0xc0, !PT ;  /* 0x0000003024247812 */ /* 0x000fc400078ec0ff */
[----:B------:R-:W-:Y:S02]  /*22b30*/  LOP3.LUT R33, R9, 0x70, R6, 0x78, !PT ;  /* 0x0000007009217812 */ /* 0x000fe400078e7806 */
[----:B------:R-:W-:Y:S02]  /*22b40*/  SEL R32, R32, 0xffffffe0, !P1 ;  /* 0xffffffe020207807 */ /* 0x000fe40004800000 */
[----:B------:R-:W-:Y:S02]  /*22b50*/  LOP3.LUT R3, R36, 0x40, RZ, 0xfc, !PT ;  /* 0x0000004024037812 */ /* 0x000fe400078efcff */
[----:B0-----:R-:W-:Y:S01]  /*22b60*/  SHF.L.U32 R2, R7, 0xa, RZ ;  /* 0x0000000a07027819 */ /* 0x001fe200000006ff */
[----:B---3--:R-:W-:-:S05]  /*22b70*/  IMAD.U32 R2, RZ, RZ, UR4 ;  /* 0x00000004ff027e24 */ /* 0x008fca000f8e00ff */
[----:B------:R-:W-:Y:S01]  /*22b80*/  LEA R23, R2, R23, 0x18 ;  /* 0x0000001702177211 */ /* 0x000fe200078ec0ff */
[----:B------:R0:W-:Y:S04]  /*22b90*/  STL [R1+0x8], R2 ;  /* 0x0000080201007387 */ /* 0x0001e80000100800 */
[----:B------:R-:W-:Y:S01]  /*22ba0*/  IMAD.IADD R0, R23, 0x1, R8 ;  /* 0x0000000117007824 */ /* 0x000fe200078e0208 */
[----:B------:R1:W-:Y:S04]  /*22bb0*/  STL [R1+0x30], RZ ;  /* 0x000030ff01007387 */ /* 0x0003e80000100800 */
[----:B------:R1:W-:Y:S01]  /*22bc0*/  STL [R1+0x1c], R0 ;  /* 0x00001c0001007387 */ /* 0x0003e20000100800 */
[----:B0-----:R-:W-:-:S07]  /*22bd0*/  LOP3.LUT R2, R36, 0x80, RZ, 0xfc, !PT ;  /* 0x0000008024027812 */ /* 0x001fce00078efcff */
.L_x_1930:
[----:B------:R-:W-:Y:S05]  /*22be0*/  YIELD ;  /* 0x0000000000007946 */ /* 0x000fea0003800000 */
[----:B------:R-:W-:Y:S01]  /*22bf0*/  ULDC.64 UR4, c[0x0][0xa28] ;  /* 0x00028a0000047ab9 */ /* 0x000fe20000000a00 */
[----:B------:R-:W-:Y:S01]  /*22c00*/  IMAD.MOV.U32 R37, RZ, RZ, RZ ;  /* 0x000000ffff257224 */ /* 0x000fe200078e00ff */
[----:B------:R-:W-:Y:S01]  /*22c10*/  ISETP.NE.U32.AND P0, PT, RZ, UR4, PT ;  /* 0x00000004ff007c0c */ /* 0x000fe2000bf05070 */
[----:B0-----:R-:W0:Y:S01]  /*22c20*/  LDC.64 R4, c[0x0][0xa00] ;  /* 0x00028000ff047b82 */ /* 0x001e220000000a00 */
[----:B-1----:R-:W-:Y:S01]  /*22c30*/  IMAD.MOV.U32 R8, RZ, RZ, RZ ;  /* 0x000000ffff087224 */ /* 0x002fe200078e00ff */
[----:B------:R-:W-:Y:S01]  /*22c40*/  ULDC.64 UR6, c[0x0][0xa10] ;  /* 0x0002840000067ab9 */ /* 0x000fe20000000a00 */
[----:B------:R-:W-:Y:S01]  /*22c50*/  ISETP.NE.AND.EX P0, PT, RZ, UR5, PT, P0 ;  /* 0x00000005ff007c0c */ /* 0x000fe2000bf05300 */
[----:B------:R-:W-:-:S12]  /*22c60*/  ULDC.64 UR4, c[0x0][0xa18] ;  /* 0x0002860000047ab9 */ /* 0x000fd80000000a00 */
[----:B--2---:R-:W2:Y:S02]  /*22c70*/  @P0 LDC.64 R2, c[0x0][0xa28] ;  /* 0x00028a00ff020b82 */ /* 0x004ea40000000a00 */
[----:B--2---:R-:W-:-:S05]  /*22c80*/  @P0 IMAD.WIDE R2, R19, 0x4, R2 ;  /* 0x0000000413020825 */ /* 0x004fca00078e0202 */
[----:B------:R2:W5:Y:S01]  /*22c90*/  @P0 LDG.E R37, desc[UR38][R2.64] ;  /* 0x0000002602250981 */ /* 0x000562000c1e1900 */
[----:B------:R-:W-:Y:S01]  /*22ca0*/  ISETP.NE.U32.AND P0, PT, RZ, UR4, PT ;  /* 0x00000004ff007c0c */ /* 0x000fe2000bf05070 */
[----:B0-----:R-:W-:Y:S01]  /*22cb0*/  IMAD.WIDE R4, R19, 0x4, R4 ;  /* 0x0000000413047825 */ /* 0x001fe200078e0204 */
[----:B------:R-:W-:Y:S02]  /*22cc0*/  ISETP.NE.U32.AND P1, PT, RZ, UR6, PT ;  /* 0x00000006ff007c0c */ /* 0x000fe4000bf25070 */
[----:B------:R-:W-:Y:S01]  /*22cd0*/  ISETP.NE.AND.EX P2, PT, RZ, UR5, PT, P0 ;  /* 0x00000005ff007c0c */ /* 0x000fe2000bf45300 */
[----:B------:R-:W-:Y:S01]  /*22ce0*/  ULDC.64 UR4, c[0x0][0xa00] ;  /* 0x0002800000047ab9 */ /* 0x000fe20000000a00 */
[----:B------:R-:W-:Y:S01]  /*22cf0*/  ISETP.NE.AND.EX P1, PT, RZ, UR7, PT, P1 ;  /* 0x00000007ff007c0c */ /* 0x000fe2000bf25310 */
[----:B-1----:R-:W-:Y:S01]  /*22d00*/  IMAD.MOV.U32 R0, RZ, RZ, RZ ;  /* 0x000000ffff007224 */ /* 0x002fe200078e00ff */
[----:B------:R-:W-:Y:S01]  /*22d10*/  ISETP.NE.U32.AND P0, PT, RZ, UR4, PT ;  /* 0x00000004ff007c0c */ /* 0x000fe2000bf05070 */
[----:B--2---:R-:W0:Y:S03]  /*22d20*/  LDC.64 R2, c[0x0][0xa10] ;  /* 0x00028400ff027b82 */ /* 0x004e260000000a00 */
[----:B------:R-:W-:-:S05]  /*22d30*/  ISETP.NE.AND.EX P0, PT, RZ, UR5, PT, P0 ;  /* 0x00000005ff007c0c */ /* 0x000fca000bf05300 */
[----:B------:R-:W1:Y:S08]  /*22d40*/  @P2 LDC.64 R6, c[0x0][0xa18] ;  /* 0x00028600ff062b82 */ /* 0x000e700000000a00 */
[----:B------:R-:W2:Y:S01]  /*22d50*/  @P0 LDG.E R8, desc[UR38][R4.64] ;  /* 0x0000002604080981 */ /* 0x000ea2000c1e1900 */
[----:B0-----:R-:W-:-:S05]  /*22d60*/  IMAD.WIDE R2, R19, 0x4, R2 ;  /* 0x0000000413027825 */ /* 0x001fca00078e0202 */
[----:B------:R-:W5:Y:S01]  /*22d70*/  @P1 LDG.E R0, desc[UR38][R2.64] ;  /* 0x0000002602001981 */ /* 0x000f62000c1e1900 */
[----:B------:R-:W-:Y:S02]  /*22d80*/  ULDC UR4, c[0x0][0x288] ;  /* 0x0000a20000047ab9 */ /* 0x000fe40000000800 */
[----:B------:R-:W-:Y:S01]  /*22d90*/  IMAD.U32 R27, RZ, RZ, UR4 ;  /* 0x00000004ff1b7e24 */ /* 0x000fe2000f8e00ff */
[----:B------:R-:W-:Y:S02]  /*22da0*/  ULDC.64 UR4, c[0x0][0x418] ;  /* 0x0001060000047ab9 */ /* 0x000fe40000000a00 */
[----:B------:R-:W-:-:S03]  /*22db0*/  UISETP.NE.U32.AND UP0, UPT, UR4, URZ, UPT ;  /* 0x0000003f0400728c */ /* 0x000fc6000bf05070 */
[----:B------:R-:W-:Y:S01]  /*22dc0*/  ULDC UR4, c[0x0][0x424] ;  /* 0x0001090000047ab9 */ /* 0x000fe20000000800 */
[----:B------:R-:W-:Y:S01]  /*22dd0*/  UISETP.NE.AND.EX UP0, UPT, UR5, URZ, UPT, UP0 ;  /* 0x0000003f0500728c */ /* 0x000fe2000bf05300 */
[----:B-1----:R-:W-:Y:S02]  /*22de0*/  @P2 IMAD.WIDE R6, R19, 0x4, R6 ;  /* 0x0000000413062825 */ /* 0x002fe400078e0206 */
[----:B------:R-:W-:Y:S01]  /*22df0*/  ULDC UR5, c[0x0][0x2f0] ;  /* 0x0000bc0000057ab9 */ /* 0x000fe20000000800 */
[----:B------:R-:W-:Y:S02]  /*22e00*/  USEL UR4, UR4, 0x1, UP0 ;  /* 0x0000000104047887 */ /* 0x000fe40008000000 */
[----:B------:R0:W5:Y:S02]  /*22e10*/  @P2 LDG.E R27, desc[UR38][R6.64] ;  /* 0x00000026061b2981 */ /* 0x000164000c1e1900 */
[----:B------:R-:W-:-:S03]  /*22e20*/  UIMAD UR4, UR4, UR5, URZ ;  /* 0x00000005040472a4 */ /* 0x000fc6000f8e023f */
[----:B------:R-:W-:Y:S02]  /*22e30*/  ULDC UR5, c[0x0][0x348] ;  /* 0x0000d20000057ab9 */ /* 0x000fe40000000800 */
[----:B0-----:R-:W-:Y:S02]  /*22e40*/  IMAD.U32 R6, RZ, RZ, UR5 ;  /* 0x00000005ff067e24 */ /* 0x001fe4000f8e00ff */
[----:B------:R-:W-:Y:S01]  /*22e50*/  IMAD.U32 R7, RZ, RZ, UR4 ;  /* 0x00000004ff077e24 */ /* 0x000fe2000f8e00ff */
[----:B--2---:R0:W-:Y:S01]  /*22e60*/  STL [R1+0x20], R8 ;  /* 0x0000200801007387 */ /* 0x0041e20000100800 */
[----:B------:R-:W-:Y:S05]  /*22e70*/  @P2 BRA `(.L_x_1801) ;  /* 0x0000000000102947 */ /* 0x000fea0003800000 */
[----:B------:R-:W-:Y:S05]  /*22e80*/  @!P0 BRA `(.L_x_1801) ;  /* 0x00000000000c8947 */ /* 0x000fea0003800000 */
[----:B-----5:R-:W2:Y:S04]  /*22e90*/  LDG.E R27, desc[UR38][R4.64] ;  /* 0x00000026041b7981 */ /* 0x020ea8000c1e1900 */
[----:B------:R-:W2:Y:S02]  /*22ea0*/  LDG.E R4, desc[UR38][R4.64+0x4] ;  /* 0x0000042604047981 */ /* 0x000ea4000c1e1900 */
[----:B--2---:R-:W-:-:S07]  /*22eb0*/  IMAD.IADD R27, R4, 0x1, -R27 ;  /* 0x00000001041b7824 */ /* 0x004fce00078e0a1b */
.L_x_1801:
[----:B------:R-:W-:Y:S02]  /*22ec0*/  ULDC.64 UR4, c[0x0][0xa20] ;  /* 0x0002880000047ab9 */ /* 0x000fe40000000a00 */
[----:B------:R-:W-:-:S04]  /*22ed0*/  ISETP.NE.U32.AND P0, PT, RZ, UR4, PT ;  /* 0x00000004ff007c0c */ /* 0x000fc8000bf05070 */
[----:B------:R-:W-:-:S13]  /*22ee0*/  ISETP.NE.AND.EX P0, PT, RZ, UR5, PT, P0 ;  /* 0x00000005ff007c0c */ /* 0x000fda000bf05300 */
[----:B------:R-:W-:Y:S05]  /*22ef0*/  @!P0 BRA `(.L_x_1802) ;  /* 0x0000000000108947 */ /* 0x000fea0003800000 */
[----:B------:R-:W1:Y:S02]  /*22f00*/  LDC.64 R4, c[0x0][0xa20] ;  /* 0x00028800ff047b82 */ /* 0x000e640000000a00 */
[----:B-1----:R-:W-:-:S05]  /*22f10*/  IMAD.WIDE R4, R19, 0x4, R4 ;  /* 0x0000000413047825 */ /* 0x002fca00078e0204 */
[----:B------:R1:W5:Y:S01]  /*22f20*/  LDG.E R7, desc[UR38][R4.64] ;  /* 0x0000002604077981 */ /* 0x000362000c1e1900 */
[----:B------:R-:W-:Y:S05]  /*22f30*/  BRA `(.L_x_1803) ;  /* 0x0000000000247947 */ /* 0x000fea0003800000 */
.L_x_1802:
        /* <DEDUP_REMOVED lines=8> */
[----:B--2---:R-:W-:-:S07]  /*22fc0*/  IADD3 R7, -R7, R4, RZ ;  /* 0x0000000407077210 */ /* 0x004fce0007ffe1ff */
.L_x_1803:
[----:B-1----:R-:W2:Y:S04]  /*22fd0*/  @P1 LDG.E R4, desc[UR38][R2.64] ;  /* 0x0000002602041981 */ /* 0x002ea8000c1e1900 */
[----:B------:R1:W2:Y:S01]  /*22fe0*/  @P1 LDG.E R5, desc[UR38][R2.64+0x4] ;  /* 0x0000042602051981 */ /* 0x0002a2000c1e1900 */
[----:B------:R-:W-:Y:S02]  /*22ff0*/  IMAD.SHL.U32 R17, R17, 0x80, RZ ;  /* 0x0000008011117824 */ /* 0x000fe400078e00ff */
[----:B-----5:R-:W-:Y:S02]  /*23000*/  IMAD.IADD R7, R7, 0x1, -R37 ;  /* 0x0000000107077824 */ /* 0x020fe400078e0a25 */
[----:B------:R-:W-:Y:S01]  /*23010*/  VIADD R9, R17, 0x7f ;  /* 0x0000007f11097836 */ /* 0x000fe20000000000 */
[----:B-1----:R-:W1:Y:S02]  /*23020*/  LDC R2, c[0x0][0x448] ;  /* 0x00011200ff027b82 */ /* 0x002e640000000800 */
[----:B-1----:R-:W-:-:S13]  /*23030*/  ISETP.NE.AND P2, PT, R2, 0x1, PT ;  /* 0x000000010200780c */ /* 0x002fda0003f45270 */
[----:B------:R-:W1:Y:S08]  /*23040*/  @P2 LDC R3, c[0x0][0x44c] ;  /* 0x00011300ff032b82 */ /* 0x000e700000000800 */
[----:B------:R-:W3:Y:S01]  /*23050*/  @P2 LDC R2, c[0x0][0x450] ;  /* 0x00011400ff022b82 */ /* 0x000ee20000000800 */
[----:B-1----:R-:W-:-:S05]  /*23060*/  @P2 IMAD.HI.U32 R3, R9, R3, RZ ;  /* 0x0000000309032227 */ /* 0x002fca00078e00ff */
[----:B---3--:R-:W-:Y:S01]  /*23070*/  @P2 SHF.R.U32.HI R9, RZ, R2, R3 ;  /* 0x00000002ff092219 */ /* 0x008fe20000011603 */
[----:B--2---:R-:W-:-:S04]  /*23080*/  @P1 IMAD.IADD R6, R5, 0x1, -R4 ;  /* 0x0000000105061824 */ /* 0x004fc800078e0a04 */
[----:B------:R-:W-:-:S04]  /*23090*/  IMAD.IADD R26, R7, 0x1, R6 ;  /* 0x00000001071a7824 */ /* 0x000fc800078e0206 */
[C---:B------:R-:W-:Y:S01]  /*230a0*/  VIADD R21, R26.reuse, 0x7f ;  /* 0x0000007f1a157836 */ /* 0x040fe20000000000 */
[----:B0-----:R-:W-:-:S04]  /*230b0*/  IADD3 R8, R26, 0x1, -R27 ;  /* 0x000000011a087810 */ /* 0x001fc80007ffe81b */
[----:B------:R-:W-:Y:S01]  /*230c0*/  SHF.R.S32.HI R2, RZ, 0x1f, R21 ;  /* 0x0000001fff027819 */ /* 0x000fe20000011415 */
[----:B------:R-:W-:-:S03]  /*230d0*/  IMAD.IADD R9, R8, 0x1, R9 ;  /* 0x0000000108097824 */ /* 0x000fc600078e0209 */
[----:B------:R-:W-:Y:S02]  /*230e0*/  LEA.HI R21, R2, R21, RZ, 0x7 ;  /* 0x0000001502157211 */ /* 0x000fe400078f38ff */
[----:B------:R-:W0:Y:S02]  /*230f0*/  LDC.64 R2, c[0x0][0x9e0] ;  /* 0x00027800ff027b82 */ /* 0x000e240000000a00 */
[----:B------:R-:W-:Y:S02]  /*23100*/  SHF.R.S32.HI R21, RZ, 0x7, R21 ;  /* 0x00000007ff157819 */ /* 0x000fe40000011415 */
[----:B0-----:R-:W-:Y:S01]  /*23110*/  ISETP.GE.AND P3, PT, R3, 0x1, PT ;  /* 0x000000010300780c */ /* 0x001fe20003f66270 */
[----:B------:R-:W-:-:S12]  /*23120*/  IMAD.IADD R2, R9, 0x1, R2 ;  /* 0x0000000109027824 */ /* 0x000fd800078e0202 */
[----:B------:R-:W-:Y:S05]  /*23130*/  @!P3 BRA `(.L_x_1804) ;  /* 0x000000000048b947 */ /* 0x000fea0003800000 */
        /* <DEDUP_REMOVED lines=11> */
.L_x_1806:
[----:B------:R-:W-:-:S13]  /*231f0*/  ISETP.NE.AND P0, PT, R3, 0x1, PT ;  /* 0x000000010300780c */ /* 0x000fda0003f05270 */
[----:B------:R-:W0:Y:S02]  /*23200*/  @P0 LDC.64 R4, c[0x0][0x9e8] ;  /* 0x00027a00ff040b82 */ /* 0x000e240000000a00 */
[----:B0-----:R-:W-:-:S05]  /*23210*/  @P0 IMAD.HI.U32 R4, R10, R4, RZ ;  /* 0x000000040a040227 */ /* 0x001fca00078e00ff */
[----:B------:R-:W-:-:S07]  /*23220*/  @P0 SHF.R.U32.HI R10, RZ, R5, R4 ;  /* 0x00000005ff0a0219 */ /* 0x000fce0000011604 */
.L_x_1807:
[----:B------:R-:W-:Y:S05]  /*23230*/  BSYNC B0 ;  /* 0x0000000000007941 */ /* 0x000fea0003800000 */
.L_x_1805:
[----:B------:R-:W-:-:S05]  /*23240*/  IMAD R10, R10, R3, R3 ;  /* 0x000000030a0a7224 */ /* 0x000fca00078e0203 */
[----:B------:R-:W-:-:S07]  /*23250*/  VIMNMX R2, R2, R10, PT ;  /* 0x0000000a02027248 */ /* 0x000fce0003fe0100 */
.L_x_1804:
[----:B------:R-:W0:Y:S01]  /*23260*/  @P2 LDC R9, c[0x0][0x44c] ;  /* 0x00011300ff092b82 */ /* 0x000e220000000800 */
[----:B------:R-:W-:Y:S01]  /*23270*/  IMAD.MOV.U32 R4, RZ, RZ, R17 ;  /* 0x000000ffff047224 */ /* 0x000fe200078e0011 */
[----:B------:R-:W-:Y:S01]  /*23280*/  IADD3 R20, R26, -R27, RZ ;  /* 0x8000001b1a147210 */ /* 0x000fe20007ffe0ff */
[----:B------:R-:W-:-:S05]  /*23290*/  ULDC UR4, c[0x0][0x9dc] ;  /* 0x0002770000047ab9 */ /* 0x000fca0000000800 */
[----:B------:R-:W1:Y:S01]  /*232a0*/  @P2 LDC R5, c[0x0][0x450] ;  /* 0x00011400ff052b82 */ /* 0x000e620000000800 */
[----:B0-----:R-:W-:-:S05]  /*232b0*/  @P2 IMAD.HI.U32 R9, R17, R9, RZ ;  /* 0x0000000911092227 */ /* 0x001fca00078e00ff */
[----:B-1----:R-:W-:-:S05]  /*232c0*/  @P2 SHF.R.U32.HI R4, RZ, R5, R9 ;  /* 0x00000005ff042219 */ /* 0x002fca0000011609 */
        /* <DEDUP_REMOVED lines=13> */
.L_x_1810:
[----:B------:R-:W-:-:S13]  /*233a0*/  ISETP.NE.AND P0, PT, R3, 0x1, PT ;  /* 0x000000010300780c */ /* 0x000fda0003f05270 */
[----:B------:R-:W0:Y:S02]  /*233b0*/  @P0 LDC.64 R4, c[0x0][0x9e8] ;  /* 0x00027a00ff040b82 */ /* 0x000e240000000a00 */
[----:B0-----:R-:W-:-:S05]  /*233c0*/  @P0 IMAD.HI.U32 R4, R10, R4, RZ ;  /* 0x000000040a040227 */ /* 0x001fca00078e00ff */
[----:B------:R-:W-:-:S07]  /*233d0*/  @P0 SHF.R.U32.HI R10, RZ, R5, R4 ;  /* 0x00000005ff0a0219 */ /* 0x000fce0000011604 */
.L_x_1811:
[----:B------:R-:W-:Y:S05]  /*233e0*/  BSYNC B0 ;  /* 0x0000000000007941 */ /* 0x000fea0003800000 */
.L_x_1809:
[----:B------:R-:W-:-:S05]  /*233f0*/  IMAD R3, R10, R3, RZ ;  /* 0x000000030a037224 */ /* 0x000fca00078e02ff */
[----:B------:R-:W-:-:S07]  /*23400*/  VIMNMX R9, R9, R3, !PT ;  /* 0x0000000309097248 */ /* 0x000fce0007fe0100 */
.L_x_1808:
[----:B------:R-:W-:Y:S01]  /*23410*/  VIADD R2, R2, 0x7f ;  /* 0x0000007f02027836 */ /* 0x000fe20000000000 */
[----:B------:R-:W-:Y:S04]  /*23420*/  BSSY B0, `(.L_x_1812) ;  /* 0x0000119000007945 */ /* 0x000fe80003800000 */
[----:B------:R-:W-:-:S04]  /*23430*/  SHF.R.S32.HI R3, RZ, 0x1f, R2 ;  /* 0x0000001fff037819 */ /* 0x000fc80000011402 */
[----:B------:R-:W-:Y:S02]  /*23440*/  LEA.HI R3, R3, R2, RZ, 0x7 ;  /* 0x0000000203037211 */ /* 0x000fe400078f38ff */
[----:B------:R-:W-:Y:S02]  /*23450*/  SHF.R.S32.HI R2, RZ, 0x1f, R9 ;  /* 0x0000001fff027819 */ /* 0x000fe40000011409 */
[----:B------:R-:W-:Y:S02]  /*23460*/  SHF.R.S32.HI R3, RZ, 0x7, R3 ;  /* 0x00000007ff037819 */ /* 0x000fe40000011403 */
[----:B------:R-:W-:Y:S02]  /*23470*/  LEA.HI R2, R2, R9, RZ, 0x7 ;  /* 0x0000000902027211 */ /* 0x000fe400078f38ff */
[----:B------:R-:W-:Y:S02]  /*23480*/  VIMNMX R3, R21, R3, PT ;  /* 0x0000000315037248 */ /* 0x000fe40003fe0100 */
[----:B------:R-:W-:-:S03]  /*23490*/  SHF.R.S32.HI R2, RZ, 0x7, R2 ;  /* 0x00000007ff027819 */ /* 0x000fc60000011402 */
[----:B------:R-:W-:Y:S01]  /*234a0*/  IMAD R3, R3, 0x80, -R7 ;  /* 0x0000008003037824 */ /* 0x000fe200078e0a07 */
[----:B------:R-:W-:-:S04]  /*234b0*/  VIMNMX R2, RZ, R2, !PT ;  /* 0x00000002ff027248 */ /* 0x000fc80007fe0100 */
[----:B------:R-:W-:Y:S01]  /*234c0*/  VIMNMX R3, R3, R6, PT ;  /* 0x0000000603037248 */ /* 0x000fe20003fe0100 */
[----:B------:R-:W-:-:S05]  /*234d0*/  IMAD R2, R2, 0x80, -R7 ;  /* 0x0000008002027824 */ /* 0x000fca00078e0a07 */
[----:B------:R-:W-:-:S04]  /*234e0*/  VIMNMX R4, RZ, R2, !PT ;  /* 0x00000002ff047248 */ /* 0x000fc80007fe0100 */
[----:B------:R-:W-:Y:S02]  /*234f0*/  ISETP.GT.AND P0, PT, R3, R4, PT ;  /* 0x000000040300720c */ /* 0x000fe40003f04270 */
[----:B------:R-:W-:-:S11]  /*23500*/  SHF.R.U32.HI R4, RZ, 0x7, R4 ;  /* 0x00000007ff047819 */ /* 0x000fd60000011604 */
[----:B------:R-:W-:-:S05]  /*23510*/  @P0 VIADD R2, R3, 0x7f ;  /* 0x0000007f03020836 */ /* 0x000fca0000000000 */
[----:B------:R-:W-:-:S04]  /*23520*/  @P0 SHF.R.S32.HI R3, RZ, 0x1f, R2 ;  /* 0x0000001fff030819 */ /* 0x000fc80000011402 */
[----:B------:R-:W-:Y:S01]  /*23530*/  @P0 LEA.HI R2, R3, R2, RZ, 0x7 ;  /* 0x0000000203020211 */ /* 0x000fe200078f38ff */
[----:B------:R-:W-:-:S03]  /*23540*/  IMAD.MOV.U32 R3, RZ, RZ, R4 ;  /* 0x000000ffff037224 */ /* 0x000fc600078e0004 */
[----:B------:R-:W-:Y:S02]  /*23550*/  @P0 SHF.R.S32.HI R3, RZ, 0x7, R2 ;  /* 0x00000007ff030819 */ /* 0x000fe40000011402 */
[----:B------:R-:W-:Y:S02]  /*23560*/  PLOP3.LUT P0, PT, PT, PT, PT, 0x80, 0x0 ;  /* 0x000000000000781c */ /* 0x000fe40003f0f070 */
[----:B------:R-:W-:-:S13]  /*23570*/  ISETP.GT.AND P2, PT, R3, R4, PT ;  /* 0x000000040300720c */ /* 0x000fda0003f44270 */
[----:B------:R-:W-:Y:S05]  /*23580*/  @!P2 BRA `(.L_x_1813) ;  /* 0x000000100008a947 */ /* 0x000fea0003800000 */
[----:B------:R-:W-:Y:S01]  /*23590*/  UMOV UR4, 0xffffffff ;  /* 0xffffffff00047882 */ /* 0x000fe20000000000 */
[----:B------:R-:W-:Y:S02]  /*235a0*/  SEL R2, R19, RZ, !P1 ;  /* 0x000000ff13027207 */ /* 0x000fe40004800000 */
[----:B------:R-:W-:Y:S05]  /*235b0*/  BRA.DIV UR4, `(.L_x_1814) ;  /* 0x0000007e04fc7947 */ /* 0x000fea000b800000 */
[----:B------:R-:W0:Y:S02]  /*235c0*/  S2R R5, SR_TID.X ;  /* 0x0000000000057919 */ /* 0x000e240000002100 */
[----:B0-----:R-:W-:-:S04]  /*235d0*/  SHF.R.U32.HI R5, RZ, 0x5, R5 ;  /* 0x00000005ff057819 */ /* 0x001fc80000011605 */
[----:B------:R-:W-:-:S05]  /*235e0*/  LOP3.LUT R5, R5, 0x3, RZ, 0xc0, !PT ;  /* 0x0000000305057812 */ /* 0x000fca00078ec0ff */
[----:B------:R0:W1:Y:S02]  /*235f0*/  SHFL.IDX PT, R14, R5, RZ, 0x1f ;  /* 0x00001fff050e7589 */ /* 0x00006400000e0000 */
.L_x_2029:
[----:B-1----:R-:W-:Y:S02]  /*23600*/  ISETP.NE.AND P0, PT, R14, RZ, PT ;  /* 0x000000ff0e00720c */ /* 0x002fe40003f05270 */
[----:B------:R-:W-:-:S11]  /*23610*/  PLOP3.LUT P6, PT, PT, PT, PT, 0x8, 0x0 ;  /* 0x000000000000781c */ /* 0x000fd60003fce170 */
[----:B------:R-:W-:Y:S05]  /*23620*/  @P0 BRA `(.L_x_1815) ;  /* 0x00000000000c0947 */ /* 0x000fea0003800000 */
[----:B------:R-:W-:-:S03]  /*23630*/  UMOV UR4, 0xffffffff ;  /* 0xffffffff00047882 */ /* 0x000fc60000000000 */
[----:B------:R-:W-:Y:S05]  /*23640*/  BRA.DIV UR4, `(.L_x_1816) ;  /* 0x00000082040c7947 */ /* 0x000fea000b800000 */
[----:B------:R-:W-:-:S13]  /*23650*/  ELECT P6, URZ, PT ;  /* 0x00000000003f782f */ /* 0x000fda00038c0000 */
.L_x_1815:
[----:B0-----:R-:W2:Y:S01]  /*23660*/  LDL R5, [R1+0x30] ;  /* 0x0000300001057983 */ /* 0x001ea20000100800 */
[----:B------:R-:W-:Y:S01]  /*23670*/  BSSY B1, `(.L_x_1817) ;  /* 0x0000008000017945 */ /* 0x000fe20003800000 */
[----:B--2---:R-:W-:-:S05]  /*23680*/  VIADD R5, R5, 0x1 ;  /* 0x0000000105057836 */ /* 0x004fca0000000000 */
[----:B------:R-:W-:-:S04]  /*23690*/  LEA.HI R6, R5, R5, RZ, 0x1 ;  /* 0x0000000505067211 */ /* 0x000fc800078f08ff */
[----:B------:R-:W-:-:S05]  /*236a0*/  LOP3.LUT R6, R6, 0xfffffffe, RZ, 0xc0, !PT ;  /* 0xfffffffe06067812 */ /* 0x000fca00078ec0ff */
[----:B------:R-:W-:-:S05]  /*236b0*/  IMAD.IADD R5, R5, 0x1, -R6 ;  /* 0x0000000105057824 */ /* 0x000fca00078e0a06 */
[----:B------:R-:W-:-:S04]  /*236c0*/  SHF.L.U32 R5, R5, 0x1f, RZ ;  /* 0x0000001f05057819 */ /* 0x000fc800000006ff */
[----:B------:R-:W0:Y:S02]  /*236d0*/  SYNCS.PHASECHK.TRANS64.TRYWAIT P0, [R23+URZ+0x22820], R5 ;  /* 0x02282005170075a7 */ /* 0x000e24000800017f */
[----:B0-----:R-:W-:Y:S05]  /*236e0*/  @!P0 BRA `(.L_x_1818) ;  /* 0x0000008000048947 */ /* 0x001fea0003800000 */
.L_x_2032:
[----:B------:R-:W-:Y:S05]  /*236f0*/  BSYNC B1 ;  /* 0x0000000000017941 */ /* 0x000fea0003800000 */
.L_x_1817:
[----:B------:R-:W-:Y:S04]  /*23700*/  BSSY B1, `(.L_x_1819) ;  /* 0x000006c000017945 */ /* 0x000fe80003800000 */
[----:B------:R-:W-:Y:S05]  /*23710*/  @!P6 BRA `(.L_x_1820) ;  /* 0x0000000400a8e947 */ /* 0x000fea0003800000 */
[----:B------:R-:W-:Y:S01]  /*23720*/  IMAD R10, R25, 0x8, R23 ;  /* 0x00000008190a7824 */ /* 0x000fe200078e0217 */
[----:B------:R-:W-:Y:S01]  /*23730*/  SHF.L.U32 R9, R29, 0x1f, RZ ;  /* 0x0000001f1d097819 */ /* 0x000fe200000006ff */
[----:B------:R-:W1:Y:S01]  /*23740*/  S2R R6, SR_TID.X ;  /* 0x0000000000067919 */ /* 0x000e620000002100 */
[----:B------:R-:W-:Y:S02]  /*23750*/  BSSY B2, `(.L_x_1821) ;  /* 0x0000005000027945 */ /* 0x000fe40003800000 */
[----:B------:R-:W2:Y:S01]  /*23760*/  SYNCS.PHASECHK.TRANS64.TRYWAIT P0, [R10+URZ+0x228a0], R9 ;  /* 0x0228a0090a0075a7 */ /* 0x000ea2000800017f */
[----:B-1----:R-:W-:-:S04]  /*23770*/  LOP3.LUT R6, R6, 0x7f, RZ, 0xc0, !PT ;  /* 0x0000007f06067812 */ /* 0x002fc800078ec0ff */
[----:B------:R-:W-:Y:S01]  /*23780*/  ISETP.NE.AND P1, PT, R6, RZ, PT ;  /* 0x000000ff0600720c */ /* 0x000fe20003f25270 */
[----:B--2---:R-:W-:-:S12]  /*23790*/  @!P0 BRA `(.L_x_1822) ;  /* 0x0000007c00ec8947 */ /* 0x004fd80003800000 */
.L_x_2033:
[----:B------:R-:W-:Y:S05]  /*237a0*/  BSYNC B2 ;  /* 0x0000000000027941 */ /* 0x000fea0003800000 */
.L_x_1821:
[----:B------:R-:W-:Y:S04]  /*237b0*/  BSSY B2, `(.L_x_1823) ;  /* 0x0000009000027945 */ /* 0x000fe80003800000 */
[----:B------:R-:W-:Y:S05]  /*237c0*/  @P1 BRA `(.L_x_1824) ;  /* 0x00000000001c1947 */ /* 0x000fea0003800000 */
[----:B0-----:R-:W0:Y:S02]  /*237d0*/  S2R R5, SR_TID.X ;  /* 0x0000000000057919 */ /* 0x001e240000002100 */
[----:B0-----:R-:W-:Y:S01]  /*237e0*/  LOP3.LUT R6, R5, 0x1f, RZ, 0xc0, !PT ;  /* 0x0000001f05067812 */ /* 0x001fe200078ec0ff */
[----:B------:R-:W-:-:S03]  /*237f0*/  IMAD.MOV.U32 R5, RZ, RZ, 0x6000 ;  /* 0x00006000ff057424 */ /* 0x000fc600078e00ff */
[----:B------:R-:W-:Y:S01]  /*23800*/  ISETP.NE.AND P0, PT, R6, RZ, PT ;  /* 0x000000ff0600720c */ /* 0x000fe20003f05270 */
[----:B------:R2:W-:-:S12]  /*23810*/  SYNCS.ARRIVE.TRANS64 RZ, [R10+URZ+0x22890], R5 ;  /* 0x022890050aff79a7 */ /* 0x0005d8000800003f */
[----:B--2---:R-:W-:Y:S05]  /*23820*/  @!P0 BRA `(.L_x_1824) ;  /* 0x0000000000048947 */ /* 0x004fea0003800000 */
[----:B------:R-:W-:Y:S01]  /*23830*/  BPT.TRAP 0x1 ;  /* 0x000000040000795c */ /* 0x000fe20000300000 */
.L_x_1824:
[----:B------:R-:W-:Y:S05]  /*23840*/  BSYNC B2 ;  /* 0x0000000000027941 */ /* 0x000fea0003800000 */
.L_x_1823:
[----:B------:R-:W-:Y:S01]  /*23850*/  MOV R12, RZ ;  /* 0x000000ff000c7202 */ /* 0x000fe20000000f00 */
[----:B------:R-:W-:Y:S01]  /*23860*/  IMAD R6, R3, 0x80, R0 ;  /* 0x0000008003067824 */ /* 0x000fe200078e0200 */
[----:B------:R-:W-:Y:S01]  /*23870*/  UIADD3 UR4, UP0, UR42, 0x570, URZ ;  /* 0x000005702a047890 */ /* 0x000fe2000ff1e03f */
[----:B------:R-:W-:Y:S01]  /*23880*/  IMAD R7, R25, 0x6000, R23 ;  /* 0x0000600019077824 */ /* 0x000fe200078e0217 */
[----:B------:R-:W-:Y:S01]  /*23890*/  R2UR UR10, R12 ;  /* 0x000000000c0a72ca */ /* 0x000fe200000e0000 */
[----:B------:R-:W-:Y:S01]  /*238a0*/  VIADD R6, R6, 0xffffff80 ;  /* 0xffffff8006067836 */ /* 0x000fe20000000000 */
[----:B------:R-:W-:Y:S01]  /*238b0*/  PLOP3.LUT P0, PT, PT, PT, PT, 0x80, 0x0 ;  /* 0x000000000000781c */ /* 0x000fe20003f0f070 */
[----:B0-----:R-:W-:Y:S01]  /*238c0*/  VIADD R5, R10, 0x22890 ;  /* 0x000228900a057836 */ /* 0x001fe20000000000 */
[----:B------:R-:W-:Y:S01]  /*238d0*/  UIADD3.X UR5, URZ, UR43, URZ, UP0, !UPT ;  /* 0x0000002b3f057290 */ /* 0x000fe200087fe43f */
[----:B------:R-:W-:Y:S01]  /*238e0*/  VIADD R11, R7, 0x16400 ;  /* 0x00016400070b7836 */ /* 0x000fe20000000000 */
[----:B------:R-:W-:Y:S01]  /*238f0*/  UMOV UR6, 0x0 ;  /* 0x0000000000067882 */ /* 0x000fe20000000000 */
[----:B------:R-:W-:-:S09]  /*23900*/  UMOV UR7, 0x12f00000 ;  /* 0x12f0000000077882 */ /* 0x000fd20000000000 */
.L_x_1825:
        /* <DEDUP_REMOVED lines=10> */
[----:B------:R-:W-:Y:S01]  /*239b0*/  PLOP3.LUT P0, PT, PT, PT, PT, 0x80, 0x0 ;  /* 0x000000000000781c */ /* 0x000fe20003f0f070 */
[----:B------:R-:W-:Y:S01]  /*239c0*/  VIADD R11, R7, 0x18400 ;  /* 0x00018400070b7836 */ /* 0x000fe20000000000 */
[----:B------:R-:W-:Y:S01]  /*239d0*/  UMOV UR6, 0x0 ;  /* 0x0000000000067882 */ /* 0x000fe20000000000 */
[----:B------:R-:W-:Y:S01]  /*239e0*/  UMOV UR7, 0x12f00000 ;  /* 0x12f0000000077882 */ /* 0x000fe20000000000 */
[----:B------:R-:W-:-:S09]  /*239f0*/  UMOV UR10, 0x40 ;  /* 0x00000040000a7882 */ /* 0x000fd20000000000 */
.L_x_1826:
        /* <DEDUP_REMOVED lines=15> */
.L_x_1827:
        /* <DEDUP_REMOVED lines=10> */
[----:B------:R-:W0:Y:S01]  /*23b90*/  SYNCS.PHASECHK.TRANS64.TRYWAIT P0, [R10+URZ+0x228c0], R9 ;  /* 0x0228c0090a0075a7 */ /* 0x000e22000800017f */
[----:B------:R-:W-:Y:S04]  /*23ba0*/  BSSY B2, `(.L_x_1828) ;  /* 0x0000002000027945 */ /* 0x000fe80003800000 */
[----:B0-----:R-:W-:Y:S05]  /*23bb0*/  @!P0 BRA `(.L_x_1829) ;  /* 0x0000007800f88947 */ /* 0x001fea0003800000 */
.L_x_2034:
[----:B------:R-:W-:Y:S05]  /*23bc0*/  BSYNC B2 ;  /* 0x0000000000027941 */ /* 0x000fea0003800000 */
.L_x_1828:
[----:B------:R-:W-:Y:S01]  /*23bd0*/  BSSY B2, `(.L_x_1830) ;  /* 0x000000b000027945 */ /* 0x000fe20003800000 */
[----:B------:R-:W-:Y:S02]  /*23be0*/  IMAD.MOV.U32 R14, RZ, RZ, 0x0 ;  /* 0x00000000ff0e7424 */ /* 0x000fe400078e00ff */
[----:B------:R-:W-:Y:S01]  /*23bf0*/  IMAD.MOV.U32 R15, RZ, RZ, 0x12f00000 ;  /* 0x12f00000ff0f7424 */ /* 0x000fe200078e00ff */
[----:B------:R-:W-:Y:S06]  /*23c00*/  @P1 BRA `(.L_x_1831) ;  /* 0x00000000001c1947 */ /* 0x000fec0003800000 */
[----:B------:R-:W2:Y:S02]  /*23c10*/  S2R R5, SR_TID.X ;  /* 0x0000000000057919 */ /* 0x000ea40000002100 */
[----:B--2---:R-:W-:Y:S01]  /*23c20*/  LOP3.LUT R7, R5, 0x1f, RZ, 0xc0, !PT ;  /* 0x0000001f05077812 */ /* 0x004fe200078ec0ff */
[----:B------:R-:W-:-:S03]  /*23c30*/  IMAD.MOV.U32 R5, RZ, RZ, 0x4000 ;  /* 0x00004000ff057424 */ /* 0x000fc600078e00ff */
[----:B------:R-:W-:Y:S01]  /*23c40*/  ISETP.NE.AND P0, PT, R7, RZ, PT ;  /* 0x000000ff0700720c */ /* 0x000fe20003f05270 */
[----:B------:R2:W-:-:S12]  /*23c50*/  SYNCS.ARRIVE.TRANS64 RZ, [R10+URZ+0x228b0], R5 ;  /* 0x0228b0050aff79a7 */ /* 0x0005d8000800003f */
[----:B--2---:R-:W-:Y:S05]  /*23c60*/  @!P0 BRA `(.L_x_1831) ;  /* 0x0000000000048947 */ /* 0x004fea0003800000 */
[----:B------:R-:W-:Y:S01]  /*23c70*/  BPT.TRAP 0x1 ;  /* 0x000000040000795c */ /* 0x000fe20000300000 */
.L_x_1831:
[----:B------:R-:W-:Y:S05]  /*23c80*/  BSYNC B2 ;  /* 0x0000000000027941 */ /* 0x000fea0003800000 */
.L_x_1830:
[----:B------:R-:W-:Y:S01]  /*23c90*/  R2UR UR10, R12 ;  /* 0x000000000c0a72ca */ /* 0x000fe200000e0000 */
[----:B------:R-:W-:Y:S01]  /*23ca0*/  IMAD R5, R25, 0x4000, R23 ;  /* 0x0000400019057824 */ /* 0x000fe200078e0217 */
[----:B------:R-:W-:Y:S01]  /*23cb0*/  R2UR UR6, R14 ;  /* 0x000000000e0672ca */ /* 0x000fe200000e0000 */
[----:B------:R-:W-:Y:S01]  /*23cc0*/  UIADD3 UR4, UP0, UR42, 0x670, URZ ;  /* 0x000006702a047890 */ /* 0x000fe2000ff1e03f */
[----:B------:R-:W-:Y:S01]  /*23cd0*/  R2UR UR7, R15 ;  /* 0x000000000f0772ca */ /* 0x000fe200000e0000 */
[----:B01----:R-:W-:Y:S01]  /*23ce0*/  VIADD R10, R10, 0x228b0 ;  /* 0x000228b00a0a7836 */ /* 0x003fe20000000000 */
[----:B------:R-:W-:Y:S01]  /*23cf0*/  PLOP3.LUT P0, PT, PT, PT, PT, 0x80, 0x0 ;  /* 0x000000000000781c */ /* 0x000fe20003f0f070 */
[----:B------:R-:W-:Y:S01]  /*23d00*/  UIADD3.X UR5, URZ, UR43, URZ, UP0, !UPT ;  /* 0x0000002b3f057290 */ /* 0x000fe200087fe43f */
[----:B------:R-:W-:-:S11]  /*23d10*/  IADD3 R5, R5, 0x8400, RZ ;  /* 0x0000840005057810 */ /* 0x000fd60007ffe0ff */
.L_x_1832:
        /* <DEDUP_REMOVED lines=10> */
.L_x_1820:
[----:B------:R-:W-:Y:S05]  /*23dc0*/  BSYNC B1 ;  /* 0x0000000000017941 */ /* 0x000fea0003800000 */
.L_x_1819:
[----:B------:R-:W-:Y:S01]  /*23dd0*/  VIADD R10, R3, 0xfffffffe ;  /* 0xfffffffe030a7836 */ /* 0x000fe20000000000 */
[----:B------:R-:W-:Y:S01]  /*23de0*/  PLOP3.LUT P0, PT, PT, PT, PT, 0x8, 0x0 ;  /* 0x000000000000781c */ /* 0x000fe20003f0e170 */
[----:B------:R-:W-:-:S03]  /*23df0*/  VIADD R25, R25, 0x1 ;  /* 0x0000000119197836 */ /* 0x000fc60000000000 */
[----:B------:R-:W-:Y:S02]  /*23e00*/  ISETP.GE.AND P2, PT, R10, R4, PT ;  /* 0x000000040a00720c */ /* 0x000fe40003f46270 */
[----:B------:R-:W-:-:S04]  /*23e10*/  ISETP.NE.AND P1, PT, R25, 0x2, PT ;  /* 0x000000021900780c */ /* 0x000fc80003f25270 */
[----:B------:R-:W-:Y:S02]  /*23e20*/  SEL R3, RZ, 0x1, P1 ;  /* 0x00000001ff037807 */ /* 0x000fe40000800000 */
[----:B------:R-:W-:Y:S02]  /*23e30*/  SEL R25, R25, RZ, P1 ;  /* 0x000000ff19197207 */ /* 0x000fe40000800000 */
[----:B------:R-:W-:-:S03]  /*23e40*/  LOP3.LUT R29, R29, R3, RZ, 0x3c, !PT ;  /* 0x000000031d1d7212 */ /* 0x000fc600078e3cff */
[----:B------:R-:W-:Y:S05]  /*23e50*/  @!P2 BRA `(.L_x_1813) ;  /* 0x0000000400d4a947 */ /* 0x000fea0003800000 */
.L_x_1847:
[----:B------:R-:W-:Y:S05]  /*23e60*/  YIELD ;  /* 0x0000000000007946 */ /* 0x000fea0003800000 */
        /* <DEDUP_REMOVED lines=10> */
.L_x_2035:
[----:B------:R-:W-:Y:S05]  /*23f10*/  BSYNC B2 ;  /* 0x0000000000027941 */ /* 0x000fea0003800000 */
.L_x_1835:
[----:B------:R-:W-:Y:S04]  /*23f20*/  BSSY B2, `(.L_x_1837) ;  /* 0x0000009000027945 */ /* 0x000fe80003800000 */
[----:B------:R-:W-:Y:S05]  /*23f30*/  @P2 BRA `(.L_x_1838) ;  /* 0x00000000001c2947 */ /* 0x000fea0003800000 */
[----:B------:R-:W0:Y:S02]  /*23f40*/  S2R R3, SR_TID.X ;  /* 0x0000000000037919 */ /* 0x000e240000002100 */
[----:B0-----:R-:W-:Y:S01]  /*23f50*/  LOP3.LUT R5, R3, 0x1f, RZ, 0xc0, !PT ;  /* 0x0000001f03057812 */ /* 0x001fe200078ec0ff */
[----:B------:R-:W-:-:S03]  /*23f60*/  IMAD.MOV.U32 R3, RZ, RZ, 0x6000 ;  /* 0x00006000ff037424 */ /* 0x000fc600078e00ff */
[----:B------:R-:W-:Y:S01]  /*23f70*/  ISETP.NE.AND P1, PT, R5, RZ, PT ;  /* 0x000000ff0500720c */ /* 0x000fe20003f25270 */
[----:B------:R2:W-:-:S12]  /*23f80*/  SYNCS.ARRIVE.TRANS64 RZ, [R9+URZ+0x22890], R3 ;  /* 0x0228900309ff79a7 */ /* 0x0005d8000800003f */
[----:B--2---:R-:W-:Y:S05]  /*23f90*/  @!P1 BRA `(.L_x_1838) ;  /* 0x0000000000049947 */ /* 0x004fea0003800000 */
[----:B------:R-:W-:Y:S01]  /*23fa0*/  BPT.TRAP 0x1 ;  /* 0x000000040000795c */ /* 0x000fe20000300000 */
.L_x_1838:
[----:B------:R-:W-:Y:S05]  /*23fb0*/  BSYNC B2 ;  /* 0x0000000000027941 */ /* 0x000fea0003800000 */
.L_x_1837:
[----:B------:R-:W-:Y:S01]  /*23fc0*/  IMAD.MOV.U32 R12, RZ, RZ, RZ ;  /* 0x000000ffff0c7224 */ /* 0x000fe200078e00ff */
[----:B------:R-:W-:Y:S01]  /*23fd0*/  UIADD3 UR4, UP0, UR42, 0x570, URZ ;  /* 0x000005702a047890 */ /* 0x000fe2000ff1e03f */
[----:B------:R-:W-:Y:S01]  /*23fe0*/  IMAD R6, R25, 0x6000, R23 ;  /* 0x0000600019067824 */ /* 0x000fe200078e0217 */
[----:B------:R-:W-:Y:S01]  /*23ff0*/  PLOP3.LUT P1, PT, PT, PT, PT, 0x80, 0x0 ;  /* 0x000000000000781c */ /* 0x000fe20003f2f070 */
[----:B0-----:R-:W-:Y:S01]  /*24000*/  IMAD R5, R10, 0x80, R0 ;  /* 0x000000800a057824 */ /* 0x001fe200078e0200 */
[----:B------:R-:W-:Y:S01]  /*24010*/  R2UR UR10, R12 ;  /* 0x000000000c0a72ca */ /* 0x000fe200000e0000 */
[----:B------:R-:W-:Y:S01]  /*24020*/  VIADD R3, R9, 0x22890 ;  /* 0x0002289009037836 */ /* 0x000fe20000000000 */
[----:B------:R-:W-:Y:S01]  /*24030*/  UIADD3.X UR5, URZ, UR43, URZ, UP0, !UPT ;  /* 0x0000002b3f057290 */ /* 0x000fe200087fe43f */
[----:B------:R-:W-:Y:S01]  /*24040*/  VIADD R11, R6, 0x16400 ;  /* 0x00016400060b7836 */ /* 0x000fe20000000000 */
[----:B------:R-:W-:Y:S01]  /*24050*/  UMOV UR6, 0x0 ;  /* 0x0000000000067882 */ /* 0x000fe20000000000 */
[----:B------:R-:W-:-:S10]  /*24060*/  UMOV UR7, 0x12f00000 ;  /* 0x12f0000000077882 */ /* 0x000fd40000000000 */
.L_x_1839:
        /* <DEDUP_REMOVED lines=15> */
.L_x_1840:
        /* <DEDUP_REMOVED lines=15> */
.L_x_1841:
        /* <DEDUP_REMOVED lines=13> */
.L_x_2036:
[----:B------:R-:W-:Y:S05]  /*24320*/  BSYNC B2 ;  /* 0x0000000000027941 */ /* 0x000fea0003800000 */
.L_x_1842:
[----:B------:R-:W-:Y:S01]  /*24330*/  BSSY B2, `(.L_x_1844) ;  /* 0x000000b000027945 */ /* 0x000fe20003800000 */
[----:B------:R-:W-:Y:S01]  /*24340*/  IMAD.MOV.U32 R6, RZ, RZ, 0x0 ;  /* 0x00000000ff067424 */ /* 0x000fe200078e00ff */
[----:B01----:R-:W-:Y:S02]  /*24350*/  MOV R7, 0x12f00000 ;  /* 0x12f0000000077802 */ /* 0x003fe40000000f00 */
        /* <DEDUP_REMOVED lines=8> */
.L_x_1845:
[----:B------:R-:W-:Y:S05]  /*243e0*/  BSYNC B2 ;  /* 0x0000000000027941 */ /* 0x000fea0003800000 */
.L_x_1844:
[----:B------:R-:W-:Y:S01]  /*243f0*/  R2UR UR10, R12 ;  /* 0x000000000c0a72ca */ /* 0x000fe200000e0000 */
[----:B------:R-:W-:Y:S01]  /*24400*/  IMAD R3, R25, 0x4000, R23 ;  /* 0x0000400019037824 */ /* 0x000fe200078e0217 */
[----:B------:R-:W-:Y:S01]  /*24410*/  R2UR UR6, R6 ;  /* 0x00000000060672ca */ /* 0x000fe200000e0000 */
[----:B------:R-:W-:Y:S01]  /*24420*/  UIADD3 UR4, UP0, UR42, 0x670, URZ ;  /* 0x000006702a047890 */ /* 0x000fe2000ff1e03f */
[----:B------:R-:W-:Y:S01]  /*24430*/  R2UR UR7, R7 ;  /* 0x00000000070772ca */ /* 0x000fe200000e0000 */
[----:B------:R-:W-:Y:S01]  /*24440*/  VIADD R9, R9, 0x228b0 ;  /* 0x000228b009097836 */ /* 0x000fe20000000000 */
[----:B------:R-:W-:Y:S01]  /*24450*/  PLOP3.LUT P1, PT, PT, PT, PT, 0x80, 0x0 ;  /* 0x000000000000781c */ /* 0x000fe20003f2f070 */
[----:B------:R-:W-:Y:S01]  /*24460*/  VIADD R3, R3, 0x8400 ;  /* 0x0000840003037836 */ /* 0x000fe20000000000 */
[----:B------:R-:W-:-:S12]  /*24470*/  UIADD3.X UR5, URZ, UR43, URZ, UP0, !UPT ;  /* 0x0000002b3f057290 */ /* 0x000fd800087fe43f */
.L_x_1846:
        /* <DEDUP_REMOVED lines=10> */
.L_x_1834:
[----:B------:R-:W-:Y:S05]  /*24520*/  BSYNC B1 ;  /* 0x0000000000017941 */ /* 0x000fea0003800000 */
.L_x_1833:
[C---:B------:R-:W-:Y:S01]  /*24530*/  ISETP.GT.AND P2, PT, R10.reuse, R4, PT ;  /* 0x000000040a00720c */ /* 0x040fe20003f44270 */
[----:B------:R-:W-:Y:S02]  /*24540*/  VIADD R25, R25, 0x1 ;  /* 0x0000000119197836 */ /* 0x000fe40000000000 */
[----:B------:R-:W-:-:S03]  /*24550*/  VIADD R10, R10, 0xffffffff ;  /* 0xffffffff0a0a7836 */ /* 0x000fc60000000000 */
[----:B------:R-:W-:-:S04]  /*24560*/  ISETP.NE.AND P1, PT, R25, 0x2, PT ;  /* 0x000000021900780c */ /* 0x000fc80003f25270 */
[----:B------:R-:W-:Y:S02]  /*24570*/  SEL R3, RZ, 0x1, P1 ;  /* 0x00000001ff037807 */ /* 0x000fe40000800000 */
[----:B------:R-:W-:Y:S02]  /*24580*/  SEL R25, R25, RZ, P1 ;  /* 0x000000ff19197207 */ /* 0x000fe40000800000 */
[----:B------:R-:W-:Y:S01]  /*24590*/  LOP3.LUT R29, R29, R3, RZ, 0x3c, !PT ;  /* 0x000000031d1d7212 */ /* 0x000fe200078e3cff */
[----:B------:R-:W-:Y:S06]  /*245a0*/  @P2 BRA `(.L_x_1847) ;  /* 0xfffffff8002c2947 */ /* 0x000fec000383ffff */
.L_x_1813:
[----:B------:R-:W-:Y:S05]  /*245b0*/  BSYNC B0 ;  /* 0x0000000000007941 */ /* 0x000fea0003800000 */
.L_x_1812:
[----:B------:R-:W1:Y:S01]  /*245c0*/  LDC R0, c[0x0][0x448] ;  /* 0x00011200ff007b82 */ /* 0x000e620000000800 */
[----:B------:R-:W-:Y:S01]  /*245d0*/  VIADD R2, R17, 0x7f ;  /* 0x0000007f11027836 */ /* 0x000fe20000000000 */
[----:B------:R-:W-:Y:S06]  /*245e0*/  @!P0 WARPSYNC.ALL ;  /* 0x0000000000008948 */ /* 0x000fec0003800000 */
[----:B------:R-:W-:Y:S01]  /*245f0*/  @!P0 BAR.SYNC.DEFER_BLOCKING 0xc, 0x180 ;  /* 0x0306000000008b1d */ /* 0x000fe20000010000 */
[----:B-1----:R-:W-:-:S13]  /*24600*/  ISETP.NE.AND P1, PT, R0, 0x1, PT ;  /* 0x000000010000780c */ /* 0x002fda0003f25270 */
[----:B------:R-:W1:Y:S08]  /*24610*/  @P1 LDC R3, c[0x0][0x44c] ;  /* 0x00011300ff031b82 */ /* 0x000e700000000800 */
[----:B------:R-:W2:Y:S01]  /*24620*/  @P1 LDC R0, c[0x0][0x450] ;  /* 0x00011400ff001b82 */ /* 0x000ea20000000800 */
[----:B-1----:R-:W-:-:S05]  /*24630*/  @P1 IMAD.HI.U32 R3, R2, R3, RZ ;  /* 0x0000000302031227 */ /* 0x002fca00078e00ff */
[----:B--2---:R-:W-:-:S05]  /*24640*/  @P1 SHF.R.U32.HI R2, RZ, R0, R3 ;  /* 0x00000000ff021219 */ /* 0x004fca0000011603 */
[----:B------:R-:W-:Y:S02]  /*24650*/  IMAD.IADD R8, R8, 0x1, R2 ;  /* 0x0000000108087824 */ /* 0x000fe400078e0202 */
[----:B------:R-:W1:Y:S02]  /*24660*/  LDC.64 R2, c[0x0][0x9e0] ;  /* 0x00027800ff027b82 */ /* 0x000e640000000a00 */
[----:B-1----:R-:W-:Y:S01]  /*24670*/  ISETP.GE.AND P2, PT, R3, 0x1, PT ;  /* 0x000000010300780c */ /* 0x002fe20003f46270 */
        /* <DEDUP_REMOVED lines=13> */
.L_x_1850:
[----:B------:R-:W-:-:S13]  /*24750*/  ISETP.NE.AND P0, PT, R3, 0x1, PT ;  /* 0x000000010300780c */ /* 0x000fda0003f05270 */
[----:B0-----:R-:W0:Y:S02]  /*24760*/  @P0 LDC.64 R4, c[0x0][0x9e8] ;  /* 0x00027a00ff040b82 */ /* 0x001e240000000a00 */
[----:B0-----:R-:W-:-:S05]  /*24770*/  @P0 IMAD.HI.U32 R4, R0, R4, RZ ;  /* 0x0000000400040227 */ /* 0x001fca00078e00ff */
[----:B------:R-:W-:-:S07]  /*24780*/  @P0 SHF.R.U32.HI R0, RZ, R5, R4 ;  /* 0x00000005ff000219 */ /* 0x000fce0000011604 */
.L_x_1851:
[----:B------:R-:W-:Y:S05]  /*24790*/  BSYNC B0 ;  /* 0x0000000000007941 */ /* 0x000fea0003800000 */
.L_x_1849:
[----:B------:R-:W-:-:S05]  /*247a0*/  IMAD R0, R0, R3, R3 ;  /* 0x0000000300007224 */ /* 0x000fca00078e0203 */
[----:B------:R-:W-:-:S07]  /*247b0*/  VIMNMX R2, R2, R0, PT ;  /* 0x0000000002027248 */ /* 0x000fce0003fe0100 */
.L_x_1848:
[----:B------:R-:W-:Y:S01]  /*247c0*/  IADD3 R2, R2, 0x7f, RZ ;  /* 0x0000007f02027810 */ /* 0x000fe20007ffe0ff */
[----:B------:R-:W-:Y:S01]  /*247d0*/  IMAD.MOV.U32 R4, RZ, RZ, R17 ;  /* 0x000000ffff047224 */ /* 0x000fe200078e0011 */
[----:B------:R-:W-:Y:S02]  /*247e0*/  ULDC UR4, c[0x0][0x9dc] ;  /* 0x0002770000047ab9 */ /* 0x000fe40000000800 */
[----:B------:R-:W-:-:S04]  /*247f0*/  SHF.R.S32.HI R0, RZ, 0x1f, R2 ;  /* 0x0000001fff007819 */ /* 0x000fc80000011402 */
[----:B------:R-:W-:Y:S02]  /*24800*/  LEA.HI R0, R0, R2, RZ, 0x7 ;  /* 0x0000000200007211 */ /* 0x000fe400078f38ff */
[----:B------:R-:W1:Y:S02]  /*24810*/  @P1 LDC R2, c[0x0][0x44c] ;  /* 0x00011300ff021b82 */ /* 0x000e640000000800 */
[----:B------:R-:W-:-:S04]  /*24820*/  SHF.R.S32.HI R0, RZ, 0x7, R0 ;  /* 0x00000007ff007819 */ /* 0x000fc80000011400 */
[----:B------:R-:W-:Y:S02]  /*24830*/  VIMNMX R31, R21, R0, PT ;  /* 0x00000000151f7248 */ /* 0x000fe40003fe0100 */
[----:B------:R-:W2:Y:S03]  /*24840*/  @P1 LDC R0, c[0x0][0x450] ;  /* 0x00011400ff001b82 */ /* 0x000ea60000000800 */
[----:B------:R3:W-:Y:S01]  /*24850*/  STL [R1+0x2c], R31 ;  /* 0x00002c1f01007387 */ /* 0x0007e20000100800 */
[----:B-1----:R-:W-:-:S05]  /*24860*/  @P1 IMAD.HI.U32 R2, R17, R2, RZ ;  /* 0x0000000211021227 */ /* 0x002fca00078e00ff */
[----:B--2---:R-:W-:-:S05]  /*24870*/  @P1 SHF.R.U32.HI R4, RZ, R0, R2 ;  /* 0x00000000ff041219 */ /* 0x004fca0000011602 */
[----:B------:R-:W-:-:S04]  /*24880*/  IMAD.IADD R2, R20, 0x1, R4 ;  /* 0x0000000114027824 */ /* 0x000fc800078e0204 */
[----:B------:R-:W-:Y:S01]  /*24890*/  VIADD R0, R2, -UR4 ;  /* 0x8000000402007c36 */ /* 0x000fe20008000000 */
[----:B---3--:R-:W-:Y:S06]  /*248a0*/  @!P2 BRA `(.L_x_1852) ;  /* 0x000000000044a947 */ /* 0x008fec0003800000 */
[----:B------:R-:W-:Y:S01]  /*248b0*/  ISETP.GT.AND P0, PT, R2, -0x1, PT ;  /* 0xffffffff0200780c */ /* 0x000fe20003f04270 */
[----:B------:R-:W-:-:S12]  /*248c0*/  BSSY B0, `(.L_x_1853) ;  /* 0x000000d000007945 */ /* 0x000fd80003800000 */
[----:B------:R-:W-:Y:S05]  /*248d0*/  @P0 BRA `(.L_x_1854) ;  /* 0x00000000001c0947 */ /* 0x000fea0003800000 */
[----:B------:R-:W-:Y:S02]  /*248e0*/  ISETP.NE.AND P0, PT, R3, 0x1, PT ;  /* 0x000000010300780c */ /* 0x000fe40003f05270 */
[----:B------:R-:W-:-:S11]  /*248f0*/  LOP3.LUT R2, RZ, R2, RZ, 0x33, !PT ;  /* 0x00000002ff027212 */ /* 0x000fd600078e33ff */
[----:B0-----:R-:W0:Y:S02]  /*24900*/  @P0 LDC.64 R4, c[0x0][0x9e8] ;  /* 0x00027a00ff040b82 */ /* 0x001e240000000a00 */
[----:B0-----:R-:W-:-:S05]  /*24910*/  @P0 IMAD.HI.U32 R4, R2, R4, RZ ;  /* 0x0000000402040227 */ /* 0x001fca00078e00ff */
[----:B------:R-:W-:-:S04]  /*24920*/  @P0 SHF.R.U32.HI R2, RZ, R5, R4 ;  /* 0x00000005ff020219 */ /* 0x000fc80000011604 */
[----:B------:R-:W-:Y:S01]  /*24930*/  LOP3.LUT R2, RZ, R2, RZ, 0x33, !PT ;  /* 0x00000002ff027212 */ /* 0x000fe200078e33ff */
[----:B------:R-:W-:Y:S06]  /*24940*/  BRA `(.L_x_1855) ;  /* 0x0000000000107947 */ /* 0x000fec0003800000 */
.L_x_1854:
[----:B------:R-:W-:-:S13]  /*24950*/  ISETP.NE.AND P0, PT, R3, 0x1, PT ;  /* 0x000000010300780c */ /* 0x000fda0003f05270 */
[----:B0-----:R-:W0:Y:S02]  /*24960*/  @P0 LDC.64 R4, c[0x0][0x9e8] ;  /* 0x00027a00ff040b82 */ /* 0x001e240000000a00 */
[----:B0-----:R-:W-:-:S05]  /*24970*/  @P0 IMAD.HI.U32 R4, R2, R4, RZ ;  /* 0x0000000402040227 */ /* 0x001fca00078e00ff */
[----:B------:R-:W-:-:S07]  /*24980*/  @P0 SHF.R.U32.HI R2, RZ, R5, R4 ;  /* 0x00000005ff020219 */ /* 0x000fce0000011604 */
.L_x_1855:
[----:B------:R-:W-:Y:S05]  /*24990*/  BSYNC B0 ;  /* 0x0000000000007941 */ /* 0x000fea0003800000 */
.L_x_1853:
[----:B------:R-:W-:-:S05]  /*249a0*/  IMAD R3, R2, R3, RZ ;  /* 0x0000000302037224 */ /* 0x000fca00078e02ff */
[----:B------:R-:W-:-:S07]  /*249b0*/  VIMNMX R0, R0, R3, !PT ;  /* 0x0000000300007248 */ /* 0x000fce0007fe0100 */
.L_x_1852:
[----:B------:R-:W-:-:S04]  /*249c0*/  SHF.R.S32.HI R3, RZ, 0x1f, R0 ;  /* 0x0000001fff037819 */ /* 0x000fc80000011400 */
[----:B------:R-:W-:-:S04]  /*249d0*/  LEA.HI R3, R3, R0, RZ, 0x7 ;  /* 0x0000000003037211 */ /* 0x000fc800078f38ff */
[----:B------:R-:W-:-:S04]  /*249e0*/  SHF.R.S32.HI R3, RZ, 0x7, R3 ;  /* 0x00000007ff037819 */ /* 0x000fc80000011403 */
[----:B------:R-:W-:-:S04]  /*249f0*/  VIMNMX R2, RZ, R3, !PT ;  /* 0x00000003ff027248 */ /* 0x000fc80007fe0100 */
[----:B------:R-:W-:Y:S01]  /*24a00*/  ISETP.GT.AND P0, PT, R31, R2, PT ;  /* 0x000000021f00720c */ /* 0x000fe20003f04270 */
[----:B------:R1:W-:-:S12]  /*24a10*/  STL [R1+0x4], R2 ;  /* 0x0000040201007387 */ /* 0x0003d80000100800 */
[----:B-1----:R-:W-:Y:S05]  /*24a20*/  @P0 BRA `(.L_x_1856) ;  /* 0x0000000000440947 */ /* 0x002fea0003800000 */
[----:B------:R-:W1:Y:S02]  /*24a30*/  S2R R2, SR_TID.X ;  /* 0x0000000000027919 */ /* 0x000e640000002100 */
[----:B-1----:R-:W-:-:S04]  /*24a40*/  LOP3.LUT R2, R2, 0x7f, RZ, 0xc0, !PT ;  /* 0x0000007f02027812 */ /* 0x002fc800078ec0ff */
[----:B------:R-:W-:-:S13]  /*24a50*/  ISETP.NE.AND P0, PT, R2, RZ, PT ;  /* 0x000000ff0200720c */ /* 0x000fda0003f05270 */
[----:B------:R-:W-:Y:S05]  /*24a60*/  @P0 BRA `(.L_x_1857) ;  /* 0x0000003800b80947 */ /* 0x000fea0003800000 */
[----:B0-----:R-:W0:Y:S01]  /*24a70*/  S2R R5, SR_LANEID ;  /* 0x0000000000057919 */ /* 0x001e220000000000 */
        /* <DEDUP_REMOVED lines=12> */
.L_x_1856:
        /* <DEDUP_REMOVED lines=10> */
[----:B------:R-:W1:Y:S01]  /*24be0*/  LDC.64 R2, c[0x4][R2] ;  /* 0x0100000002027b82 */ /* 0x000e620000000a00 */
[----:B0-----:R-:W-:Y:S02]  /*24bf0*/  IMAD.U32 R5, RZ, RZ, UR7 ;  /* 0x00000007ff057e24 */ /* 0x001fe4000f8e00ff */
[----:B------:R-:W-:Y:S02]  /*24c00*/  IMAD.U32 R6, RZ, RZ, UR8 ;  /* 0x00000008ff067e24 */ /* 0x000fe4000f8e00ff */
[----:B------:R-:W-:-:S02]  /*24c10*/  IMAD.U32 R7, RZ, RZ, UR9 ;  /* 0x00000009ff077e24 */ /* 0x000fc4000f8e00ff */
[----:B------:R-:W-:Y:S02]  /*24c20*/  IMAD.U32 R10, RZ, RZ, UR4 ;  /* 0x00000004ff0a7e24 */ /* 0x000fe4000f8e00ff */
[----:B------:R-:W-:Y:S02]  /*24c30*/  IMAD.U32 R11, RZ, RZ, UR5 ;  /* 0x00000005ff0b7e24 */ /* 0x000fe4000f8e00ff */
[----:B------:R-:W-:Y:S02]  /*24c40*/  IMAD.MOV.U32 R8, RZ, RZ, 0x70 ;  /* 0x00000070ff087424 */ /* 0x000fe400078e00ff */
[----:B------:R-:W-:-:S07]  /*24c50*/  IMAD.MOV.U32 R13, RZ, RZ, RZ ;  /* 0x000000ffff0d7224 */ /* 0x000fce00078e00ff */
[----:B------:R-:W-:-:S07]  /*24c60*/  LEPC R20, `(.L_x_1859) ;  /* 0x000000001014794e */ /* 0x000fce0000000000 */
[----:B-1----:R-:W-:Y:S05]  /*24c70*/  CALL.ABS.NOINC R2 ;  /* 0x0000000002007343 */ /* 0x002fea0003c00000 */
.L_x_1859:
[----:B------:R-:W-:Y:S05]  /*24c80*/  BSYNC B6 ;  /* 0x0000000000067941 */ /* 0x000fea0003800000 */
.L_x_1858:
        /* <DEDUP_REMOVED lines=11> */
[----:B------:R-:W1:Y:S01]  /*24d40*/  LDC.64 R2, c[0x4][R2] ;  /* 0x0100000002027b82 */ /* 0x000e620000000a00 */
[----:B0-----:R-:W-:Y:S02]  /*24d50*/  IMAD.U32 R5, RZ, RZ, UR7 ;  /* 0x00000007ff057e24 */ /* 0x001fe4000f8e00ff */
        /* <DEDUP_REMOVED lines=8> */
[----:B-1----:R-:W-:Y:S05]  /*24de0*/  CALL.ABS.NOINC R2 ;  /* 0x0000000002007343 */ /* 0x002fea0003c00000 */
.L_x_1861:
[----:B------:R-:W-:Y:S05]  /*24df0*/  BSYNC B6 ;  /* 0x0000000000067941 */ /* 0x000fea0003800000 */
.L_x_1860:
        /* <DEDUP_REMOVED lines=20> */
.L_x_1863:
[----:B------:R-:W-:Y:S05]  /*24f40*/  BSYNC B6 ;  /* 0x0000000000067941 */ /* 0x000fea0003800000 */
.L_x_1862:
        /* <DEDUP_REMOVED lines=10> */
[----:B0-----:R-:W-:Y:S02]  /*24ff0*/  IMAD.U32 R5, RZ, RZ, UR5 ;  /* 0x00000005ff057e24 */ /* 0x001fe4000f8e00ff */
[----:B------:R-:W-:Y:S02]  /*25000*/  IMAD.U32 R7, RZ, RZ, UR7 ;  /* 0x00000007ff077e24 */ /* 0x000fe4000f8e00ff */
[----:B------:R-:W-:-:S02]  /*25010*/  IMAD.U32 R10, RZ, RZ, UR8 ;  /* 0x00000008ff0a7e24 */ /* 0x000fc4000f8e00ff */
[----:B------:R-:W-:Y:S02]  /*25020*/  IMAD.U32 R11, RZ, RZ, UR9 ;  /* 0x00000009ff0b7e24 */ /* 0x000fe4000f8e00ff */
[----:B------:R-:W-:Y:S02]  /*25030*/  IMAD.MOV.U32 R8, RZ, RZ, 0x70 ;  /* 0x00000070ff087424 */ /* 0x000fe400078e00ff */
[----:B------:R-:W-:Y:S02]  /*25040*/  IMAD.MOV.U32 R12, RZ, RZ, 0x1 ;  /* 0x00000001ff0c7424 */ /* 0x000fe400078e00ff */
[----:B------:R-:W-:-:S07]  /*25050*/  IMAD.MOV.U32 R13, RZ, RZ, RZ ;  /* 0x000000ffff0d7224 */ /* 0x000fce00078e00ff */
[----:B------:R-:W-:-:S07]  /*25060*/  LEPC R20, `(.L_x_1865) ;  /* 0x000000001014794e */ /* 0x000fce0000000000 */
[----:B-1----:R-:W-:Y:S05]  /*25070*/  CALL.ABS.NOINC R2 ;  /* 0x0000000002007343 */ /* 0x002fea0003c00000 */
.L_x_1865:
[----:B------:R-:W-:Y:S05]  /*25080*/  BSYNC B6 ;  /* 0x0000000000067941 */ /* 0x000fea0003800000 */
.L_x_1864:
[----:B------:R-:W1:Y:S01]  /*25090*/  S2R R2, SR_TID.X ;  /* 0x0000000000027919 */ /* 0x000e620000002100 */
[----:B------:R-:W-:Y:S01]  /*250a0*/  ULDC.64 UR4, c[0x0][0x9f8] ;  /* 0x00027e0000047ab9 */ /* 0x000fe20000000a00 */
[----:B------:R-:W-:Y:S01]  /*250b0*/  IMAD.MOV.U32 R30, RZ, RZ, R19 ;  /* 0x000000ffff1e7224 */ /* 0x000fe200078e0013 */
[----:B------:R-:W-:Y:S01]  /*250c0*/  ISETP.NE.U32.AND P0, PT, RZ, UR4, PT ;  /* 0x00000004ff007c0c */ /* 0x000fe2000bf05070 */
[----:B------:R-:W2:Y:S01]  /*250d0*/  S2R R20, SR_TID.X ;  /* 0x0000000000147919 */ /* 0x000ea20000002100 */
[----:B------:R-:W3:Y:S01]  /*250e0*/  LDC R9, c[0x0][0x430] ;  /* 0x00010c00ff097b82 */ /* 0x000ee20000000800 */
[----:B------:R-:W-:Y:S01]  /*250f0*/  LEA R7, R31, 0xffffff80, 0x7 ;  /* 0xffffff801f077811 */ /* 0x000fe200078e38ff */
[----:B------:R-:W-:Y:S01]  /*25100*/  IMAD.U32 R10, RZ, RZ, UR41 ;  /* 0x00000029ff0a7e24 */ /* 0x000fe2000f8e00ff */
[----:B------:R-:W-:Y:S01]  /*25110*/  ISETP.NE.AND.EX P0, PT, RZ, UR5, PT, P0 ;  /* 0x00000005ff007c0c */ /* 0x000fe2000bf05300 */
[----:B------:R-:W-:Y:S01]  /*25120*/  ULDC UR4, c[0x0][0x2f4] ;  /* 0x0000bd0000047ab9 */ /* 0x000fe20000000800 */
[----:B------:R-:W-:Y:S01]  /*25130*/  LOP3.LUT R22, R22, 0xffffffdf, RZ, 0xc0, !PT ;  /* 0xffffffdf16167812 */ /* 0x000fe200078ec0ff */
[----:B------:R-:W-:Y:S01]  /*25140*/  ULDC UR5, c[0x0][0x320] ;  /* 0x0000c80000057ab9 */ /* 0x000fe20000000800 */
[----:B-1----:R-:W-:-:S09]  /*25150*/  LOP3.LUT R21, R2, 0x7f, RZ, 0xc0, !PT ;  /* 0x0000007f02157812 */ /* 0x002fd200078ec0ff */
[----:B------:R-:W1:Y:S01]  /*25160*/  @P0 LDC.64 R2, c[0x0][0x9f8] ;  /* 0x00027e00ff020b82 */ /* 0x000e620000000a00 */
[----:B--2---:R-:W-:Y:S01]  /*25170*/  IMAD.SHL.U32 R20, R20, 0x20, RZ ;  /* 0x0000002014147824 */ /* 0x004fe200078e00ff */
[----:B------:R-:W-:Y:S01]  /*25180*/  SHF.R.U32.HI R21, RZ, 0x2, R21 ;  /* 0x00000002ff157819 */ /* 0x000fe20000011615 */
[----:B-1----:R-:W-:-:S05]  /*25190*/  @P0 IMAD.WIDE R2, R19, 0x4, R2 ;  /* 0x0000000413020825 */ /* 0x002fca00078e0202 */
[----:B------:R1:W2:Y:S01]  /*251a0*/  @P0 LDG.E R30, desc[UR38][R2.64] ;  /* 0x00000026021e0981 */ /* 0x0002a2000c1e1900 */
[----:B---3--:R-:W-:Y:S02]  /*251b0*/  ISETP.NE.AND P1, PT, R9, 0x1, PT ;  /* 0x000000010900780c */ /* 0x008fe40003f25270 */
[----:B------:R-:W-:-:S04]  /*251c0*/  LOP3.LUT R20, R21, 0x60, R20, 0xf8, !PT ;  /* 0x0000006015147812 */ /* 0x000fc800078ef814 */
[----:B------:R-:W-:-:S04]  /*251d0*/  LOP3.LUT R8, R20, R7, RZ, 0xfc, !PT ;  /* 0x0000000714087212 */ /* 0x000fc800078efcff */
[C---:B------:R-:W-:Y:S01]  /*251e0*/  ISETP.GE.AND P0, PT, R8.reuse, R26, PT ;  /* 0x0000001a0800720c */ /* 0x040fe20003f06270 */
[----:B------:R-:W-:Y:S02]  /*251f0*/  IMAD.IADD R8, R8, 0x1, R37 ;  /* 0x0000000108087824 */ /* 0x000fe400078e0225 */
[----:B0-----:R-:W0:Y:S02]  /*25200*/  @P1 LDC R5, c[0x0][0x434] ;  /* 0x00010d00ff051b82 */ /* 0x001e240000000800 */
[----:B------:R-:W-:-:S06]  /*25210*/  IMAD.MOV.U32 R0, RZ, RZ, R8 ;  /* 0x000000ffff007224 */ /* 0x000fcc00078e0008 */
[----:B------:R-:W3:Y:S08]  /*25220*/  @P1 LDC R4, c[0x0][0x438] ;  /* 0x00010e00ff041b82 */ /* 0x000ef00000000800 */
[----:B-1----:R-:W1:Y:S01]  /*25230*/  @!P0 LDC.64 R2, c[0x0][0x428] ;  /* 0x00010a00ff028b82 */ /* 0x002e620000000a00 */
[----:B0-----:R-:W-:-:S05]  /*25240*/  @P1 IMAD.HI.U32 R5, R8, R5, RZ ;  /* 0x0000000508051227 */ /* 0x001fca00078e00ff */
[----:B---3--:R-:W-:-:S04]  /*25250*/  @P1 SHF.R.U32.HI R0, RZ, R4, R5 ;  /* 0x00000004ff001219 */ /* 0x008fc80000011605 */
[--C-:B------:R-:W-:Y:S01]  /*25260*/  @!P0 SHF.R.S32.HI R5, RZ, 0x1f, R0.reuse ;  /* 0x0000001fff058819 */ /* 0x100fe20000011400 */
[----:B------:R-:W-:Y:S01]  /*25270*/  @!P0 IMAD.MOV.U32 R4, RZ, RZ, R0 ;  /* 0x000000ffff048224 */ /* 0x000fe200078e0000 */
[----:B------:R-:W-:Y:S02]  /*25280*/  ISETP.NE.AND P2, PT, R10, 0x3, PT ;  /* 0x000000030a00780c */ /* 0x000fe40003f45270 */
[C---:B------:R-:W-:Y:S02]  /*25290*/  LOP3.LUT R10, R36.reuse, 0x40, RZ, 0xfc, !PT ;  /* 0x00000040240a7812 */ /* 0x040fe400078efcff */
[----:B------:R-:W-:-:S09]  /*252a0*/  LOP3.LUT R11, R36, 0x80, RZ, 0xfc, !PT ;  /* 0x00000080240b7812 */ /* 0x000fd200078efcff */
[----:B------:R-:W-:-:S04]  /*252b0*/  @P2 LOP3.LUT R22, R22, 0x20, RZ, 0xfc, !PT ;  /* 0x0000002016162812 */ /* 0x000fc800078efcff */
[----:B------:R-:W-:Y:S02]  /*252c0*/  LOP3.LUT R22, R22, 0xffffffef, RZ, 0xc0, !PT ;  /* 0xffffffef16167812 */ /* 0x000fe400078ec0ff */
[----:B------:R-:W-:Y:S01]  /*252d0*/  ISETP.GE.AND P3, PT, R11, UR4, PT ;  /* 0x000000040b007c0c */ /* 0x000fe2000bf66270 */
[----:B------:R-:W-:Y:S01]  /*252e0*/  UMOV UR6, 0xffffffff ;  /* 0xffffffff00067882 */ /* 0x000fe20000000000 */
[----:B------:R-:W-:-:S04]  /*252f0*/  IMAD.MOV R0, RZ, RZ, -R0 ;  /* 0x000000ffff007224 */ /* 0x000fc800078e0a00 */
[----:B------:R-:W-:Y:S01]  /*25300*/  IMAD R8, R9, R0, R8 ;  /* 0x0000000009087224 */ /* 0x000fe200078e0208 */
[----:B--2---:R-:W-:Y:S01]  /*25310*/  SHF.R.S32.HI R6, RZ, 0x1f, R30 ;  /* 0x0000001fff067819 */ /* 0x004fe2000001141e */
[----:B-1----:R-:W-:-:S04]  /*25320*/  @!P0 IMAD.WIDE.U32 R4, R30, R2, R4 ;  /* 0x000000021e048225 */ /* 0x002fc800078e0004 */
[----:B------:R0:W-:Y:S02]  /*25330*/  STL [R1], R6 ;  /* 0x0000000601007387 */ /* 0x0001e40000100800 */
[----:B0-----:R-:W-:-:S04]  /*25340*/  @!P0 IMAD R6, R6, R2, RZ ;  /* 0x0000000206068224 */ /* 0x001fc800078e02ff */
[----:B------:R-:W-:Y:S02]  /*25350*/  @!P0 IMAD R6, R30, R3, R6 ;  /* 0x000000031e068224 */ /* 0x000fe400078e0206 */
[----:B------:R-:W0:Y:S03]  /*25360*/  @!P0 LDC.64 R2, c[0x0][0x418] ;  /* 0x00010600ff028b82 */ /* 0x000e260000000a00 */
[----:B------:R-:W-:Y:S01]  /*25370*/  @!P0 IADD3 R5, R5, R6, RZ ;  /* 0x0000000605058210 */ /* 0x000fe20007ffe0ff */
[----:B------:R-:W-:Y:S01]  /*25380*/  IMAD.MOV.U32 R6, RZ, RZ, RZ ;  /* 0x000000ffff067224 */ /* 0x000fe200078e00ff */
[----:B0-----:R-:W-:-:S04]  /*25390*/  @!P0 LEA R2, P1, R4, R2, 0x2 ;  /* 0x0000000204028211 */ /* 0x001fc800078210ff */
[----:B------:R-:W-:Y:S02]  /*253a0*/  @!P0 LEA.HI.X R3, R4, R3, R5, 0x2, P1 ;  /* 0x0000000304038211 */ /* 0x000fe400008f1405 */
[----:B------:R-:W-:-:S03]  /*253b0*/  ISETP.GE.AND P1, PT, R36, UR4, PT ;  /* 0x0000000424007c0c */ /* 0x000fc6000bf26270 */
[----:B------:R0:W5:Y:S01]  /*253c0*/  @!P0 LDG.E R6, desc[UR38][R2.64] ;  /* 0x0000002602068981 */ /* 0x000162000c1e1900 */
[----:B------:R-:W-:-:S09]  /*253d0*/  ISETP.GE.AND P0, PT, R10, UR4, PT ;  /* 0x000000040a007c0c */ /* 0x000fd2000bf06270 */
        /* <DEDUP_REMOVED lines=12> */
.L_x_2039:
[----:B------:R-:W-:Y:S01]  /*254a0*/  SHF.R.S32.HI R31, RZ, 0x1f, R18 ;  /* 0x0000001fff1f7819 */ /* 0x000fe20000011412 */
[----:B------:R-:W-:Y:S06]  /*254b0*/  @!P2 BRA `(.L_x_1867) ;  /* 0x000000000004a947 */ /* 0x000fec0003800000 */
[----:B------:R-:W-:Y:S01]  /*254c0*/  BPT.TRAP 0x1 ;  /* 0x000000040000795c */ /* 0x000fe20000300000 */
.L_x_1867:
[----:B------:R-:W0:Y:S01]  /*254d0*/  S2R R0, SR_TID.X ;  /* 0x0000000000007919 */ /* 0x000e220000002100 */
[----:B------:R-:W-:Y:S01]  /*254e0*/  IMAD R4, R24, 0x8, R23 ;  /* 0x0000000818047824 */ /* 0x000fe200078e0217 */
[----:B------:R-:W-:Y:S01]  /*254f0*/  BSSY B0, `(.L_x_1868) ;  /* 0x0000009000007945 */ /* 0x000fe20003800000 */
[----:B0-----:R-:W-:-:S04]  /*25500*/  LOP3.LUT R0, R0, 0x7f, RZ, 0xc0, !PT ;  /* 0x0000007f00007812 */ /* 0x001fc800078ec0ff */
[----:B------:R-:W-:-:S04]  /*25510*/  SHF.R.U32.HI R0, RZ, 0x2, R0 ;  /* 0x00000002ff007819 */ /* 0x000fc80000011600 */
[----:B------:R-:W-:Y:S02]  /*25520*/  IADD3 R7, -R0, R26, -R7 ;  /* 0x0000001a00077210 */ /* 0x000fe40007ffe907 */
[----:B------:R-:W-:Y:S02]  /*25530*/  SHF.L.U32 R0, R28, 0x1f, RZ ;  /* 0x0000001f1c007819 */ /* 0x000fe400000006ff */
[----:B------:R-:W-:Y:S02]  /*25540*/  SHF.R.S32.HI R26, RZ, 0x1f, R8 ;  /* 0x0000001fff1a7819 */ /* 0x000fe40000011408 */
[----:B------:R-:W0:Y:S01]  /*25550*/  SYNCS.PHASECHK.TRANS64.TRYWAIT P0, [R4+URZ+0x22880], R0 ;  /* 0x02288000040075a7 */ /* 0x000e22000800017f */
[----:B------:R1:W-:Y:S02]  /*25560*/  STL [R1+0x28], R0 ;  /* 0x0000280001007387 */ /* 0x0003e40000100800 */
[----:B01----:R-:W-:Y:S05]  /*25570*/  @!P0 BRA `(.L_x_1869) ;  /* 0x0000006000f88947 */ /* 0x003fea0003800000 */
.L_x_2040:
[----:B------:R-:W-:Y:S05]  /*25580*/  BSYNC B0 ;  /* 0x0000000000007941 */ /* 0x000fea0003800000 */
.L_x_1868:
[----:B------:R-:W-:Y:S01]  /*25590*/  ULDC.64 UR4, c[0x0][0x328] ;  /* 0x0000ca0000047ab9 */ /* 0x000fe20000000a00 */
[----:B-----5:R-:W-:Y:S01]  /*255a0*/  SHF.R.S32.HI R5, RZ, 0x1f, R6 ;  /* 0x0000001fff057819 */ /* 0x020fe20000011406 */
[----:B0-----:R-:W-:Y:S01]  /*255b0*/  IMAD R0, R26, UR4, RZ ;  /* 0x000000041a007c24 */ /* 0x001fe2000f8e02ff */
[----:B------:R-:W-:Y:S01]  /*255c0*/  ULDC.64 UR6, c[0x0][0x318] ;  /* 0x0000c60000067ab9 */ /* 0x000fe20000000a00 */
[----:B------:R-:W-:Y:S01]  /*255d0*/  IMAD.WIDE.U32 R2, R8, UR4, RZ ;  /* 0x0000000408027c25 */ /* 0x000fe2000f8e00ff */
[----:B------:R-:W-:Y:S01]  /*255e0*/  LOP3.LUT P1, RZ, R22, 0x1, RZ, 0xc0, !PT ;  /* 0x0000000116ff7812 */ /* 0x000fe2000782c0ff */
[----:B------:R0:W-:Y:S01]  /*255f0*/  STL [R1+0x24], R5 ;  /* 0x0000240501007387 */ /* 0x0001e20000100800 */
[----:B------:R-:W-:Y:S01]  /*25600*/  ISETP.GE.AND P4, PT, R7, 0x1, PT ;  /* 0x000000010700780c */ /* 0x000fe20003f86270 */
[----:B------:R-:W-:Y:S01]  /*25610*/  IMAD R0, R8, UR5, R0 ;  /* 0x0000000508007c24 */ /* 0x000fe2000f8e0200 */
[----:B------:R-:W-:-:S03]  /*25620*/  ULDC.64 UR4, c[0x0][0x338] ;  /* 0x0000ce0000047ab9 */ /* 0x000fc60000000a00 */
[----:B------:R-:W-:Y:S02]  /*25630*/  IMAD.IADD R3, R3, 0x1, R0 ;  /* 0x0000000103037824 */ /* 0x000fe400078e0200 */
[----:B------:R-:W-:Y:S02]  /*25640*/  IMAD R0, R5, UR4, RZ ;  /* 0x0000000405007c24 */ /* 0x000fe4000f8e02ff */
[----:B0-----:R-:W0:Y:S01]  /*25650*/  S2R R5, SR_TID.X ;  /* 0x0000000000057919 */ /* 0x001e220000002100 */
[----:B------:R-:W-:-:S04]  /*25660*/  IMAD.WIDE.U32 R2, R6, UR4, R2 ;  /* 0x0000000406027c25 */ /* 0x000fc8000f8e0002 */
[----:B------:R-:W-:Y:S01]  /*25670*/  IMAD R0, R6, UR5, R0 ;  /* 0x0000000506007c24 */ /* 0x000fe2000f8e0200 */
[----:B------:R-:W-:-:S03]  /*25680*/  ULDC.64 UR4, c[0x0][0x330] ;  /* 0x0000cc0000047ab9 */ /* 0x000fc60000000a00 */
[----:B------:R-:W-:Y:S02]  /*25690*/  IMAD.IADD R3, R3, 0x1, R0 ;  /* 0x0000000103037824 */ /* 0x000fe400078e0200 */
[----:B------:R-:W-:Y:S02]  /*256a0*/  IMAD R0, R31, UR4, RZ ;  /* 0x000000041f007c24 */ /* 0x000fe4000f8e02ff */
[C---:B------:R-:W-:Y:S01]  /*256b0*/  IMAD.WIDE.U32 R2, R18.reuse, UR4, R2 ;  /* 0x0000000412027c25 */ /* 0x040fe2000f8e0002 */
[----:B------:R-:W-:Y:S01]  /*256c0*/  UMOV UR4, 0xffffffff ;  /* 0xffffffff00047882 */ /* 0x000fe20000000000 */
[----:B0-----:R-:W-:Y:S02]  /*256d0*/  LOP3.LUT R9, R5, 0x7f, RZ, 0xc0, !PT ;  /* 0x0000007f05097812 */ /* 0x001fe400078ec0ff */
[----:B------:R-:W-:Y:S01]  /*256e0*/  IMAD R5, R18, UR5, R0 ;  /* 0x0000000512057c24 */ /* 0x000fe2000f8e0200 */
[----:B------:R-:W-:Y:S02]  /*256f0*/  IADD3 R0, P0, R2, UR6, RZ ;  /* 0x0000000602007c10 */ /* 0x000fe4000ff1e0ff */
[----:B------:R-:W-:-:S02]  /*25700*/  SHF.R.U32.HI R9, RZ, 0x5, R9 ;  /* 0x00000005ff097819 */ /* 0x000fc40000011609 */
[----:B------:R-:W-:-:S03]  /*25710*/  IADD3.X R2, R3, UR7, R5, P0, !PT ;  /* 0x0000000703027c10 */ /* 0x000fc600087fe405 */
[----:B------:R-:W-:-:S04]  /*25720*/  IMAD.SHL.U32 R9, R9, 0x400, RZ ;  /* 0x0000040009097824 */ /* 0x000fc800078e00ff */
[----:B------:R-:W-:Y:S01]  /*25730*/  IMAD R5, R24, 0x4000, R9 ;  /* 0x0000400018057824 */ /* 0x000fe200078e0209 */
[----:B------:R-:W-:Y:S06]  /*25740*/  BRA.DIV UR4, `(.L_x_1870) ;  /* 0x00000062049c7947 */ /* 0x000fec000b800000 */
[----:B------:R-:W0:Y:S01]  /*25750*/  SHFL.IDX PT, R10, R0, RZ, 0x1c1f ;  /* 0x001c1fff000a7589 */ /* 0x000e2200000e0000 */
[----:B------:R-:W-:Y:S02]  /*25760*/  LOP3.LUT P6, RZ, R22, 0x2, RZ, 0xc0, !PT ;  /* 0x0000000216ff7812 */ /* 0x000fe400078cc0ff */
[C---:B------:R-:W-:Y:S01]  /*25770*/  ISETP.GE.AND P3, PT, R7.reuse, 0x21, PT ;  /* 0x000000210700780c */ /* 0x040fe20003f66270 */
[----:B------:R-:W1:Y:S01]  /*25780*/  SHFL.IDX PT, R3, R2, RZ, 0x1c1f ;  /* 0x001c1fff02037589 */ /* 0x000e6200000e0000 */
[C---:B------:R-:W-:Y:S02]  /*25790*/  ISETP.GE.AND P2, PT, R7.reuse, 0x41, PT ;  /* 0x000000410700780c */ /* 0x040fe40003f46270 */
[----:B------:R-:W-:Y:S01]  /*257a0*/  ISETP.GE.AND P5, PT, R7, 0x61, PT ;  /* 0x000000610700780c */ /* 0x000fe20003fa6270 */
[----:B------:R-:W-:Y:S01]  /*257b0*/  SHFL.IDX PT, R9, R2, 0x1, 0x1c1f ;  /* 0x003c1f0002097f89 */ /* 0x000fe200000e0000 */
[----:B0-----:R-:W-:-:S05]  /*257c0*/  IADD3 R10, P0, R36, R10, RZ ;  /* 0x0000000a240a7210 */ /* 0x001fca0007f1e0ff */
[----:B-1----:R-:W-:Y:S01]  /*257d0*/  IMAD.X R11, RZ, RZ, R3, P0 ;  /* 0x000000ffff0b7224 */ /* 0x002fe200000e0603 */
[----:B------:R-:W-:Y:S02]  /*257e0*/  ISETP.LT.OR P0, PT, R7, 0x1, P6 ;  /* 0x000000010700780c */ /* 0x000fe40003701670 */
[----:B------:R-:W-:-:S05]  /*257f0*/  IADD3 R3, R23, R5, R33 ;  /* 0x0000000517037210 */ /* 0x000fca0007ffe021 */
[----:B------:R-:W-:-:S06]  /*25800*/  IMAD.IADD R5, R34, 0x1, R3 ;  /* 0x0000000122057824 */ /* 0x000fcc00078e0203 */
[----:B------:R-:W-:Y:S01]  /*25810*/  LDGSTS.E.BYPASS.LTC128B.128 [R3+0x8400], desc[UR38][R10.64], !P0 ;  /* 0x084000000a037fae */ /* 0x000fe2000c101d66 */
[----:B------:R-:W-:-:S13]  /*25820*/  ISETP.LT.OR P0, PT, R7, 0x1, P1 ;  /* 0x000000010700780c */ /* 0x000fda0000f01670 */
[----:B------:R0:W-:Y:S04]  /*25830*/  LDGSTS.E.BYPASS.LTC128B.128 [R5+0x8400], desc[UR38][R10.64+0x40], !P0 ;  /* 0x084000400a057fae */ /* 0x0001e8000c101d66 */
[----:B0-----:R-:W0:Y:S02]  /*25840*/  SHFL.IDX PT, R10, R0, 0x1, 0x1c1f ;  /* 0x003c1f00000a7f89 */ /* 0x001e2400000e0000 */
[----:B0-----:R-:W-:-:S05]  /*25850*/  IADD3 R10, P0, R36, R10, RZ ;  /* 0x0000000a240a7210 */ /* 0x001fca0007f1e0ff */
[----:B------:R-:W-:Y:S01]  /*25860*/  IMAD.X R11, RZ, RZ, R9, P0 ;  /* 0x000000ffff0b7224 */ /* 0x000fe200000e0609 */
[C---:B------:R-:W-:Y:S01]  /*25870*/  ISETP.LT.OR P0, PT, R7.reuse, 0x21, P6 ;  /* 0x000000210700780c */ /* 0x040fe20003701670 */
[----:B------:R-:W-:Y:S04]  /*25880*/  SHFL.IDX PT, R9, R2, 0x2, 0x1c1f ;  /* 0x005c1f0002097f89 */ /* 0x000fe800000e0000 */
[----:B------:R-:W-:Y:S08]  /*25890*/  SHFL.IDX PT, R2, R2, 0x3, 0x1c1f ;  /* 0x007c1f0002027f89 */ /* 0x000ff000000e0000 */
[----:B------:R-:W-:Y:S01]  /*258a0*/  LDGSTS.E.BYPASS.LTC128B.128 [R3+0x9400], desc[UR38][R10.64], !P0 ;  /* 0x094000000a037fae */ /* 0x000fe2000c101d66 */
[----:B------:R-:W-:-:S13]  /*258b0*/  ISETP.LT.OR P0, PT, R7, 0x21, P1 ;  /* 0x000000210700780c */ /* 0x000fda0000f01670 */
[----:B------:R0:W-:Y:S04]  /*258c0*/  LDGSTS.E.BYPASS.LTC128B.128 [R5+0x9400], desc[UR38][R10.64+0x40], !P0 ;  /* 0x094000400a057fae */ /* 0x0001e8000c101d66 */
[----:B0-----:R-:W0:Y:S04]  /*258d0*/  SHFL.IDX PT, R10, R0, 0x2, 0x1c1f ;  /* 0x005c1f00000a7f89 */ /* 0x001e2800000e0000 */
[----:B------:R-:W1:Y:S01]  /*258e0*/  SHFL.IDX PT, R0, R0, 0x3, 0x1c1f ;  /* 0x007c1f0000007f89 */ /* 0x000e6200000e0000 */
[----:B0-----:R-:W-:-:S04]  /*258f0*/  IADD3 R10, P0, R36, R10, RZ ;  /* 0x0000000a240a7210 */ /* 0x001fc80007f1e0ff */
[----:B------:R-:W-:Y:S02]  /*25900*/  IADD3.X R11, RZ, R9, RZ, P0, !PT ;  /* 0x00000009ff0b7210 */ /* 0x000fe400007fe4ff */
[----:B------:R-:W-:-:S13]  /*25910*/  ISETP.LT.OR P0, PT, R7, 0x41, P6 ;  /* 0x000000410700780c */ /* 0x000fda0003701670 */
[----:B------:R2:W-:Y:S01]  /*25920*/  LDGSTS.E.BYPASS.LTC128B.128 [R3+0xa400], desc[UR38][R10.64], !P0 ;  /* 0x0a4000000a037fae */ /* 0x0005e2000c101d66 */
[----:B------:R-:W-:-:S13]  /*25930*/  ISETP.LT.OR P0, PT, R7, 0x41, P1 ;  /* 0x000000410700780c */ /* 0x000fda0000f01670 */
[----:B-1----:R2:W-:Y:S02]  /*25940*/  LDGSTS.E.BYPASS.LTC128B.128 [R5+0xa400], desc[UR38][R10.64+0x40], !P0 ;  /* 0x0a4000400a057fae */ /* 0x0025e4000c101d66 */
.L_x_2050:
        /* <DEDUP_REMOVED lines=12> */
.L_x_1871:
[----:B------:R-:W-:Y:S02]  /*25a10*/  PLOP3.LUT P1, PT, P1, P0, PT, 0xa2, 0x0 ;  /* 0x000000000000781c */ /* 0x000fe40000f21472 */
[----:B------:R-:W-:-:S08]  /*25a20*/  @P0 R2UR P1, UR4, R4 ;  /* 0x00000000040402ca */ /* 0x000fd00000020000 */
[----:B------:R-:W-:-:S05]  /*25a30*/  @P0 PLOP3.LUT P0, PT, P1, PT, PT, 0x80, 0x0 ;  /* 0x000000000000081c */ /* 0x000fca0000f0f070 */
[----:B------:R-:W-:Y:S01]  /*25a40*/  @!P1 SYNCS.ARRIVE.TRANS64.RED.A0T1 RZ, [UR4+0x22870], RZ ;  /* 0x022870ffffff99a7 */ /* 0x000fe20008200404 */
[----:B------:R-:W-:Y:S07]  /*25a50*/  @!P1 ARRIVES.LDGSTSBAR.64.TRANSCNT [UR4+0x22870] ;  /* 0x02287000ff0099b0 */ /* 0x000fee0008000a84 */
[----:B------:R-:W-:Y:S05]  /*25a60*/  @P0 BRA.U.ANY `(.L_x_1871) ;  /* 0xfffffffd00e80947 */ /* 0x000fea000393ffff */
[----:B------:R-:W-:Y:S01]  /*25a70*/  NOP ;  /* 0x0000000000007918 */ /* 0x000fe20000000000 */
[----:B------:R-:W-:-:S05]  /*25a80*/  IMAD.U32 R0, RZ, RZ, UR41 ;  /* 0x00000029ff007e24 */ /* 0x000fca000f8e00ff */
[----:B------:R-:W-:-:S13]  /*25a90*/  ISETP.NE.AND P6, PT, R0, 0x3, PT ;  /* 0x000000030000780c */ /* 0x000fda0003fc5270 */
[----:B------:R-:W-:Y:S05]  /*25aa0*/  @!P6 BRA `(.L_x_1872) ;  /* 0x000000000004e947 */ /* 0x000fea0003800000 */
[----:B------:R-:W-:Y:S01]  /*25ab0*/  BPT.TRAP 0x1 ;  /* 0x000000040000795c */ /* 0x000fe20000300000 */
.L_x_1872:
[----:B------:R2:W-:Y:S01]  /*25ac0*/  SYNCS.ARRIVE.TRANS64.A1T0 RZ, [R4+URZ+0x22870], RZ ;  /* 0x022870ff04ff79a7 */ /* 0x0005e2000810003f */
[----:B------:R-:W-:Y:S05]  /*25ad0*/  @!P6 BRA `(.L_x_1873) ;  /* 0x000000000004e947 */ /* 0x000fea0003800000 */
[----:B------:R-:W-:Y:S01]  /*25ae0*/  BPT.TRAP 0x1 ;  /* 0x000000040000795c */ /* 0x000fe20000300000 */
.L_x_1873:
[----:B------:R-:W3:Y:S01]  /*25af0*/  LDL R0, [R1+0x28] ;  /* 0x0000280001007983 */ /* 0x000ee20000100800 */
[----:B------:R-:W-:Y:S01]  /*25b00*/  BSSY B0, `(.L_x_1874) ;  /* 0x0000003000007945 */ /* 0x000fe20003800000 */
[----:B---3--:R-:W3:Y:S03]  /*25b10*/  SYNCS.PHASECHK.TRANS64.TRYWAIT P0, [R4+URZ+0x22840], R0 ;  /* 0x02284000040075a7 */ /* 0x008ee6000800017f */
[----:B---3--:R-:W-:Y:S05]  /*25b20*/  @!P0 BRA `(.L_x_1875) ;  /* 0x00000064001c8947 */ /* 0x008fea0003800000 */
.L_x_2051:
[----:B------:R-:W-:Y:S05]  /*25b30*/  BSYNC B0 ;  /* 0x0000000000007941 */ /* 0x000fea0003800000 */
.L_x_1874:
[----:B01----:R-:W4:Y:S01]  /*25b40*/  LDL.LU R5, [R1+0x24] ;  /* 0x0000240001057983 */ /* 0x003f220000300800 */
[----:B------:R-:W-:Y:S01]  /*25b50*/  ULDC.64 UR4, c[0x0][0x300] ;  /* 0x0000c00000047ab9 */ /* 0x000fe20000000a00 */
[----:B------:R-:W-:Y:S02]  /*25b60*/  ULDC.64 UR6, c[0x0][0x2e8] ;  /* 0x0000ba0000067ab9 */ /* 0x000fe40000000a00 */
[----:B------:R-:W5:Y:S01]  /*25b70*/  LDL R7, [R1+0xc] ;  /* 0x00000c0001077983 */ /* 0x000f620000100800 */
[----:B---3--:R-:W-:Y:S01]  /*25b80*/  IMAD R0, R26, UR4, RZ ;  /* 0x000000041a007c24 */ /* 0x008fe2000f8e02ff */
[----:B------:R-:W-:Y:S01]  /*25b90*/  LOP3.LUT P1, RZ, R22, 0x4, RZ, 0xc0, !PT ;  /* 0x0000000416ff7812 */ /* 0x000fe2000782c0ff */
[----:B------:R-:W-:-:S04]  /*25ba0*/  IMAD.WIDE.U32 R2, R8, UR4, RZ ;  /* 0x0000000408027c25 */ /* 0x000fc8000f8e00ff */
[----:B------:R-:W-:Y:S01]  /*25bb0*/  IMAD R0, R8, UR5, R0 ;  /* 0x0000000508007c24 */ /* 0x000fe2000f8e0200 */
[----:B------:R-:W-:-:S03]  /*25bc0*/  ULDC.64 UR4, c[0x0][0x310] ;  /* 0x0000c40000047ab9 */ /* 0x000fc60000000a00 */
[----:B------:R-:W-:Y:S02]  /*25bd0*/  IMAD.IADD R3, R3, 0x1, R0 ;  /* 0x0000000103037824 */ /* 0x000fe400078e0200 */
[----:B------:R-:W-:-:S04]  /*25be0*/  IMAD.WIDE.U32 R2, R6, UR4, R2 ;  /* 0x0000000406027c25 */ /* 0x000fc8000f8e0002 */
[----:B----4-:R-:W-:-:S04]  /*25bf0*/  IMAD R0, R5, UR4, RZ ;  /* 0x0000000405007c24 */ /* 0x010fc8000f8e02ff */
[----:B------:R-:W-:Y:S01]  /*25c00*/  IMAD R0, R6, UR5, R0 ;  /* 0x0000000506007c24 */ /* 0x000fe2000f8e0200 */
[----:B------:R-:W-:Y:S01]  /*25c10*/  ULDC.64 UR4, c[0x0][0x308] ;  /* 0x0000c20000047ab9 */ /* 0x000fe20000000a00 */
[----:B-----5:R-:W-:Y:S02]  /*25c20*/  IMAD R6, R24, 0x6000, R7 ;  /* 0x0000600018067824 */ /* 0x020fe400078e0207 */
        /* <DEDUP_REMOVED lines=8> */
[----:B------:R-:W0:Y:S01]  /*25cb0*/  SHFL.IDX PT, R3, R0, RZ, 0x1c1f ;  /* 0x001c1fff00037589 */ /* 0x000e2200000e0000 */
[----:B------:R-:W-:Y:S01]  /*25cc0*/  LOP3.LUT P6, RZ, R22, 0x8, RZ, 0xc0, !PT ;  /* 0x0000000816ff7812 */ /* 0x000fe200078cc0ff */
[C-C-:B------:R-:W-:Y:S02]  /*25cd0*/  @P4 IMAD.IADD R7, R23.reuse, 0x1, R6.reuse ;  /* 0x0000000117074824 */ /* 0x140fe400078e0206 */
[----:B------:R-:W1:Y:S01]  /*25ce0*/  SHFL.IDX PT, R2, R5, RZ, 0x1c1f ;  /* 0x001c1fff05027589 */ /* 0x000e6200000e0000 */
[----:B------:R-:W-:Y:S01]  /*25cf0*/  @P3 IMAD.IADD R9, R23, 0x1, R6 ;  /* 0x0000000117093824 */ /* 0x000fe200078e0206 */
[----:B0-----:R-:W-:-:S05]  /*25d00*/  @P4 IADD3 R3, P0, R36, R3, RZ ;  /* 0x0000000324034210 */ /* 0x001fca0007f1e0ff */
[----:B-1----:R-:W-:Y:S01]  /*25d10*/  @P4 IMAD.X R2, RZ, RZ, R2, P0 ;  /* 0x000000ffff024224 */ /* 0x002fe200000e0602 */
        /* <DEDUP_REMOVED lines=9> */
[----:B0-----:R-:W0:Y:S01]  /*25db0*/  SHFL.IDX PT, R3, R0, 0x1, 0x1c1f ;  /* 0x003c1f0000037f89 */ /* 0x001e2200000e0000 */
[----:B------:R-:W-:-:S03]  /*25dc0*/  @P2 IMAD.IADD R7, R23, 0x1, R6 ;  /* 0x0000000117072824 */ /* 0x000fc600078e0206 */
[----:B------:R-:W1:Y:S01]  /*25dd0*/  SHFL.IDX PT, R2, R5, 0x1, 0x1c1f ;  /* 0x003c1f0005027f89 */ /* 0x000e6200000e0000 */
[----:B0-----:R-:W-:-:S05]  /*25de0*/  @P3 IADD3 R3, P0, R36, R3, RZ ;  /* 0x0000000324033210 */ /* 0x001fca0007f1e0ff */
[----:B-1----:R-:W-:-:S05]  /*25df0*/  @P3 IMAD.X R2, RZ, RZ, R2, P0 ;  /* 0x000000ffff023224 */ /* 0x002fca00000e0602 */
[----:B------:R-:W-:-:S04]  /*25e00*/  @P3 LOP3.LUT R3, R3, R2, RZ, 0x3c, !PT ;  /* 0x0000000203033212 */ /* 0x000fc800078e3cff */
[----:B------:R-:W-:-:S04]  /*25e10*/  @P3 LOP3.LUT R2, R3, R2, RZ, 0x3c, !PT ;  /* 0x0000000203023212 */ /* 0x000fc800078e3cff */
[----:B------:R-:W-:-:S05]  /*25e20*/  @P3 LOP3.LUT R3, R3, R2, RZ, 0x3c, !PT ;  /* 0x0000000203033212 */ /* 0x000fca00078e3cff */
[----:B------:R-:W-:Y:S04]  /*25e30*/  @P3 LDGSTS.E.BYPASS.LTC128B.128 [R9+0x16c00], desc[UR38][R2.64], !P4 ;  /* 0x16c0000002093fae */ /* 0x000fe8000e101d66 */
[----:B------:R-:W-:Y:S04]  /*25e40*/  @P3 LDGSTS.E.BYPASS.LTC128B.128 [R9+0x18c00], desc[UR38][R2.64+0x40], !P6 ;  /* 0x18c0004002093fae */ /* 0x000fe8000f101d66 */
[----:B------:R0:W-:Y:S04]  /*25e50*/  @P3 LDGSTS.E.BYPASS.LTC128B.128 [R9+0x1ac00], desc[UR38][R2.64+0x80], !P1 ;  /* 0x1ac0008002093fae */ /* 0x0001e8000c901d66 */
[----:B0-----:R-:W0:Y:S04]  /*25e60*/  SHFL.IDX PT, R3, R0, 0x2, 0x1c1f ;  /* 0x005c1f0000037f89 */ /* 0x001e2800000e0000 */
[----:B------:R-:W1:Y:S04]  /*25e70*/  SHFL.IDX PT, R2, R5, 0x2, 0x1c1f ;  /* 0x005c1f0005027f89 */ /* 0x000e6800000e0000 */
[----:B------:R-:W3:Y:S01]  /*25e80*/  SHFL.IDX PT, R5, R5, 0x3, 0x1c1f ;  /* 0x007c1f0005057f89 */ /* 0x000ee200000e0000 */
        /* <DEDUP_REMOVED lines=8> */
[----:B0--3--:R0:W1:Y:S02]  /*25f10*/  SHFL.IDX PT, R2, R0, 0x3, 0x1c1f ;  /* 0x007c1f0000027f89 */ /* 0x00906400000e0000 */
.L_x_2061:
[C---:B------:R-:W-:Y:S02]  /*25f20*/  LOP3.LUT P3, RZ, R22.reuse, 0x10, RZ, 0xc0, !PT ;  /* 0x0000001016ff7812 */ /* 0x040fe4000786c0ff */
[----:B------:R-:W-:Y:S02]  /*25f30*/  LOP3.LUT P2, RZ, R22, 0x8, RZ, 0xc0, !PT ;  /* 0x0000000816ff7812 */ /* 0x000fe4000784c0ff */
[----:B-1----:R-:W-:Y:S02]  /*25f40*/  @P5 IADD3 R2, P0, R36, R2, RZ ;  /* 0x0000000224025210 */ /* 0x002fe40007f1e0ff */
[----:B------:R-:W-:-:S03]  /*25f50*/  @P5 IADD3 R6, R23, R6, RZ ;  /* 0x0000000617065210 */ /* 0x000fc60007ffe0ff */
        /* <DEDUP_REMOVED lines=9> */
.L_x_1877:
        /* <DEDUP_REMOVED lines=11> */
.L_x_1878:
[----:B-1----:R0:W5:Y:S01]  /*260a0*/  LDL.LU R2, [R1+0x20] ;  /* 0x0000200001027983 */ /* 0x0021620000300800 */
[----:B------:R0:W-:Y:S02]  /*260b0*/  SYNCS.ARRIVE.TRANS64.A1T0 RZ, [R4+URZ+0x22830], RZ ;  /* 0x022830ff04ff79a7 */ /* 0x0001e4000810003f */
[----:B------:R-:W-:Y:S05]  /*260c0*/  WARPSYNC.ALL ;  /* 0x0000000000007948 */ /* 0x000fea0003800000 */
[----:B------:R-:W-:Y:S01]  /*260d0*/  ULDC.64 UR4, c[0x0][0xa00] ;  /* 0x0002800000047ab9 */ /* 0x000fe20000000a00 */
[----:B------:R-:W-:Y:S01]  /*260e0*/  VIADD R0, R23, 0x10400 ;  /* 0x0001040017007836 */ /* 0x000fe20000000000 */
[----:B------:R-:W-:Y:S01]  /*260f0*/  BAR.SYNC.DEFER_BLOCKING 0x8, 0x180 ;  /* 0x0206000000007b1d */ /* 0x000fe20000010000 */
[----:B------:R-:W-:-:S03]  /*26100*/  ISETP.NE.U32.AND P0, PT, RZ, UR4, PT ;  /* 0x00000004ff007c0c */ /* 0x000fc6000bf05070 */
[----:B------:R-:W-:Y:S02]  /*26110*/  LOP3.LUT P1, RZ, R0, 0x1bf, RZ, 0xc0, !PT ;  /* 0x000001bf00ff7812 */ /* 0x000fe4000782c0ff */
[----:B------:R-:W-:Y:S01]  /*26120*/  ISETP.NE.AND.EX P0, PT, RZ, UR5, PT, P0 ;  /* 0x00000005ff007c0c */ /* 0x000fe2000bf05300 */
[----:B------:R-:W-:Y:S01]  /*26130*/  ULDC.64 UR4, c[0x0][0x298] ;  /* 0x0000a60000047ab9 */ /* 0x000fe20000000a00 */
[----:B------:R-:W-:Y:S01]  /*26140*/  SHF.R.S32.HI R0, RZ, 0x1f, R19 ;  /* 0x0000001fff007819 */ /* 0x000fe20000011413 */
[----:B------:R-:W-:Y:S01]  /*26150*/  BSSY B6, `(.L_x_1879) ;  /* 0x000001c000067945 */ /* 0x000fe20003800000 */
[----:B------:R-:W-:Y:S02]  /*26160*/  SEL R26, R19, RZ, !P0 ;  /* 0x000000ff131a7207 */ /* 0x000fe40004000000 */
[----:B------:R-:W-:-:S05]  /*26170*/  SEL R0, R0, RZ, !P0 ;  /* 0x000000ff00007207 */ /* 0x000fca0004000000 */
[----:B------:R1:W-:Y:S02]  /*26180*/  STL [R1+0x34], R0 ;  /* 0x0000340001007387 */ /* 0x0003e40000100800 */
[----:B-1---5:R-:W-:-:S05]  /*26190*/  SHF.R.S32.HI R0, RZ, 0x1f, R2 ;  /* 0x0000001fff007819 */ /* 0x022fca0000011402 */
[----:B------:R-:W-:-:S04]  /*261a0*/  IMAD R0, R0, UR4, RZ ;  /* 0x0000000400007c24 */ /* 0x000fc8000f8e02ff */
[C---:B------:R-:W-:Y:S02]  /*261b0*/  IMAD R0, R2.reuse, UR5, R0 ;  /* 0x0000000502007c24 */ /* 0x040fe4000f8e0200 */
[----:B------:R-:W-:-:S04]  /*261c0*/  IMAD.WIDE.U32 R2, R2, UR4, RZ ;  /* 0x0000000402027c25 */ /* 0x000fc8000f8e00ff */
[----:B------:R-:W-:Y:S01]  /*261d0*/  IMAD.IADD R0, R3, 0x1, R0 ;  /* 0x0000000103007824 */ /* 0x000fe200078e0200 */
[----:B------:R1:W-:Y:S04]  /*261e0*/  STL.64 [R1+0x20], R2 ;  /* 0x0000200201007387 */ /* 0x0003e80000100a00 */
[----:B------:R1:W-:Y:S01]  /*261f0*/  STL [R1+0x28], R0 ;  /* 0x0000280001007387 */ /* 0x0003e20000100800 */
[----:B------:R-:W-:Y:S05]  /*26200*/  @!P1 BRA `(.L_x_1880) ;  /* 0x0000000000409947 */ /* 0x000fea0003800000 */
[----:B-1----:R-:W-:Y:S01]  /*26210*/  MOV R2, 0x0 ;  /* 0x0000000000027802 */ /* 0x002fe20000000f00 */
[----:B------:R-:W-:Y:S01]  /*26220*/  ULDC.64 UR4, c[0x4][0xc8] ;  /* 0x0100320000047ab9 */ /* 0x000fe20000000a00 */
[----:B------:R-:W-:Y:S01]  /*26230*/  ULDC.64 UR6, c[0x4][0xd0] ;  /* 0x0100340000067ab9 */ /* 0x000fe20000000a00 */
[----:B------:R-:W-:Y:S01]  /*26240*/  ULDC.64 UR8, c[0x4][0x28] ;  /* 0x01000a0000087ab9 */ /* 0x000fe20000000a00 */
[----:B0-2---:R-:W-:Y:S01]  /*26250*/  IMAD.U32 R4, RZ, RZ, UR4 ;  /* 0x00000004ff047e24 */ /* 0x005fe2000f8e00ff */
        /* <DEDUP_REMOVED lines=11> */
.L_x_1880:
[----:B------:R-:W-:Y:S05]  /*26310*/  BSYNC B6 ;  /* 0x0000000000067941 */ /* 0x000fea0003800000 */
.L_x_1879:
[----:B------:R-:W3:Y:S01]  /*26320*/  LDL.LU R21, [R1+0x34] ;  /* 0x0000340001157983 */ /* 0x000ee20000300800 */
[----:B------:R-:W4:Y:S01]  /*26330*/  LDC R7, c[0x0][0x448] ;  /* 0x00011200ff077b82 */ /* 0x000f220000000800 */
[----:B------:R-:W-:Y:S02]  /*26340*/  ULDC.64 UR4, c[0x0][0x2d8] ;  /* 0x0000b60000047ab9 */ /* 0x000fe40000000a00 */
[----:B------:R-:W2:Y:S04]  /*26350*/  LDL.LU R20, [R1+0x28] ;  /* 0x0000280001147983 */ /* 0x000ea80000300800 */
[----:B-1----:R-:W2:Y:S01]  /*26360*/  LDL.LU.64 R2, [R1+0x20] ;  /* 0x0000200001027983 */ /* 0x002ea20000300a00 */
[----:B------:R-:W-:-:S03]  /*26370*/  IMAD R0, R31, UR4, RZ ;  /* 0x000000041f007c24 */ /* 0x000fc6000f8e02ff */
[----:B------:R1:W5:Y:S01]  /*26380*/  LDL R8, [R1+0x1c] ;  /* 0x00001c0001087983 */ /* 0x0003620000100800 */
[----:B------:R-:W-:Y:S01]  /*26390*/  IMAD R0, R18, UR5, R0 ;  /* 0x0000000512007c24 */ /* 0x000fe2000f8e0200 */
[----:B----4-:R-:W-:-:S13]  /*263a0*/  ISETP.NE.AND P0, PT, R7, 0x1, PT ;  /* 0x000000010700780c */ /* 0x010fda0003f05270 */
[----:B------:R-:W4:Y:S01]  /*263b0*/  @P0 LDC R6, c[0x0][0x44c] ;  /* 0x00011300ff060b82 */ /* 0x000f220000000800 */
[C---:B------:R-:W-:Y:S02]  /*263c0*/  LOP3.LUT R9, R36.reuse, 0x40, RZ, 0xfc, !PT ;  /* 0x0000004024097812 */ /* 0x040fe400078efcff */
[----:B------:R-:W-:Y:S01]  /*263d0*/  LOP3.LUT R10, R36, 0x80, RZ, 0xfc, !PT ;  /* 0x00000080240a7812 */ /* 0x000fe200078efcff */
[----:B--2---:R-:W-:Y:S02]  /*263e0*/  IMAD.MOV.U32 R3, RZ, RZ, R20 ;  /* 0x000000ffff037224 */ /* 0x004fe400078e0014 */
[----:B------:R-:W2:Y:S01]  /*263f0*/  S2R R20, SR_TID.X ;  /* 0x0000000000147919 */ /* 0x000ea20000002100 */
[----:B------:R-:W-:Y:S01]  /*26400*/  IMAD.WIDE.U32 R2, R18, UR4, R2 ;  /* 0x0000000412027c25 */ /* 0x000fe2000f8e0002 */
[----:B------:R-:W-:-:S03]  /*26410*/  ULDC.64 UR4, c[0x0][0x2e0] ;  /* 0x0000b80000047ab9 */ /* 0x000fc60000000a00 */
[----:B------:R-:W-:Y:S02]  /*26420*/  IMAD.IADD R3, R3, 0x1, R0 ;  /* 0x0000000103037824 */ /* 0x000fe400078e0200 */
[----:B---3--:R-:W-:Y:S02]  /*26430*/  IMAD R0, R21, UR4, RZ ;  /* 0x0000000415007c24 */ /* 0x008fe4000f8e02ff */
[----:B------:R-:W-:-:S04]  /*26440*/  IMAD.WIDE.U32 R2, R26, UR4, R2 ;  /* 0x000000041a027c25 */ /* 0x000fc8000f8e0002 */
[----:B------:R-:W-:Y:S01]  /*26450*/  IMAD R0, R26, UR5, R0 ;  /* 0x000000051a007c24 */ /* 0x000fe2000f8e0200 */
[----:B------:R-:W-:-:S03]  /*26460*/  ULDC.64 UR4, c[0x0][0x2d0] ;  /* 0x0000b40000047ab9 */ /* 0x000fc60000000a00 */
[----:B------:R-:W-:Y:S02]  /*26470*/  IMAD.IADD R3, R3, 0x1, R0 ;  /* 0x0000000103037824 */ /* 0x000fe400078e0200 */
[----:B------:R-:W3:Y:S01]  /*26480*/  @P0 LDC R0, c[0x0][0x450] ;  /* 0x00011400ff000b82 */ /* 0x000ee20000000800 */
[C---:B--2---:R-:W-:Y:S01]  /*26490*/  LOP3.LUT R21, R20.reuse, 0x7f, RZ, 0xc0, !PT ;  /* 0x0000007f14157812 */ /* 0x044fe200078ec0ff */
[----:B------:R-:W-:-:S03]  /*264a0*/  IMAD.SHL.U32 R20, R20, 0x20, RZ ;  /* 0x0000002014147824 */ /* 0x000fc600078e00ff */
[----:B------:R-:W-:-:S04]  /*264b0*/  SHF.R.U32.HI R21, RZ, 0x2, R21 ;  /* 0x00000002ff157819 */ /* 0x000fc80000011615 */
[----:B------:R-:W-:-:S05]  /*264c0*/  LOP3.LUT R20, R21, 0x60, R20, 0xf8, !PT ;  /* 0x0000006015147812 */ /* 0x000fca00078ef814 */
[----:B------:R-:W-:-:S04]  /*264d0*/  IMAD.IADD R5, R20, 0x1, R17 ;  /* 0x0000000114057824 */ /* 0x000fc800078e0211 */
[----:B----4-:R-:W-:-:S04]  /*264e0*/  @P0 IMAD.HI.U32 R6, R5, R6, RZ ;  /* 0x0000000605060227 */ /* 0x010fc800078e00ff */
[----:B0-----:R-:W-:Y:S01]  /*264f0*/  IMAD.MOV.U32 R4, RZ, RZ, R5 ;  /* 0x000000ffff047224 */ /* 0x001fe200078e0005 */
[----:B---3--:R-:W-:Y:S01]  /*26500*/  @P0 SHF.R.U32.HI R4, RZ, R0, R6 ;  /* 0x00000000ff040219 */ /* 0x008fe20000011606 */
[----:B------:R-:W0:Y:S04]  /*26510*/  S2R R20, SR_TID.X ;  /* 0x0000000000147919 */ /* 0x000e280000002100 */
        /* <DEDUP_REMOVED lines=15> */
[----:B0-----:R-:W-:Y:S02]  /*26610*/  LOP3.LUT R20, R20, 0x7f, RZ, 0xc0, !PT ;  /* 0x0000007f14147812 */ /* 0x001fe400078ec0ff */
[----:B------:R-:W-:Y:S01]  /*26620*/  IADD3.X R0, R3, UR5, R0, P0, !PT ;  /* 0x0000000503007c10 */ /* 0x000fe200087fe400 */
[----:B------:R-:W-:Y:S01]  /*26630*/  UMOV UR5, 0xffffffff ;  /* 0xffffffff00057882 */ /* 0x000fe20000000000 */
[----:B------:R-:W-:Y:S02]  /*26640*/  ISETP.GE.AND P3, PT, R36, UR4, PT ;  /* 0x0000000424007c0c */ /* 0x000fe4000bf66270 */
[----:B------:R-:W-:-:S02]  /*26650*/  ISETP.GE.AND P2, PT, R9, UR4, PT ;  /* 0x0000000409007c0c */ /* 0x000fc4000bf46270 */
[----:B------:R-:W-:Y:S02]  /*26660*/  ISETP.GE.AND P0, PT, R10, UR4, PT ;  /* 0x000000040a007c0c */ /* 0x000fe4000bf06270 */
[----:B------:R-:W-:Y:S01]  /*26670*/  SHF.R.U32.HI R9, RZ, 0x2, R20 ;  /* 0x00000002ff097819 */ /* 0x000fe20000011614 */
[----:B-1----:R-:W-:Y:S10]  /*26680*/  BRA.DIV UR5, `(.L_x_1881) ;  /* 0x0000005e05e07947 */ /* 0x002ff4000b800000 */
[----:B------:R-:W0:Y:S01]  /*26690*/  SHFL.IDX PT, R3, R4, RZ, 0x1c1f ;  /* 0x001c1fff04037589 */ /* 0x000e2200000e0000 */
[----:B------:R-:W-:Y:S02]  /*266a0*/  IMAD R27, R27, R7, RZ ;  /* 0x000000071b1b7224 */ /* 0x000fe400078e02ff */
[----:B------:R-:W-:Y:S01]  /*266b0*/  IMAD.IADD R17, R9, 0x1, R17 ;  /* 0x0000000109117824 */ /* 0x000fe200078e0211 */
[----:B------:R-:W1:Y:S04]  /*266c0*/  SHFL.IDX PT, R2, R0, RZ, 0x1c1f ;  /* 0x001c1fff00027589 */ /* 0x000e6800000e0000 */
[----:B------:R-:W-:-:S13]  /*266d0*/  ISETP.GE.AND P1, PT, R17, R27, PT ;  /* 0x0000001b1100720c */ /* 0x000fda0003f26270 */
[----:B0-----:R-:W-:-:S05]  /*266e0*/  @!P1 IADD3 R3, P4, R36, R3, RZ ;  /* 0x0000000324039210 */ /* 0x001fca0007f9e0ff */
[----:B-1----:R-:W-:-:S05]  /*266f0*/  @!P1 IMAD.X R2, RZ, RZ, R2, P4 ;  /* 0x000000ffff029224 */ /* 0x002fca00020e0602 */
[----:B------:R-:W-:-:S04]  /*26700*/  @!P1 LOP3.LUT R3, R3, R2, RZ, 0x3c, !PT ;  /* 0x0000000203039212 */ /* 0x000fc800078e3cff */
[----:B------:R-:W-:-:S04]  /*26710*/  @!P1 LOP3.LUT R2, R3, R2, RZ, 0x3c, !PT ;  /* 0x0000000203029212 */ /* 0x000fc800078e3cff */
[----:B------:R-:W-:-:S05]  /*26720*/  @!P1 LOP3.LUT R3, R3, R2, RZ, 0x3c, !PT ;  /* 0x0000000203039212 */ /* 0x000fca00078e3cff */
[----:B------:R-:W-:Y:S01]  /*26730*/  @!PT LDS RZ, [RZ] ;  /* 0x00000000fffff984 */ /* 0x000fe20000000800 */
[----:B-----5:R-:W-:Y:S04]  /*26740*/  @!P1 LDGSTS.E.BYPASS.LTC128B.128 [R8+0x10400], desc[UR38][R2.64], !P3 ;  /* 0x1040000002089fae */ /* 0x020fe8000d901d66 */
[----:B------:R-:W-:Y:S04]  /*26750*/  @!P1 LDGSTS.E.BYPASS.LTC128B.128 [R8+0x12400], desc[UR38][R2.64+0x40], !P2 ;  /* 0x1240004002089fae */ /* 0x000fe8000d101d66 */
[----:B------:R0:W-:Y:S02]  /*26760*/  @!P1 LDGSTS.E.BYPASS.LTC128B.128 [R8+0x14400], desc[UR38][R2.64+0x80], !P0 ;  /* 0x1440008002089fae */ /* 0x0001e4000c101d66 */
[----:B0-----:R-:W-:-:S02]  /*26770*/  VIADD R2, R17, 0x20 ;  /* 0x0000002011027836 */ /* 0x001fc40000000000 */
[----:B------:R-:W0:Y:S03]  /*26780*/  SHFL.IDX PT, R3, R4, 0x1, 0x1c1f ;  /* 0x003c1f0004037f89 */ /* 0x000e2600000e0000 */
[----:B------:R-:W-:Y:S02]  /*26790*/  ISETP.GE.AND P1, PT, R2, R27, PT ;  /* 0x0000001b0200720c */ /* 0x000fe40003f26270 */
[----:B------:R-:W1:Y:S11]  /*267a0*/  SHFL.IDX PT, R2, R0, 0x1, 0x1c1f ;  /* 0x003c1f0000027f89 */ /* 0x000e7600000e0000 */
[----:B0-----:R-:W-:-:S04]  /*267b0*/  @!P1 IADD3 R3, P4, R36, R3, RZ ;  /* 0x0000000324039210 */ /* 0x001fc80007f9e0ff */
[----:B-1----:R-:W-:-:S04]  /*267c0*/  @!P1 IADD3.X R2, RZ, R2, RZ, P4, !PT ;  /* 0x00000002ff029210 */ /* 0x002fc800027fe4ff */
[----:B------:R-:W-:-:S04]  /*267d0*/  @!P1 LOP3.LUT R3, R3, R2, RZ, 0x3c, !PT ;  /* 0x0000000203039212 */ /* 0x000fc800078e3cff */
[----:B------:R-:W-:-:S04]  /*267e0*/  @!P1 LOP3.LUT R2, R3, R2, RZ, 0x3c, !PT ;  /* 0x0000000203029212 */ /* 0x000fc800078e3cff */
[----:B------:R-:W-:-:S05]  /*267f0*/  @!P1 LOP3.LUT R3, R3, R2, RZ, 0x3c, !PT ;  /* 0x0000000203039212 */ /* 0x000fca00078e3cff */
[----:B------:R-:W-:Y:S04]  /*26800*/  @!P1 LDGSTS.E.BYPASS.LTC128B.128 [R8+0x10c00], desc[UR38][R2.64], !P3 ;  /* 0x10c0000002089fae */ /* 0x000fe8000d901d66 */
[----:B------:R-:W-:Y:S04]  /*26810*/  @!P1 LDGSTS.E.BYPASS.LTC128B.128 [R8+0x12c00], desc[UR38][R2.64+0x40], !P2 ;  /* 0x12c0004002089fae */ /* 0x000fe8000d101d66 */
[----:B------:R0:W-:Y:S02]  /*26820*/  @!P1 LDGSTS.E.BYPASS.LTC128B.128 [R8+0x14c00], desc[UR38][R2.64+0x80], !P0 ;  /* 0x14c0008002089fae */ /* 0x0001e4000c101d66 */
[----:B0-----:R-:W-:-:S02]  /*26830*/  VIADD R2, R17, 0x40 ;  /* 0x0000004011027836 */ /* 0x001fc40000000000 */
[----:B------:R-:W0:Y:S03]  /*26840*/  SHFL.IDX PT, R3, R4, 0x2, 0x1c1f ;  /* 0x005c1f0004037f89 */ /* 0x000e2600000e0000 */
        /* <DEDUP_REMOVED lines=12> */
.L_x_2070:
[----:B------:R-:W-:Y:S01]  /*26910*/  VIADD R17, R17, 0x60 ;  /* 0x0000006011117836 */ /* 0x000fe20000000000 */
[----:B------:R-:W-:Y:S04]  /*26920*/  BSSY B0, `(.L_x_1882) ;  /* 0x000000b000007945 */ /* 0x000fe80003800000 */
[----:B------:R-:W-:-:S13]  /*26930*/  ISETP.GE.AND P1, PT, R17, R27, PT ;  /* 0x0000001b1100720c */ /* 0x000fda0003f26270 */
[----:B------:R-:W-:Y:S05]  /*26940*/  @P1 BRA `(.L_x_1883) ;  /* 0x0000000000201947 */ /* 0x000fea0003800000 */
[----:B-1----:R-:W-:-:S05]  /*26950*/  IADD3 R2, P1, R36, R2, RZ ;  /* 0x0000000224027210 */ /* 0x002fca0007f3e0ff */
[----:B------:R-:W-:-:S05]  /*26960*/  IMAD.X R3, RZ, RZ, R0, P1 ;  /* 0x000000ffff037224 */ /* 0x000fca00008e0600 */
[----:B------:R-:W-:Y:S01]  /*26970*/  @!PT LDS RZ, [RZ] ;  /* 0x00000000fffff984 */ /* 0x000fe20000000800 */
[----:B------:R-:W-:Y:S01]  /*26980*/  @!PT LDS RZ, [RZ] ;  /* 0x00000000fffff984 */ /* 0x000fe20000000800 */
[----:B------:R-:W-:Y:S01]  /*26990*/  @!PT LDS RZ, [RZ] ;  /* 0x00000000fffff984 */ /* 0x000fe20000000800 */
[----:B------:R2:W-:Y:S04]  /*269a0*/  LDGSTS.E.BYPASS.LTC128B.128 [R8+0x11c00], desc[UR38][R2.64], !P3 ;  /* 0x11c0000002087fae */ /* 0x0005e8000d901d66 */
[----:B------:R2:W-:Y:S04]  /*269b0*/  LDGSTS.E.BYPASS.LTC128B.128 [R8+0x13c00], desc[UR38][R2.64+0x40], !P2 ;  /* 0x13c0004002087fae */ /* 0x0005e8000d101d66 */
[----:B------:R2:W-:Y:S02]  /*269c0*/  LDGSTS.E.BYPASS.LTC128B.128 [R8+0x15c00], desc[UR38][R2.64+0x80], !P0 ;  /* 0x15c0008002087fae */ /* 0x0005e4000c101d66 */
.L_x_1883:
[----:B------:R-:W-:Y:S05]  /*269d0*/  BSYNC B0 ;  /* 0x0000000000007941 */ /* 0x000fea0003800000 */
.L_x_1882:
[----:B------:R-:W-:Y:S01]  /*269e0*/  NOP ;  /* 0x0000000000007918 */ /* 0x000fe20000000000 */
[----:B------:R-:W-:-:S13]  /*269f0*/  PLOP3.LUT P0, PT, PT, PT, PT, 0x80, 0x0 ;  /* 0x000000000000781c */ /* 0x000fda0003f0f070 */
.L_x_1884:
        /* <DEDUP_REMOVED lines=18> */
.L_x_2071:
[----:B------:R-:W-:Y:S05]  /*26b20*/  BSYNC B0 ;  /* 0x0000000000007941 */ /* 0x000fea0003800000 */
.L_x_1885:
[----:B------:R-:W2:Y:S04]  /*26b30*/  LDL.LU R3, [R1+0x2c] ;  /* 0x00002c0001037983 */ /* 0x000ea80000300800 */
[----:B------:R-:W3:Y:S01]  /*26b40*/  LDL R2, [R1+0x4] ;  /* 0x0000040001027983 */ /* 0x000ee20000100800 */
[----:B--2---:R-:W-:-:S05]  /*26b50*/  VIADD R26, R3, 0xfffffffe ;  /* 0xfffffffe031a7836 */ /* 0x004fca0000000000 */
[----:B---3--:R-:W-:-:S13]  /*26b60*/  ISETP.GE.AND P0, PT, R26, R2, PT ;  /* 0x000000021a00720c */ /* 0x008fda0003f06270 */
[----:B------:R-:W-:Y:S05]  /*26b70*/  @!P0 BRA `(.L_x_1887) ;  /* 0x00000010009c8947 */ /* 0x000fea0003800000 */
[----:B0-----:R-:W-:Y:S02]  /*26b80*/  IMAD.MOV.U32 R4, RZ, RZ, R24 ;  /* 0x000000ffff047224 */ /* 0x001fe400078e0018 */
[----:B------:R-:W-:-:S07]  /*26b90*/  IMAD.MOV.U32 R5, RZ, RZ, R28 ;  /* 0x000000ffff057224 */ /* 0x000fce00078e001c */
.L_x_1907:
[----:B-12---:R-:W2:Y:S01]  /*26ba0*/  LDL R8, [R1] ;  /* 0x0000000001087983 */ /* 0x006ea20000100800 */
[----:B------:R-:W0:Y:S01]  /*26bb0*/  LDC R6, c[0x0][0x430] ;  /* 0x00010c00ff067b82 */ /* 0x000e220000000800 */
[----:B------:R-:W1:Y:S02]  /*26bc0*/  S2R R2, SR_TID.X ;  /* 0x0000000000027919 */ /* 0x000e640000002100 */
[----:B------:R-:W3:Y:S01]  /*26bd0*/  LDL R10, [R1+0x4] ;  /* 0x00000400010a7983 */ /* 0x000ee20000100800 */
[----:B0-----:R-:W-:Y:S02]  /*26be0*/  ISETP.NE.AND P0, PT, R6, 0x1, PT ;  /* 0x000000010600780c */ /* 0x001fe40003f05270 */
[----:B-1----:R-:W-:-:S11]  /*26bf0*/  LOP3.LUT R0, R2, 0x7f, RZ, 0xc0, !PT ;  /* 0x0000007f02007812 */ /* 0x002fd600078ec0ff */
[----:B------:R-:W0:Y:S01]  /*26c00*/  @P0 LDC R7, c[0x0][0x434] ;  /* 0x00010d00ff070b82 */ /* 0x000e220000000800 */
[----:B------:R-:W-:Y:S01]  /*26c10*/  SHF.R.U32.HI R3, RZ, 0x2, R0 ;  /* 0x00000002ff037819 */ /* 0x000fe20000011600 */
[----:B------:R-:W-:-:S06]  /*26c20*/  IMAD.SHL.U32 R2, R2, 0x20, RZ ;  /* 0x0000002002027824 */ /* 0x000fcc00078e00ff */
[----:B------:R-:W1:Y:S01]  /*26c30*/  @P0 LDC R0, c[0x0][0x438] ;  /* 0x00010e00ff000b82 */ /* 0x000e620000000800 */
[----:B------:R-:W-:Y:S01]  /*26c40*/  IMAD R3, R26, 0x80, R3 ;  /* 0x000000801a037824 */ /* 0x000fe200078e0203 */
[----:B------:R-:W-:-:S04]  /*26c50*/  LOP3.LUT R2, R2, 0x60, RZ, 0xc0, !PT ;  /* 0x0000006002027812 */ /* 0x000fc800078ec0ff */
[----:B------:R-:W-:-:S04]  /*26c60*/  IADD3 R3, R2, R3, R37 ;  /* 0x0000000302037210 */ /* 0x000fc80007ffe025 */
[----:B------:R-:W-:Y:S01]  /*26c70*/  MOV R2, R3 ;  /* 0x0000000300027202 */ /* 0x000fe20000000f00 */
[----:B0-----:R-:W-:-:S05]  /*26c80*/  @P0 IMAD.HI.U32 R7, R3, R7, RZ ;  /* 0x0000000703070227 */ /* 0x001fca00078e00ff */
[----:B-1----:R-:W-:Y:S01]  /*26c90*/  @P0 SHF.R.U32.HI R2, RZ, R0, R7 ;  /* 0x00000000ff020219 */ /* 0x002fe20000011607 */
[----:B------:R-:W-:Y:S05]  /*26ca0*/  YIELD ;  /* 0x0000000000007946 */ /* 0x000fea0003800000 */
[----:B------:R-:W-:Y:S01]  /*26cb0*/  IMAD.MOV R0, RZ, RZ, -R2 ;  /* 0x000000ffff007224 */ /* 0x000fe200078e0a02 */
[----:B------:R-:W-:-:S03]  /*26cc0*/  ULDC.64 UR4, c[0x0][0x428] ;  /* 0x00010a0000047ab9 */ /* 0x000fc60000000a00 */
[----:B------:R-:W-:Y:S01]  /*26cd0*/  IMAD R6, R6, R0, R3 ;  /* 0x0000000006067224 */ /* 0x000fe200078e0203 */
[----:B------:R-:W-:-:S03]  /*26ce0*/  SHF.R.S32.HI R3, RZ, 0x1f, R2 ;  /* 0x0000001fff037819 */ /* 0x000fc60000011402 */
[----:B------:R-:W-:-:S04]  /*26cf0*/  IMAD.WIDE.U32 R2, R30, UR4, R2 ;  /* 0x000000041e027c25 */ /* 0x000fc8000f8e0002 */
[----:B--2---:R-:W-:-:S04]  /*26d00*/  IMAD R0, R8, UR4, RZ ;  /* 0x0000000408007c24 */ /* 0x004fc8000f8e02ff */
[----:B------:R-:W-:Y:S01]  /*26d10*/  IMAD R0, R30, UR5, R0 ;  /* 0x000000051e007c24 */ /* 0x000fe2000f8e0200 */
[----:B------:R-:W-:Y:S02]  /*26d20*/  ULDC.64 UR4, c[0x0][0x418] ;  /* 0x0001060000047ab9 */ /* 0x000fe40000000a00 */
[----:B------:R-:W-:Y:S01]  /*26d30*/  LEA R8, P0, R2, UR4, 0x2 ;  /* 0x0000000402087c11 */ /* 0x000fe2000f8010ff */
[----:B------:R-:W-:-:S05]  /*26d40*/  IMAD.IADD R0, R0, 0x1, R3 ;  /* 0x0000000100007824 */ /* 0x000fca00078e0203 */
[----:B------:R-:W-:-:S05]  /*26d50*/  LEA.HI.X R9, R2, UR5, R0, 0x2, P0 ;  /* 0x0000000502097c11 */ /* 0x000fca00080f1400 */
[----:B------:R-:W2:Y:S01]  /*26d60*/  LDG.E R8, desc[UR38][R8.64] ;  /* 0x0000002608087981 */ /* 0x000ea2000c1e1900 */
[----:B------:R-:W-:-:S05]  /*26d70*/  IMAD.MOV.U32 R0, RZ, RZ, R26 ;  /* 0x000000ffff007224 */ /* 0x000fca00078e001a */
[----:B---3--:R-:W-:Y:S01]  /*26d80*/  ISETP.GT.AND P2, PT, R0, R10, PT ;  /* 0x0000000a0000720c */ /* 0x008fe20003f44270 */
[----:B------:R-:W-:Y:S02]  /*26d90*/  IMAD.U32 R10, RZ, RZ, UR41 ;  /* 0x00000029ff0a7e24 */ /* 0x000fe4000f8e00ff */
[----:B------:R-:W-:-:S03]  /*26da0*/  VIADD R24, R4, 0x1 ;  /* 0x0000000104187836 */ /* 0x000fc60000000000 */
[----:B------:R-:W-:Y:S02]  /*26db0*/  ISETP.NE.AND P1, PT, R10, 0x3, PT ;  /* 0x000000030a00780c */ /* 0x000fe40003f25270 */
[----:B------:R-:W-:-:S04]  /*26dc0*/  ISETP.NE.AND P0, PT, R24, 0x2, PT ;  /* 0x000000021800780c */ /* 0x000fc80003f05270 */
[----:B------:R-:W-:Y:S01]  /*26dd0*/  SEL R28, RZ, 0x1, P0 ;  /* 0x00000001ff1c7807 */ /* 0x000fe20000000000 */
[----:B------:R-:W-:Y:S01]  /*26de0*/  VIADD R26, R26, 0xffffffff ;  /* 0xffffffff1a1a7836 */ /* 0x000fe20000000000 */
[----:B------:R-:W-:Y:S02]  /*26df0*/  SEL R24, R24, RZ, P0 ;  /* 0x000000ff18187207 */ /* 0x000fe40000000000 */
[----:B------:R-:W-:Y:S02]  /*26e00*/  LOP3.LUT R28, R5, R28, RZ, 0x3c, !PT ;  /* 0x0000001c051c7212 */ /* 0x000fe400078e3cff */
[----:B--2---:R-:W-:Y:S01]  /*26e10*/  SHF.R.S32.HI R9, RZ, 0x1f, R8 ;  /* 0x0000001fff097819 */ /* 0x004fe20000011408 */
[----:B------:R-:W-:Y:S06]  /*26e20*/  @!P1 BRA `(.L_x_1888) ;  /* 0x0000000000049947 */ /* 0x000fec0003800000 */
[----:B------:R-:W-:Y:S01]  /*26e30*/  BPT.TRAP 0x1 ;  /* 0x000000040000795c */ /* 0x000fe20000300000 */
.L_x_1888:
[----:B------:R-:W-:Y:S01]  /*26e40*/  IMAD R0, R24, 0x8, R23 ;  /* 0x0000000818007824 */ /* 0x000fe200078e0217 */
[----:B------:R-:W-:Y:S01]  /*26e50*/  SHF.L.U32 R10, R28, 0x1f, RZ ;  /* 0x0000001f1c0a7819 */ /* 0x000fe200000006ff */
[----:B------:R-:W-:Y:S01]  /*26e60*/  BSSY B0, `(.L_x_1889) ;  /* 0x0000004000007945 */ /* 0x000fe20003800000 */
[----:B------:R-:W-:Y:S02]  /*26e70*/  SHF.R.S32.HI R7, RZ, 0x1f, R6 ;  /* 0x0000001fff077819 */ /* 0x000fe40000011406 */
[----:B------:R-:W0:Y:S02]  /*26e80*/  SYNCS.PHASECHK.TRANS64.TRYWAIT P0, [R0+URZ+0x22880], R10 ;  /* 0x0228800a000075a7 */ /* 0x000e24000800017f */
[----:B0-----:R-:W-:Y:S05]  /*26e90*/  @!P0 BRA `(.L_x_1890) ;  /* 0x0000005c004c8947 */ /* 0x001fea0003800000 */
.L_x_2072:
[----:B------:R-:W-:Y:S05]  /*26ea0*/  BSYNC B0 ;  /* 0x0000000000007941 */ /* 0x000fea0003800000 */
.L_x_1889:
[----:B------:R-:W1:Y:S01]  /*26eb0*/  S2R R12, SR_TID.X ;  /* 0x00000000000c7919 */ /* 0x000e620000002100 */
[----:B------:R-:W-:Y:S01]  /*26ec0*/  ULDC.64 UR4, c[0x0][0x328] ;  /* 0x0000ca0000047ab9 */ /* 0x000fe20000000a00 */
[----:B------:R-:W-:Y:S01]  /*26ed0*/  ULDC.64 UR6, c[0x0][0x318] ;  /* 0x0000c60000067ab9 */ /* 0x000fe20000000a00 */
[----:B------:R-:W-:Y:S01]  /*26ee0*/  IMAD R11, R7, UR4, RZ ;  /* 0x00000004070b7c24 */ /* 0x000fe2000f8e02ff */
[----:B------:R-:W-:Y:S01]  /*26ef0*/  LOP3.LUT P3, RZ, R22, 0x2, RZ, 0xc0, !PT ;  /* 0x0000000216ff7812 */ /* 0x000fe2000786c0ff */
        /* <DEDUP_REMOVED lines=15> */
[----:B------:R-:W-:Y:S02]  /*26ff0*/  IADD3 R17, P0, R2, UR6, RZ ;  /* 0x0000000602117c10 */ /* 0x000fe4000ff1e0ff */
[----:B------:R-:W-:Y:S02]  /*27000*/  SHF.R.U32.HI R12, RZ, 0x5, R12 ;  /* 0x00000005ff0c7819 */ /* 0x000fe4000001160c */
[----:B------:R-:W-:-:S03]  /*27010*/  IADD3.X R27, R27, UR7, R3, P0, !PT ;  /* 0x000000071b1b7c10 */ /* 0x000fc600087fe403 */
[----:B------:R-:W-:-:S04]  /*27020*/  IMAD.SHL.U32 R12, R12, 0x400, RZ ;  /* 0x000004000c0c7824 */ /* 0x000fc800078e00ff */
[----:B------:R-:W-:Y:S01]  /*27030*/  IMAD R20, R24, 0x4000, R12 ;  /* 0x0000400018147824 */ /* 0x000fe200078e020c */
[----:B------:R-:W-:Y:S06]  /*27040*/  BRA.DIV UR4, `(.L_x_1891) ;  /* 0x0000005a04f47947 */ /* 0x000fec000b800000 */
[----:B------:R-:W1:Y:S01]  /*27050*/  SHFL.IDX PT, R2, R17, RZ, 0x1c1f ;  /* 0x001c1fff11027589 */ /* 0x000e6200000e0000 */
[----:B------:R-:W-:-:S03]  /*27060*/  IADD3 R20, R23, R20, R33 ;  /* 0x0000001417147210 */ /* 0x000fc60007ffe021 */
[----:B------:R-:W2:Y:S02]  /*27070*/  SHFL.IDX PT, R3, R27, RZ, 0x1c1f ;  /* 0x001c1fff1b037589 */ /* 0x000ea400000e0000 */
[----:B------:R-:W-:Y:S01]  /*27080*/  IMAD.IADD R21, R34, 0x1, R20 ;  /* 0x0000000122157824 */ /* 0x000fe200078e0214 */
[----:B-1----:R-:W-:-:S04]  /*27090*/  IADD3 R2, P0, R36, R2, RZ ;  /* 0x0000000224027210 */ /* 0x002fc80007f1e0ff */
[----:B--2---:R-:W-:-:S05]  /*270a0*/  IADD3.X R3, RZ, R3, RZ, P0, !PT ;  /* 0x00000003ff037210 */ /* 0x004fca00007fe4ff */
        /* <DEDUP_REMOVED lines=17> */
.L_x_2082:
        /* <DEDUP_REMOVED lines=9> */
.L_x_1892:
        /* <DEDUP_REMOVED lines=11> */
.L_x_1893:
[----:B------:R2:W-:Y:S01]  /*27300*/  SYNCS.ARRIVE.TRANS64.A1T0 RZ, [R0+URZ+0x22870], RZ ;  /* 0x022870ff00ff79a7 */ /* 0x0005e2000810003f */
[----:B------:R-:W-:Y:S05]  /*27310*/  @!P3 BRA `(.L_x_1894) ;  /* 0x000000000004b947 */ /* 0x000fea0003800000 */
[----:B------:R-:W-:Y:S01]  /*27320*/  BPT.TRAP 0x1 ;  /* 0x000000040000795c */ /* 0x000fe20000300000 */
.L_x_1894:
[----:B------:R-:W3:Y:S01]  /*27330*/  SYNCS.PHASECHK.TRANS64.TRYWAIT P0, [R0+URZ+0x22840], R10 ;  /* 0x0228400a000075a7 */ /* 0x000ee2000800017f */
[----:B------:R-:W-:Y:S04]  /*27340*/  BSSY B0, `(.L_x_1895) ;  /* 0x0000002000007945 */ /* 0x000fe80003800000 */
[----:B---3--:R-:W-:Y:S05]  /*27350*/  @!P0 BRA `(.L_x_1896) ;  /* 0x0000005c005c8947 */ /* 0x008fea0003800000 */
.L_x_2083:
[----:B------:R-:W-:Y:S05]  /*27360*/  BSYNC B0 ;  /* 0x0000000000007941 */ /* 0x000fea0003800000 */
.L_x_1895:
[----:B------:R-:W4:Y:S01]  /*27370*/  LDL R11, [R1+0xc] ;  /* 0x00000c00010b7983 */ /* 0x000f220000100800 */
[----:B------:R-:W-:Y:S01]  /*27380*/  ULDC.64 UR4, c[0x0][0x300] ;  /* 0x0000c00000047ab9 */ /* 0x000fe20000000a00 */
[----:B------:R-:W-:Y:S01]  /*27390*/  ULDC.64 UR6, c[0x0][0x2e8] ;  /* 0x0000ba0000067ab9 */ /* 0x000fe20000000a00 */
[----:B------:R-:W-:Y:S01]  /*273a0*/  IMAD R7, R7, UR4, RZ ;  /* 0x0000000407077c24 */ /* 0x000fe2000f8e02ff */
[----:B------:R-:W-:Y:S01]  /*273b0*/  LOP3.LUT P4, RZ, R22, 0x10, RZ, 0xc0, !PT ;  /* 0x0000001016ff7812 */ /* 0x000fe2000788c0ff */
[----:B------:R-:W-:Y:S01]  /*273c0*/  IMAD.WIDE.U32 R2, R6, UR4, RZ ;  /* 0x0000000406027c25 */ /* 0x000fe2000f8e00ff */
[C---:B------:R-:W-:Y:S02]  /*273d0*/  LOP3.LUT P3, RZ, R22.reuse, 0x8, RZ, 0xc0, !PT ;  /* 0x0000000816ff7812 */ /* 0x040fe4000786c0ff */
[----:B------:R-:W-:Y:S01]  /*273e0*/  LOP3.LUT P1, RZ, R22, 0x4, RZ, 0xc0, !PT ;  /* 0x0000000416ff7812 */ /* 0x000fe2000782c0ff */
[----:B------:R-:W-:Y:S01]  /*273f0*/  IMAD R7, R6, UR5, R7 ;  /* 0x0000000506077c24 */ /* 0x000fe2000f8e0207 */
[----:B------:R-:W-:-:S02]  /*27400*/  ULDC.64 UR4, c[0x0][0x310] ;  /* 0x0000c40000047ab9 */ /* 0x000fc40000000a00 */
        /* <DEDUP_REMOVED lines=12> */
[----:B----4-:R-:W-:Y:S01]  /*274d0*/  IMAD R7, R24, 0x6000, R11 ;  /* 0x0000600018077824 */ /* 0x010fe200078e020b */
[----:B------:R-:W-:Y:S07]  /*274e0*/  BRA.DIV UR4, `(.L_x_1897) ;  /* 0x0000005e040c7947 */ /* 0x000fee000b800000 */
        /* <DEDUP_REMOVED lines=24> */
.L_x_2093:
[----:B0-----:R-:W-:-:S04]  /*27670*/  IADD3 R2, P0, R36, R2, RZ ;  /* 0x0000000224027210 */ /* 0x001fc80007f1e0ff */
        /* <DEDUP_REMOVED lines=9> */
.L_x_1898:
        /* <DEDUP_REMOVED lines=11> */
.L_x_1899:
[----:B------:R2:W-:Y:S02]  /*277c0*/  SYNCS.ARRIVE.TRANS64.A1T0 RZ, [R0+URZ+0x22830], RZ ;  /* 0x022830ff00ff79a7 */ /* 0x0005e4000810003f */
[----:B--23--:R-:W-:-:S05]  /*277d0*/  IMAD.U32 R0, RZ, RZ, UR37 ;  /* 0x00000025ff007e24 */ /* 0x00cfca000f8e00ff */
[----:B------:R-:W-:-:S13]  /*277e0*/  ISETP.NE.AND P0, PT, R0, 0x3, PT ;  /* 0x000000030000780c */ /* 0x000fda0003f05270 */
[----:B------:R-:W-:Y:S05]  /*277f0*/  @!P0 BRA `(.L_x_1900) ;  /* 0x0000000000048947 */ /* 0x000fea0003800000 */
[----:B------:R-:W-:Y:S01]  /*27800*/  BPT.TRAP 0x1 ;  /* 0x000000040000795c */ /* 0x000fe20000300000 */
.L_x_1900:
[----:B------:R-:W-:Y:S01]  /*27810*/  LOP3.LUT R2, R5, 0x1, RZ, 0x3c, !PT ;  /* 0x0000000105027812 */ /* 0x000fe200078e3cff */
[----:B------:R-:W-:Y:S01]  /*27820*/  IMAD R0, R4, 0x8, R23 ;  /* 0x0000000804007824 */ /* 0x000fe200078e0217 */
[----:B------:R-:W-:Y:S02]  /*27830*/  BSSY B0, `(.L_x_1901) ;  /* 0x0000004000007945 */ /* 0x000fe40003800000 */
[----:B------:R-:W-:-:S04]  /*27840*/  SHF.L.U32 R2, R2, 0x1f, RZ ;  /* 0x0000001f02027819 */ /* 0x000fc800000006ff */
[----:B------:R-:W0:Y:S02]  /*27850*/  SYNCS.PHASECHK.TRANS64.TRYWAIT P1, [R0+URZ+0x22870], R2 ;  /* 0x02287002000075a7 */ /* 0x000e24000802017f */
[----:B0-----:R-:W-:Y:S05]  /*27860*/  @!P1 BRA `(.L_x_1902) ;  /* 0x0000005c00609947 */ /* 0x001fea0003800000 */
.L_x_2094:
[----:B------:R-:W-:Y:S05]  /*27870*/  BSYNC B0 ;  /* 0x0000000000007941 */ /* 0x000fea0003800000 */
.L_x_1901:
[----:B------:R-:W-:-:S05]  /*27880*/  IMAD.U32 R3, RZ, RZ, UR41 ;  /* 0x00000029ff037e24 */ /* 0x000fca000f8e00ff */
[----:B------:R-:W-:-:S13]  /*27890*/  ISETP.NE.AND P1, PT, R3, 0x3, PT ;  /* 0x000000030300780c */ /* 0x000fda0003f25270 */
[----:B------:R-:W-:Y:S05]  /*278a0*/  @!P1 BRA `(.L_x_1903) ;  /* 0x0000000000049947 */ /* 0x000fea0003800000 */
[----:B------:R-:W-:Y:S01]  /*278b0*/  BPT.TRAP 0x1 ;  /* 0x000000040000795c */ /* 0x000fe20000300000 */
.L_x_1903:
[----:B0-----:R-:W-:Y:S01]  /*278c0*/  SHF.L.U32 R2, R5, 0x1f, RZ ;  /* 0x0000001f05027819 */ /* 0x001fe200000006ff */
[----:B------:R-:W-:-:S03]  /*278d0*/  IMAD.SHL.U32 R3, R4, 0x4000, RZ ;  /* 0x0000400004037824 */ /* 0x000fc600078e00ff */
[----:B------:R-:W0:Y:S02]  /*278e0*/  SYNCS.PHASECHK.TRANS64.TRYWAIT P1, [R0+URZ+0x22860], R2 ;  /* 0x02286002000075a7 */ /* 0x000e24000802017f */
[----:B0-----:R-:W-:Y:S05]  /*278f0*/  @!P1 BRA `(.L_x_1904) ;  /* 0x0000005c00509947 */ /* 0x001fea0003800000 */
.L_x_2095:
        /* <DEDUP_REMOVED lines=8> */
[----:B-1----:R-:W-:Y:S01]  /*27980*/  IMAD.IADD R17, R35, 0x1, R2 ;  /* 0x0000000123117824 */ /* 0x002fe200078e0202 */
        /* <DEDUP_REMOVED lines=59> */
.L_x_1905:
[----:B0-----:R0:W-:Y:S01]  /*27d40*/  SYNCS.ARRIVE.TRANS64.A1T0 RZ, [R0+URZ+0x22850], RZ ;  /* 0x022850ff00ff79a7 */ /* 0x0011e2000810003f */
[----:B------:R-:W-:Y:S06]  /*27d50*/  BAR.SYNC.DEFER_BLOCKING 0x2, 0x80 ;  /* 0x0082000000007b1d */ /* 0x000fec0000010000 */
[----:B------:R-:W-:Y:S05]  /*27d60*/  @!P0 BRA `(.L_x_1906) ;  /* 0x0000000000048947 */ /* 0x000fea0003800000 */
[----:B------:R-:W-:Y:S01]  /*27d70*/  BPT.TRAP 0x1 ;  /* 0x000000040000795c */ /* 0x000fe20000300000 */
.L_x_1906:
[----:B------:R-:W2:Y:S01]  /*27d80*/  LDL R2, [R1+0x8] ;  /* 0x0000080001027983 */ /* 0x000ea20000100800 */
[----:B0-----:R-:W-:Y:S01]  /*27d90*/  VIADD R0, R0, 0x22880 ;  /* 0x0002288000007836 */ /* 0x001fe20000000000 */
[----:B------:R-:W-:Y:S01]  /*27da0*/  MOV R5, R28 ;  /* 0x0000001c00057202 */ /* 0x000fe20000000f00 */
[----:B------:R-:W-:-:S03]  /*27db0*/  IMAD.MOV.U32 R4, RZ, RZ, R24 ;  /* 0x000000ffff047224 */ /* 0x000fc600078e0018 */
[----:B--2---:R-:W-:-:S04]  /*27dc0*/  PRMT R0, R2, 0x654, R0 ;  /* 0x0000065402007816 */ /* 0x004fc80000000000 */
[----:B------:R2:W-:Y:S01]  /*27dd0*/  SYNCS.ARRIVE.TRANS64.RED.A1T0 RZ, [R0+URZ], RZ ;  /* 0x000000ff00ff79a7 */ /* 0x0005e2000810043f */
[----:B------:R-:W-:Y:S05]  /*27de0*/  @P2 BRA `(.L_x_1907) ;  /* 0xffffffec006c2947 */ /* 0x000fea000383ffff */
.L_x_1887:
[----:B-12---:R-:W1:Y:S01]  /*27df0*/  S2R R0, SR_TID.X ;  /* 0x0000000000007919 */ /* 0x006e620000002100 */
[----:B------:R-:W-:Y:S01]  /*27e00*/  BSSY B0, `(.L_x_1908) ;  /* 0x0000012000007945 */ /* 0x000fe20003800000 */
[----:B-1----:R-:W-:Y:S01]  /*27e10*/  LOP3.LUT R2, R0, 0x7f, RZ, 0xc0, !PT ;  /* 0x0000007f00027812 */ /* 0x002fe200078ec0ff */
[----:B------:R-:W-:-:S03]  /*27e20*/  IMAD.U32 R0, RZ, RZ, UR37 ;  /* 0x00000025ff007e24 */ /* 0x000fc6000f8e00ff */
[----:B------:R-:W-:Y:S02]  /*27e30*/  ISETP.NE.AND P1, PT, R2, RZ, PT ;  /* 0x000000ff0200720c */ /* 0x000fe40003f25270 */
[----:B------:R-:W-:-:S11]  /*27e40*/  ISETP.NE.AND P0, PT, R0, 0x3, PT ;  /* 0x000000030000780c */ /* 0x000fd60003f05270 */
[----:B------:R-:W-:Y:S05]  /*27e50*/  @P1 BRA `(.L_x_1909) ;  /* 0x0000000000301947 */ /* 0x000fea0003800000 */
[----:B------:R-:W1:Y:S01]  /*27e60*/  S2R R5, SR_LANEID ;  /* 0x0000000000057919 */ /* 0x000e620000000000 */
[----:B------:R-:W-:Y:S01]  /*27e70*/  VOTEU.ANY UR4, UPT, PT ;  /* 0x0000000000047886 */ /* 0x000fe200038e0100 */
[----:B------:R-:W2:Y:S01]  /*27e80*/  LDC.64 R2, c[0x0][0xc60] ;  /* 0x00031800ff027b82 */ /* 0x000ea20000000a00 */
[----:B------:R-:W1:Y:S02]  /*27e90*/  FLO.U32 R0, UR4 ;  /* 0x0000000400007d00 */ /* 0x000e6400080e0000 */
[----:B-1----:R-:W-:-:S06]  /*27ea0*/  ISETP.EQ.U32.AND P1, PT, R0, R5, PT ;  /* 0x000000050000720c */ /* 0x002fcc0003f22070 */
[----:B------:R-:W2:Y:S07]  /*27eb0*/  POPC R5, UR4 ;  /* 0x0000000400057d09 */ /* 0x000eae0008000000 */
[----:B--2---:R-:W2:Y:S01]  /*27ec0*/  @P1 ATOMG.E.ADD.STRONG.GPU PT, R3, desc[UR38][R2.64], R5 ;  /* 0x00000005020319a8 */ /* 0x004ea200081ee1e6 */
[----:B0-----:R-:W0:Y:S02]  /*27ed0*/  S2R R4, SR_LTMASK ;  /* 0x0000000000047919 */ /* 0x001e240000003900 */
[----:B0-----:R-:W-:-:S04]  /*27ee0*/  LOP3.LUT R4, R4, UR4, RZ, 0xc0, !PT ;  /* 0x0000000404047c12 */ /* 0x001fc8000f8ec0ff */
[----:B------:R-:W0:Y:S01]  /*27ef0*/  POPC R7, R4 ;  /* 0x0000000400077309 */ /* 0x000e220000000000 */
[----:B--2---:R-:W0:Y:S02]  /*27f00*/  SHFL.IDX PT, R0, R3, R0, 0x1f ;  /* 0x00001f0003007589 */ /* 0x004e2400000e0000 */
[----:B0-----:R-:W-:-:S07]  /*27f10*/  IADD3 R16, R0, UR40, R7 ;  /* 0x0000002800107c10 */ /* 0x001fce000fffe007 */
.L_x_1909:
[----:B------:R-:W-:Y:S05]  /*27f20*/  BSYNC B0 ;  /* 0x0000000000007941 */ /* 0x000fea0003800000 */
.L_x_1908:
[----:B------:R-:W-:Y:S05]  /*27f30*/  @!P0 BRA `(.L_x_1910) ;  /* 0x0000000000048947 */ /* 0x000fea0003800000 */
[----:B------:R-:W-:Y:S01]  /*27f40*/  BPT.TRAP 0x1 ;  /* 0x000000040000795c */ /* 0x000fe20000300000 */
.L_x_1910:
[----:B------:R-:W-:Y:S01]  /*27f50*/  LOP3.LUT R0, R28, 0x1, RZ, 0x3c, !PT ;  /* 0x000000011c007812 */ /* 0x000fe200078e3cff */
[----:B------:R-:W-:Y:S01]  /*27f60*/  IMAD R17, R24, 0x8, R23 ;  /* 0x0000000818117824 */ /* 0x000fe200078e0217 */
[----:B------:R-:W-:Y:S02]  /*27f70*/  BSSY B0, `(.L_x_1911) ;  /* 0x0000004000007945 */ /* 0x000fe40003800000 */
[----:B------:R-:W-:-:S04]  /*27f80*/  SHF.L.U32 R0, R0, 0x1f, RZ ;  /* 0x0000001f00007819 */ /* 0x000fc800000006ff */
[----:B------:R-:W1:Y:S02]  /*27f90*/  SYNCS.PHASECHK.TRANS64.TRYWAIT P1, [R17+URZ+0x22870], R0 ;  /* 0x02287000110075a7 */ /* 0x000e64000802017f */
[----:B-1----:R-:W-:Y:S05]  /*27fa0*/  @!P1 BRA `(.L_x_1912) ;  /* 0x0000005400b89947 */ /* 0x002fea0003800000 */
.L_x_2096:
[----:B------:R-:W-:Y:S05]  /*27fb0*/  BSYNC B0 ;  /* 0x0000000000007941 */ /* 0x000fea0003800000 */
.L_x_1911:
[----:B------:R-:W-:-:S05]  /*27fc0*/  IMAD.U32 R2, RZ, RZ, UR41 ;  /* 0x00000029ff027e24 */ /* 0x000fca000f8e00ff */
[----:B------:R-:W-:-:S13]  /*27fd0*/  ISETP.NE.AND P1, PT, R2, 0x3, PT ;  /* 0x000000030200780c */ /* 0x000fda0003f25270 */
[----:B------:R-:W-:Y:S05]  /*27fe0*/  @!P1 BRA `(.L_x_1913) ;  /* 0x0000000000049947 */ /* 0x000fea0003800000 */
[----:B------:R-:W-:Y:S01]  /*27ff0*/  BPT.TRAP 0x1 ;  /* 0x000000040000795c */ /* 0x000fe20000300000 */
.L_x_1913:
[----:B-1----:R-:W-:-:S04]  /*28000*/  SHF.L.U32 R0, R28, 0x1f, RZ ;  /* 0x0000001f1c007819 */ /* 0x002fc800000006ff */
[----:B------:R-:W1:Y:S02]  /*28010*/  SYNCS.PHASECHK.TRANS64.TRYWAIT P1, [R17+URZ+0x22860], R0 ;  /* 0x02286000110075a7 */ /* 0x000e64000802017f */
[----:B-1----:R-:W-:Y:S05]  /*28020*/  @!P1 BRA `(.L_x_1914) ;  /* 0x0000005400ac9947 */ /* 0x002fea0003800000 */
.L_x_2097:
[----:B------:R-:W1:Y:S04]  /*28030*/  LDL R3, [R1+0x18] ;  /* 0x0000180001037983 */ /* 0x000e680000100800 */
[----:B------:R-:W2:Y:S01]  /*28040*/  LDL R12, [R1+0x14] ;  /* 0x00001400010c7983 */ /* 0x000ea20000100800 */
[----:B------:R-:W-:Y:S01]  /*28050*/  IMAD.SHL.U32 R2, R24, 0x4000, RZ ;  /* 0x0000400018027824 */ /* 0x000fe200078e00ff */
[----:B------:R-:W-:Y:S05]  /*28060*/  WARPSYNC.ALL ;  /* 0x0000000000007948 */ /* 0x000fea0003800000 */
[----:B------:R-:W-:-:S05]  /*28070*/  IMAD.U32 R20, RZ, RZ, UR41 ;  /* 0x00000029ff147e24 */ /* 0x000fca000f8e00ff */
[----:B------:R-:W-:Y:S02]  /*28080*/  ISETP.NE.AND P1, PT, R20, 0x3, PT ;  /* 0x000000031400780c */ /* 0x000fe40003f25270 */
[----:B-1----:R-:W-:Y:S02]  /*28090*/  LOP3.LUT R0, R2, R3, RZ, 0xfc, !PT ;  /* 0x0000000302007212 */ /* 0x002fe400078efcff */
[----:B--2---:R-:W-:-:S03]  /*280a0*/  IADD3 R2, R23, R2, R12 ;  /* 0x0000000217027210 */ /* 0x004fc60007ffe00c */
[----:B------:R-:W-:Y:S01]  /*280b0*/  IMAD.IADD R0, R23, 0x1, R0 ;  /* 0x0000000117007824 */ /* 0x000fe200078e0200 */
[----:B------:R-:W-:-:S03]  /*280c0*/  IADD3 R18, R32, 0x400, R2 ;  /* 0x0000040020127810 */ /* 0x000fc60007ffe002 */
[----:B------:R-:W-:Y:S01]  /*280d0*/  IMAD.IADD R3, R35, 0x1, R0 ;  /* 0x0000000123037824 */ /* 0x000fe200078e0200 */
[----:B0-----:R-:W0:Y:S02]  /*280e0*/  LDSM.16.MT88.4 R4, [R0+0x8400] ;  /* 0x008400000004783b */ /* 0x001e240000004200 */
        /* <DEDUP_REMOVED lines=57> */
.L_x_1915:
[----:B0-----:R0:W-:Y:S01]  /*28480*/  SYNCS.ARRIVE.TRANS64.A1T0 RZ, [R17+URZ+0x22850], RZ ;  /* 0x022850ff11ff79a7 */ /* 0x0011e2000810003f */
[----:B------:R-:W-:Y:S06]  /*28490*/  BAR.SYNC.DEFER_BLOCKING 0x2, 0x80 ;  /* 0x0082000000007b1d */ /* 0x000fec0000010000 */
[----:B------:R-:W-:Y:S05]  /*284a0*/  @!P0 BRA `(.L_x_1916) ;  /* 0x0000000000048947 */ /* 0x000fea0003800000 */
[----:B------:R-:W-:Y:S01]  /*284b0*/  BPT.TRAP 0x1 ;  /* 0x000000040000795c */ /* 0x000fe20000300000 */
.L_x_1916:
[----:B------:R-:W2:Y:S01]  /*284c0*/  LDL R0, [R1+0x8] ;  /* 0x0000080001007983 */ /* 0x000ea20000100800 */
        /* <DEDUP_REMOVED lines=8> */
.L_x_1857:
[----:B------:R-:W-:-:S13]  /*28550*/  LOP3.LUT P0, RZ, R22, 0x40, RZ, 0xc0, !PT ;  /* 0x0000004016ff7812 */ /* 0x000fda000780c0ff */
[----:B------:R-:W-:Y:S05]  /*28560*/  @!P0 BRA `(.L_x_1917) ;  /* 0x0000000000288947 */ /* 0x000fea0003800000 */
[----:B------:R-:W-:Y:S05]  /*28570*/  WARPSYNC.ALL ;  /* 0x0000000000007948 */ /* 0x000fea0003800000 */
[----:B------:R-:W2:Y:S08]  /*28580*/  S2UR UR4, SR_CgaCtaId ;  /* 0x00000000000479c3 */ /* 0x000eb00000008800 */
[----:B------:R-:W-:Y:S01]  /*28590*/  BAR.SYNC.DEFER_BLOCKING 0x5, 0x180 ;  /* 0x0146000000007b1d */ /* 0x000fe20000010000 */
[----:B0-----:R-:W-:Y:S01]  /*285a0*/  MOV R23, 0x400 ;  /* 0x0000040000177802 */ /* 0x001fe20000000f00 */
[----:B--2---:R-:W-:-:S05]  /*285b0*/  IMAD.U32 R0, RZ, RZ, UR4 ;  /* 0x00000004ff007e24 */ /* 0x004fca000f8e00ff */
[----:B------:R-:W-:Y:S01]  /*285c0*/  LEA R23, R0, R23, 0x18 ;  /* 0x0000001700177211 */ /* 0x000fe200078ec0ff */
[----:B------:R2:W-:Y:S04]  /*285d0*/  STL [R1+0x8], R0 ;  /* 0x0000080001007387 */ /* 0x0005e80000100800 */
[----:B------:R2:W3:Y:S01]  /*285e0*/  LDS.128 R16, [R23+0x228d0] ;  /* 0x0228d00017107984 */ /* 0x0004e20000000c00 */
[----:B------:R-:W-:Y:S06]  /*285f0*/  BAR.ARV 0x4, 0x180 ;  /* 0x0106000000007b1d */ /* 0x000fec0000002000 */
[----:B------:R-:W-:Y:S05]  /*28600*/  BRA `(.L_x_1918) ;  /* 0x0000000800d47947 */ /* 0x000fea0003800000 */
.L_x_1917:
[----:B------:R-:W2:Y:S01]  /*28610*/  S2R R0, SR_TID.X ;  /* 0x0000000000007919 */ /* 0x000ea20000002100 */
[----:B------:R-:W-:Y:S01]  /*28620*/  UMOV UR4, 0xffffffff ;  /* 0xffffffff00047882 */ /* 0x000fe20000000000 */
[----:B--2---:R-:W-:-:S04]  /*28630*/  LOP3.LUT R7, R0, 0x1f, RZ, 0xc0, !PT ;  /* 0x0000001f00077812 */ /* 0x004fc800078ec0ff */
[----:B------:R-:W-:Y:S01]  /*28640*/  ISETP.NE.AND P0, PT, R7, 0x1f, PT ;  /* 0x0000001f0700780c */ /* 0x000fe20003f05270 */
[----:B------:R-:W-:-:S12]  /*28650*/  BRA.DIV UR4, `(.L_x_1919) ;  /* 0x0000005204347947 */ /* 0x000fd8000b800000 */
[----:B0-----:R-:W-:Y:S01]  /*28660*/  IADD3 R5, R19, R7, RZ ;  /* 0x0000000713057210 */ /* 0x001fe20007ffe0ff */
[----:B------:R-:W-:-:S03]  /*28670*/  ULDC UR4, c[0x0][0xc3c] ;  /* 0x00030f0000047ab9 */ /* 0x000fc60000000800 */
[----:B------:R-:W-:-:S13]  /*28680*/  ISETP.GE.OR P1, PT, R5, UR4, !P0 ;  /* 0x0000000405007c0c */ /* 0x000fda000c726670 */
[----:B-1----:R-:W0:Y:S02]  /*28690*/  @!P1 LDC.64 R2, c[0x0][0xc80] ;  /* 0x00032000ff029b82 */ /* 0x002e240000000a00 */
[----:B0-----:R-:W-:-:S06]  /*286a0*/  @!P1 IMAD.WIDE R2, R5, 0x4, R2 ;  /* 0x0000000405029825 */ /* 0x001fcc00078e0202 */
[----:B------:R0:W2:Y:S01]  /*286b0*/  @!P1 LDG.E R3, desc[UR38][R2.64] ;  /* 0x0000002602039981 */ /* 0x0000a2000c1e1900 */
[C---:B------:R-:W-:Y:S02]  /*286c0*/  ISETP.GE.U32.AND P2, PT, R7.reuse, 0x2, PT ;  /* 0x000000020700780c */ /* 0x040fe40003f46070 */
[C---:B------:R-:W-:Y:S01]  /*286d0*/  ISETP.GE.U32.AND P3, PT, R7.reuse, 0x4, PT ;  /* 0x000000040700780c */ /* 0x040fe20003f66070 */
[----:B------:R-:W-:Y:S01]  /*286e0*/  SHFL.IDX PT, R0, R16, RZ, 0x1f ;  /* 0x00001fff10007589 */ /* 0x000fe200000e0000 */
[C---:B------:R-:W-:Y:S02]  /*286f0*/  ISETP.GE.U32.AND P4, PT, R7.reuse, 0x8, PT ;  /* 0x000000080700780c */ /* 0x040fe40003f86070 */
[C---:B------:R-:W-:Y:S01]  /*28700*/  ISETP.GE.U32.AND P5, PT, R7.reuse, 0x10, PT ;  /* 0x000000100700780c */ /* 0x040fe20003fa6070 */
[----:B------:R-:W-:Y:S01]  /*28710*/  SHFL.IDX PT, R16, R16, 0x1, 0x1f ;  /* 0x00201f0010107f89 */ /* 0x000fe200000e0000 */
[----:B0-----:R-:W-:Y:S02]  /*28720*/  IMAD.MOV.U32 R2, RZ, RZ, RZ ;  /* 0x000000ffff027224 */ /* 0x001fe400078e00ff */
[----:B--2---:R-:W-:Y:S01]  /*28730*/  @!P1 IMAD.MOV.U32 R2, RZ, RZ, R3 ;  /* 0x000000ffff029224 */ /* 0x004fe200078e0003 */
[----:B------:R-:W-:-:S04]  /*28740*/  ISETP.NE.AND P1, PT, R7, RZ, PT ;  /* 0x000000ff0700720c */ /* 0x000fc80003f25270 */
        /* <DEDUP_REMOVED lines=15> */
[----:B------:R0:W1:Y:S02]  /*28840*/  SHFL.IDX PT, R14, R3, 0x1f, 0x1f ;  /* 0x03e01f00030e7f89 */ /* 0x00006400000e0000 */
.L_x_2107:
[----:B------:R-:W-:Y:S02]  /*28850*/  ULDC UR4, c[0x0][0xc38] ;  /* 0x00030e0000047ab9 */ /* 0x000fe40000000800 */
[----:B------:R-:W-:-:S04]  /*28860*/  IMAD.U32 R4, RZ, RZ, UR4 ;  /* 0x00000004ff047e24 */ /* 0x000fc8000f8e00ff */
[----:B-1----:R-:W-:-:S04]  /*28870*/  IMAD R5, R14, R4, RZ ;  /* 0x000000040e057224 */ /* 0x002fc800078e02ff */
[----:B------:R-:W-:-:S05]  /*28880*/  IMAD.IADD R16, R16, 0x1, R5 ;  /* 0x0000000110107824 */ /* 0x000fca00078e0205 */
[----:B------:R-:W-:-:S13]  /*28890*/  ISETP.GT.AND P6, PT, R16, R0, PT ;  /* 0x000000001000720c */ /* 0x000fda0003fc4270 */
[----:B------:R-:W-:Y:S05]  /*288a0*/  @P6 BRA `(.L_x_1920) ;  /* 0x00000000009c6947 */ /* 0x000fea0003800000 */
.L_x_1925:
[----:B------:R-:W1:Y:S01]  /*288b0*/  LDC R4, c[0x0][0xc3c] ;  /* 0x00030f00ff047b82 */ /* 0x000e620000000800 */
[----:B------:R-:W-:-:S05]  /*288c0*/  VIADD R19, R19, 0x1f ;  /* 0x0000001f13137836 */ /* 0x000fca0000000000 */
[----:B-1----:R-:W-:-:S13]  /*288d0*/  ISETP.GE.AND P6, PT, R19, R4, PT ;  /* 0x000000041300720c */ /* 0x002fda0003fc6270 */
[----:B------:R-:W-:Y:S05]  /*288e0*/  @P6 BRA `(.L_x_1921) ;  /* 0x0000000400d06947 */ /* 0x000fea0003800000 */
[----:B------:R-:W1:Y:S01]  /*288f0*/  S2R R2, SR_TID.X ;  /* 0x0000000000027919 */ /* 0x000e620000002100 */
[----:B------:R-:W-:Y:S01]  /*28900*/  BSSY B0, `(.L_x_1922) ;  /* 0x0000009000007945 */ /* 0x000fe20003800000 */
[----:B-1----:R-:W-:-:S05]  /*28910*/  LOP3.LUT R2, R2, 0x1f, RZ, 0xc0, !PT ;  /* 0x0000001f02027812 */ /* 0x002fca00078ec0ff */
[----:B------:R-:W-:Y:S01]  /*28920*/  IMAD.IADD R5, R19, 0x1, R2 ;  /* 0x0000000113057824 */ /* 0x000fe200078e0202 */
[----:B------:R-:W-:-:S04]  /*28930*/  MOV R2, RZ ;  /* 0x000000ff00027202 */ /* 0x000fc80000000f00 */
[----:B------:R-:W-:-:S13]  /*28940*/  ISETP.GE.OR P6, PT, R5, R4, !P0 ;  /* 0x000000040500720c */ /* 0x000fda00047c6670 */
[----:B------:R-:W-:Y:S05]  /*28950*/  @P6 BRA `(.L_x_1923) ;  /* 0x00000000000c6947 */ /* 0x000fea0003800000 */
[----:B0-----:R-:W0:Y:S02]  /*28960*/  LDC.64 R2, c[0x0][0xc80] ;  /* 0x00032000ff027b82 */ /* 0x001e240000000a00 */
[----:B0-----:R-:W-:-:S06]  /*28970*/  IMAD.WIDE R2, R5, 0x4, R2 ;  /* 0x0000000405027825 */ /* 0x001fcc00078e0202 */
[----:B------:R1:W5:Y:S02]  /*28980*/  LDG.E R2, desc[UR38][R2.64] ;  /* 0x0000002602027981 */ /* 0x000364000c1e1900 */
.L_x_1923:
[----:B------:R-:W-:Y:S05]  /*28990*/  BSYNC B0 ;  /* 0x0000000000007941 */ /* 0x000fea0003800000 */
.L_x_1922:
[----:B------:R-:W-:-:S03]  /*289a0*/  UMOV UR4, 0xffffffff ;  /* 0xffffffff00047882 */ /* 0x000fc60000000000 */
[----:B------:R-:W-:Y:S05]  /*289b0*/  BRA.DIV UR4, `(.L_x_1924) ;  /* 0x0000005204807947 */ /* 0x000fea000b800000 */
[----:B-----5:R-:W2:Y:S02]  /*289c0*/  SHFL.UP PT, R14, R2, 0x1, RZ ;  /* 0x04200000020e7989 */ /* 0x020ea400000e00ff */
[----:B--2---:R-:W-:-:S05]  /*289d0*/  SEL R13, R14, RZ, P1 ;  /* 0x000000ff0e0d7207 */ /* 0x004fca0000800000 */
[----:B------:R-:W-:-:S05]  /*289e0*/  IMAD.IADD R13, R2, 0x1, R13 ;  /* 0x00000001020d7824 */ /* 0x000fca00078e020d */
[----:B------:R-:W2:Y:S02]  /*289f0*/  SHFL.UP PT, R14, R13, 0x2, RZ ;  /* 0x044000000d0e7989 */ /* 0x000ea400000e00ff */
[----:B--2---:R-:W-:-:S05]  /*28a00*/  SEL R14, R14, RZ, P2 ;  /* 0x000000ff0e0e7207 */ /* 0x004fca0001000000 */
[----:B01----:R-:W-:-:S05]  /*28a10*/  IMAD.IADD R3, R13, 0x1, R14 ;  /* 0x000000010d037824 */ /* 0x003fca00078e020e */
        /* <DEDUP_REMOVED lines=10> */
.L_x_2115:
[----:B------:R-:W-:Y:S02]  /*28ac0*/  ULDC UR4, c[0x0][0xc38] ;  /* 0x00030e0000047ab9 */ /* 0x000fe40000000800 */
[----:B------:R-:W-:-:S04]  /*28ad0*/  IMAD.U32 R4, RZ, RZ, UR4 ;  /* 0x00000004ff047e24 */ /* 0x000fc8000f8e00ff */
[----:B-1----:R-:W-:-:S04]  /*28ae0*/  IMAD R5, R14, R4, RZ ;  /* 0x000000040e057224 */ /* 0x002fc800078e02ff */
[----:B------:R-:W-:-:S05]  /*28af0*/  IMAD.IADD R16, R5, 0x1, R16 ;  /* 0x0000000105107824 */ /* 0x000fca00078e0210 */
[----:B------:R-:W-:-:S13]  /*28b00*/  ISETP.GT.AND P6, PT, R16, R0, PT ;  /* 0x000000001000720c */ /* 0x000fda0003fc4270 */
[----:B------:R-:W-:Y:S05]  /*28b10*/  @!P6 BRA `(.L_x_1925) ;  /* 0xfffffffc0064e947 */ /* 0x000fea000383ffff */
.L_x_1920:
[----:B------:R-:W-:Y:S01]  /*28b20*/  IMAD.IADD R16, R16, 0x1, -R5 ;  /* 0x0000000110107824 */ /* 0x000fe200078e0a05 */
[----:B------:R-:W-:-:S03]  /*28b30*/  UMOV UR4, 0xffffffff ;  /* 0xffffffff00047882 */ /* 0x000fc60000000000 */
[----:B------:R-:W-:-:S05]  /*28b40*/  IMAD R5, R3, R4, R16 ;  /* 0x0000000403057224 */ /* 0x000fca00078e0210 */
[----:B------:R-:W-:Y:S01]  /*28b50*/  ISETP.GT.AND P6, PT, R5, R0, PT ;  /* 0x000000000500720c */ /* 0x000fe20003fc4270 */
[----:B------:R-:W-:-:S12]  /*28b60*/  BRA.DIV UR4, `(.L_x_1926) ;  /* 0x0000005204d07947 */ /* 0x000fd8000b800000 */
[----:B------:R-:W-:-:S04]  /*28b70*/  VOTE.ANY R5, PT, !P6 ;  /* 0x0000000000057806 */ /* 0x000fc800070e0100 */
[----:B------:R-:W1:Y:S02]  /*28b80*/  POPC R6, R5 ;  /* 0x0000000500067309 */ /* 0x000e640000000000 */
[----:B-1----:R1:W2:Y:S02]  /*28b90*/  SHFL.IDX PT, R17, R2, R6, 0x1f ;  /* 0x00001f0602117589 */ /* 0x0022a400000e0000 */
.L_x_2119:
[----:B------:R-:W-:Y:S01]  /*28ba0*/  ISETP.NE.AND P0, PT, R5, RZ, PT ;  /* 0x000000ff0500720c */ /* 0x000fe20003f05270 */
[----:B------:R-:W-:-:S12]  /*28bb0*/  IMAD.MOV.U32 R5, RZ, RZ, RZ ;  /* 0x000000ffff057224 */ /* 0x000fd800078e00ff */
[----:B------:R-:W-:Y:S05]  /*28bc0*/  @!P0 BRA `(.L_x_1927) ;  /* 0x0000000000108947 */ /* 0x000fea0003800000 */
[----:B------:R-:W-:Y:S01]  /*28bd0*/  UMOV UR4, 0xffffffff ;  /* 0xffffffff00047882 */ /* 0x000fe20000000000 */
[----:B------:R-:W-:Y:S02]  /*28be0*/  VIADD R12, R6, 0xffffffff ;  /* 0xffffffff060c7836 */ /* 0x000fe40000000000 */
[----:B------:R-:W-:Y:S05]  /*28bf0*/  BRA.DIV UR4, `(.L_x_1928) ;  /* 0x0000005204f47947 */ /* 0x000fea000b800000 */
[----:B------:R3:W4:Y:S02]  /*28c00*/  SHFL.IDX PT, R5, R3, R12, 0x1f ;  /* 0x00001f0c03057589 */ /* 0x00072400000e0000 */
.L_x_1927:
[----:B01-3--:R-:W0:Y:S01]  /*28c10*/  LDC.64 R2, c[0x0][0xc90] ;  /* 0x00032400ff027b82 */ /* 0x00be220000000a00 */
[----:B------:R-:W-:-:S04]  /*28c20*/  IMAD.IADD R19, R6, 0x1, R19 ;  /* 0x0000000106137824 */ /* 0x000fc800078e0213 */
[----:B0-----:R-:W-:-:S05]  /*28c30*/  IMAD.WIDE R2, R19, 0x4, R2 ;  /* 0x0000000413027825 */ /* 0x001fca00078e0202 */
[----:B------:R0:W2:Y:S01]  /*28c40*/  LDG.E R7, desc[UR38][R2.64] ;  /* 0x0000002602077981 */ /* 0x0000a2000c1e1900 */
[----:B----4-:R-:W-:Y:S02]  /*28c50*/  IMAD R16, R5, R4, R16 ;  /* 0x0000000405107224 */ /* 0x010fe400078e0210 */
[----:B0-----:R-:W-:Y:S02]  /*28c60*/  IMAD.MOV.U32 R2, RZ, RZ, RZ ;  /* 0x000000ffff027224 */ /* 0x001fe400078e00ff */
[----:B--2---:R-:W-:-:S05]  /*28c70*/  IMAD R6, R17, R7, RZ ;  /* 0x0000000711067224 */ /* 0x004fca00078e02ff */
[----:B------:R-:W-:-:S04]  /*28c80*/  IABS R8, R6 ;  /* 0x0000000600087213 */ /* 0x000fc80000000000 */
[----:B------:R-:W0:Y:S08]  /*28c90*/  I2F.RP R9, R8 ;  /* 0x0000000800097306 */ /* 0x000e300000209400 */
[----:B0-----:R-:W0:Y:S02]  /*28ca0*/  MUFU.RCP R9, R9 ;  /* 0x0000000900097308 */ /* 0x001e240000001000 */
[----:B0-----:R-:W-:-:S06]  /*28cb0*/  IADD3 R10, R9, 0xffffffe, RZ ;  /* 0x0ffffffe090a7810 */ /* 0x001fcc0007ffe0ff */
[----:B------:R-:W0:Y:S02]  /*28cc0*/  F2I.FTZ.U32.TRUNC.NTZ R3, R10 ;  /* 0x0000000a00037305 */ /* 0x000e24000021f000 */
[----:B0-----:R-:W-:-:S04]  /*28cd0*/  IMAD.MOV R5, RZ, RZ, -R3 ;  /* 0x000000ffff057224 */ /* 0x001fc800078e0a03 */
[----:B------:R-:W-:-:S04]  /*28ce0*/  IMAD R5, R5, R8, RZ ;  /* 0x0000000805057224 */ /* 0x000fc800078e02ff */
[----:B------:R-:W-:-:S04]  /*28cf0*/  IMAD.HI.U32 R2, R3, R5, R2 ;  /* 0x0000000503027227 */ /* 0x000fc800078e0002 */
[----:B------:R-:W-:Y:S01]  /*28d00*/  IMAD.IADD R5, R0, 0x1, -R16 ;  /* 0x0000000100057824 */ /* 0x000fe200078e0a10 */
[----:B------:R-:W-:-:S04]  /*28d10*/  IABS R0, R6 ;  /* 0x0000000600007213 */ /* 0x000fc80000000000 */
[----:B------:R-:W-:Y:S01]  /*28d20*/  IABS R3, R5 ;  /* 0x0000000500037213 */ /* 0x000fe20000000000 */
[----:B------:R-:W-:-:S04]  /*28d30*/  IMAD.MOV R0, RZ, RZ, -R0 ;  /* 0x000000ffff007224 */ /* 0x000fc800078e0a00 */
        /* <DEDUP_REMOVED lines=11> */
[----:B------:R-:W-:-:S05]  /*28df0*/  @!P1 LOP3.LUT R2, RZ, R6, RZ, 0x33, !PT ;  /* 0x00000006ff029212 */ /* 0x000fca00078e33ff */
[----:B------:R-:W-:Y:S02]  /*28e00*/  IMAD R0, R7, R2, RZ ;  /* 0x0000000207007224 */ /* 0x000fe400078e02ff */
[----:B------:R-:W-:Y:S02]  /*28e10*/  IMAD.MOV R2, RZ, RZ, -R2 ;  /* 0x000000ffff027224 */ /* 0x000fe400078e0a02 */
[----:B------:R-:W-:Y:S02]  /*28e20*/  IMAD.MOV R3, RZ, RZ, -R0 ;  /* 0x000000ffff037224 */ /* 0x000fe400078e0a00 */
[----:B------:R-:W-:-:S03]  /*28e30*/  IMAD R5, R6, R2, R5 ;  /* 0x0000000206057224 */ /* 0x000fc600078e0205 */
[----:B------:R-:W-:-:S04]  /*28e40*/  VIADDMNMX R4, R3, R4, R7, PT ;  /* 0x0000000403047246 */ /* 0x000fc80003800107 */
[-C--:B------:R-:W-:Y:S02]  /*28e50*/  IABS R7, R4.reuse ;  /* 0x0000000400077213 */ /* 0x080fe40000000000 */
[----:B------:R-:W-:Y:S02]  /*28e60*/  IABS R6, R4 ;  /* 0x0000000400067213 */ /* 0x000fe40000000000 */
[----:B------:R-:W0:Y:S03]  /*28e70*/  I2F.RP R8, R7 ;  /* 0x0000000700087306 */ /* 0x000e260000209400 */
[----:B------:R-:W-:-:S05]  /*28e80*/  IMAD.MOV R6, RZ, RZ, -R6 ;  /* 0x000000ffff067224 */ /* 0x000fca00078e0a06 */
[----:B0-----:R-:W0:Y:S02]  /*28e90*/  MUFU.RCP R8, R8 ;  /* 0x0000000800087308 */ /* 0x001e240000001000 */
[----:B0-----:R-:W-:-:S06]  /*28ea0*/  VIADD R9, R8, 0xffffffe ;  /* 0x0ffffffe08097836 */ /* 0x001fcc0000000000 */
[----:B------:R-:W0:Y:S02]  /*28eb0*/  F2I.FTZ.U32.TRUNC.NTZ R3, R9 ;  /* 0x0000000900037305 */ /* 0x000e24000021f000 */
[----:B0-----:R-:W-:-:S05]  /*28ec0*/  IADD3 R2, RZ, -R3, RZ ;  /* 0x80000003ff027210 */ /* 0x001fca0007ffe0ff */
[----:B------:R-:W-:Y:S02]  /*28ed0*/  IMAD R11, R2, R7, RZ ;  /* 0x00000007020b7224 */ /* 0x000fe400078e02ff */
[----:B------:R-:W-:-:S04]  /*28ee0*/  IMAD.MOV.U32 R2, RZ, RZ, RZ ;  /* 0x000000ffff027224 */ /* 0x000fc800078e00ff */
[----:B------:R-:W-:Y:S01]  /*28ef0*/  IMAD.HI.U32 R2, R3, R11, R2 ;  /* 0x0000000b03027227 */ /* 0x000fe200078e0002 */
[----:B------:R-:W-:-:S05]  /*28f00*/  IABS R3, R5 ;  /* 0x0000000500037213 */ /* 0x000fca0000000000 */
[----:B------:R-:W-:-:S04]  /*28f10*/  IMAD.HI.U32 R2, R2, R3, RZ ;  /* 0x0000000302027227 */ /* 0x000fc800078e00ff */
[----:B------:R-:W-:Y:S01]  /*28f20*/  IMAD R6, R2, R6, R3 ;  /* 0x0000000602067224 */ /* 0x000fe200078e0203 */
[C---:B------:R-:W-:Y:S01]  /*28f30*/  LOP3.LUT R3, R5.reuse, R4, RZ, 0x3c, !PT ;  /* 0x0000000405037212 */ /* 0x040fe200078e3cff */
[----:B------:R-:W-:-:S03]  /*28f40*/  IMAD.IADD R5, R5, 0x1, R0 ;  /* 0x0000000105057824 */ /* 0x000fc600078e0200 */
        /* <DEDUP_REMOVED lines=8> */
[----:B------:R-:W-:Y:S01]  /*28fd0*/  @!P1 LOP3.LUT R2, RZ, R4, RZ, 0x33, !PT ;  /* 0x00000004ff029212 */ /* 0x000fe200078e33ff */
[----:B------:R-:W-:-:S04]  /*28fe0*/  IMAD.MOV R4, RZ, RZ, -R4 ;  /* 0x000000ffff047224 */ /* 0x000fc800078e0a04 */
[----:B------:R-:W-:Y:S01]  /*28ff0*/  IMAD R18, R2, R4, R5 ;  /* 0x0000000402127224 */ /* 0x000fe200078e0205 */
[----:B------:R-:W-:-:S05]  /*29000*/  LOP3.LUT R2, RZ, R2, RZ, 0x33, !PT ;  /* 0x00000002ff027212 */ /* 0x000fca00078e33ff */
[----:B------:R-:W-:Y:S01]  /*29010*/  IMAD.IADD R17, R17, 0x1, R2 ;  /* 0x0000000111117824 */ /* 0x000fe200078e0202 */
[----:B------:R-:W-:Y:S06]  /*29020*/  BRA `(.L_x_1929) ;  /* 0x00000000001c7947 */ /* 0x000fec0003800000 */
.L_x_1921:
[----:B------:R-:W-:Y:S01]  /*29030*/  UMOV UR4, URZ ;  /* 0x0000003f00047c82 */ /* 0x000fe20008000000 */
[----:B------:R-:W-:Y:S01]  /*29040*/  UMOV UR5, URZ ;  /* 0x0000003f00057c82 */ /* 0x000fe20008000000 */
[----:B------:R-:W-:Y:S01]  /*29050*/  ULDC UR6, c[0x0][0xc3c] ;  /* 0x00030f0000067ab9 */ /* 0x000fe20000000800 */
[----:B------:R-:W-:Y:S01]  /*29060*/  IMAD.MOV.U32 R16, RZ, RZ, R0 ;  /* 0x000000ffff107224 */ /* 0x000fe200078e0000 */
[----:B------:R-:W-:Y:S01]  /*29070*/  MOV R18, UR5 ;  /* 0x0000000500127c02 */ /* 0x000fe20008000f00 */
[----:B------:R-:W-:Y:S02]  /*29080*/  IMAD.U32 R17, RZ, RZ, UR4 ;  /* 0x00000004ff117e24 */ /* 0x000fe4000f8e00ff */
[----:B------:R-:W-:-:S07]  /*29090*/  IMAD.U32 R19, RZ, RZ, UR6 ;  /* 0x00000006ff137e24 */ /* 0x000fce000f8e00ff */
.L_x_1929:
[----:B------:R1:W2:Y:S01]  /*290a0*/  LDL R2, [R1+0x8] ;  /* 0x0000080001027983 */ /* 0x0002a20000100800 */
[----:B------:R-:W3:Y:S01]  /*290b0*/  S2R R0, SR_TID.X ;  /* 0x0000000000007919 */ /* 0x000ee20000002100 */
[----:B------:R-:W-:Y:S05]  /*290c0*/  WARPSYNC.ALL ;  /* 0x0000000000007948 */ /* 0x000fea0003800000 */
[----:B---3--:R-:W-:Y:S01]  /*290d0*/  LOP3.LUT R0, R0, 0x1f, RZ, 0xc0, !PT ;  /* 0x0000001f00007812 */ /* 0x008fe200078ec0ff */
[----:B------:R-:W-:Y:S03]  /*290e0*/  BAR.SYNC.DEFER_BLOCKING 0x4, 0x180 ;  /* 0x0106000000007b1d */ /* 0x000fe60000010000 */
[----:B------:R-:W-:-:S13]  /*290f0*/  ISETP.NE.AND P0, PT, R0, RZ, PT ;  /* 0x000000ff0000720c */ /* 0x000fda0003f05270 */
[----:B------:R-:W-:Y:S01]  /*29100*/  @!P0 MOV R0, 0x400 ;  /* 0x0000040000008802 */ /* 0x000fe20000000f00 */
[----:B--2---:R-:W2:Y:S03]  /*29110*/  @!P0 S2R R2, SR_CgaCtaId ;  /* 0x0000000000028919 */ /* 0x004ea60000008800 */
[----:B--2---:R-:W-:Y:S01]  /*29120*/  @!P0 LEA R23, R2, R0, 0x18 ;  /* 0x0000000002178211 */ /* 0x004fe200078ec0ff */
[----:B------:R1:W-:Y:S04]  /*29130*/  @!P0 STL [R1+0x8], R2 ;  /* 0x0000080201008387 */ /* 0x0003e80000100800 */
[----:B------:R1:W-:Y:S01]  /*29140*/  @!P0 STS.128 [R23+0x228d0], R16 ;  /* 0x0228d01017008388 */ /* 0x0003e20000000c00 */
[----:B------:R-:W-:Y:S06]  /*29150*/  BAR.ARV 0x5, 0x180 ;  /* 0x0146000000007b1d */ /* 0x000fec0000002000 */
.L_x_1918:
[----:B------:R-:W-:Y:S02]  /*29160*/  ULDC UR4, c[0x0][0xc3c] ;  /* 0x00030f0000047ab9 */ /* 0x000fe40000000800 */
[----:B---3--:R-:W-:-:S13]  /*29170*/  ISETP.GE.AND P0, PT, R19, UR4, PT ;  /* 0x0000000413007c0c */ /* 0x008fda000bf06270 */
[----:B------:R-:W-:Y:S05]  /*29180*/  @!P0 BRA `(.L_x_1930) ;  /* 0xffffff9800948947 */ /* 0x000fea000383ffff */
[----:B------:R-:W-:Y:S05]  /*29190*/  BSYNC B7 ;  /* 0x0000000000077941 */ /* 0x000fea0003800000 */
.L_x_1800:
        /* <DEDUP_REMOVED lines=12> */
.L_x_2122:
[----:B------:R-:W-:Y:S05]  /*29260*/  BSYNC B0 ;  /* 0x0000000000007941 */ /* 0x000fea0003800000 */
.L_x_1931:
[----:B------:R-:W-:-:S03]  /*29270*/  UMOV UR4, 0xffffffff ;  /* 0xffffffff00047882 */ /* 0x000fc60000000000 */
[----:B------:R-:W-:Y:S05]  /*29280*/  BRA.DIV UR4, `(.L_x_1933) ;  /* 0x0000004e048c7947 */ /* 0x000fea000b800000 */
[----:B0-----:R-:W0:Y:S02]  /*29290*/  S2R R0, SR_TID.X ;  /* 0x0000000000007919 */ /* 0x001e240000002100 */
[----:B0-----:R-:W-:-:S04]  /*292a0*/  SHF.R.U32.HI R0, RZ, 0x5, R0 ;  /* 0x00000005ff007819 */ /* 0x001fc80000011600 */
[----:B------:R-:W-:-:S05]  /*292b0*/  LOP3.LUT R0, R0, 0x3, RZ, 0xc0, !PT ;  /* 0x0000000300007812 */ /* 0x000fca00078ec0ff */
[----:B------:R0:W1:Y:S02]  /*292c0*/  SHFL.IDX PT, R14, R0, RZ, 0x1f ;  /* 0x00001fff000e7589 */ /* 0x00006400000e0000 */
.L_x_2125:
[----:B-1----:R-:W-:-:S13]  /*292d0*/  ISETP.NE.AND P0, PT, R14, RZ, PT ;  /* 0x000000ff0e00720c */ /* 0x002fda0003f05270 */
[----:B------:R-:W-:Y:S05]  /*292e0*/  @P0 BRA `(.L_x_1561) ;  /* 0x0000000000a80947 */ /* 0x000fea0003800000 */
[----:B------:R-:W-:-:S03]  /*292f0*/  UMOV UR4, 0xffffffff ;  /* 0xffffffff00047882 */ /* 0x000fc60000000000 */
[----:B------:R-:W-:Y:S05]  /*29300*/  BRA.DIV UR4, `(.L_x_1934) ;  /* 0x0000004e04a07947 */ /* 0x000fea000b800000 */
[----:B------:R-:W-:-:S13]  /*29310*/  ELECT P6, URZ, PT ;  /* 0x00000000003f782f */ /* 0x000fda00038c0000 */
.L_x_2128:
[----:B------:R-:W-:Y:S05]  /*29320*/  @!P6 BRA `(.L_x_1561) ;  /* 0x000000000098e947 */ /* 0x000fea0003800000 */
[----:B------:R-:W-:-:S06]  /*29330*/  ULOP3.LUT UR4, UR36, 0x2, URZ, 0xfc, !UPT ;  /* 0x0000000224047892 */ /* 0x000fcc000f8efc3f */
[----:B0-----:R-:W-:-:S05]  /*29340*/  IMAD.U32 R0, RZ, RZ, UR4 ;  /* 0x00000004ff007e24 */ /* 0x001fca000f8e00ff */
[----:B------:R-:W-:-:S13]  /*29350*/  ISETP.NE.AND P0, PT, R0, 0x3, PT ;  /* 0x000000030000780c */ /* 0x000fda0003f05270 */
[----:B------:R-:W-:Y:S05]  /*29360*/  @!P0 BRA `(.L_x_1935) ;  /* 0x0000000000048947 */ /* 0x000fea0003800000 */
[----:B------:R-:W-:Y:S01]  /*29370*/  BPT.TRAP 0x1 ;  /* 0x000000040000795c */ /* 0x000fe20000300000 */
.L_x_1935:
[----:B------:R-:W-:Y:S01]  /*29380*/  IMAD R5, R24, 0x8, R7 ;  /* 0x0000000818057824 */ /* 0x000fe200078e0207 */
[----:B------:R-:W-:Y:S01]  /*29390*/  SHF.L.U32 R0, R28, 0x1f, RZ ;  /* 0x0000001f1c007819 */ /* 0x000fe200000006ff */
[----:B------:R-:W-:-:S03]  /*293a0*/  VIADD R24, R24, 0x1 ;  /* 0x0000000118187836 */ /* 0x000fc60000000000 */
[----:B------:R-:W0:Y:S02]  /*293b0*/  SYNCS.PHASECHK.TRANS64.TRYWAIT P1, [R5+URZ+0x22840], R0 ;  /* 0x02284000050075a7 */ /* 0x000e24000802017f */
[----:B------:R-:W-:-:S04]  /*293c0*/  ISETP.NE.AND P2, PT, R24, 0x2, PT ;  /* 0x000000021800780c */ /* 0x000fc80003f45270 */
[----:B------:R-:W-:Y:S01]  /*293d0*/  SEL R3, RZ, 0x1, P2 ;  /* 0x00000001ff037807 */ /* 0x000fe20001000000 */
[----:B0-----:R-:W-:Y:S08]  /*293e0*/  @!P1 BRA `(.L_x_1936) ;  /* 0x0000004c00889947 */ /* 0x001ff00003800000 */
.L_x_2129:
[----:B------:R-:W-:Y:S02]  /*293f0*/  SEL R24, R24, RZ, P2 ;  /* 0x000000ff18187207 */ /* 0x000fe40001000000 */
[----:B------:R-:W-:Y:S01]  /*29400*/  LOP3.LUT R2, R28, R3, RZ, 0x3c, !PT ;  /* 0x000000031c027212 */ /* 0x000fe200078e3cff */
[----:B------:R-:W-:Y:S06]  /*29410*/  @!P0 BRA `(.L_x_1937) ;  /* 0x0000000000048947 */ /* 0x000fec0003800000 */
[----:B------:R-:W-:Y:S01]  /*29420*/  BPT.TRAP 0x1 ;  /* 0x000000040000795c */ /* 0x000fe20000300000 */
.L_x_1937:
[----:B------:R-:W-:Y:S01]  /*29430*/  IMAD R3, R24, 0x8, R7 ;  /* 0x0000000818037824 */ /* 0x000fe200078e0207 */
[----:B------:R-:W-:-:S04]  /*29440*/  SHF.L.U32 R2, R2, 0x1f, RZ ;  /* 0x0000001f02027819 */ /* 0x000fc800000006ff */
[----:B------:R-:W1:Y:S02]  /*29450*/  SYNCS.PHASECHK.TRANS64.TRYWAIT P1, [R3+URZ+0x22840], R2 ;  /* 0x02284002030075a7 */ /* 0x000e64000802017f */
[----:B-1----:R-:W-:Y:S05]  /*29460*/  @!P1 BRA `(.L_x_1938) ;  /* 0x0000004c007c9947 */ /* 0x002fea0003800000 */
.L_x_2130:
[----:B------:R-:W-:Y:S05]  /*29470*/  @!P0 BRA `(.L_x_1939) ;  /* 0x0000000000048947 */ /* 0x000fea0003800000 */
[----:B------:R-:W-:Y:S01]  /*29480*/  BPT.TRAP 0x1 ;  /* 0x000000040000795c */ /* 0x000fe20000300000 */
.L_x_1939:
[----:B------:R-:W2:Y:S02]  /*29490*/  SYNCS.PHASECHK.TRANS64.TRYWAIT P1, [R5+URZ+0x22860], R0 ;  /* 0x02286000050075a7 */ /* 0x000ea4000802017f */
[----:B--2---:R-:W-:Y:S05]  /*294a0*/  @!P1 BRA `(.L_x_1940) ;  /* 0x0000004c00809947 */ /* 0x004fea0003800000 */
.L_x_2131:
[----:B------:R-:W-:Y:S05]  /*294b0*/  @!P0 BRA `(.L_x_1941) ;  /* 0x0000000000048947 */ /* 0x000fea0003800000 */
[----:B------:R-:W-:Y:S01]  /*294c0*/  BPT.TRAP 0x1 ;  /* 0x000000040000795c */ /* 0x000fe20000300000 */
.L_x_1941:
[----:B------:R-:W3:Y:S02]  /*294d0*/  SYNCS.PHASECHK.TRANS64.TRYWAIT P1, [R3+URZ+0x22860], R2 ;  /* 0x02286002030075a7 */ /* 0x000ee4000802017f */
[----:B---3--:R-:W-:Y:S05]  /*294e0*/  @!P1 BRA `(.L_x_1942) ;  /* 0x0000004c00849947 */ /* 0x008fea0003800000 */
.L_x_2132:
[----:B------:R-:W-:Y:S05]  /*294f0*/  @!P0 BRA `(.L_x_1943) ;  /* 0x0000000000048947 */ /* 0x000fea0003800000 */
[----:B------:R-:W-:Y:S01]  /*29500*/  BPT.TRAP 0x1 ;  /* 0x000000040000795c */ /* 0x000fe20000300000 */
.L_x_1943:
[----:B------:R-:W4:Y:S02]  /*29510*/  SYNCS.PHASECHK.TRANS64.TRYWAIT P1, [R5+URZ+0x22880], R0 ;  /* 0x02288000050075a7 */ /* 0x000f24000802017f */
[----:B----4-:R-:W-:Y:S05]  /*29520*/  @!P1 BRA `(.L_x_1944) ;  /* 0x0000004c00889947 */ /* 0x010fea0003800000 */
.L_x_2133:
[----:B------:R-:W-:Y:S05]  /*29530*/  @!P0 BRA `(.L_x_1945) ;  /* 0x0000000000048947 */ /* 0x000fea0003800000 */
[----:B------:R-:W-:Y:S01]  /*29540*/  BPT.TRAP 0x1 ;  /* 0x000000040000795c */ /* 0x000fe20000300000 */
.L_x_1945:
[----:B------:R0:W0:Y:S02]  /*29550*/  SYNCS.PHASECHK.TRANS64.TRYWAIT P0, [R3+URZ+0x22880], R2 ;  /* 0x02288002030075a7 */ /* 0x000024000800017f */
[----:B0-----:R-:W-:Y:S05]  /*29560*/  @!P0 NANOSLEEP.SYNCS 0x989680 ;  /* 0x009896800000895d */ /* 0x001fea0003900000 */
[----:B------:R-:W0:Y:S02]  /*29570*/  @!P0 SYNCS.PHASECHK.TRANS64 P0, [R3+URZ+0x22880], R2 ;  /* 0x02288002030085a7 */ /* 0x000e24000800007f */
[----:B0-----:R-:W-:Y:S05]  /*29580*/  @!P0 BRA `(.L_x_1945) ;  /* 0xfffffffc00f08947 */ /* 0x001fea000383ffff */
.L_x_1561:
[----:B------:R-:W-:Y:S05]  /*29590*/  BSYNC B8 ;  /* 0x0000000000087941 */ /* 0x000fea0003800000 */
.L_x_1558:
[----:B------:R-:W-:Y:S05]  /*295a0*/  EXIT ;  /* 0x000000000000794d */ /* 0x000fea0003800000 */
.L_x_1585:
[----:B-1----:R1:W2:Y:S02]  /*295b0*/  SYNCS.PHASECHK.TRANS64.TRYWAIT P4, [R84+URZ+0x22890], R93 ;  /* 0x0228905d540075a7 */ /* 0x0022a4000808017f */
[----:B--2---:R-:W-:Y:S05]  /*295c0*/  @!P4 NANOSLEEP.SYNCS 0x989680 ;  /* 0x009896800000c95d */ /* 0x004fea0003900000 */
[----:B------:R-:W2:Y:S02]  /*295d0*/  @!P4 SYNCS.PHASECHK.TRANS64 P4, [R84+URZ+0x22890], R93 ;  /* 0x0228905d5400c5a7 */ /* 0x000ea4000808007f */
[----:B--2---:R-:W-:Y:S05]  /*295e0*/  @!P4 BRA `(.L_x_1585) ;  /* 0xfffffffc00f0c947 */ /* 0x004fea000383ffff */
[----:B------:R-:W-:Y:S05]  /*295f0*/  BRA `(.L_x_1946) ;  /* 0xfffffd9800a87947 */ /* 0x000fea000383ffff */
.L_x_1586:
[----:B------:R-:W-:Y:S01]  /*29600*/  BSSY B1, `(.L_x_1947) ;  /* 0x0000008000017945 */ /* 0x000fe20003800000 */
[----:B0-----:R-:W-:Y:S02]  /*29610*/  IMAD.MOV.U32 R13, RZ, RZ, R97 ;  /* 0x000000ffff0d7224 */ /* 0x001fe400078e0061 */
[----:B------:R-:W-:Y:S02]  /*29620*/  IMAD.MOV.U32 R12, RZ, RZ, RZ ;  /* 0x000000ffff0c7224 */ /* 0x000fe400078e00ff */
[----:B------:R-:W-:Y:S02]  /*29630*/  IMAD.MOV.U32 R11, RZ, RZ, 0x1e1f ;  /* 0x00001e1fff0b7424 */ /* 0x000fe400078e00ff */
[----:B------:R-:W-:-:S07]  /*29640*/  IMAD.MOV.U32 R15, RZ, RZ, -0x1 ;  /* 0xffffffffff0f7424 */ /* 0x000fce00078e00ff */
[----:B-1----:R-:W-:Y:S05]  /*29650*/  WARPSYNC.COLLECTIVE R15, `(.L_x_1948) ;  /* 0x000000000f087348 */ /* 0x002fea0003c00000 */
[----:B------:R0:W2:Y:S02]  /*29660*/  SHFL.IDX P6, R14, R13, R12, R11 ;  /* 0x0000000c0d0e7389 */ /* 0x0000a400000c000b */
[----:B012---:R-:W-:Y:S01]  /*29670*/  ENDCOLLECTIVE ;  /* 0x000000000000791b */ /* 0x007fe20003800000 */
.L_x_1948:
[----:B------:R-:W-:Y:S05]  /*29680*/  BSYNC B1 ;  /* 0x0000000000017941 */ /* 0x000fea0003800000 */
.L_x_1947:
[----:B------:R-:W-:Y:S01]  /*29690*/  IMAD.MOV.U32 R13, RZ, RZ, R101 ;  /* 0x000000ffff0d7224 */ /* 0x000fe200078e0065 */
[----:B------:R-:W-:Y:S01]  /*296a0*/  MOV R97, R14 ;  /* 0x0000000e00617202 */ /* 0x000fe20000000f00 */
[----:B------:R-:W-:Y:S02]  /*296b0*/  IMAD.MOV.U32 R12, RZ, RZ, RZ ;  /* 0x000000ffff0c7224 */ /* 0x000fe400078e00ff */
[----:B------:R-:W-:Y:S02]  /*296c0*/  IMAD.MOV.U32 R11, RZ, RZ, 0x1e1f ;  /* 0x00001e1fff0b7424 */ /* 0x000fe400078e00ff */
[----:B------:R-:W-:-:S07]  /*296d0*/  IMAD.MOV.U32 R15, RZ, RZ, -0x1 ;  /* 0xffffffffff0f7424 */ /* 0x000fce00078e00ff */
[----:B------:R-:W-:Y:S05]  /*296e0*/  WARPSYNC.COLLECTIVE R15, `(.L_x_1949) ;  /* 0x000000000f087348 */ /* 0x000fea0003c00000 */
[----:B------:R0:W1:Y:S02]  /*296f0*/  SHFL.IDX P6, R14, R13, R12, R11 ;  /* 0x0000000c0d0e7389 */ /* 0x00006400000c000b */
[----:B01----:R-:W-:Y:S01]  /*29700*/  ENDCOLLECTIVE ;  /* 0x000000000000791b */ /* 0x003fe20003800000 */
.L_x_1949:
[----:B------:R-:W-:Y:S05]  /*29710*/  BRA `(.L_x_1950) ;  /* 0xfffffd9800747947 */ /* 0x000fea000383ffff */
.L_x_1614:
[----:B-1----:R1:W2:Y:S02]  /*29720*/  SYNCS.PHASECHK.TRANS64.TRYWAIT P4, [R84+URZ+0x22890], R93 ;  /* 0x0228905d540075a7 */ /* 0x0022a4000808017f */
[----:B--2---:R-:W-:Y:S05]  /*29730*/  @!P4 NANOSLEEP.SYNCS 0x989680 ;  /* 0x009896800000c95d */ /* 0x004fea0003900000 */
[----:B------:R-:W2:Y:S02]  /*29740*/  @!P4 SYNCS.PHASECHK.TRANS64 P4, [R84+URZ+0x22890], R93 ;  /* 0x0228905d5400c5a7 */ /* 0x000ea4000808007f */
[----:B--2---:R-:W-:Y:S05]  /*29750*/  @!P4 BRA `(.L_x_1614) ;  /* 0xfffffffc00f0c947 */ /* 0x004fea000383ffff */
[----:B------:R-:W-:Y:S05]  /*29760*/  BRA `(.L_x_1951) ;  /* 0xfffffdc800447947 */ /* 0x000fea000383ffff */
.L_x_1615:
        /* <DEDUP_REMOVED lines=8> */
.L_x_1953:
[----:B------:R-:W-:Y:S05]  /*297f0*/  BSYNC B1 ;  /* 0x0000000000017941 */ /* 0x000fea0003800000 */
.L_x_1952:
[----:B------:R-:W-:Y:S01]  /*29800*/  IMAD.MOV.U32 R13, RZ, RZ, R101 ;  /* 0x000000ffff0d7224 */ /* 0x000fe200078e0065 */
[----:B------:R-:W-:Y:S01]  /*29810*/  MOV R11, 0x1e1f ;  /* 0x00001e1f000b7802 */ /* 0x000fe20000000f00 */
[----:B------:R-:W-:Y:S02]  /*29820*/  IMAD.MOV.U32 R12, RZ, RZ, RZ ;  /* 0x000000ffff0c7224 */ /* 0x000fe400078e00ff */
[----:B------:R-:W-:Y:S02]  /*29830*/  IMAD.MOV.U32 R15, RZ, RZ, -0x1 ;  /* 0xffffffffff0f7424 */ /* 0x000fe400078e00ff */
[----:B------:R-:W-:-:S07]  /*29840*/  IMAD.MOV.U32 R99, RZ, RZ, R14 ;  /* 0x000000ffff637224 */ /* 0x000fce00078e000e */
[----:B------:R-:W-:Y:S05]  /*29850*/  WARPSYNC.COLLECTIVE R15, `(.L_x_1954) ;  /* 0x000000000f087348 */ /* 0x000fea0003c00000 */
[----:B------:R0:W1:Y:S02]  /*29860*/  SHFL.IDX P6, R14, R13, R12, R11 ;  /* 0x0000000c0d0e7389 */ /* 0x00006400000c000b */
[----:B01----:R-:W-:Y:S01]  /*29870*/  ENDCOLLECTIVE ;  /* 0x000000000000791b */ /* 0x003fe20003800000 */
.L_x_1954:
[----:B------:R-:W-:Y:S01]  /*29880*/  IMAD.MOV.U32 R101, RZ, RZ, R14 ;  /* 0x000000ffff657224 */ /* 0x000fe200078e000e */
[----:B------:R-:W-:Y:S06]  /*29890*/  BRA `(.L_x_1955) ;  /* 0xfffffdc8000c7947 */ /* 0x000fec000383ffff */
.L_x_1628:
[----:B0-----:R0:W1:Y:S02]  /*298a0*/  SYNCS.PHASECHK.TRANS64.TRYWAIT P2, [R84+URZ+0x22890], R93 ;  /* 0x0228905d540075a7 */ /* 0x001064000804017f */
[----:B-1----:R-:W-:Y:S05]  /*298b0*/  @!P2 NANOSLEEP.SYNCS 0x989680 ;  /* 0x009896800000a95d */ /* 0x002fea0003900000 */
[----:B------:R-:W1:Y:S02]  /*298c0*/  @!P2 SYNCS.PHASECHK.TRANS64 P2, [R84+URZ+0x22890], R93 ;  /* 0x0228905d5400a5a7 */ /* 0x000e64000804007f */
[----:B-1----:R-:W-:Y:S05]  /*298d0*/  @!P2 BRA `(.L_x_1628) ;  /* 0xfffffffc00f0a947 */ /* 0x002fea000383ffff */
[----:B------:R-:W-:Y:S05]  /*298e0*/  BRA `(.L_x_1956) ;  /* 0xfffffdf400ac7947 */ /* 0x000fea000383ffff */
.L_x_1629:
[----:B------:R-:W-:Y:S01]  /*298f0*/  BSSY B1, `(.L_x_1957) ;  /* 0x0000007000017945 */ /* 0x000fe20003800000 */
[----:B------:R-:W-:Y:S02]  /*29900*/  IMAD.MOV.U32 R12, RZ, RZ, RZ ;  /* 0x000000ffff0c7224 */ /* 0x000fe400078e00ff */
[----:B------:R-:W-:Y:S02]  /*29910*/  IMAD.MOV.U32 R11, RZ, RZ, 0x1e1f ;  /* 0x00001e1fff0b7424 */ /* 0x000fe400078e00ff */
[----:B------:R-:W-:-:S07]  /*29920*/  IMAD.MOV.U32 R15, RZ, RZ, -0x1 ;  /* 0xffffffffff0f7424 */ /* 0x000fce00078e00ff */
[----:B0-----:R-:W-:Y:S05]  /*29930*/  WARPSYNC.COLLECTIVE R15, `(.L_x_1958) ;  /* 0x000000000f087348 */ /* 0x001fea0003c00000 */
[----:B------:R1:W2:Y:S02]  /*29940*/  SHFL.IDX P6, R14, R13, R12, R11 ;  /* 0x0000000c0d0e7389 */ /* 0x0002a400000c000b */
[----:B012---:R-:W-:Y:S01]  /*29950*/  ENDCOLLECTIVE ;  /* 0x000000000000791b */ /* 0x007fe20003800000 */
.L_x_1958:
[----:B------:R-:W-:Y:S05]  /*29960*/  BSYNC B1 ;  /* 0x0000000000017941 */ /* 0x000fea0003800000 */
.L_x_1957:
[----:B------:R-:W-:Y:S02]  /*29970*/  IMAD.MOV.U32 R13, RZ, RZ, R4 ;  /* 0x000000ffff0d7224 */ /* 0x000fe400078e0004 */
[----:B------:R-:W-:Y:S02]  /*29980*/  IMAD.MOV.U32 R12, RZ, RZ, RZ ;  /* 0x000000ffff0c7224 */ /* 0x000fe400078e00ff */
[----:B------:R-:W-:Y:S02]  /*29990*/  IMAD.MOV.U32 R11, RZ, RZ, 0x1e1f ;  /* 0x00001e1fff0b7424 */ /* 0x000fe400078e00ff */
[----:B------:R-:W-:Y:S02]  /*299a0*/  IMAD.MOV.U32 R15, RZ, RZ, -0x1 ;  /* 0xffffffffff0f7424 */ /* 0x000fe400078e00ff */
[----:B------:R-:W-:-:S07]  /*299b0*/  IMAD.MOV.U32 R29, RZ, RZ, R14 ;  /* 0x000000ffff1d7224 */ /* 0x000fce00078e000e */
[----:B------:R-:W-:Y:S05]  /*299c0*/  WARPSYNC.COLLECTIVE R15, `(.L_x_1959) ;  /* 0x000000000f087348 */ /* 0x000fea0003c00000 */
[----:B------:R0:W1:Y:S02]  /*299d0*/  SHFL.IDX P6, R14, R13, R12, R11 ;  /* 0x0000000c0d0e7389 */ /* 0x00006400000c000b */
[----:B01----:R-:W-:Y:S01]  /*299e0*/  ENDCOLLECTIVE ;  /* 0x000000000000791b */ /* 0x003fe20003800000 */
.L_x_1959:
[----:B------:R-:W-:Y:S05]  /*299f0*/  BRA `(.L_x_1960) ;  /* 0xfffffdf400d07947 */ /* 0x000fea000383ffff */
.L_x_1633:
[----:B0-----:R0:W3:Y:S02]  /*29a00*/  SYNCS.PHASECHK.TRANS64.TRYWAIT P1, [R84+URZ+0x228b0], R93 ;  /* 0x0228b05d540075a7 */ /* 0x0010e4000802017f */
[----:B---3--:R-:W-:Y:S05]  /*29a10*/  @!P1 NANOSLEEP.SYNCS 0x989680 ;  /* 0x009896800000995d */ /* 0x008fea0003900000 */
[----:B------:R-:W3:Y:S02]  /*29a20*/  @!P1 SYNCS.PHASECHK.TRANS64 P1, [R84+URZ+0x228b0], R93 ;  /* 0x0228b05d540095a7 */ /* 0x000ee4000802007f */
[----:B---3--:R-:W-:Y:S05]  /*29a30*/  @!P1 BRA `(.L_x_1633) ;  /* 0xfffffffc00f09947 */ /* 0x008fea000383ffff */
[----:B------:R-:W-:Y:S05]  /*29a40*/  BRA `(.L_x_1961) ;  /* 0xfffffdf800987947 */ /* 0x000fea000383ffff */
.L_x_1651:
[----:B------:R-:W-:Y:S01]  /*29a50*/  BSSY B0, `(.L_x_1962) ;  /* 0x0000008000007945 */ /* 0x000fe20003800000 */
[----:B------:R-:W-:Y:S01]  /*29a60*/  IMAD.MOV.U32 R13, RZ, RZ, R218 ;  /* 0x000000ffff0d7224 */ /* 0x000fe200078e00da */
[----:B------:R-:W-:Y:S01]  /*29a70*/  MOV R12, RZ ;  /* 0x000000ff000c7202 */ /* 0x000fe20000000f00 */
[----:B------:R-:W-:Y:S02]  /*29a80*/  IMAD.MOV.U32 R11, RZ, RZ, 0x1f ;  /* 0x0000001fff0b7424 */ /* 0x000fe400078e00ff */
[----:B------:R-:W-:-:S07]  /*29a90*/  IMAD.MOV.U32 R15, RZ, RZ, -0x1 ;  /* 0xffffffffff0f7424 */ /* 0x000fce00078e00ff */
[----:B0----5:R-:W-:Y:S05]  /*29aa0*/  WARPSYNC.COLLECTIVE R15, `(.L_x_1963) ;  /* 0x000000000f087348 */ /* 0x021fea0003c00000 */
[----:B------:R1:W2:Y:S02]  /*29ab0*/  SHFL.IDX P6, R14, R13, R12, R11 ;  /* 0x0000000c0d0e7389 */ /* 0x0002a400000c000b */
[----:B012--5:R-:W-:Y:S01]  /*29ac0*/  ENDCOLLECTIVE ;  /* 0x000000000000791b */ /* 0x027fe20003800000 */
.L_x_1963:
[----:B------:R-:W-:Y:S05]  /*29ad0*/  BSYNC B0 ;  /* 0x0000000000007941 */ /* 0x000fea0003800000 */
.L_x_1962:
[----:B------:R-:W-:Y:S01]  /*29ae0*/  IMAD.MOV.U32 R184, RZ, RZ, R14 ;  /* 0x000000ffffb87224 */ /* 0x000fe200078e000e */
[----:B------:R-:W-:Y:S06]  /*29af0*/  BRA `(.L_x_1964) ;  /* 0xfffffe0400a07947 */ /* 0x000fec000383ffff */
.L_x_1661:
[----:B------:R-:W-:Y:S01]  /*29b00*/  BSSY B1, `(.L_x_1965) ;  /* 0x0000007000017945 */ /* 0x000fe20003800000 */
[----:B------:R-:W-:Y:S02]  /*29b10*/  IMAD.MOV.U32 R12, RZ, RZ, RZ ;  /* 0x000000ffff0c7224 */ /* 0x000fe400078e00ff */
[----:B------:R-:W-:Y:S02]  /*29b20*/  IMAD.MOV.U32 R11, RZ, RZ, 0x1e1f ;  /* 0x00001e1fff0b7424 */ /* 0x000fe400078e00ff */
[----:B------:R-:W-:-:S07]  /*29b30*/  IMAD.MOV.U32 R15, RZ, RZ, -0x1 ;  /* 0xffffffffff0f7424 */ /* 0x000fce00078e00ff */
[----:B-1----:R-:W-:Y:S05]  /*29b40*/  WARPSYNC.COLLECTIVE R15, `(.L_x_1966) ;  /* 0x000000000f087348 */ /* 0x002fea0003c00000 */
[----:B------:R0:W2:Y:S02]  /*29b50*/  SHFL.IDX P6, R14, R13, R12, R11 ;  /* 0x0000000c0d0e7389 */ /* 0x0000a400000c000b */
[----:B012---:R-:W-:Y:S01]  /*29b60*/  ENDCOLLECTIVE ;  /* 0x000000000000791b */ /* 0x007fe20003800000 */
.L_x_1966:
[----:B------:R-:W-:Y:S05]  /*29b70*/  BSYNC B1 ;  /* 0x0000000000017941 */ /* 0x000fea0003800000 */
.L_x_1965:
        /* <DEDUP_REMOVED lines=8> */
.L_x_1967:
[----:B------:R-:W-:Y:S01]  /*29c00*/  IMAD.MOV.U32 R13, RZ, RZ, R5 ;  /* 0x000000ffff0d7224 */ /* 0x000fe200078e0005 */
[----:B------:R-:W-:-:S07]  /*29c10*/  MOV R0, R14 ;  /* 0x0000000e00007202 */ /* 0x000fce0000000f00 */
[----:B------:R-:W-:Y:S05]  /*29c20*/  WARPSYNC.COLLECTIVE R15, `(.L_x_1968) ;  /* 0x000000000f087348 */ /* 0x000fea0003c00000 */
[----:B------:R0:W1:Y:S02]  /*29c30*/  SHFL.IDX P6, R14, R13, R12, R11 ;  /* 0x0000000c0d0e7389 */ /* 0x00006400000c000b */
[----:B01----:R-:W-:Y:S01]  /*29c40*/  ENDCOLLECTIVE ;  /* 0x000000000000791b */ /* 0x003fe20003800000 */
.L_x_1968:
[----:B------:R-:W-:Y:S02]  /*29c50*/  IMAD.MOV.U32 R13, RZ, RZ, R4 ;  /* 0x000000ffff0d7224 */ /* 0x000fe400078e0004 */
[----:B------:R-:W-:-:S07]  /*29c60*/  IMAD.MOV.U32 R5, RZ, RZ, R14 ;  /* 0x000000ffff057224 */ /* 0x000fce00078e000e */
[----:B------:R-:W-:Y:S05]  /*29c70*/  WARPSYNC.COLLECTIVE R15, `(.L_x_1969) ;  /* 0x000000000f087348 */ /* 0x000fea0003c00000 */
[----:B------:R0:W1:Y:S02]  /*29c80*/  SHFL.IDX P6, R14, R13, R12, R11 ;  /* 0x0000000c0d0e7389 */ /* 0x00006400000c000b */
[----:B01----:R-:W-:Y:S01]  /*29c90*/  ENDCOLLECTIVE ;  /* 0x000000000000791b */ /* 0x003fe20003800000 */
.L_x_1969:
[----:B------:R-:W-:Y:S05]  /*29ca0*/  BRA `(.L_x_1970) ;  /* 0xfffffe0c00947947 */ /* 0x000fea000383ffff */
.L_x_1665:
[----:B--2---:R2:W4:Y:S02]  /*29cb0*/  SYNCS.PHASECHK.TRANS64.TRYWAIT P0, [R16+URZ+0x22800], R5 ;  /* 0x02280005100075a7 */ /* 0x004524000800017f */
[----:B----4-:R-:W-:Y:S05]  /*29cc0*/  @!P0 NANOSLEEP.SYNCS 0x989680 ;  /* 0x009896800000895d */ /* 0x010fea0003900000 */
[----:B------:R-:W4:Y:S02]  /*29cd0*/  @!P0 SYNCS.PHASECHK.TRANS64 P0, [R16+URZ+0x22800], R5 ;  /* 0x02280005100085a7 */ /* 0x000f24000800007f */
[----:B----4-:R-:W-:Y:S05]  /*29ce0*/  @!P0 BRA `(.L_x_1665) ;  /* 0xfffffffc00f08947 */ /* 0x010fea000383ffff */
[----:B------:R-:W-:Y:S05]  /*29cf0*/  BRA `(.L_x_1971) ;  /* 0xfffffe1000cc7947 */ /* 0x000fea000383ffff */
.L_x_1677:
[----:B------:R-:W-:Y:S01]  /*29d00*/  BSSY B1, `(.L_x_1972) ;  /* 0x0000007000017945 */ /* 0x000fe20003800000 */
[----:B------:R-:W-:Y:S02]  /*29d10*/  IMAD.MOV.U32 R12, RZ, RZ, RZ ;  /* 0x000000ffff0c7224 */ /* 0x000fe400078e00ff */
[----:B------:R-:W-:Y:S02]  /*29d20*/  IMAD.MOV.U32 R11, RZ, RZ, 0x1e1f ;  /* 0x00001e1fff0b7424 */ /* 0x000fe400078e00ff */
[----:B------:R-:W-:-:S07]  /*29d30*/  IMAD.MOV.U32 R15, RZ, RZ, -0x1 ;  /* 0xffffffffff0f7424 */ /* 0x000fce00078e00ff */
[----:B-1----:R-:W-:Y:S05]  /*29d40*/  WARPSYNC.COLLECTIVE R15, `(.L_x_1973) ;  /* 0x000000000f087348 */ /* 0x002fea0003c00000 */
[----:B------:R0:W2:Y:S02]  /*29d50*/  SHFL.IDX P6, R14, R13, R12, R11 ;  /* 0x0000000c0d0e7389 */ /* 0x0000a400000c000b */
[----:B012---:R-:W-:Y:S01]  /*29d60*/  ENDCOLLECTIVE ;  /* 0x000000000000791b */ /* 0x007fe20003800000 */
.L_x_1973:
[----:B------:R-:W-:Y:S05]  /*29d70*/  BSYNC B1 ;  /* 0x0000000000017941 */ /* 0x000fea0003800000 */
.L_x_1972:
        /* <DEDUP_REMOVED lines=8> */
.L_x_1974:
[----:B------:R-:W-:Y:S01]  /*29e00*/  IMAD.MOV.U32 R13, RZ, RZ, R20 ;  /* 0x000000ffff0d7224 */ /* 0x000fe200078e0014 */
[----:B------:R-:W-:-:S07]  /*29e10*/  MOV R3, R14 ;  /* 0x0000000e00037202 */ /* 0x000fce0000000f00 */
[----:B------:R-:W-:Y:S05]  /*29e20*/  WARPSYNC.COLLECTIVE R15, `(.L_x_1975) ;  /* 0x000000000f087348 */ /* 0x000fea0003c00000 */
[----:B------:R0:W1:Y:S02]  /*29e30*/  SHFL.IDX P6, R14, R13, R12, R11 ;  /* 0x0000000c0d0e7389 */ /* 0x00006400000c000b */
[----:B01----:R-:W-:Y:S01]  /*29e40*/  ENDCOLLECTIVE ;  /* 0x000000000000791b */ /* 0x003fe20003800000 */
.L_x_1975:
[----:B------:R-:W-:Y:S02]  /*29e50*/  IMAD.MOV.U32 R13, RZ, RZ, R21 ;  /* 0x000000ffff0d7224 */ /* 0x000fe400078e0015 */
[----:B------:R-:W-:-:S07]  /*29e60*/  IMAD.MOV.U32 R20, RZ, RZ, R14 ;  /* 0x000000ffff147224 */ /* 0x000fce00078e000e */
[----:B------:R-:W-:Y:S05]  /*29e70*/  WARPSYNC.COLLECTIVE R15, `(.L_x_1976) ;  /* 0x000000000f087348 */ /* 0x000fea0003c00000 */
[----:B------:R0:W1:Y:S02]  /*29e80*/  SHFL.IDX P6, R14, R13, R12, R11 ;  /* 0x0000000c0d0e7389 */ /* 0x00006400000c000b */
[----:B01----:R-:W-:Y:S01]  /*29e90*/  ENDCOLLECTIVE ;  /* 0x000000000000791b */ /* 0x003fe20003800000 */
.L_x_1976:
[----:B------:R-:W-:Y:S01]  /*29ea0*/  IMAD.MOV.U32 R21, RZ, RZ, R14 ;  /* 0x000000ffff157224 */ /* 0x000fe200078e000e */
[----:B------:R-:W-:Y:S06]  /*29eb0*/  BRA `(.L_x_1977) ;  /* 0xfffffe4000887947 */ /* 0x000fec000383ffff */
.L_x_1681:
[----:B---3--:R3:W0:Y:S02]  /*29ec0*/  SYNCS.PHASECHK.TRANS64.TRYWAIT P0, [R16+URZ+0x22800], R21 ;  /* 0x02280015100075a7 */ /* 0x008624000800017f */
[----:B0-----:R-:W-:Y:S05]  /*29ed0*/  @!P0 NANOSLEEP.SYNCS 0x989680 ;  /* 0x009896800000895d */ /* 0x001fea0003900000 */
[----:B------:R-:W0:Y:S02]  /*29ee0*/  @!P0 SYNCS.PHASECHK.TRANS64 P0, [R16+URZ+0x22800], R21 ;  /* 0x02280015100085a7 */ /* 0x000e24000800007f */
[----:B0-----:R-:W-:Y:S05]  /*29ef0*/  @!P0 BRA `(.L_x_1681) ;  /* 0xfffffffc00f08947 */ /* 0x001fea000383ffff */
[----:B------:R-:W-:Y:S05]  /*29f00*/  BRA `(.L_x_1978) ;  /* 0xfffffe4400847947 */ /* 0x000fea000383ffff */
.L_x_1689:
[----:B--2---:R2:W3:Y:S02]  /*29f10*/  SYNCS.PHASECHK.TRANS64.TRYWAIT P1, [R8+URZ+0x22830], R3 ;  /* 0x02283003080075a7 */ /* 0x0044e4000802017f */
[----:B---3--:R-:W-:Y:S05]  /*29f20*/  @!P1 NANOSLEEP.SYNCS 0x989680 ;  /* 0x009896800000995d */ /* 0x008fea0003900000 */
[----:B------:R-:W3:Y:S02]  /*29f30*/  @!P1 SYNCS.PHASECHK.TRANS64 P1, [R8+URZ+0x22830], R3 ;  /* 0x02283003080095a7 */ /* 0x000ee4000802007f */
[----:B---3--:R-:W-:Y:S05]  /*29f40*/  @!P1 BRA `(.L_x_1689) ;  /* 0xfffffffc00f09947 */ /* 0x008fea000383ffff */
[----:B------:R-:W-:Y:S05]  /*29f50*/  BRA `(.L_x_1688) ;  /* 0xfffffe7400a87947 */ /* 0x000fea000383ffff */
.L_x_1708:
[----:B--2---:R2:W3:Y:S02]  /*29f60*/  SYNCS.PHASECHK.TRANS64.TRYWAIT P4, [R7+URZ+0x22830], R6 ;  /* 0x02283006070075a7 */ /* 0x0044e4000808017f */
[----:B---3--:R-:W-:Y:S05]  /*29f70*/  @!P4 NANOSLEEP.SYNCS 0x989680 ;  /* 0x009896800000c95d */ /* 0x008fea0003900000 */
[----:B------:R-:W3:Y:S02]  /*29f80*/  @!P4 SYNCS.PHASECHK.TRANS64 P4, [R7+URZ+0x22830], R6 ;  /* 0x022830060700c5a7 */ /* 0x000ee4000808007f */
[----:B---3--:R-:W-:Y:S05]  /*29f90*/  @!P4 BRA `(.L_x_1708) ;  /* 0xfffffffc00f0c947 */ /* 0x008fea000383ffff */
[----:B------:R-:W-:Y:S05]  /*29fa0*/  BRA `(.L_x_1707) ;  /* 0xfffffeb0003c7947 */ /* 0x000fea000383ffff */
.L_x_1712:
[----:B--2---:R2:W3:Y:S02]  /*29fb0*/  SYNCS.PHASECHK.TRANS64.TRYWAIT P3, [R7+URZ+0x22850], R6 ;  /* 0x02285006070075a7 */ /* 0x0044e4000806017f */
[----:B---3--:R-:W-:Y:S05]  /*29fc0*/  @!P3 NANOSLEEP.SYNCS 0x989680 ;  /* 0x009896800000b95d */ /* 0x008fea0003900000 */
[----:B------:R-:W3:Y:S02]  /*29fd0*/  @!P3 SYNCS.PHASECHK.TRANS64 P3, [R7+URZ+0x22850], R6 ;  /* 0x022850060700b5a7 */ /* 0x000ee4000806007f */
[----:B---3--:R-:W-:Y:S05]  /*29fe0*/  @!P3 BRA `(.L_x_1712) ;  /* 0xfffffffc00f0b947 */ /* 0x008fea000383ffff */
[----:B------:R-:W-:Y:S05]  /*29ff0*/  BRA `(.L_x_1709) ;  /* 0xfffffeb400147947 */ /* 0x000fea000383ffff */
.L_x_1733:
[----:B--2---:R2:W3:Y:S02]  /*2a000*/  SYNCS.PHASECHK.TRANS64.TRYWAIT P2, [R7+URZ+0x22830], R6 ;  /* 0x02283006070075a7 */ /* 0x0044e4000804017f */
[----:B---3--:R-:W-:Y:S05]  /*2a010*/  @!P2 NANOSLEEP.SYNCS 0x989680 ;  /* 0x009896800000a95d */ /* 0x008fea0003900000 */
[----:B------:R-:W3:Y:S02]  /*2a020*/  @!P2 SYNCS.PHASECHK.TRANS64 P2, [R7+URZ+0x22830], R6 ;  /* 0x022830060700a5a7 */ /* 0x000ee4000804007f */
[----:B---3--:R-:W-:Y:S05]  /*2a030*/  @!P2 BRA `(.L_x_1733) ;  /* 0xfffffffc00f0a947 */ /* 0x008fea000383ffff */
[----:B------:R-:W-:Y:S05]  /*2a040*/  BRA `(.L_x_1732) ;  /* 0xfffffee800d47947 */ /* 0x000fea000383ffff */
.L_x_1737:
[----:B--2---:R2:W3:Y:S02]  /*2a050*/  SYNCS.PHASECHK.TRANS64.TRYWAIT P1, [R7+URZ+0x22850], R6 ;  /* 0x02285006070075a7 */ /* 0x0044e4000802017f */
[----:B---3--:R-:W-:Y:S05]  /*2a060*/  @!P1 NANOSLEEP.SYNCS 0x989680 ;  /* 0x009896800000995d */ /* 0x008fea0003900000 */
[----:B------:R-:W3:Y:S02]  /*2a070*/  @!P1 SYNCS.PHASECHK.TRANS64 P1, [R7+URZ+0x22850], R6 ;  /* 0x02285006070095a7 */ /* 0x000ee4000802007f */
[----:B---3--:R-:W-:Y:S05]  /*2a080*/  @!P1 BRA `(.L_x_1737) ;  /* 0xfffffffc00f09947 */ /* 0x008fea000383ffff */
[----:B------:R-:W-:Y:S05]  /*2a090*/  BRA `(.L_x_1734) ;  /* 0xfffffeec00b87947 */ /* 0x000fea000383ffff */
.L_x_1746:
[----:B--2---:R2:W3:Y:S02]  /*2a0a0*/  SYNCS.PHASECHK.TRANS64.TRYWAIT P2, [R7+URZ+0x22830], R6 ;  /* 0x02283006070075a7 */ /* 0x0044e4000804017f */
[----:B---3--:R-:W-:Y:S05]  /*2a0b0*/  @!P2 NANOSLEEP.SYNCS 0x989680 ;  /* 0x009896800000a95d */ /* 0x008fea0003900000 */
[----:B------:R-:W3:Y:S02]  /*2a0c0*/  @!P2 SYNCS.PHASECHK.TRANS64 P2, [R7+URZ+0x22830], R6 ;  /* 0x022830060700a5a7 */ /* 0x000ee4000804007f */
[----:B---3--:R-:W-:Y:S05]  /*2a0d0*/  @!P2 BRA `(.L_x_1746) ;  /* 0xfffffffc00f0a947 */ /* 0x008fea000383ffff */
[----:B------:R-:W-:Y:S05]  /*2a0e0*/  BRA `(.L_x_1745) ;  /* 0xffffff1000c07947 */ /* 0x000fea000383ffff */
.L_x_1750:
[----:B--2---:R2:W3:Y:S02]  /*2a0f0*/  SYNCS.PHASECHK.TRANS64.TRYWAIT P1, [R7+URZ+0x22850], R6 ;  /* 0x02285006070075a7 */ /* 0x0044e4000802017f */
[----:B---3--:R-:W-:Y:S05]  /*2a100*/  @!P1 NANOSLEEP.SYNCS 0x989680 ;  /* 0x009896800000995d */ /* 0x008fea0003900000 */
[----:B------:R-:W3:Y:S02]  /*2a110*/  @!P1 SYNCS.PHASECHK.TRANS64 P1, [R7+URZ+0x22850], R6 ;  /* 0x02285006070095a7 */ /* 0x000ee4000802007f */
[----:B---3--:R-:W-:Y:S05]  /*2a120*/  @!P1 BRA `(.L_x_1750) ;  /* 0xfffffffc00f09947 */ /* 0x008fea000383ffff */
[----:B------:R-:W-:Y:S05]  /*2a130*/  BRA `(.L_x_1747) ;  /* 0xffffff1400a47947 */ /* 0x000fea000383ffff */
.L_x_1765:
[----:B--2---:R2:W3:Y:S02]  /*2a140*/  SYNCS.PHASECHK.TRANS64.TRYWAIT P1, [R13+URZ+0x22850], R2 ;  /* 0x022850020d0075a7 */ /* 0x0044e4000802017f */
[----:B---3--:R-:W-:Y:S05]  /*2a150*/  @!P1 NANOSLEEP.SYNCS 0x989680 ;  /* 0x009896800000995d */ /* 0x008fea0003900000 */
[----:B------:R-:W3:Y:S02]  /*2a160*/  @!P1 SYNCS.PHASECHK.TRANS64 P1, [R13+URZ+0x22850], R2 ;  /* 0x022850020d0095a7 */ /* 0x000ee4000802007f */
[----:B---3--:R-:W-:Y:S05]  /*2a170*/  @!P1 BRA `(.L_x_1765) ;  /* 0xfffffffc00f09947 */ /* 0x008fea000383ffff */
[----:B------:R-:W-:Y:S05]  /*2a180*/  BRA `(.L_x_1764) ;  /* 0xffffff4800a07947 */ /* 0x000fea000383ffff */
.L_x_1769:
[----:B------:R-:W-:Y:S01]  /*2a190*/  IMAD.MOV.U32 R12, RZ, RZ, R0 ;  /* 0x000000ffff0c7224 */ /* 0x000fe200078e0000 */
[----:B------:R-:W-:Y:S01]  /*2a1a0*/  SEL R5, R39, R40, P0 ;  /* 0x0000002827057207 */ /* 0x000fe20000000000 */
[----:B------:R-:W-:Y:S01]  /*2a1b0*/  IMAD.MOV.U32 R11, RZ, RZ, 0x1c1f ;  /* 0x00001c1fff0b7424 */ /* 0x000fe200078e00ff */
[----:B------:R-:W-:Y:S01]  /*2a1c0*/  SEL R7, R40, R39, P0 ;  /* 0x0000002728077207 */ /* 0x000fe20000000000 */
[----:B------:R-:W-:Y:S01]  /*2a1d0*/  IMAD.MOV.U32 R15, RZ, RZ, -0x1 ;  /* 0xffffffffff0f7424 */ /* 0x000fe200078e00ff */
[----:B------:R-:W-:Y:S02]  /*2a1e0*/  SEL R9, R35, R36, P0 ;  /* 0x0000002423097207 */ /* 0x000fe40000000000 */
[----:B------:R-:W-:-:S07]  /*2a1f0*/  SEL R25, R36, R35, P0 ;  /* 0x0000002324197207 */ /* 0x000fce0000000000 */
[----:B-1----:R-:W-:Y:S05]  /*2a200*/  WARPSYNC.COLLECTIVE R15, `(.L_x_1979) ;  /* 0x000000000f087348 */ /* 0x002fea0003c00000 */
[----:B------:R0:W2:Y:S02]  /*2a210*/  SHFL.IDX P6, R14, R13, R12, R11 ;  /* 0x0000000c0d0e7389 */ /* 0x0000a400000c000b */
[----:B012---:R-:W-:Y:S01]  /*2a220*/  ENDCOLLECTIVE ;  /* 0x000000000000791b */ /* 0x007fe20003800000 */
.L_x_1979:
        /* <DEDUP_REMOVED lines=8> */
[----:B------:R-:W-:Y:S01]  /*2a2b0*/  SEL R63, R30, R63, P0 ;  /* 0x0000003f1e3f7207 */ /* 0x000fe20000000000 */
[----:B------:R-:W-:Y:S01]  /*2a2c0*/  IMAD.MOV.U32 R12, RZ, RZ, R2 ;  /* 0x000000ffff0c7224 */ /* 0x000fe200078e0002 */
        /* <DEDUP_REMOVED lines=9> */
.L_x_1980:
        /* <DEDUP_REMOVED lines=18> */
.L_x_1981:
[----:B------:R-:W-:Y:S02]  /*2a480*/  SEL R79, R62, R79, P0 ;  /* 0x0000004f3e4f7207 */ /* 0x000fe40000000000 */
[----:B------:R-:W-:Y:S02]  /*2a490*/  SEL R4, R6, R3, P0 ;  /* 0x0000000306047207 */ /* 0x000fe40000000000 */
[----:B------:R-:W-:Y:S01]  /*2a4a0*/  SEL R6, R3, R6, P0 ;  /* 0x0000000603067207 */ /* 0x000fe20000000000 */
[----:B------:R-:W-:Y:S02]  /*2a4b0*/  IMAD.MOV.U32 R13, RZ, RZ, R7 ;  /* 0x000000ffff0d7224 */ /* 0x000fe400078e0007 */
[----:B------:R-:W-:Y:S02]  /*2a4c0*/  IMAD.MOV.U32 R12, RZ, RZ, R2 ;  /* 0x000000ffff0c7224 */ /* 0x000fe400078e0002 */
[----:B------:R-:W-:-:S07]  /*2a4d0*/  IMAD.MOV.U32 R10, RZ, RZ, R14 ;  /* 0x000000ffff0a7224 */ /* 0x000fce00078e000e */
[----:B------:R-:W-:Y:S05]  /*2a4e0*/  WARPSYNC.COLLECTIVE R15, `(.L_x_1982) ;  /* 0x000000000f087348 */ /* 0x000fea0003c00000 */
[----:B------:R0:W1:Y:S02]  /*2a4f0*/  SHFL.IDX P6, R14, R13, R12, R11 ;  /* 0x0000000c0d0e7389 */ /* 0x00006400000c000b */
[----:B01----:R-:W-:Y:S01]  /*2a500*/  ENDCOLLECTIVE ;  /* 0x000000000000791b */ /* 0x003fe20003800000 */
.L_x_1982:
[----:B------:R-:W-:Y:S02]  /*2a510*/  IMAD.MOV.U32 R13, RZ, RZ, R9 ;  /* 0x000000ffff0d7224 */ /* 0x000fe400078e0009 */
[----:B------:R-:W-:Y:S02]  /*2a520*/  IMAD.MOV.U32 R12, RZ, RZ, R0 ;  /* 0x000000ffff0c7224 */ /* 0x000fe400078e0000 */
[----:B------:R-:W-:-:S07]  /*2a530*/  IMAD.MOV.U32 R7, RZ, RZ, R14 ;  /* 0x000000ffff077224 */ /* 0x000fce00078e000e */
[----:B------:R-:W-:Y:S05]  /*2a540*/  WARPSYNC.COLLECTIVE R15, `(.L_x_1983) ;  /* 0x000000000f087348 */ /* 0x000fea0003c00000 */
[----:B------:R0:W1:Y:S02]  /*2a550*/  SHFL.IDX P6, R14, R13, R12, R11 ;  /* 0x0000000c0d0e7389 */ /* 0x00006400000c000b */
[----:B01----:R-:W-:Y:S01]  /*2a560*/  ENDCOLLECTIVE ;  /* 0x000000000000791b */ /* 0x003fe20003800000 */
.L_x_1983:
        /* <DEDUP_REMOVED lines=8> */
.L_x_1984:
[----:B------:R-:W-:Y:S01]  /*2a5f0*/  MOV R13, R27 ;  /* 0x0000001b000d7202 */ /* 0x000fe20000000f00 */
[----:B------:R-:W-:Y:S02]  /*2a600*/  IMAD.MOV.U32 R12, RZ, RZ, R0 ;  /* 0x000000ffff0c7224 */ /* 0x000fe400078e0000 */
[----:B------:R-:W-:-:S07]  /*2a610*/  IMAD.MOV.U32 R20, RZ, RZ, R14 ;  /* 0x000000ffff147224 */ /* 0x000fce00078e000e */
[----:B------:R-:W-:Y:S05]  /*2a620*/  WARPSYNC.COLLECTIVE R15, `(.L_x_1985) ;  /* 0x000000000f087348 */ /* 0x000fea0003c00000 */
[----:B------:R0:W1:Y:S02]  /*2a630*/  SHFL.IDX P6, R14, R13, R12, R11 ;  /* 0x0000000c0d0e7389 */ /* 0x00006400000c000b */
[----:B01----:R-:W-:Y:S01]  /*2a640*/  ENDCOLLECTIVE ;  /* 0x000000000000791b */ /* 0x003fe20003800000 */
.L_x_1985:
[----:B------:R-:W-:Y:S02]  /*2a650*/  IMAD.MOV.U32 R13, RZ, RZ, R29 ;  /* 0x000000ffff0d7224 */ /* 0x000fe400078e001d */
[----:B------:R-:W-:Y:S02]  /*2a660*/  IMAD.MOV.U32 R12, RZ, RZ, R2 ;  /* 0x000000ffff0c7224 */ /* 0x000fe400078e0002 */
[----:B------:R-:W-:-:S07]  /*2a670*/  IMAD.MOV.U32 R26, RZ, RZ, R14 ;  /* 0x000000ffff1a7224 */ /* 0x000fce00078e000e */
[----:B------:R-:W-:Y:S05]  /*2a680*/  WARPSYNC.COLLECTIVE R15, `(.L_x_1986) ;  /* 0x000000000f087348 */ /* 0x000fea0003c00000 */
[----:B------:R0:W1:Y:S02]  /*2a690*/  SHFL.IDX P6, R14, R13, R12, R11 ;  /* 0x0000000c0d0e7389 */ /* 0x00006400000c000b */
[----:B01----:R-:W-:Y:S01]  /*2a6a0*/  ENDCOLLECTIVE ;  /* 0x000000000000791b */ /* 0x003fe20003800000 */
.L_x_1986:
[----:B------:R-:W-:Y:S02]  /*2a6b0*/  IMAD.MOV.U32 R13, RZ, RZ, R31 ;  /* 0x000000ffff0d7224 */ /* 0x000fe400078e001f */
[----:B------:R-:W-:Y:S02]  /*2a6c0*/  IMAD.MOV.U32 R12, RZ, RZ, R0 ;  /* 0x000000ffff0c7224 */ /* 0x000fe400078e0000 */
[----:B------:R-:W-:-:S07]  /*2a6d0*/  IMAD.MOV.U32 R29, RZ, RZ, R14 ;  /* 0x000000ffff1d7224 */ /* 0x000fce00078e000e */
[----:B------:R-:W-:Y:S05]  /*2a6e0*/  WARPSYNC.COLLECTIVE R15, `(.L_x_1987) ;  /* 0x000000000f087348 */ /* 0x000fea0003c00000 */
[----:B------:R0:W1:Y:S02]  /*2a6f0*/  SHFL.IDX P6, R14, R13, R12, R11 ;  /* 0x0000000c0d0e7389 */ /* 0x00006400000c000b */
[----:B01----:R-:W-:Y:S01]  /*2a700*/  ENDCOLLECTIVE ;  /* 0x000000000000791b */ /* 0x003fe20003800000 */
.L_x_1987:
        /* <DEDUP_REMOVED lines=8> */
.L_x_1988:
[----:B------:R-:W-:Y:S01]  /*2a790*/  MOV R13, R35 ;  /* 0x00000023000d7202 */ /* 0x000fe20000000f00 */
[----:B------:R-:W-:Y:S02]  /*2a7a0*/  IMAD.MOV.U32 R12, RZ, RZ, R0 ;  /* 0x000000ffff0c7224 */ /* 0x000fe400078e0000 */
[----:B------:R-:W-:-:S07]  /*2a7b0*/  IMAD.MOV.U32 R33, RZ, RZ, R14 ;  /* 0x000000ffff217224 */ /* 0x000fce00078e000e */
[----:B------:R-:W-:Y:S05]  /*2a7c0*/  WARPSYNC.COLLECTIVE R15, `(.L_x_1989) ;  /* 0x000000000f087348 */ /* 0x000fea0003c00000 */
[----:B------:R0:W1:Y:S02]  /*2a7d0*/  SHFL.IDX P6, R14, R13, R12, R11 ;  /* 0x0000000c0d0e7389 */ /* 0x00006400000c000b */
[----:B01----:R-:W-:Y:S01]  /*2a7e0*/  ENDCOLLECTIVE ;  /* 0x000000000000791b */ /* 0x003fe20003800000 */
.L_x_1989:
        /* <DEDUP_REMOVED lines=8> */
.L_x_1990:
[----:B------:R-:W-:Y:S02]  /*2a870*/  IMAD.MOV.U32 R13, RZ, RZ, R39 ;  /* 0x000000ffff0d7224 */ /* 0x000fe400078e0027 */
[----:B------:R-:W-:Y:S02]  /*2a880*/  IMAD.MOV.U32 R12, RZ, RZ, R0 ;  /* 0x000000ffff0c7224 */ /* 0x000fe400078e0000 */
[----:B------:R-:W-:-:S07]  /*2a890*/  IMAD.MOV.U32 R37, RZ, RZ, R14 ;  /* 0x000000ffff257224 */ /* 0x000fce00078e000e */
[----:B------:R-:W-:Y:S05]  /*2a8a0*/  WARPSYNC.COLLECTIVE R15, `(.L_x_1991) ;  /* 0x000000000f087348 */ /* 0x000fea0003c00000 */
[----:B------:R0:W1:Y:S02]  /*2a8b0*/  SHFL.IDX P6, R14, R13, R12, R11 ;  /* 0x0000000c0d0e7389 */ /* 0x00006400000c000b */
[----:B01----:R-:W-:Y:S01]  /*2a8c0*/  ENDCOLLECTIVE ;  /* 0x000000000000791b */ /* 0x003fe20003800000 */
.L_x_1991:
        /* <DEDUP_REMOVED lines=8> */
.L_x_1992:
[----:B------:R-:W-:Y:S01]  /*2a950*/  MOV R13, R43 ;  /* 0x0000002b000d7202 */ /* 0x000fe20000000f00 */
[----:B------:R-:W-:Y:S02]  /*2a960*/  IMAD.MOV.U32 R12, RZ, RZ, R0 ;  /* 0x000000ffff0c7224 */ /* 0x000fe400078e0000 */
[----:B------:R-:W-:-:S07]  /*2a970*/  IMAD.MOV.U32 R41, RZ, RZ, R14 ;  /* 0x000000ffff297224 */ /* 0x000fce00078e000e */
[----:B------:R-:W-:Y:S05]  /*2a980*/  WARPSYNC.COLLECTIVE R15, `(.L_x_1993) ;  /* 0x000000000f087348 */ /* 0x000fea0003c00000 */
[----:B------:R0:W1:Y:S02]  /*2a990*/  SHFL.IDX P6, R14, R13, R12, R11 ;  /* 0x0000000c0d0e7389 */ /* 0x00006400000c000b */
[----:B01----:R-:W-:Y:S01]  /*2a9a0*/  ENDCOLLECTIVE ;  /* 0x000000000000791b */ /* 0x003fe20003800000 */
.L_x_1993:
        /* <DEDUP_REMOVED lines=8> */
.L_x_1994:
[----:B------:R-:W-:Y:S02]  /*2aa30*/  IMAD.MOV.U32 R13, RZ, RZ, R49 ;  /* 0x000000ffff0d7224 */ /* 0x000fe400078e0031 */
[----:B------:R-:W-:Y:S02]  /*2aa40*/  IMAD.MOV.U32 R12, RZ, RZ, R0 ;  /* 0x000000ffff0c7224 */ /* 0x000fe400078e0000 */
[----:B------:R-:W-:-:S07]  /*2aa50*/  IMAD.MOV.U32 R45, RZ, RZ, R14 ;  /* 0x000000ffff2d7224 */ /* 0x000fce00078e000e */
[----:B------:R-:W-:Y:S05]  /*2aa60*/  WARPSYNC.COLLECTIVE R15, `(.L_x_1995) ;  /* 0x000000000f087348 */ /* 0x000fea0003c00000 */
[----:B------:R0:W1:Y:S02]  /*2aa70*/  SHFL.IDX P6, R14, R13, R12, R11 ;  /* 0x0000000c0d0e7389 */ /* 0x00006400000c000b */
[----:B01----:R-:W-:Y:S01]  /*2aa80*/  ENDCOLLECTIVE ;  /* 0x000000000000791b */ /* 0x003fe20003800000 */
.L_x_1995:
        /* <DEDUP_REMOVED lines=8> */
.L_x_1996:
[----:B------:R-:W-:Y:S01]  /*2ab10*/  MOV R13, R53 ;  /* 0x00000035000d7202 */ /* 0x000fe20000000f00 */
[----:B------:R-:W-:Y:S02]  /*2ab20*/  IMAD.MOV.U32 R12, RZ, RZ, R0 ;  /* 0x000000ffff0c7224 */ /* 0x000fe400078e0000 */
[----:B------:R-:W-:-:S07]  /*2ab30*/  IMAD.MOV.U32 R44, RZ, RZ, R14 ;  /* 0x000000ffff2c7224 */ /* 0x000fce00078e000e */
[----:B------:R-:W-:Y:S05]  /*2ab40*/  WARPSYNC.COLLECTIVE R15, `(.L_x_1997) ;  /* 0x000000000f087348 */ /* 0x000fea0003c00000 */
[----:B------:R0:W1:Y:S02]  /*2ab50*/  SHFL.IDX P6, R14, R13, R12, R11 ;  /* 0x0000000c0d0e7389 */ /* 0x00006400000c000b */
[----:B01----:R-:W-:Y:S01]  /*2ab60*/  ENDCOLLECTIVE ;  /* 0x000000000000791b */ /* 0x003fe20003800000 */
.L_x_1997:
        /* <DEDUP_REMOVED lines=8> */
.L_x_1998:
[----:B------:R-:W-:Y:S02]  /*2abf0*/  IMAD.MOV.U32 R13, RZ, RZ, R57 ;  /* 0x000000ffff0d7224 */ /* 0x000fe400078e0039 */
[----:B------:R-:W-:Y:S02]  /*2ac00*/  IMAD.MOV.U32 R12, RZ, RZ, R0 ;  /* 0x000000ffff0c7224 */ /* 0x000fe400078e0000 */
[----:B------:R-:W-:-:S07]  /*2ac10*/  IMAD.MOV.U32 R48, RZ, RZ, R14 ;  /* 0x000000ffff307224 */ /* 0x000fce00078e000e */
[----:B------:R-:W-:Y:S05]  /*2ac20*/  WARPSYNC.COLLECTIVE R15, `(.L_x_1999) ;  /* 0x000000000f087348 */ /* 0x000fea0003c00000 */
[----:B------:R0:W1:Y:S02]  /*2ac30*/  SHFL.IDX P6, R14, R13, R12, R11 ;  /* 0x0000000c0d0e7389 */ /* 0x00006400000c000b */
[----:B01----:R-:W-:Y:S01]  /*2ac40*/  ENDCOLLECTIVE ;  /* 0x000000000000791b */ /* 0x003fe20003800000 */
.L_x_1999:
[----:B------:R-:W-:Y:S02]  /*2ac50*/  IMAD.MOV.U32 R13, RZ, RZ, R59 ;  /* 0x000000ffff0d7224 */ /* 0x000fe400078e003b */
[----:B------:R-:W-:Y:S02]  /*2ac60*/  IMAD.MOV.U32 R12, RZ, RZ, R2 ;  /* 0x000000ffff0c7224 */ /* 0x000fe400078e0002 */
[----:B------:R-:W-:-:S07]  /*2ac70*/  IMAD.MOV.U32 R57, RZ, RZ, R14 ;  /* 0x000000ffff397224 */ /* 0x000fce00078e000e */
[----:B------:R-:W-:Y:S05]  /*2ac80*/  WARPSYNC.COLLECTIVE R15, `(.L_x_2000) ;  /* 0x000000000f087348 */ /* 0x000fea0003c00000 */
[----:B------:R0:W1:Y:S02]  /*2ac90*/  SHFL.IDX P6, R14, R13, R12, R11 ;  /* 0x0000000c0d0e7389 */ /* 0x00006400000c000b */
[----:B01----:R-:W-:Y:S01]  /*2aca0*/  ENDCOLLECTIVE ;  /* 0x000000000000791b */ /* 0x003fe20003800000 */
.L_x_2000:
[----:B------:R-:W-:Y:S01]  /*2acb0*/  MOV R13, R61 ;  /* 0x0000003d000d7202 */ /* 0x000fe20000000f00 */
[----:B------:R-:W-:Y:S02]  /*2acc0*/  IMAD.MOV.U32 R12, RZ, RZ, R0 ;  /* 0x000000ffff0c7224 */ /* 0x000fe400078e0000 */
[----:B------:R-:W-:-:S07]  /*2acd0*/  IMAD.MOV.U32 R50, RZ, RZ, R14 ;  /* 0x000000ffff327224 */ /* 0x000fce00078e000e */
[----:B------:R-:W-:Y:S05]  /*2ace0*/  WARPSYNC.COLLECTIVE R15, `(.L_x_2001) ;  /* 0x000000000f087348 */ /* 0x000fea0003c00000 */
[----:B------:R0:W1:Y:S02]  /*2acf0*/  SHFL.IDX P6, R14, R13, R12, R11 ;  /* 0x0000000c0d0e7389 */ /* 0x00006400000c000b */
[----:B01----:R-:W-:Y:S01]  /*2ad00*/  ENDCOLLECTIVE ;  /* 0x000000000000791b */ /* 0x003fe20003800000 */
.L_x_2001:
[----:B------:R-:W-:Y:S02]  /*2ad10*/  IMAD.MOV.U32 R13, RZ, RZ, R63 ;  /* 0x000000ffff0d7224 */ /* 0x000fe400078e003f */
[----:B------:R-:W-:Y:S02]  /*2ad20*/  IMAD.MOV.U32 R12, RZ, RZ, R2 ;  /* 0x000000ffff0c7224 */ /* 0x000fe400078e0002 */
[----:B------:R-:W-:-:S07]  /*2ad30*/  IMAD.MOV.U32 R27, RZ, RZ, R14 ;  /* 0x000000ffff1b7224 */ /* 0x000fce00078e000e */
[----:B------:R-:W-:Y:S05]  /*2ad40*/  WARPSYNC.COLLECTIVE R15, `(.L_x_2002) ;  /* 0x000000000f087348 */ /* 0x000fea0003c00000 */
[----:B------:R0:W1:Y:S02]  /*2ad50*/  SHFL.IDX P6, R14, R13, R12, R11 ;  /* 0x0000000c0d0e7389 */ /* 0x00006400000c000b */
[----:B01----:R-:W-:Y:S01]  /*2ad60*/  ENDCOLLECTIVE ;  /* 0x000000000000791b */ /* 0x003fe20003800000 */
.L_x_2002:
[----:B------:R-:W-:Y:S02]  /*2ad70*/  IMAD.MOV.U32 R13, RZ, RZ, R65 ;  /* 0x000000ffff0d7224 */ /* 0x000fe400078e0041 */
[----:B------:R-:W-:Y:S02]  /*2ad80*/  IMAD.MOV.U32 R12, RZ, RZ, R0 ;  /* 0x000000ffff0c7224 */ /* 0x000fe400078e0000 */
[----:B------:R-:W-:-:S07]  /*2ad90*/  IMAD.MOV.U32 R52, RZ, RZ, R14 ;  /* 0x000000ffff347224 */ /* 0x000fce00078e000e */
[----:B------:R-:W-:Y:S05]  /*2ada0*/  WARPSYNC.COLLECTIVE R15, `(.L_x_2003) ;  /* 0x000000000f087348 */ /* 0x000fea0003c00000 */
[----:B------:R0:W1:Y:S02]  /*2adb0*/  SHFL.IDX P6, R14, R13, R12, R11 ;  /* 0x0000000c0d0e7389 */ /* 0x00006400000c000b */
[----:B01----:R-:W-:Y:S01]  /*2adc0*/  ENDCOLLECTIVE ;  /* 0x000000000000791b */ /* 0x003fe20003800000 */
.L_x_2003:
        /* <DEDUP_REMOVED lines=8> */
.L_x_2004:
[----:B------:R-:W-:Y:S01]  /*2ae50*/  MOV R13, R69 ;  /* 0x00000045000d7202 */ /* 0x000fe20000000f00 */
[----:B------:R-:W-:Y:S02]  /*2ae60*/  IMAD.MOV.U32 R12, RZ, RZ, R0 ;  /* 0x000000ffff0c7224 */ /* 0x000fe400078e0000 */
[----:B------:R-:W-:-:S07]  /*2ae70*/  IMAD.MOV.U32 R54, RZ, RZ, R14 ;  /* 0x000000ffff367224 */ /* 0x000fce00078e000e */
[----:B------:R-:W-:Y:S05]  /*2ae80*/  WARPSYNC.COLLECTIVE R15, `(.L_x_2005) ;  /* 0x000000000f087348 */ /* 0x000fea0003c00000 */
[----:B------:R0:W1:Y:S02]  /*2ae90*/  SHFL.IDX P6, R14, R13, R12, R11 ;  /* 0x0000000c0d0e7389 */ /* 0x00006400000c000b */
[----:B01----:R-:W-:Y:S01]  /*2aea0*/  ENDCOLLECTIVE ;  /* 0x000000000000791b */ /* 0x003fe20003800000 */
.L_x_2005:
        /* <DEDUP_REMOVED lines=8> */
.L_x_2006:
[----:B------:R-:W-:Y:S02]  /*2af30*/  IMAD.MOV.U32 R13, RZ, RZ, R73 ;  /* 0x000000ffff0d7224 */ /* 0x000fe400078e0049 */
[----:B------:R-:W-:Y:S02]  /*2af40*/  IMAD.MOV.U32 R12, RZ, RZ, R0 ;  /* 0x000000ffff0c7224 */ /* 0x000fe400078e0000 */
[----:B------:R-:W-:-:S07]  /*2af50*/  IMAD.MOV.U32 R60, RZ, RZ, R14 ;  /* 0x000000ffff3c7224 */ /* 0x000fce00078e000e */
[----:B------:R-:W-:Y:S05]  /*2af60*/  WARPSYNC.COLLECTIVE R15, `(.L_x_2007) ;  /* 0x000000000f087348 */ /* 0x000fea0003c00000 */
[----:B------:R0:W1:Y:S02]  /*2af70*/  SHFL.IDX P6, R14, R13, R12, R11 ;  /* 0x0000000c0d0e7389 */ /* 0x00006400000c000b */
[----:B01----:R-:W-:Y:S01]  /*2af80*/  ENDCOLLECTIVE ;  /* 0x000000000000791b */ /* 0x003fe20003800000 */
.L_x_2007:
        /* <DEDUP_REMOVED lines=8> */
.L_x_2008:
[----:B------:R-:W-:Y:S01]  /*2b010*/  MOV R13, R77 ;  /* 0x0000004d000d7202 */ /* 0x000fe20000000f00 */
[----:B------:R-:W-:Y:S02]  /*2b020*/  IMAD.MOV.U32 R12, RZ, RZ, R0 ;  /* 0x000000ffff0c7224 */ /* 0x000fe400078e0000 */
[----:B------:R-:W-:-:S07]  /*2b030*/  IMAD.MOV.U32 R62, RZ, RZ, R14 ;  /* 0x000000ffff3e7224 */ /* 0x000fce00078e000e */
[----:B------:R-:W-:Y:S05]  /*2b040*/  WARPSYNC.COLLECTIVE R15, `(.L_x_2009) ;  /* 0x000000000f087348 */ /* 0x000fea0003c00000 */
[----:B------:R0:W1:Y:S02]  /*2b050*/  SHFL.IDX P6, R14, R13, R12, R11 ;  /* 0x0000000c0d0e7389 */ /* 0x00006400000c000b */
[----:B01----:R-:W-:Y:S01]  /*2b060*/  ENDCOLLECTIVE ;  /* 0x000000000000791b */ /* 0x003fe20003800000 */
.L_x_2009:
[----:B------:R-:W-:Y:S02]  /*2b070*/  SEL R37, R73, R62, P0 ;  /* 0x0000003e49257207 */ /* 0x000fe40000000000 */
[----:B------:R-:W-:Y:S01]  /*2b080*/  SEL R39, R62, R73, P0 ;  /* 0x000000493e277207 */ /* 0x000fe20000000000 */
[----:B------:R-:W-:Y:S02]  /*2b090*/  IMAD.MOV.U32 R13, RZ, RZ, R79 ;  /* 0x000000ffff0d7224 */ /* 0x000fe400078e004f */
[----:B------:R-:W-:Y:S02]  /*2b0a0*/  IMAD.MOV.U32 R12, RZ, RZ, R2 ;  /* 0x000000ffff0c7224 */ /* 0x000fe400078e0002 */
[----:B------:R-:W-:Y:S02]  /*2b0b0*/  IMAD.MOV.U32 R2, RZ, RZ, RZ ;  /* 0x000000ffff027224 */ /* 0x000fe400078e00ff */
[----:B------:R-:W-:-:S07]  /*2b0c0*/  IMAD.MOV.U32 R77, RZ, RZ, R14 ;  /* 0x000000ffff4d7224 */ /* 0x000fce00078e000e */
[----:B------:R-:W-:Y:S05]  /*2b0d0*/  WARPSYNC.COLLECTIVE R15, `(.L_x_2010) ;  /* 0x000000000f087348 */ /* 0x000fea0003c00000 */
[----:B------:R0:W1:Y:S02]  /*2b0e0*/  SHFL.IDX P6, R14, R13, R12, R11 ;  /* 0x0000000c0d0e7389 */ /* 0x00006400000c000b */
[----:B01----:R-:W-:Y:S01]  /*2b0f0*/  ENDCOLLECTIVE ;  /* 0x000000000000791b */ /* 0x003fe20003800000 */
.L_x_2010:
        /* <DEDUP_REMOVED lines=8> */
.L_x_1781:
[----:B------:R-:W-:Y:S02]  /*2b180*/  IMAD.MOV.U32 R13, RZ, RZ, R3 ;  /* 0x000000ffff0d7224 */ /* 0x000fe400078e0003 */
[----:B------:R-:W-:Y:S02]  /*2b190*/  IMAD.MOV.U32 R12, RZ, RZ, RZ ;  /* 0x000000ffff0c7224 */ /* 0x000fe400078e00ff */
[----:B------:R-:W-:Y:S02]  /*2b1a0*/  IMAD.MOV.U32 R11, RZ, RZ, 0x181f ;  /* 0x0000181fff0b7424 */ /* 0x000fe400078e00ff */
[----:B------:R-:W-:-:S07]  /*2b1b0*/  IMAD.MOV.U32 R15, RZ, RZ, -0x1 ;  /* 0xffffffffff0f7424 */ /* 0x000fce00078e00ff */
[----:B-123--:R-:W-:Y:S05]  /*2b1c0*/  WARPSYNC.COLLECTIVE R15, `(.L_x_2012) ;  /* 0x000000000f087348 */ /* 0x00efea0003c00000 */
[----:B------:R0:W4:Y:S02]  /*2b1d0*/  SHFL.IDX P6, R14, R13, R12, R11 ;  /* 0x0000000c0d0e7389 */ /* 0x00012400000c000b */
[----:B01234-:R-:W-:Y:S01]  /*2b1e0*/  ENDCOLLECTIVE ;  /* 0x000000000000791b */ /* 0x01ffe20003800000 */
.L_x_2012:
[----:B------:R-:W-:Y:S01]  /*2b1f0*/  MOV R13, R2 ;  /* 0x00000002000d7202 */ /* 0x000fe20000000f00 */
[----:B------:R-:W-:-:S07]  /*2b200*/  IMAD.MOV.U32 R0, RZ, RZ, R14 ;  /* 0x000000ffff007224 */ /* 0x000fce00078e000e */
[----:B------:R-:W-:Y:S05]  /*2b210*/  WARPSYNC.COLLECTIVE R15, `(.L_x_2013) ;  /* 0x000000000f087348 */ /* 0x000fea0003c00000 */
[----:B------:R0:W1:Y:S02]  /*2b220*/  SHFL.IDX P6, R14, R13, R12, R11 ;  /* 0x0000000c0d0e7389 */ /* 0x00006400000c000b */
[----:B01----:R-:W-:Y:S01]  /*2b230*/  ENDCOLLECTIVE ;  /* 0x000000000000791b */ /* 0x003fe20003800000 */
.L_x_2013:
[----:B------:R-:W-:Y:S05]  /*2b240*/  BRA `(.L_x_2014) ;  /* 0xffffff6400847947 */ /* 0x000fea000383ffff */
.L_x_1784:
[----:B------:R-:W-:Y:S01]  /*2b250*/  BSSY B1, `(.L_x_2015) ;  /* 0x0000008000017945 */ /* 0x000fe20003800000 */
[----:B------:R-:W-:Y:S02]  /*2b260*/  IMAD.MOV.U32 R13, RZ, RZ, R3 ;  /* 0x000000ffff0d7224 */ /* 0x000fe400078e0003 */
[----:B------:R-:W-:Y:S02]  /*2b270*/  IMAD.MOV.U32 R12, RZ, RZ, 0x1 ;  /* 0x00000001ff0c7424 */ /* 0x000fe400078e00ff */
[----:B------:R-:W-:Y:S02]  /*2b280*/  IMAD.MOV.U32 R11, RZ, RZ, 0x181f ;  /* 0x0000181fff0b7424 */ /* 0x000fe400078e00ff */
[----:B0-----:R-:W-:-:S07]  /*2b290*/  IMAD.MOV.U32 R15, RZ, RZ, -0x1 ;  /* 0xffffffffff0f7424 */ /* 0x001fce00078e00ff */
[----:B-1234-:R-:W-:Y:S05]  /*2b2a0*/  WARPSYNC.COLLECTIVE R15, `(.L_x_2016) ;  /* 0x000000000f087348 */ /* 0x01efea0003c00000 */
[----:B------:R0:W0:Y:S02]  /*2b2b0*/  SHFL.IDX P6, R14, R13, R12, R11 ;  /* 0x0000000c0d0e7389 */ /* 0x00002400000c000b */
[----:B01234-:R-:W-:Y:S01]  /*2b2c0*/  ENDCOLLECTIVE ;  /* 0x000000000000791b */ /* 0x01ffe20003800000 */
.L_x_2016:
[----:B------:R-:W-:Y:S05]  /*2b2d0*/  BSYNC B1 ;  /* 0x0000000000017941 */ /* 0x000fea0003800000 */
.L_x_2015:
[----:B------:R-:W-:Y:S02]  /*2b2e0*/  IMAD.MOV.U32 R13, RZ, RZ, R2 ;  /* 0x000000ffff0d7224 */ /* 0x000fe400078e0002 */
[----:B------:R-:W-:Y:S02]  /*2b2f0*/  IMAD.MOV.U32 R12, RZ, RZ, 0x1 ;  /* 0x00000001ff0c7424 */ /* 0x000fe400078e00ff */
[----:B------:R-:W-:Y:S02]  /*2b300*/  IMAD.MOV.U32 R11, RZ, RZ, 0x181f ;  /* 0x0000181fff0b7424 */ /* 0x000fe400078e00ff */
[----:B------:R-:W-:Y:S02]  /*2b310*/  IMAD.MOV.U32 R15, RZ, RZ, -0x1 ;  /* 0xffffffffff0f7424 */ /* 0x000fe400078e00ff */
[----:B------:R-:W-:-:S07]  /*2b320*/  IMAD.MOV.U32 R0, RZ, RZ, R14 ;  /* 0x000000ffff007224 */ /* 0x000fce00078e000e */
[----:B------:R-:W-:Y:S05]  /*2b330*/  WARPSYNC.COLLECTIVE R15, `(.L_x_2017) ;  /* 0x000000000f087348 */ /* 0x000fea0003c00000 */
[----:B------:R0:W1:Y:S02]  /*2b340*/  SHFL.IDX P6, R14, R13, R12, R11 ;  /* 0x0000000c0d0e7389 */ /* 0x00006400000c000b */
[----:B01----:R-:W-:Y:S01]  /*2b350*/  ENDCOLLECTIVE ;  /* 0x000000000000791b */ /* 0x003fe20003800000 */
.L_x_2017:
[----:B------:R-:W-:Y:S05]  /*2b360*/  BRA `(.L_x_2018) ;  /* 0xffffff6400887947 */ /* 0x000fea000383ffff */
.L_x_1787:
[----:B------:R-:W-:Y:S01]  /*2b370*/  BSSY B1, `(.L_x_2019) ;  /* 0x0000008000017945 */ /* 0x000fe20003800000 */
[----:B------:R-:W-:Y:S01]  /*2b380*/  IMAD.MOV.U32 R13, RZ, RZ, R3 ;  /* 0x000000ffff0d7224 */ /* 0x000fe200078e0003 */
[----:B------:R-:W-:Y:S01]  /*2b390*/  MOV R11, 0x181f ;  /* 0x0000181f000b7802 */ /* 0x000fe20000000f00 */
[----:B------:R-:W-:Y:S02]  /*2b3a0*/  IMAD.MOV.U32 R12, RZ, RZ, 0x2 ;  /* 0x00000002ff0c7424 */ /* 0x000fe400078e00ff */
[----:B0-----:R-:W-:-:S07]  /*2b3b0*/  IMAD.MOV.U32 R15, RZ, RZ, -0x1 ;  /* 0xffffffffff0f7424 */ /* 0x001fce00078e00ff */
[----:B-1234-:R-:W-:Y:S05]  /*2b3c0*/  WARPSYNC.COLLECTIVE R15, `(.L_x_2020) ;  /* 0x000000000f087348 */ /* 0x01efea0003c00000 */
[----:B------:R0:W0:Y:S02]  /*2b3d0*/  SHFL.IDX P6, R14, R13, R12, R11 ;  /* 0x0000000c0d0e7389 */ /* 0x00002400000c000b */
[----:B01234-:R-:W-:Y:S01]  /*2b3e0*/  ENDCOLLECTIVE ;  /* 0x000000000000791b */ /* 0x01ffe20003800000 */
.L_x_2020:
[----:B------:R-:W-:Y:S05]  /*2b3f0*/  BSYNC B1 ;  /* 0x0000000000017941 */ /* 0x000fea0003800000 */
.L_x_2019:
        /* <DEDUP_REMOVED lines=8> */
.L_x_2021:
[----:B------:R-:W-:Y:S05]  /*2b480*/  BRA `(.L_x_2022) ;  /* 0xffffff6400887947 */ /* 0x000fea000383ffff */
.L_x_1790:
        /* <DEDUP_REMOVED lines=8> */
.L_x_2024:
[----:B------:R-:W-:Y:S05]  /*2b510*/  BSYNC B1 ;  /* 0x0000000000017941 */ /* 0x000fea0003800000 */
.L_x_2023:
[----:B------:R-:W-:Y:S01]  /*2b520*/  MOV R13, R2 ;  /* 0x00000002000d7202 */ /* 0x000fe20000000f00 */
[----:B------:R-:W-:Y:S02]  /*2b530*/  IMAD.MOV.U32 R12, RZ, RZ, 0x3 ;  /* 0x00000003ff0c7424 */ /* 0x000fe400078e00ff */
[----:B------:R-:W-:Y:S02]  /*2b540*/  IMAD.MOV.U32 R11, RZ, RZ, 0x181f ;  /* 0x0000181fff0b7424 */ /* 0x000fe400078e00ff */
[----:B------:R-:W-:Y:S02]  /*2b550*/  IMAD.MOV.U32 R15, RZ, RZ, -0x1 ;  /* 0xffffffffff0f7424 */ /* 0x000fe400078e00ff */
[----:B------:R-:W-:-:S07]  /*2b560*/  IMAD.MOV.U32 R0, RZ, RZ, R14 ;  /* 0x000000ffff007224 */ /* 0x000fce00078e000e */
[----:B------:R-:W-:Y:S05]  /*2b570*/  WARPSYNC.COLLECTIVE R15, `(.L_x_2025) ;  /* 0x000000000f087348 */ /* 0x000fea0003c00000 */
[----:B------:R0:W1:Y:S02]  /*2b580*/  SHFL.IDX P6, R14, R13, R12, R11 ;  /* 0x0000000c0d0e7389 */ /* 0x00006400000c000b */
[----:B01----:R-:W-:Y:S01]  /*2b590*/  ENDCOLLECTIVE ;  /* 0x000000000000791b */ /* 0x003fe20003800000 */
.L_x_2025:
[----:B------:R-:W-:Y:S05]  /*2b5a0*/  BRA `(.L_x_2026) ;  /* 0xffffff6400887947 */ /* 0x000fea000383ffff */
.L_x_1814:
[----:B------:R-:W0:Y:S01]  /*2b5b0*/  S2R R5, SR_TID.X ;  /* 0x0000000000057919 */ /* 0x000e220000002100 */
[----:B------:R-:W-:Y:S01]  /*2b5c0*/  BSSY B1, `(.L_x_2027) ;  /* 0x000000a000017945 */ /* 0x000fe20003800000 */
[----:B------:R-:W-:Y:S02]  /*2b5d0*/  IMAD.MOV.U32 R12, RZ, RZ, RZ ;  /* 0x000000ffff0c7224 */ /* 0x000fe400078e00ff */
[----:B------:R-:W-:Y:S02]  /*2b5e0*/  IMAD.MOV.U32 R11, RZ, RZ, 0x1f ;  /* 0x0000001fff0b7424 */ /* 0x000fe400078e00ff */
[----:B------:R-:W-:Y:S01]  /*2b5f0*/  IMAD.MOV.U32 R15, RZ, RZ, -0x1 ;  /* 0xffffffffff0f7424 */ /* 0x000fe200078e00ff */
[----:B0-----:R-:W-:-:S04]  /*2b600*/  SHF.R.U32.HI R5, RZ, 0x5, R5 ;  /* 0x00000005ff057819 */ /* 0x001fc80000011605 */
[----:B------:R-:W-:-:S05]  /*2b610*/  LOP3.LUT R5, R5, 0x3, RZ, 0xc0, !PT ;  /* 0x0000000305057812 */ /* 0x000fca00078ec0ff */
[----:B------:R-:W-:-:S07]  /*2b620*/  IMAD.MOV.U32 R13, RZ, RZ, R5 ;  /* 0x000000ffff0d7224 */ /* 0x000fce00078e0005 */
[----:B------:R-:W-:Y:S05]  /*2b630*/  WARPSYNC.COLLECTIVE R15, `(.L_x_2028) ;  /* 0x000000000f087348 */ /* 0x000fea0003c00000 */
[----:B------:R0:W1:Y:S02]  /*2b640*/  SHFL.IDX P6, R14, R13, R12, R11 ;  /* 0x0000000c0d0e7389 */ /* 0x00006400000c000b */
[----:B01----:R-:W-:Y:S01]  /*2b650*/  ENDCOLLECTIVE ;  /* 0x000000000000791b */ /* 0x003fe20003800000 */
.L_x_2028:
[----:B------:R-:W-:Y:S05]  /*2b660*/  BSYNC B1 ;  /* 0x0000000000017941 */ /* 0x000fea0003800000 */
.L_x_2027:
[----:B------:R-:W-:Y:S05]  /*2b670*/  BRA `(.L_x_2029) ;  /* 0xffffff7c00e07947 */ /* 0x000fea000383ffff */
.L_x_1816:
[----:B------:R-:W-:Y:S01]  /*2b680*/  BSSY B1, `(.L_x_2030) ;  /* 0x0000006000017945 */ /* 0x000fe20003800000 */
[----:B------:R-:W-:-:S07]  /*2b690*/  IMAD.MOV.U32 R15, RZ, RZ, -0x1 ;  /* 0xffffffffff0f7424 */ /* 0x000fce00078e00ff */
[----:B0-----:R-:W-:Y:S05]  /*2b6a0*/  WARPSYNC.COLLECTIVE R15, `(.L_x_2031) ;  /* 0x000000000f0c7348 */ /* 0x001fea0003c00000 */
[----:B------:R-:W-:Y:S02]  /*2b6b0*/  ELECT P6, UR62, PT ;  /* 0x00000000003e782f */ /* 0x000fe400038c0000 */
[----:B------:R-:W-:Y:S01]  /*2b6c0*/  MOV R14, UR62 ;  /* 0x0000003e000e7c02 */ /* 0x000fe20008000f00 */
[----:B0-----:R-:W-:Y:S10]  /*2b6d0*/  ENDCOLLECTIVE ;  /* 0x000000000000791b */ /* 0x001ff40003800000 */
.L_x_2031:
[----:B------:R-:W-:Y:S05]  /*2b6e0*/  BSYNC B1 ;  /* 0x0000000000017941 */ /* 0x000fea0003800000 */
.L_x_2030:
[----:B------:R-:W-:Y:S05]  /*2b6f0*/  BRA `(.L_x_1815) ;  /* 0xffffff7c00d87947 */ /* 0x000fea000383ffff */
.L_x_1818:
[----:B0-----:R0:W1:Y:S02]  /*2b700*/  SYNCS.PHASECHK.TRANS64.TRYWAIT P0, [R23+URZ+0x22820], R5 ;  /* 0x02282005170075a7 */ /* 0x001064000800017f */
[----:B-1----:R-:W-:Y:S05]  /*2b710*/  @!P0 NANOSLEEP.SYNCS 0x989680 ;  /* 0x009896800000895d */ /* 0x002fea0003900000 */
[----:B------:R-:W1:Y:S02]  /*2b720*/  @!P0 SYNCS.PHASECHK.TRANS64 P0, [R23+URZ+0x22820], R5 ;  /* 0x02282005170085a7 */ /* 0x000e64000800007f */
[----:B-1----:R-:W-:Y:S05]  /*2b730*/  @!P0 BRA `(.L_x_1818) ;  /* 0xfffffffc00f08947 */ /* 0x002fea000383ffff */
[----:B------:R-:W-:Y:S05]  /*2b740*/  BRA `(.L_x_2032) ;  /* 0xffffff7c00e87947 */ /* 0x000fea000383ffff */
.L_x_1822:
[----:B-1----:R1:W2:Y:S02]  /*2b750*/  SYNCS.PHASECHK.TRANS64.TRYWAIT P0, [R10+URZ+0x228a0], R9 ;  /* 0x0228a0090a0075a7 */ /* 0x0022a4000800017f */
[----:B--2---:R-:W-:Y:S05]  /*2b760*/  @!P0 NANOSLEEP.SYNCS 0x989680 ;  /* 0x009896800000895d */ /* 0x004fea0003900000 */
[----:B------:R-:W2:Y:S02]  /*2b770*/  @!P0 SYNCS.PHASECHK.TRANS64 P0, [R10+URZ+0x228a0], R9 ;  /* 0x0228a0090a0085a7 */ /* 0x000ea4000800007f */
[----:B--2---:R-:W-:Y:S05]  /*2b780*/  @!P0 BRA `(.L_x_1822) ;  /* 0xfffffffc00f08947 */ /* 0x004fea000383ffff */
[----:B------:R-:W-:Y:S05]  /*2b790*/  BRA `(.L_x_2033) ;  /* 0xffffff8000007947 */ /* 0x000fea000383ffff */
.L_x_1829:
[----:B0-----:R0:W2:Y:S02]  /*2b7a0*/  SYNCS.PHASECHK.TRANS64.TRYWAIT P0, [R10+URZ+0x228c0], R9 ;  /* 0x0228c0090a0075a7 */ /* 0x0010a4000800017f */
[----:B--2---:R-:W-:Y:S05]  /*2b7b0*/  @!P0 NANOSLEEP.SYNCS 0x989680 ;  /* 0x009896800000895d */ /* 0x004fea0003900000 */
[----:B------:R-:W2:Y:S02]  /*2b7c0*/  @!P0 SYNCS.PHASECHK.TRANS64 P0, [R10+URZ+0x228c0], R9 ;  /* 0x0228c0090a0085a7 */ /* 0x000ea4000800007f */
[----:B--2---:R-:W-:Y:S05]  /*2b7d0*/  @!P0 BRA `(.L_x_1829) ;  /* 0xfffffffc00f08947 */ /* 0x004fea000383ffff */
[----:B------:R-:W-:Y:S05]  /*2b7e0*/  BRA `(.L_x_2034) ;  /* 0xffffff8000f47947 */ /* 0x000fea000383ffff */
.L_x_1836:
[----:B-1----:R1:W2:Y:S02]  /*2b7f0*/  SYNCS.PHASECHK.TRANS64.TRYWAIT P1, [R9+URZ+0x228a0], R7 ;  /* 0x0228a007090075a7 */ /* 0x0022a4000802017f */
[----:B--2---:R-:W-:Y:S05]  /*2b800*/  @!P1 NANOSLEEP.SYNCS 0x989680 ;  /* 0x009896800000995d */ /* 0x004fea0003900000 */
[----:B------:R-:W2:Y:S02]  /*2b810*/  @!P1 SYNCS.PHASECHK.TRANS64 P1, [R9+URZ+0x228a0], R7 ;  /* 0x0228a007090095a7 */ /* 0x000ea4000802007f */
[----:B--2---:R-:W-:Y:S05]  /*2b820*/  @!P1 BRA `(.L_x_1836) ;  /* 0xfffffffc00f09947 */ /* 0x004fea000383ffff */
[----:B------:R-:W-:Y:S05]  /*2b830*/  BRA `(.L_x_2035) ;  /* 0xffffff8400b47947 */ /* 0x000fea000383ffff */
.L_x_1843:
[----:B0-----:R0:W2:Y:S02]  /*2b840*/  SYNCS.PHASECHK.TRANS64.TRYWAIT P1, [R9+URZ+0x228c0], R7 ;  /* 0x0228c007090075a7 */ /* 0x0010a4000802017f */
[----:B--2---:R-:W-:Y:S05]  /*2b850*/  @!P1 NANOSLEEP.SYNCS 0x989680 ;  /* 0x009896800000995d */ /* 0x004fea0003900000 */
[----:B------:R-:W2:Y:S02]  /*2b860*/  @!P1 SYNCS.PHASECHK.TRANS64 P1, [R9+URZ+0x228c0], R7 ;  /* 0x0228c007090095a7 */ /* 0x000ea4000802007f */
[----:B--2---:R-:W-:Y:S05]  /*2b870*/  @!P1 BRA `(.L_x_1843) ;  /* 0xfffffffc00f09947 */ /* 0x004fea000383ffff */
[----:B------:R-:W-:Y:S05]  /*2b880*/  BRA `(.L_x_2036) ;  /* 0xffffff8800a47947 */ /* 0x000fea000383ffff */
.L_x_1866:
[----:B------:R-:W0:Y:S01]  /*2b890*/  S2R R20, SR_TID.X ;  /* 0x0000000000147919 */ /* 0x000e220000002100 */
[----:B------:R-:W-:Y:S01]  /*2b8a0*/  BSSY B0, `(.L_x_2037) ;  /* 0x000000a000007945 */ /* 0x000fe20003800000 */
[----:B------:R-:W-:Y:S01]  /*2b8b0*/  IMAD.MOV.U32 R12, RZ, RZ, RZ ;  /* 0x000000ffff0c7224 */ /* 0x000fe200078e00ff */
[----:B------:R-:W-:Y:S01]  /*2b8c0*/  MOV R15, 0xffffffff ;  /* 0xffffffff000f7802 */ /* 0x000fe20000000f00 */
[----:B------:R-:W-:Y:S01]  /*2b8d0*/  IMAD.MOV.U32 R11, RZ, RZ, 0x1f ;  /* 0x0000001fff0b7424 */ /* 0x000fe200078e00ff */
[----:B0-----:R-:W-:-:S04]  /*2b8e0*/  SHF.R.U32.HI R10, RZ, 0x5, R20 ;  /* 0x00000005ff0a7819 */ /* 0x001fc80000011614 */
[----:B------:R-:W-:-:S05]  /*2b8f0*/  LOP3.LUT R10, R10, 0x3, RZ, 0xc0, !PT ;  /* 0x000000030a0a7812 */ /* 0x000fca00078ec0ff */
[----:B------:R-:W-:-:S07]  /*2b900*/  IMAD.MOV.U32 R13, RZ, RZ, R10 ;  /* 0x000000ffff0d7224 */ /* 0x000fce00078e000a */
[----:B-----5:R-:W-:Y:S05]  /*2b910*/  WARPSYNC.COLLECTIVE R15, `(.L_x_2038) ;  /* 0x000000000f087348 */ /* 0x020fea0003c00000 */
[----:B------:R0:W1:Y:S02]  /*2b920*/  SHFL.IDX P6, R14, R13, R12, R11 ;  /* 0x0000000c0d0e7389 */ /* 0x00006400000c000b */
[----:B01---5:R-:W-:Y:S01]  /*2b930*/  ENDCOLLECTIVE ;  /* 0x000000000000791b */ /* 0x023fe20003800000 */
.L_x_2038:
[----:B------:R-:W-:Y:S05]  /*2b940*/  BSYNC B0 ;  /* 0x0000000000007941 */ /* 0x000fea0003800000 */
.L_x_2037:
[----:B------:R-:W-:Y:S05]  /*2b950*/  BRA `(.L_x_2039) ;  /* 0xffffff9800d07947 */ /* 0x000fea000383ffff */
.L_x_1869:
[----:B0-----:R-:W2:Y:S02]  /*2b960*/  LDL R0, [R1+0x28] ;  /* 0x0000280001007983 */ /* 0x001ea40000100800 */
[----:B--2---:R0:W1:Y:S02]  /*2b970*/  SYNCS.PHASECHK.TRANS64.TRYWAIT P0, [R4+URZ+0x22880], R0 ;  /* 0x02288000040075a7 */ /* 0x004064000800017f */
[----:B-1----:R-:W-:Y:S05]  /*2b980*/  @!P0 NANOSLEEP.SYNCS 0x989680 ;  /* 0x009896800000895d */ /* 0x002fea0003900000 */
[----:B------:R-:W1:Y:S02]  /*2b990*/  @!P0 SYNCS.PHASECHK.TRANS64 P0, [R4+URZ+0x22880], R0 ;  /* 0x02288000040085a7 */ /* 0x000e64000800007f */
[----:B-1----:R-:W-:Y:S05]  /*2b9a0*/  @!P0 BRA `(.L_x_1869) ;  /* 0xfffffffc00ec8947 */ /* 0x002fea000383ffff */
[----:B------:R-:W-:Y:S05]  /*2b9b0*/  BRA `(.L_x_2040) ;  /* 0xffffff9800f07947 */ /* 0x000fea000383ffff */
.L_x_1870:
[----:B------:R-:W-:Y:S01]  /*2b9c0*/  BSSY B0, `(.L_x_2041) ;  /* 0x0000008000007945 */ /* 0x000fe20003800000 */
[----:B------:R-:W-:Y:S02]  /*2b9d0*/  IMAD.MOV.U32 R13, RZ, RZ, R2 ;  /* 0x000000ffff0d7224 */ /* 0x000fe400078e0002 */
[----:B------:R-:W-:Y:S02]  /*2b9e0*/  IMAD.MOV.U32 R12, RZ, RZ, RZ ;  /* 0x000000ffff0c7224 */ /* 0x000fe400078e00ff */
[----:B------:R-:W-:Y:S02]  /*2b9f0*/  IMAD.MOV.U32 R11, RZ, RZ, 0x1c1f ;  /* 0x00001c1fff0b7424 */ /* 0x000fe400078e00ff */
[----:B------:R-:W-:-:S07]  /*2ba00*/  IMAD.MOV.U32 R15, RZ, RZ, -0x1 ;  /* 0xffffffffff0f7424 */ /* 0x000fce00078e00ff */
[----:B------:R-:W-:Y:S05]  /*2ba10*/  WARPSYNC.COLLECTIVE R15, `(.L_x_2042) ;  /* 0x000000000f087348 */ /* 0x000fea0003c00000 */
[----:B------:R0:W1:Y:S02]  /*2ba20*/  SHFL.IDX P6, R14, R13, R12, R11 ;  /* 0x0000000c0d0e7389 */ /* 0x00006400000c000b */
[----:B01----:R-:W-:Y:S01]  /*2ba30*/  ENDCOLLECTIVE ;  /* 0x000000000000791b */ /* 0x003fe20003800000 */
.L_x_2042:
[----:B------:R-:W-:Y:S05]  /*2ba40*/  BSYNC B0 ;  /* 0x0000000000007941 */ /* 0x000fea0003800000 */
.L_x_2041:
[----:B------:R-:W-:Y:S01]  /*2ba50*/  IMAD.MOV.U32 R13, RZ, RZ, R0 ;  /* 0x000000ffff0d7224 */ /* 0x000fe200078e0000 */
[----:B------:R-:W-:Y:S01]  /*2ba60*/  LOP3.LUT P2, RZ, R22, 0x2, RZ, 0xc0, !PT ;  /* 0x0000000216ff7812 */ /* 0x000fe2000784c0ff */
[----:B------:R-:W-:Y:S01]  /*2ba70*/  IMAD.MOV.U32 R12, RZ, RZ, RZ ;  /* 0x000000ffff0c7224 */ /* 0x000fe200078e00ff */
[C---:B------:R-:W-:Y:S01]  /*2ba80*/  ISETP.GE.AND P3, PT, R7.reuse, 0x21, PT ;  /* 0x000000210700780c */ /* 0x040fe20003f66270 */
[----:B------:R-:W-:Y:S01]  /*2ba90*/  IMAD.MOV.U32 R11, RZ, RZ, 0x1c1f ;  /* 0x00001c1fff0b7424 */ /* 0x000fe200078e00ff */
[----:B------:R-:W-:Y:S01]  /*2baa0*/  ISETP.GE.AND P5, PT, R7, 0x61, PT ;  /* 0x000000610700780c */ /* 0x000fe20003fa6270 */
[----:B------:R-:W-:Y:S02]  /*2bab0*/  IMAD.MOV.U32 R15, RZ, RZ, -0x1 ;  /* 0xffffffffff0f7424 */ /* 0x000fe400078e00ff */
[----:B------:R-:W-:-:S10]  /*2bac0*/  IMAD.MOV.U32 R3, RZ, RZ, R14 ;  /* 0x000000ffff037224 */ /* 0x000fd400078e000e */
[----:B------:R-:W-:Y:S05]  /*2bad0*/  WARPSYNC.COLLECTIVE R15, `(.L_x_2043) ;  /* 0x000000000f087348 */ /* 0x000fea0003c00000 */
[----:B------:R0:W1:Y:S02]  /*2bae0*/  SHFL.IDX P6, R14, R13, R12, R11 ;  /* 0x0000000c0d0e7389 */ /* 0x00006400000c000b */
[----:B01----:R-:W-:Y:S01]  /*2baf0*/  ENDCOLLECTIVE ;  /* 0x000000000000791b */ /* 0x003fe20003800000 */
.L_x_2043:
[----:B------:R-:W-:Y:S02]  /*2bb00*/  IMAD.MOV.U32 R13, RZ, RZ, R2 ;  /* 0x000000ffff0d7224 */ /* 0x000fe400078e0002 */
[----:B------:R-:W-:Y:S02]  /*2bb10*/  IMAD.MOV.U32 R12, RZ, RZ, 0x1 ;  /* 0x00000001ff0c7424 */ /* 0x000fe400078e00ff */
[----:B------:R-:W-:-:S07]  /*2bb20*/  IMAD.MOV.U32 R10, RZ, RZ, R14 ;  /* 0x000000ffff0a7224 */ /* 0x000fce00078e000e */
[----:B------:R-:W-:Y:S05]  /*2bb30*/  WARPSYNC.COLLECTIVE R15, `(.L_x_2044) ;  /* 0x000000000f087348 */ /* 0x000fea0003c00000 */
[----:B------:R0:W1:Y:S02]  /*2bb40*/  SHFL.IDX P6, R14, R13, R12, R11 ;  /* 0x0000000c0d0e7389 */ /* 0x00006400000c000b */
[----:B01----:R-:W-:Y:S01]  /*2bb50*/  ENDCOLLECTIVE ;  /* 0x000000000000791b */ /* 0x003fe20003800000 */
.L_x_2044:
[----:B------:R-:W-:-:S05]  /*2bb60*/  IADD3 R20, P0, R36, R10, RZ ;  /* 0x0000000a24147210 */ /* 0x000fca0007f1e0ff */
[----:B------:R-:W-:Y:S01]  /*2bb70*/  IMAD.X R21, RZ, RZ, R3, P0 ;  /* 0x000000ffff157224 */ /* 0x000fe200000e0603 */
[----:B------:R-:W-:Y:S02]  /*2bb80*/  ISETP.LT.OR P0, PT, R7, 0x1, P2 ;  /* 0x000000010700780c */ /* 0x000fe40001701670 */
[----:B------:R-:W-:Y:S01]  /*2bb90*/  IADD3 R3, R23, R5, R33 ;  /* 0x0000000517037210 */ /* 0x000fe20007ffe021 */
[----:B------:R-:W-:-:S03]  /*2bba0*/  IMAD.MOV.U32 R13, RZ, RZ, R0 ;  /* 0x000000ffff0d7224 */ /* 0x000fc600078e0000 */
[----:B------:R-:W-:-:S07]  /*2bbb0*/  IADD3 R5, R34, R3, RZ ;  /* 0x0000000322057210 */ /* 0x000fce0007ffe0ff */
        /* <DEDUP_REMOVED lines=9> */
.L_x_2045:
[----:B------:R-:W-:Y:S01]  /*2bc50*/  @!PT LDS RZ, [RZ] ;  /* 0x00000000fffff984 */ /* 0x000fe20000000800 */
[----:B------:R-:W-:Y:S01]  /*2bc60*/  @!PT LDS RZ, [RZ] ;  /* 0x00000000fffff984 */ /* 0x000fe20000000800 */
[----:B------:R-:W-:Y:S01]  /*2bc70*/  @!PT LDS RZ, [RZ] ;  /* 0x00000000fffff984 */ /* 0x000fe20000000800 */
[----:B------:R0:W-:Y:S01]  /*2bc80*/  LDGSTS.E.BYPASS.LTC128B.128 [R5+0x8400], desc[UR38][R20.64+0x40], !P0 ;  /* 0x0840004014057fae */ /* 0x0001e2000c101d66 */
[----:B------:R-:W-:Y:S02]  /*2bc90*/  IMAD.MOV.U32 R13, RZ, RZ, R2 ;  /* 0x000000ffff0d7224 */ /* 0x000fe400078e0002 */
[----:B------:R-:W-:Y:S02]  /*2bca0*/  IMAD.MOV.U32 R12, RZ, RZ, 0x2 ;  /* 0x00000002ff0c7424 */ /* 0x000fe400078e00ff */
[----:B------:R-:W-:-:S07]  /*2bcb0*/  IMAD.MOV.U32 R10, RZ, RZ, R14 ;  /* 0x000000ffff0a7224 */ /* 0x000fce00078e000e */
[----:B0-----:R-:W-:Y:S05]  /*2bcc0*/  WARPSYNC.COLLECTIVE R15, `(.L_x_2046) ;  /* 0x000000000f087348 */ /* 0x001fea0003c00000 */
[----:B------:R1:W2:Y:S02]  /*2bcd0*/  SHFL.IDX P6, R14, R13, R12, R11 ;  /* 0x0000000c0d0e7389 */ /* 0x0002a400000c000b */
[----:B012---:R-:W-:Y:S01]  /*2bce0*/  ENDCOLLECTIVE ;  /* 0x000000000000791b */ /* 0x007fe20003800000 */
.L_x_2046:
        /* <DEDUP_REMOVED lines=13> */
.L_x_2047:
        /* <DEDUP_REMOVED lines=10> */
.L_x_2048:
[----:B------:R-:W-:-:S04]  /*2be60*/  IADD3 R20, P0, R36, R10, RZ ;  /* 0x0000000a24147210 */ /* 0x000fc80007f1e0ff */
[----:B------:R-:W-:Y:S02]  /*2be70*/  IADD3.X R21, RZ, R9, RZ, P0, !PT ;  /* 0x00000009ff157210 */ /* 0x000fe400007fe4ff */
        /* <DEDUP_REMOVED lines=12> */
.L_x_2049:
[----:B------:R-:W-:Y:S01]  /*2bf40*/  @!PT LDS RZ, [RZ] ;  /* 0x00000000fffff984 */ /* 0x000fe20000000800 */
[----:B------:R-:W-:Y:S01]  /*2bf50*/  @!PT LDS RZ, [RZ] ;  /* 0x00000000fffff984 */ /* 0x000fe20000000800 */
[----:B------:R-:W-:Y:S01]  /*2bf60*/  @!PT LDS RZ, [RZ] ;  /* 0x00000000fffff984 */ /* 0x000fe20000000800 */
[----:B------:R0:W-:Y:S01]  /*2bf70*/  LDGSTS.E.BYPASS.LTC128B.128 [R5+0xa400], desc[UR38][R20.64+0x40], !P0 ;  /* 0x0a40004014057fae */ /* 0x0001e2000c101d66 */
[----:B------:R-:W-:Y:S01]  /*2bf80*/  IMAD.MOV.U32 R0, RZ, RZ, R14 ;  /* 0x000000ffff007224 */ /* 0x000fe200078e000e */
[----:B------:R-:W-:Y:S06]  /*2bf90*/  BRA `(.L_x_2050) ;  /* 0xffffff98006c7947 */ /* 0x000fec000383ffff */
.L_x_1875:
[----:B---3--:R-:W3:Y:S02]  /*2bfa0*/  LDL R0, [R1+0x28] ;  /* 0x0000280001007983 */ /* 0x008ee40000100800 */
[----:B---3--:R3:W4:Y:S02]  /*2bfb0*/  SYNCS.PHASECHK.TRANS64.TRYWAIT P0, [R4+URZ+0x22840], R0 ;  /* 0x02284000040075a7 */ /* 0x008724000800017f */
[----:B----4-:R-:W-:Y:S05]  /*2bfc0*/  @!P0 NANOSLEEP.SYNCS 0x989680 ;  /* 0x009896800000895d */ /* 0x010fea0003900000 */
[----:B------:R-:W4:Y:S02]  /*2bfd0*/  @!P0 SYNCS.PHASECHK.TRANS64 P0, [R4+URZ+0x22840], R0 ;  /* 0x02284000040085a7 */ /* 0x000f24000800007f */
[----:B----4-:R-:W-:Y:S05]  /*2bfe0*/  @!P0 BRA `(.L_x_1875) ;  /* 0xfffffffc00ec8947 */ /* 0x010fea000383ffff */
[----:B------:R-:W-:Y:S05]  /*2bff0*/  BRA `(.L_x_2051) ;  /* 0xffffff9800cc7947 */ /* 0x000fea000383ffff */
.L_x_1876:
[----:B------:R-:W-:Y:S01]  /*2c000*/  BSSY B0, `(.L_x_2052) ;  /* 0x0000008000007945 */ /* 0x000fe20003800000 */
[----:B------:R-:W-:Y:S02]  /*2c010*/  IMAD.MOV.U32 R13, RZ, RZ, R5 ;  /* 0x000000ffff0d7224 */ /* 0x000fe400078e0005 */
[----:B------:R-:W-:Y:S02]  /*2c020*/  IMAD.MOV.U32 R12, RZ, RZ, RZ ;  /* 0x000000ffff0c7224 */ /* 0x000fe400078e00ff */
[----:B------:R-:W-:Y:S02]  /*2c030*/  IMAD.MOV.U32 R11, RZ, RZ, 0x1c1f ;  /* 0x00001c1fff0b7424 */ /* 0x000fe400078e00ff */
[----:B------:R-:W-:-:S07]  /*2c040*/  IMAD.MOV.U32 R15, RZ, RZ, -0x1 ;  /* 0xffffffffff0f7424 */ /* 0x000fce00078e00ff */
[----:B--2---:R-:W-:Y:S05]  /*2c050*/  WARPSYNC.COLLECTIVE R15, `(.L_x_2053) ;  /* 0x000000000f087348 */ /* 0x004fea0003c00000 */
[----:B------:R0:W1:Y:S02]  /*2c060*/  SHFL.IDX P6, R14, R13, R12, R11 ;  /* 0x0000000c0d0e7389 */ /* 0x00006400000c000b */
[----:B012---:R-:W-:Y:S01]  /*2c070*/  ENDCOLLECTIVE ;  /* 0x000000000000791b */ /* 0x007fe20003800000 */
.L_x_2053:
[----:B------:R-:W-:Y:S05]  /*2c080*/  BSYNC B0 ;  /* 0x0000000000007941 */ /* 0x000fea0003800000 */
.L_x_2052:
[----:B------:R-:W-:Y:S01]  /*2c090*/  IMAD.MOV.U32 R13, RZ, RZ, R0 ;  /* 0x000000ffff0d7224 */ /* 0x000fe200078e0000 */
[----:B------:R-:W-:Y:S01]  /*2c0a0*/  MOV R12, RZ ;  /* 0x000000ff000c7202 */ /* 0x000fe20000000f00 */
[----:B------:R-:W-:Y:S01]  /*2c0b0*/  IMAD.MOV.U32 R11, RZ, RZ, 0x1c1f ;  /* 0x00001c1fff0b7424 */ /* 0x000fe200078e00ff */
[----:B------:R-:W-:Y:S01]  /*2c0c0*/  LOP3.LUT R22, R22, 0xbfffffff, RZ, 0xc0, !PT ;  /* 0xbfffffff16167812 */ /* 0x000fe200078ec0ff */
[----:B------:R-:W-:Y:S01]  /*2c0d0*/  IMAD.MOV.U32 R15, RZ, RZ, -0x1 ;  /* 0xffffffffff0f7424 */ /* 0x000fe200078e00ff */
[C---:B------:R-:W-:Y:S01]  /*2c0e0*/  @P3 IADD3 R9, R23.reuse, R6, RZ ;  /* 0x0000000617093210 */ /* 0x040fe20007ffe0ff */
[----:B------:R-:W-:Y:S01]  /*2c0f0*/  IMAD.MOV.U32 R2, RZ, RZ, R14 ;  /* 0x000000ffff027224 */ /* 0x000fe200078e000e */
[----:B------:R-:W-:Y:S01]  /*2c100*/  @P5 LOP3.LUT R22, R22, 0x40000000, RZ, 0xfc, !PT ;  /* 0x4000000016165812 */ /* 0x000fe200078efcff */
[----:B------:R-:W-:-:S07]  /*2c110*/  @P4 IMAD.IADD R7, R23, 0x1, R6 ;  /* 0x0000000117074824 */ /* 0x000fce00078e0206 */
[----:B------:R-:W-:Y:S05]  /*2c120*/  WARPSYNC.COLLECTIVE R15, `(.L_x_2054) ;  /* 0x000000000f087348 */ /* 0x000fea0003c00000 */
[----:B------:R0:W1:Y:S02]  /*2c130*/  SHFL.IDX P6, R14, R13, R12, R11 ;  /* 0x0000000c0d0e7389 */ /* 0x00006400000c000b */
[----:B01----:R-:W-:Y:S01]  /*2c140*/  ENDCOLLECTIVE ;  /* 0x000000000000791b */ /* 0x003fe20003800000 */
.L_x_2054:
[C---:B------:R-:W-:Y:S01]  /*2c150*/  LOP3.LUT P5, RZ, R22.reuse, 0x8, RZ, 0xc0, !PT ;  /* 0x0000000816ff7812 */ /* 0x040fe200078ac0ff */
        /* <DEDUP_REMOVED lines=16> */
.L_x_2055:
        /* <DEDUP_REMOVED lines=12> */
.L_x_2056:
[----:B------:R-:W-:Y:S02]  /*2c320*/  IMAD.MOV.U32 R13, RZ, RZ, R5 ;  /* 0x000000ffff0d7224 */ /* 0x000fe400078e0005 */
[----:B------:R-:W-:Y:S02]  /*2c330*/  IMAD.MOV.U32 R12, RZ, RZ, 0x2 ;  /* 0x00000002ff0c7424 */ /* 0x000fe400078e00ff */
[----:B------:R-:W-:-:S07]  /*2c340*/  IMAD.MOV.U32 R3, RZ, RZ, R14 ;  /* 0x000000ffff037224 */ /* 0x000fce00078e000e */
[----:B------:R-:W-:Y:S05]  /*2c350*/  WARPSYNC.COLLECTIVE R15, `(.L_x_2057) ;  /* 0x000000000f087348 */ /* 0x000fea0003c00000 */
[----:B------:R0:W1:Y:S02]  /*2c360*/  SHFL.IDX P6, R14, R13, R12, R11 ;  /* 0x0000000c0d0e7389 */ /* 0x00006400000c000b */
[----:B01----:R-:W-:Y:S01]  /*2c370*/  ENDCOLLECTIVE ;  /* 0x000000000000791b */ /* 0x003fe20003800000 */
.L_x_2057:
        /* <DEDUP_REMOVED lines=16> */
.L_x_2058:
[----:B------:R-:W-:Y:S02]  /*2c480*/  IMAD.MOV.U32 R13, RZ, RZ, R5 ;  /* 0x000000ffff0d7224 */ /* 0x000fe400078e0005 */
[----:B------:R-:W-:Y:S02]  /*2c490*/  IMAD.MOV.U32 R12, RZ, RZ, 0x3 ;  /* 0x00000003ff0c7424 */ /* 0x000fe400078e00ff */
[----:B------:R-:W-:-:S07]  /*2c4a0*/  IMAD.MOV.U32 R3, RZ, RZ, R14 ;  /* 0x000000ffff037224 */ /* 0x000fce00078e000e */
[----:B------:R-:W-:Y:S05]  /*2c4b0*/  WARPSYNC.COLLECTIVE R15, `(.L_x_2059) ;  /* 0x000000000f087348 */ /* 0x000fea0003c00000 */
[----:B------:R0:W1:Y:S02]  /*2c4c0*/  SHFL.IDX P6, R14, R13, R12, R11 ;  /* 0x0000000c0d0e7389 */ /* 0x00006400000c000b */
[----:B01----:R-:W-:Y:S01]  /*2c4d0*/  ENDCOLLECTIVE ;  /* 0x000000000000791b */ /* 0x003fe20003800000 */
.L_x_2059:
        /* <DEDUP_REMOVED lines=10> */
.L_x_2060:
[----:B------:R-:W-:Y:S01]  /*2c580*/  @!PT LDS RZ, [RZ] ;  /* 0x00000000fffff984 */ /* 0x000fe20000000800 */
[----:B------:R-:W-:Y:S01]  /*2c590*/  @!PT LDS RZ, [RZ] ;  /* 0x00000000fffff984 */ /* 0x000fe20000000800 */
[----:B------:R-:W-:Y:S01]  /*2c5a0*/  @!PT LDS RZ, [RZ] ;  /* 0x00000000fffff984 */ /* 0x000fe20000000800 */
[----:B------:R-:W-:Y:S04]  /*2c5b0*/  @P2 LDGSTS.E.BYPASS.LTC128B.128 [R7+0x17400], desc[UR38][R2.64], !P4 ;  /* 0x1740000002072fae */ /* 0x000fe8000e101d66 */
[----:B------:R-:W-:Y:S01]  /*2c5c0*/  @P2 LDGSTS.E.BYPASS.LTC128B.128 [R7+0x19400], desc[UR38][R2.64+0x40], !P5 ;  /* 0x1940004002072fae */ /* 0x000fe2000e901d66 */
[----:B------:R-:W-:-:S03]  /*2c5d0*/  LOP3.LUT P5, RZ, R22, 0x40000000, RZ, 0xc0, !PT ;  /* 0x4000000016ff7812 */ /* 0x000fc600078ac0ff */
[----:B------:R0:W-:Y:S02]  /*2c5e0*/  @P2 LDGSTS.E.BYPASS.LTC128B.128 [R7+0x1b400], desc[UR38][R2.64+0x80], !P1 ;  /* 0x1b40008002072fae */ /* 0x0001e4000c901d66 */
[----:B0-----:R-:W-:Y:S01]  /*2c5f0*/  MOV R2, R14 ;  /* 0x0000000e00027202 */ /* 0x001fe20000000f00 */
[----:B------:R-:W-:Y:S07]  /*2c600*/  BRA `(.L_x_2061) ;  /* 0xffffff9800447947 */ /* 0x000fee000383ffff */
.L_x_1881:
[----:B------:R-:W-:Y:S02]  /*2c610*/  IMAD.MOV.U32 R13, RZ, RZ, R0 ;  /* 0x000000ffff0d7224 */ /* 0x000fe400078e0000 */
[----:B------:R-:W-:Y:S02]  /*2c620*/  IMAD.MOV.U32 R12, RZ, RZ, RZ ;  /* 0x000000ffff0c7224 */ /* 0x000fe400078e00ff */
[----:B------:R-:W-:Y:S02]  /*2c630*/  IMAD.MOV.U32 R11, RZ, RZ, 0x1c1f ;  /* 0x00001c1fff0b7424 */ /* 0x000fe400078e00ff */
[----:B------:R-:W-:Y:S02]  /*2c640*/  IMAD.MOV.U32 R15, RZ, RZ, -0x1 ;  /* 0xffffffffff0f7424 */ /* 0x000fe400078e00ff */
[----:B------:R-:W-:Y:S02]  /*2c650*/  IMAD R27, R27, R7, RZ ;  /* 0x000000071b1b7224 */ /* 0x000fe400078e02ff */
[----:B------:R-:W-:-:S07]  /*2c660*/  IMAD.IADD R17, R9, 0x1, R17 ;  /* 0x0000000109117824 */ /* 0x000fce00078e0211 */
[----:B-----5:R-:W-:Y:S05]  /*2c670*/  WARPSYNC.COLLECTIVE R15, `(.L_x_2062) ;  /* 0x000000000f087348 */ /* 0x020fea0003c00000 */
[----:B------:R0:W1:Y:S02]  /*2c680*/  SHFL.IDX P6, R14, R13, R12, R11 ;  /* 0x0000000c0d0e7389 */ /* 0x00006400000c000b */
[----:B01---5:R-:W-:Y:S01]  /*2c690*/  ENDCOLLECTIVE ;  /* 0x000000000000791b */ /* 0x023fe20003800000 */
.L_x_2062:
[C---:B------:R-:W-:Y:S01]  /*2c6a0*/  VIADD R6, R17.reuse, 0x20 ;  /* 0x0000002011067836 */ /* 0x040fe20000000000 */
[----:B------:R-:W-:Y:S01]  /*2c6b0*/  ISETP.GE.AND P1, PT, R17, R27, PT ;  /* 0x0000001b1100720c */ /* 0x000fe20003f26270 */
[----:B------:R-:W-:Y:S02]  /*2c6c0*/  IMAD.MOV.U32 R13, RZ, RZ, R4 ;  /* 0x000000ffff0d7224 */ /* 0x000fe400078e0004 */
[----:B------:R-:W-:-:S10]  /*2c6d0*/  IMAD.MOV.U32 R2, RZ, RZ, R14 ;  /* 0x000000ffff027224 */ /* 0x000fd400078e000e */
[----:B------:R-:W-:Y:S05]  /*2c6e0*/  WARPSYNC.COLLECTIVE R15, `(.L_x_2063) ;  /* 0x000000000f087348 */ /* 0x000fea0003c00000 */
[----:B------:R0:W1:Y:S02]  /*2c6f0*/  SHFL.IDX P6, R14, R13, R12, R11 ;  /* 0x0000000c0d0e7389 */ /* 0x00006400000c000b */
[----:B01----:R-:W-:Y:S01]  /*2c700*/  ENDCOLLECTIVE ;  /* 0x000000000000791b */ /* 0x003fe20003800000 */
.L_x_2063:
[----:B------:R-:W-:Y:S01]  /*2c710*/  IMAD.MOV.U32 R13, RZ, RZ, R0 ;  /* 0x000000ffff0d7224 */ /* 0x000fe200078e0000 */
[----:B------:R-:W-:Y:S01]  /*2c720*/  MOV R12, 0x1 ;  /* 0x00000001000c7802 */ /* 0x000fe20000000f00 */
[----:B------:R-:W-:-:S07]  /*2c730*/  IMAD.MOV.U32 R3, RZ, RZ, R14 ;  /* 0x000000ffff037224 */ /* 0x000fce00078e000e */
[----:B------:R-:W-:Y:S05]  /*2c740*/  WARPSYNC.COLLECTIVE R15, `(.L_x_2064) ;  /* 0x000000000f087348 */ /* 0x000fea0003c00000 */
[----:B------:R0:W1:Y:S02]  /*2c750*/  SHFL.IDX P6, R14, R13, R12, R11 ;  /* 0x0000000c0d0e7389 */ /* 0x00006400000c000b */
[----:B01----:R-:W-:Y:S01]  /*2c760*/  ENDCOLLECTIVE ;  /* 0x000000000000791b */ /* 0x003fe20003800000 */
.L_x_2064:
        /* <DEDUP_REMOVED lines=17> */
.L_x_2065:
[----:B------:R-:W-:Y:S02]  /*2c880*/  IMAD.MOV.U32 R13, RZ, RZ, R0 ;  /* 0x000000ffff0d7224 */ /* 0x000fe400078e0000 */
[----:B------:R-:W-:Y:S02]  /*2c890*/  IMAD.MOV.U32 R12, RZ, RZ, 0x2 ;  /* 0x00000002ff0c7424 */ /* 0x000fe400078e00ff */
[----:B------:R-:W-:-:S07]  /*2c8a0*/  IMAD.MOV.U32 R3, RZ, RZ, R14 ;  /* 0x000000ffff037224 */ /* 0x000fce00078e000e */
[----:B------:R-:W-:Y:S05]  /*2c8b0*/  WARPSYNC.COLLECTIVE R15, `(.L_x_2066) ;  /* 0x000000000f087348 */ /* 0x000fea0003c00000 */
[----:B------:R0:W1:Y:S02]  /*2c8c0*/  SHFL.IDX P6, R14, R13, R12, R11 ;  /* 0x0000000c0d0e7389 */ /* 0x00006400000c000b */
[----:B01----:R-:W-:Y:S01]  /*2c8d0*/  ENDCOLLECTIVE ;  /* 0x000000000000791b */ /* 0x003fe20003800000 */
.L_x_2066:
        /* <DEDUP_REMOVED lines=18> */
.L_x_2067:
[----:B------:R-:W-:Y:S01]  /*2ca00*/  MOV R13, R0 ;  /* 0x00000000000d7202 */ /* 0x000fe20000000f00 */
[----:B------:R-:W-:Y:S02]  /*2ca10*/  IMAD.MOV.U32 R12, RZ, RZ, 0x3 ;  /* 0x00000003ff0c7424 */ /* 0x000fe400078e00ff */
[----:B------:R-:W-:-:S07]  /*2ca20*/  IMAD.MOV.U32 R3, RZ, RZ, R14 ;  /* 0x000000ffff037224 */ /* 0x000fce00078e000e */
[----:B------:R-:W-:Y:S05]  /*2ca30*/  WARPSYNC.COLLECTIVE R15, `(.L_x_2068) ;  /* 0x000000000f087348 */ /* 0x000fea0003c00000 */
[----:B------:R0:W1:Y:S02]  /*2ca40*/  SHFL.IDX P6, R14, R13, R12, R11 ;  /* 0x0000000c0d0e7389 */ /* 0x00006400000c000b */
[----:B01----:R-:W-:Y:S01]  /*2ca50*/  ENDCOLLECTIVE ;  /* 0x000000000000791b */ /* 0x003fe20003800000 */
.L_x_2068:
[----:B------:R-:W-:-:S05]  /*2ca60*/  @!P1 IADD3 R3, P4, R36, R3, RZ ;  /* 0x0000000324039210 */ /* 0x000fca0007f9e0ff */
[----:B------:R-:W-:-:S05]  /*2ca70*/  @!P1 IMAD.X R2, RZ, RZ, R2, P4 ;  /* 0x000000ffff029224 */ /* 0x000fca00020e0602 */
[----:B------:R-:W-:Y:S01]  /*2ca80*/  @!P1 LOP3.LUT R3, R3, R2, RZ, 0x3c, !PT ;  /* 0x0000000203039212 */ /* 0x000fe200078e3cff */
[----:B------:R-:W-:-:S03]  /*2ca90*/  IMAD.MOV.U32 R13, RZ, RZ, R4 ;  /* 0x000000ffff0d7224 */ /* 0x000fc600078e0004 */
[----:B------:R-:W-:-:S04]  /*2caa0*/  @!P1 LOP3.LUT R2, R3, R2, RZ, 0x3c, !PT ;  /* 0x0000000203029212 */ /* 0x000fc800078e3cff */
[----:B------:R-:W-:Y:S01]  /*2cab0*/  @!P1 LOP3.LUT R3, R3, R2, RZ, 0x3c, !PT ;  /* 0x0000000203039212 */ /* 0x000fe200078e3cff */
[----:B------:R-:W-:-:S07]  /*2cac0*/  IMAD.MOV.U32 R0, RZ, RZ, R14 ;  /* 0x000000ffff007224 */ /* 0x000fce00078e000e */
[----:B------:R-:W-:Y:S05]  /*2cad0*/  WARPSYNC.COLLECTIVE R15, `(.L_x_2069) ;  /* 0x000000000f087348 */ /* 0x000fea0003c00000 */
[----:B------:R0:W1:Y:S02]  /*2cae0*/  SHFL.IDX P6, R14, R13, R12, R11 ;  /* 0x0000000c0d0e7389 */ /* 0x00006400000c000b */
[----:B01----:R-:W-:Y:S01]  /*2caf0*/  ENDCOLLECTIVE ;  /* 0x000000000000791b */ /* 0x003fe20003800000 */
.L_x_2069:
        /* <DEDUP_REMOVED lines=8> */
.L_x_1886:
[----:B-1----:R1:W2:Y:S02]  /*2cb80*/  SYNCS.PHASECHK.TRANS64.TRYWAIT P0, [R23+URZ+0x22820], R0 ;  /* 0x02282000170075a7 */ /* 0x0022a4000800017f */
[----:B--2---:R-:W-:Y:S05]  /*2cb90*/  @!P0 NANOSLEEP.SYNCS 0x989680 ;  /* 0x009896800000895d */ /* 0x004fea0003900000 */
[----:B------:R-:W2:Y:S02]  /*2cba0*/  @!P0 SYNCS.PHASECHK.TRANS64 P0, [R23+URZ+0x22820], R0 ;  /* 0x02282000170085a7 */ /* 0x000ea4000800007f */
[----:B--2---:R-:W-:Y:S05]  /*2cbb0*/  @!P0 BRA `(.L_x_1886) ;  /* 0xfffffffc00f08947 */ /* 0x004fea000383ffff */
[----:B------:R-:W-:Y:S05]  /*2cbc0*/  BRA `(.L_x_2071) ;  /* 0xffffff9c00d47947 */ /* 0x000fea000383ffff */
.L_x_1890:
[----:B0-----:R0:W1:Y:S02]  /*2cbd0*/  SYNCS.PHASECHK.TRANS64.TRYWAIT P0, [R0+URZ+0x22880], R10 ;  /* 0x0228800a000075a7 */ /* 0x001064000800017f */
[----:B-1----:R-:W-:Y:S05]  /*2cbe0*/  @!P0 NANOSLEEP.SYNCS 0x989680 ;  /* 0x009896800000895d */ /* 0x002fea0003900000 */
[----:B------:R-:W1:Y:S02]  /*2cbf0*/  @!P0 SYNCS.PHASECHK.TRANS64 P0, [R0+URZ+0x22880], R10 ;  /* 0x0228800a000085a7 */ /* 0x000e64000800007f */
[----:B-1----:R-:W-:Y:S05]  /*2cc00*/  @!P0 BRA `(.L_x_1890) ;  /* 0xfffffffc00f08947 */ /* 0x002fea000383ffff */
[----:B------:R-:W-:Y:S05]  /*2cc10*/  BRA `(.L_x_2072) ;  /* 0xffffffa000a07947 */ /* 0x000fea000383ffff */
.L_x_1891:
        /* <DEDUP_REMOVED lines=8> */
.L_x_2074:
[----:B------:R-:W-:Y:S05]  /*2cca0*/  BSYNC B0 ;  /* 0x0000000000007941 */ /* 0x000fea0003800000 */
.L_x_2073:
[----:B------:R-:W-:Y:S01]  /*2ccb0*/  IMAD.MOV.U32 R13, RZ, RZ, R17 ;  /* 0x000000ffff0d7224 */ /* 0x000fe200078e0011 */
[----:B------:R-:W-:Y:S01]  /*2ccc0*/  MOV R11, 0x1c1f ;  /* 0x00001c1f000b7802 */ /* 0x000fe20000000f00 */
[----:B------:R-:W-:Y:S01]  /*2ccd0*/  IMAD.MOV.U32 R12, RZ, RZ, RZ ;  /* 0x000000ffff0c7224 */ /* 0x000fe200078e00ff */
[----:B------:R-:W-:Y:S01]  /*2cce0*/  IADD3 R20, R23, R20, R33 ;  /* 0x0000001417147210 */ /* 0x000fe20007ffe021 */
[----:B------:R-:W-:Y:S02]  /*2ccf0*/  IMAD.MOV.U32 R15, RZ, RZ, -0x1 ;  /* 0xffffffffff0f7424 */ /* 0x000fe400078e00ff */
[----:B------:R-:W-:Y:S02]  /*2cd00*/  IMAD.MOV.U32 R3, RZ, RZ, R14 ;  /* 0x000000ffff037224 */ /* 0x000fe400078e000e */
[----:B------:R-:W-:-:S07]  /*2cd10*/  IMAD.IADD R21, R34, 0x1, R20 ;  /* 0x0000000122157824 */ /* 0x000fce00078e0214 */
[----:B------:R-:W-:Y:S05]  /*2cd20*/  WARPSYNC.COLLECTIVE R15, `(.L_x_2075) ;  /* 0x000000000f087348 */ /* 0x000fea0003c00000 */
[----:B------:R0:W1:Y:S02]  /*2cd30*/  SHFL.IDX P6, R14, R13, R12, R11 ;  /* 0x0000000c0d0e7389 */ /* 0x00006400000c000b */
[----:B01----:R-:W-:Y:S01]  /*2cd40*/  ENDCOLLECTIVE ;  /* 0x000000000000791b */ /* 0x003fe20003800000 */
.L_x_2075:
[----:B------:R-:W-:Y:S02]  /*2cd50*/  IMAD.MOV.U32 R13, RZ, RZ, R27 ;  /* 0x000000ffff0d7224 */ /* 0x000fe400078e001b */
[----:B------:R-:W-:Y:S02]  /*2cd60*/  IMAD.MOV.U32 R12, RZ, RZ, 0x1 ;  /* 0x00000001ff0c7424 */ /* 0x000fe400078e00ff */
[----:B------:R-:W-:-:S07]  /*2cd70*/  IMAD.MOV.U32 R2, RZ, RZ, R14 ;  /* 0x000000ffff027224 */ /* 0x000fce00078e000e */
[----:B------:R-:W-:Y:S05]  /*2cd80*/  WARPSYNC.COLLECTIVE R15, `(.L_x_2076) ;  /* 0x000000000f087348 */ /* 0x000fea0003c00000 */
[----:B------:R0:W1:Y:S02]  /*2cd90*/  SHFL.IDX P6, R14, R13, R12, R11 ;  /* 0x0000000c0d0e7389 */ /* 0x00006400000c000b */
[----:B01----:R-:W-:Y:S01]  /*2cda0*/  ENDCOLLECTIVE ;  /* 0x000000000000791b */ /* 0x003fe20003800000 */
.L_x_2076:
        /* <DEDUP_REMOVED lines=12> */
.L_x_2077:
[----:B------:R-:W-:Y:S01]  /*2ce70*/  IMAD.MOV.U32 R13, RZ, RZ, R27 ;  /* 0x000000ffff0d7224 */ /* 0x000fe200078e001b */
[----:B------:R-:W-:Y:S01]  /*2ce80*/  MOV R12, 0x2 ;  /* 0x00000002000c7802 */ /* 0x000fe20000000f00 */
[----:B------:R-:W-:-:S07]  /*2ce90*/  IMAD.MOV.U32 R2, RZ, RZ, R14 ;  /* 0x000000ffff027224 */ /* 0x000fce00078e000e */
[----:B------:R-:W-:Y:S05]  /*2cea0*/  WARPSYNC.COLLECTIVE R15, `(.L_x_2078) ;  /* 0x000000000f087348 */ /* 0x000fea0003c00000 */
[----:B------:R0:W1:Y:S02]  /*2ceb0*/  SHFL.IDX P6, R14, R13, R12, R11 ;  /* 0x0000000c0d0e7389 */ /* 0x00006400000c000b */
[----:B01----:R-:W-:Y:S01]  /*2cec0*/  ENDCOLLECTIVE ;  /* 0x000000000000791b */ /* 0x003fe20003800000 */
.L_x_2078:
        /* <DEDUP_REMOVED lines=12> */
.L_x_2079:
[----:B------:R-:W-:Y:S02]  /*2cf90*/  IMAD.MOV.U32 R13, RZ, RZ, R27 ;  /* 0x000000ffff0d7224 */ /* 0x000fe400078e001b */
[----:B------:R-:W-:Y:S02]  /*2cfa0*/  IMAD.MOV.U32 R12, RZ, RZ, 0x3 ;  /* 0x00000003ff0c7424 */ /* 0x000fe400078e00ff */
[----:B------:R-:W-:-:S07]  /*2cfb0*/  IMAD.MOV.U32 R2, RZ, RZ, R14 ;  /* 0x000000ffff027224 */ /* 0x000fce00078e000e */
[----:B------:R-:W-:Y:S05]  /*2cfc0*/  WARPSYNC.COLLECTIVE R15, `(.L_x_2080) ;  /* 0x000000000f087348 */ /* 0x000fea0003c00000 */
[----:B------:R0:W1:Y:S02]  /*2cfd0*/  SHFL.IDX P6, R14, R13, R12, R11 ;  /* 0x0000000c0d0e7389 */ /* 0x00006400000c000b */
[----:B01----:R-:W-:Y:S01]  /*2cfe0*/  ENDCOLLECTIVE ;  /* 0x000000000000791b */ /* 0x003fe20003800000 */
.L_x_2080:
        /* <DEDUP_REMOVED lines=12> */
.L_x_2081:
[----:B------:R-:W-:Y:S01]  /*2d0b0*/  IMAD.MOV.U32 R2, RZ, RZ, R14 ;  /* 0x000000ffff027224 */ /* 0x000fe200078e000e */
[----:B------:R-:W-:Y:S06]  /*2d0c0*/  BRA `(.L_x_2082) ;  /* 0xffffffa0003c7947 */ /* 0x000fec000383ffff */
.L_x_1896:
[----:B---3--:R3:W4:Y:S02]  /*2d0d0*/  SYNCS.PHASECHK.TRANS64.TRYWAIT P0, [R0+URZ+0x22840], R10 ;  /* 0x0228400a000075a7 */ /* 0x008724000800017f */
[----:B----4-:R-:W-:Y:S05]  /*2d0e0*/  @!P0 NANOSLEEP.SYNCS 0x989680 ;  /* 0x009896800000895d */ /* 0x010fea0003900000 */
[----:B------:R-:W4:Y:S02]  /*2d0f0*/  @!P0 SYNCS.PHASECHK.TRANS64 P0, [R0+URZ+0x22840], R10 ;  /* 0x0228400a000085a7 */ /* 0x000f24000800007f */
[----:B----4-:R-:W-:Y:S05]  /*2d100*/  @!P0 BRA `(.L_x_1896) ;  /* 0xfffffffc00f08947 */ /* 0x010fea000383ffff */
[----:B------:R-:W-:Y:S05]  /*2d110*/  BRA `(.L_x_2083) ;  /* 0xffffffa000907947 */ /* 0x000fea000383ffff */
.L_x_1897:
        /* <DEDUP_REMOVED lines=8> */
.L_x_2085:
[----:B------:R-:W-:Y:S05]  /*2d1a0*/  BSYNC B0 ;  /* 0x0000000000007941 */ /* 0x000fea0003800000 */
.L_x_2084:
        /* <DEDUP_REMOVED lines=9> */
.L_x_2086:
[----:B------:R-:W-:Y:S02]  /*2d240*/  IMAD.MOV.U32 R13, RZ, RZ, R8 ;  /* 0x000000ffff0d7224 */ /* 0x000fe400078e0008 */
[----:B------:R-:W-:Y:S02]  /*2d250*/  IMAD.MOV.U32 R12, RZ, RZ, 0x1 ;  /* 0x00000001ff0c7424 */ /* 0x000fe400078e00ff */
[----:B------:R-:W-:-:S07]  /*2d260*/  IMAD.MOV.U32 R2, RZ, RZ, R14 ;  /* 0x000000ffff027224 */ /* 0x000fce00078e000e */
[----:B------:R-:W-:Y:S05]  /*2d270*/  WARPSYNC.COLLECTIVE R15, `(.L_x_2087) ;  /* 0x000000000f087348 */ /* 0x000fea0003c00000 */
[----:B------:R0:W1:Y:S02]  /*2d280*/  SHFL.IDX P6, R14, R13, R12, R11 ;  /* 0x0000000c0d0e7389 */ /* 0x00006400000c000b */
[----:B01----:R-:W-:Y:S01]  /*2d290*/  ENDCOLLECTIVE ;  /* 0x000000000000791b */ /* 0x003fe20003800000 */
.L_x_2087:
        /* <DEDUP_REMOVED lines=9> */
[----:B0-----:R-:W-:-:S07]  /*2d330*/  MOV R3, R14 ;  /* 0x0000000e00037202 */ /* 0x001fce0000000f00 */
[----:B------:R-:W-:Y:S05]  /*2d340*/  WARPSYNC.COLLECTIVE R15, `(.L_x_2088) ;  /* 0x000000000f087348 */ /* 0x000fea0003c00000 */
[----:B------:R0:W1:Y:S02]  /*2d350*/  SHFL.IDX P6, R14, R13, R12, R11 ;  /* 0x0000000c0d0e7389 */ /* 0x00006400000c000b */
[----:B01----:R-:W-:Y:S01]  /*2d360*/  ENDCOLLECTIVE ;  /* 0x000000000000791b */ /* 0x003fe20003800000 */
.L_x_2088:
[----:B------:R-:W-:Y:S02]  /*2d370*/  IMAD.MOV.U32 R13, RZ, RZ, R8 ;  /* 0x000000ffff0d7224 */ /* 0x000fe400078e0008 */
[----:B------:R-:W-:Y:S02]  /*2d380*/  IMAD.MOV.U32 R12, RZ, RZ, 0x2 ;  /* 0x00000002ff0c7424 */ /* 0x000fe400078e00ff */
[----:B------:R-:W-:-:S07]  /*2d390*/  IMAD.MOV.U32 R2, RZ, RZ, R14 ;  /* 0x000000ffff027224 */ /* 0x000fce00078e000e */
[----:B------:R-:W-:Y:S05]  /*2d3a0*/  WARPSYNC.COLLECTIVE R15, `(.L_x_2089) ;  /* 0x000000000f087348 */ /* 0x000fea0003c00000 */
[----:B------:R0:W1:Y:S02]  /*2d3b0*/  SHFL.IDX P6, R14, R13, R12, R11 ;  /* 0x0000000c0d0e7389 */ /* 0x00006400000c000b */
[----:B01----:R-:W-:Y:S01]  /*2d3c0*/  ENDCOLLECTIVE ;  /* 0x000000000000791b */ /* 0x003fe20003800000 */
.L_x_2089:
        /* <DEDUP_REMOVED lines=13> */
.L_x_2090:
[----:B------:R-:W-:Y:S02]  /*2d4a0*/  IMAD.MOV.U32 R13, RZ, RZ, R8 ;  /* 0x000000ffff0d7224 */ /* 0x000fe400078e0008 */
[----:B------:R-:W-:Y:S02]  /*2d4b0*/  IMAD.MOV.U32 R12, RZ, RZ, 0x3 ;  /* 0x00000003ff0c7424 */ /* 0x000fe400078e00ff */
[----:B------:R-:W-:-:S07]  /*2d4c0*/  IMAD.MOV.U32 R2, RZ, RZ, R14 ;  /* 0x000000ffff027224 */ /* 0x000fce00078e000e */
[----:B------:R-:W-:Y:S05]  /*2d4d0*/  WARPSYNC.COLLECTIVE R15, `(.L_x_2091) ;  /* 0x000000000f087348 */ /* 0x000fea0003c00000 */
[----:B------:R0:W1:Y:S02]  /*2d4e0*/  SHFL.IDX P6, R14, R13, R12, R11 ;  /* 0x0000000c0d0e7389 */ /* 0x00006400000c000b */
[----:B01----:R-:W-:Y:S01]  /*2d4f0*/  ENDCOLLECTIVE ;  /* 0x000000000000791b */ /* 0x003fe20003800000 */
.L_x_2091:
        /* <DEDUP_REMOVED lines=9> */
[----:B------:R-:W-:-:S07]  /*2d590*/  MOV R9, R14 ;  /* 0x0000000e00097202 */ /* 0x000fce0000000f00 */
[----:B0-----:R-:W-:Y:S05]  /*2d5a0*/  WARPSYNC.COLLECTIVE R15, `(.L_x_2092) ;  /* 0x000000000f087348 */ /* 0x001fea0003c00000 */
[----:B------:R1:W2:Y:S02]  /*2d5b0*/  SHFL.IDX P6, R14, R13, R12, R11 ;  /* 0x0000000c0d0e7389 */ /* 0x0002a400000c000b */
[----:B012---:R-:W-:Y:S01]  /*2d5c0*/  ENDCOLLECTIVE ;  /* 0x000000000000791b */ /* 0x007fe20003800000 */
.L_x_2092:
[----:B------:R-:W-:Y:S01]  /*2d5d0*/  IMAD.MOV.U32 R2, RZ, RZ, R14 ;  /* 0x000000ffff027224 */ /* 0x000fe200078e000e */
[----:B------:R-:W-:Y:S06]  /*2d5e0*/  BRA `(.L_x_2093) ;  /* 0xffffffa000207947 */ /* 0x000fec000383ffff */
.L_x_1902:
[----:B0-----:R0:W2:Y:S02]  /*2d5f0*/  SYNCS.PHASECHK.TRANS64.TRYWAIT P1, [R0+URZ+0x22870], R2 ;  /* 0x02287002000075a7 */ /* 0x0010a4000802017f */
[----:B--2---:R-:W-:Y:S05]  /*2d600*/  @!P1 NANOSLEEP.SYNCS 0x989680 ;  /* 0x009896800000995d */ /* 0x004fea0003900000 */
[----:B------:R-:W2:Y:S02]  /*2d610*/  @!P1 SYNCS.PHASECHK.TRANS64 P1, [R0+URZ+0x22870], R2 ;  /* 0x02287002000095a7 */ /* 0x000ea4000802007f */
[----:B--2---:R-:W-:Y:S05]  /*2d620*/  @!P1 BRA `(.L_x_1902) ;  /* 0xfffffffc00f09947 */ /* 0x004fea000383ffff */
[----:B------:R-:W-:Y:S05]  /*2d630*/  BRA `(.L_x_2094) ;  /* 0xffffffa0008c7947 */ /* 0x000fea000383ffff */
.L_x_1904:
[----:B0-----:R0:W2:Y:S02]  /*2d640*/  SYNCS.PHASECHK.TRANS64.TRYWAIT P1, [R0+URZ+0x22860], R2 ;  /* 0x02286002000075a7 */ /* 0x0010a4000802017f */
[----:B--2---:R-:W-:Y:S05]  /*2d650*/  @!P1 NANOSLEEP.SYNCS 0x989680 ;  /* 0x009896800000995d */ /* 0x004fea0003900000 */
[----:B------:R-:W2:Y:S02]  /*2d660*/  @!P1 SYNCS.PHASECHK.TRANS64 P1, [R0+URZ+0x22860], R2 ;  /* 0x02286002000095a7 */ /* 0x000ea4000802007f */
[----:B--2---:R-:W-:Y:S05]  /*2d670*/  @!P1 BRA `(.L_x_1904) ;  /* 0xfffffffc00f09947 */ /* 0x004fea000383ffff */
[----:B------:R-:W-:Y:S05]  /*2d680*/  BRA `(.L_x_2095) ;  /* 0xffffffa0009c7947 */ /* 0x000fea000383ffff */
.L_x_1912:
[----:B-1----:R1:W2:Y:S02]  /*2d690*/  SYNCS.PHASECHK.TRANS64.TRYWAIT P1, [R17+URZ+0x22870], R0 ;  /* 0x02287000110075a7 */ /* 0x0022a4000802017f */
[----:B--2---:R-:W-:Y:S05]  /*2d6a0*/  @!P1 NANOSLEEP.SYNCS 0x989680 ;  /* 0x009896800000995d */ /* 0x004fea0003900000 */
[----:B------:R-:W2:Y:S02]  /*2d6b0*/  @!P1 SYNCS.PHASECHK.TRANS64 P1, [R17+URZ+0x22870], R0 ;  /* 0x02287000110095a7 */ /* 0x000ea4000802007f */
[----:B--2---:R-:W-:Y:S05]  /*2d6c0*/  @!P1 BRA `(.L_x_1912) ;  /* 0xfffffffc00f09947 */ /* 0x004fea000383ffff */
[----:B------:R-:W-:Y:S05]  /*2d6d0*/  BRA `(.L_x_2096) ;  /* 0xffffffa800347947 */ /* 0x000fea000383ffff */
.L_x_1914:
[----:B-1----:R1:W2:Y:S02]  /*2d6e0*/  SYNCS.PHASECHK.TRANS64.TRYWAIT P1, [R17+URZ+0x22860], R0 ;  /* 0x02286000110075a7 */ /* 0x0022a4000802017f */
[----:B--2---:R-:W-:Y:S05]  /*2d6f0*/  @!P1 NANOSLEEP.SYNCS 0x989680 ;  /* 0x009896800000995d */ /* 0x004fea0003900000 */
[----:B------:R-:W2:Y:S02]  /*2d700*/  @!P1 SYNCS.PHASECHK.TRANS64 P1, [R17+URZ+0x22860], R0 ;  /* 0x02286000110095a7 */ /* 0x000ea4000802007f */
[----:B--2---:R-:W-:Y:S05]  /*2d710*/  @!P1 BRA `(.L_x_1914) ;  /* 0xfffffffc00f09947 */ /* 0x004fea000383ffff */
[----:B------:R-:W-:Y:S05]  /*2d720*/  BRA `(.L_x_2097) ;  /* 0xffffffa800407947 */ /* 0x000fea000383ffff */
.L_x_1919:
[----:B------:R-:W-:Y:S01]  /*2d730*/  BSSY B0, `(.L_x_2098) ;  /* 0x0000008000007945 */ /* 0x000fe20003800000 */
[----:B-1----:R-:W-:Y:S02]  /*2d740*/  IMAD.MOV.U32 R13, RZ, RZ, R16 ;  /* 0x000000ffff0d7224 */ /* 0x002fe400078e0010 */
[----:B------:R-:W-:Y:S02]  /*2d750*/  IMAD.MOV.U32 R12, RZ, RZ, RZ ;  /* 0x000000ffff0c7224 */ /* 0x000fe400078e00ff */
[----:B------:R-:W-:Y:S02]  /*2d760*/  IMAD.MOV.U32 R11, RZ, RZ, 0x1f ;  /* 0x0000001fff0b7424 */ /* 0x000fe400078e00ff */
[----:B------:R-:W-:-:S07]  /*2d770*/  IMAD.MOV.U32 R15, RZ, RZ, -0x1 ;  /* 0xffffffffff0f7424 */ /* 0x000fce00078e00ff */
[----:B0-----:R-:W-:Y:S05]  /*2d780*/  WARPSYNC.COLLECTIVE R15, `(.L_x_2099) ;  /* 0x000000000f087348 */ /* 0x001fea0003c00000 */
[----:B------:R1:W2:Y:S02]  /*2d790*/  SHFL.IDX P6, R14, R13, R12, R11 ;  /* 0x0000000c0d0e7389 */ /* 0x0002a400000c000b */
[----:B012---:R-:W-:Y:S01]  /*2d7a0*/  ENDCOLLECTIVE ;  /* 0x000000000000791b */ /* 0x007fe20003800000 */
.L_x_2099:
[----:B------:R-:W-:Y:S05]  /*2d7b0*/  BSYNC B0 ;  /* 0x0000000000007941 */ /* 0x000fea0003800000 */
.L_x_2098:
[----:B------:R-:W-:Y:S02]  /*2d7c0*/  IMAD.MOV.U32 R13, RZ, RZ, R16 ;  /* 0x000000ffff0d7224 */ /* 0x000fe400078e0010 */
[----:B------:R-:W-:Y:S02]  /*2d7d0*/  IMAD.MOV.U32 R12, RZ, RZ, 0x1 ;  /* 0x00000001ff0c7424 */ /* 0x000fe400078e00ff */
[----:B------:R-:W-:Y:S02]  /*2d7e0*/  IMAD.MOV.U32 R11, RZ, RZ, 0x1f ;  /* 0x0000001fff0b7424 */ /* 0x000fe400078e00ff */
[----:B------:R-:W-:Y:S02]  /*2d7f0*/  IMAD.MOV.U32 R15, RZ, RZ, -0x1 ;  /* 0xffffffffff0f7424 */ /* 0x000fe400078e00ff */
[----:B------:R-:W-:Y:S02]  /*2d800*/  IMAD.IADD R5, R19, 0x1, R7 ;  /* 0x0000000113057824 */ /* 0x000fe400078e0207 */
[----:B------:R-:W-:-:S07]  /*2d810*/  IMAD.MOV.U32 R0, RZ, RZ, R14 ;  /* 0x000000ffff007224 */ /* 0x000fce00078e000e */
[----:B------:R-:W-:Y:S05]  /*2d820*/  WARPSYNC.COLLECTIVE R15, `(.L_x_2100) ;  /* 0x000000000f087348 */ /* 0x000fea0003c00000 */
[----:B------:R0:W1:Y:S02]  /*2d830*/  SHFL.IDX P6, R14, R13, R12, R11 ;  /* 0x0000000c0d0e7389 */ /* 0x00006400000c000b */
[----:B01----:R-:W-:Y:S01]  /*2d840*/  ENDCOLLECTIVE ;  /* 0x000000000000791b */ /* 0x003fe20003800000 */
.L_x_2100:
[----:B------:R-:W-:Y:S02]  /*2d850*/  ULDC UR4, c[0x0][0xc3c] ;  /* 0x00030f0000047ab9 */ /* 0x000fe40000000800 */
[----:B------:R-:W-:-:S13]  /*2d860*/  ISETP.GE.OR P1, PT, R5, UR4, !P0 ;  /* 0x0000000405007c0c */ /* 0x000fda000c726670 */
[----:B------:R-:W0:Y:S01]  /*2d870*/  @!P1 LDC.64 R2, c[0x0][0xc80] ;  /* 0x00032000ff029b82 */ /* 0x000e220000000a00 */
[----:B------:R-:W-:Y:S01]  /*2d880*/  IMAD.MOV.U32 R11, RZ, RZ, RZ ;  /* 0x000000ffff0b7224 */ /* 0x000fe200078e00ff */
[----:B------:R-:W-:Y:S01]  /*2d890*/  MOV R16, R14 ;  /* 0x0000000e00107202 */ /* 0x000fe20000000f00 */
[----:B0-----:R-:W-:-:S06]  /*2d8a0*/  @!P1 IMAD.WIDE R2, R5, 0x4, R2 ;  /* 0x0000000405029825 */ /* 0x001fcc00078e0202 */
[----:B------:R0:W2:Y:S01]  /*2d8b0*/  @!P1 LDG.E R3, desc[UR38][R2.64] ;  /* 0x0000002602039981 */ /* 0x0000a2000c1e1900 */
[C---:B------:R-:W-:Y:S02]  /*2d8c0*/  ISETP.GE.U32.AND P2, PT, R7.reuse, 0x2, PT ;  /* 0x000000020700780c */ /* 0x040fe40003f46070 */
[C---:B------:R-:W-:Y:S02]  /*2d8d0*/  ISETP.GE.U32.AND P3, PT, R7.reuse, 0x4, PT ;  /* 0x000000040700780c */ /* 0x040fe40003f66070 */
[C---:B------:R-:W-:Y:S02]  /*2d8e0*/  ISETP.GE.U32.AND P4, PT, R7.reuse, 0x8, PT ;  /* 0x000000080700780c */ /* 0x040fe40003f86070 */
[C---:B------:R-:W-:Y:S01]  /*2d8f0*/  ISETP.GE.U32.AND P5, PT, R7.reuse, 0x10, PT ;  /* 0x000000100700780c */ /* 0x040fe20003fa6070 */
[----:B0-----:R-:W-:Y:S02]  /*2d900*/  IMAD.MOV.U32 R2, RZ, RZ, RZ ;  /* 0x000000ffff027224 */ /* 0x001fe400078e00ff */
[----:B--2---:R-:W-:Y:S01]  /*2d910*/  @!P1 IMAD.MOV.U32 R2, RZ, RZ, R3 ;  /* 0x000000ffff029224 */ /* 0x004fe200078e0003 */
[----:B------:R-:W-:-:S03]  /*2d920*/  ISETP.NE.AND P1, PT, R7, RZ, PT ;  /* 0x000000ff0700720c */ /* 0x000fc60003f25270 */
[----:B------:R-:W-:-:S10]  /*2d930*/  IMAD.MOV.U32 R13, RZ, RZ, R2 ;  /* 0x000000ffff0d7224 */ /* 0x000fd400078e0002 */
[----:B------:R-:W-:Y:S05]  /*2d940*/  WARPSYNC.COLLECTIVE R15, `(.L_x_2101) ;  /* 0x000000000f087348 */ /* 0x000fea0003c00000 */
[----:B------:R0:W1:Y:S02]  /*2d950*/  SHFL.UP P6, R14, R13, R12, R11 ;  /* 0x0400000c0d0e7389 */ /* 0x00006400000c000b */
[----:B01----:R-:W-:Y:S01]  /*2d960*/  ENDCOLLECTIVE ;  /* 0x000000000000791b */ /* 0x003fe20003800000 */
.L_x_2101:
[----:B------:R-:W-:Y:S01]  /*2d970*/  IMAD.MOV.U32 R12, RZ, RZ, 0x2 ;  /* 0x00000002ff0c7424 */ /* 0x000fe200078e00ff */
[----:B------:R-:W-:-:S05]  /*2d980*/  SEL R5, R14, RZ, P1 ;  /* 0x000000ff0e057207 */ /* 0x000fca0000800000 */
[----:B------:R-:W-:-:S04]  /*2d990*/  IMAD.IADD R4, R2, 0x1, R5 ;  /* 0x0000000102047824 */ /* 0x000fc800078e0205 */
[----:B------:R-:W-:-:S07]  /*2d9a0*/  IMAD.MOV.U32 R13, RZ, RZ, R4 ;  /* 0x000000ffff0d7224 */ /* 0x000fce00078e0004 */
[----:B------:R-:W-:Y:S05]  /*2d9b0*/  WARPSYNC.COLLECTIVE R15, `(.L_x_2102) ;  /* 0x000000000f087348 */ /* 0x000fea0003c00000 */
[----:B------:R0:W1:Y:S02]  /*2d9c0*/  SHFL.UP P6, R14, R13, R12, R11 ;  /* 0x0400000c0d0e7389 */ /* 0x00006400000c000b */
[----:B01----:R-:W-:Y:S01]  /*2d9d0*/  ENDCOLLECTIVE ;  /* 0x000000000000791b */ /* 0x003fe20003800000 */
.L_x_2102:
[----:B------:R-:W-:Y:S01]  /*2d9e0*/  IMAD.MOV.U32 R12, RZ, RZ, 0x4 ;  /* 0x00000004ff0c7424 */ /* 0x000fe200078e00ff */
[----:B------:R-:W-:-:S05]  /*2d9f0*/  SEL R5, R14, RZ, P2 ;  /* 0x000000ff0e057207 */ /* 0x000fca0001000000 */
[----:B------:R-:W-:-:S04]  /*2da00*/  IMAD.IADD R5, R4, 0x1, R5 ;  /* 0x0000000104057824 */ /* 0x000fc800078e0205 */
[----:B------:R-:W-:-:S07]  /*2da10*/  IMAD.MOV.U32 R13, RZ, RZ, R5 ;  /* 0x000000ffff0d7224 */ /* 0x000fce00078e0005 */
[----:B------:R-:W-:Y:S05]  /*2da20*/  WARPSYNC.COLLECTIVE R15, `(.L_x_2103) ;  /* 0x000000000f087348 */ /* 0x000fea0003c00000 */
[----:B------:R0:W1:Y:S02]  /*2da30*/  SHFL.UP P6, R14, R13, R12, R11 ;  /* 0x0400000c0d0e7389 */ /* 0x00006400000c000b */
[----:B01----:R-:W-:Y:S01]  /*2da40*/  ENDCOLLECTIVE ;  /* 0x000000000000791b */ /* 0x003fe20003800000 */
.L_x_2103:
[----:B------:R-:W-:Y:S01]  /*2da50*/  IMAD.MOV.U32 R12, RZ, RZ, 0x8 ;  /* 0x00000008ff0c7424 */ /* 0x000fe200078e00ff */
[----:B------:R-:W-:-:S04]  /*2da60*/  SEL R6, R14, RZ, P3 ;  /* 0x000000ff0e067207 */ /* 0x000fc80001800000 */
[----:B------:R-:W-:-:S05]  /*2da70*/  IADD3 R6, R5, R6, RZ ;  /* 0x0000000605067210 */ /* 0x000fca0007ffe0ff */
[----:B------:R-:W-:-:S07]  /*2da80*/  IMAD.MOV.U32 R13, RZ, RZ, R6 ;  /* 0x000000ffff0d7224 */ /* 0x000fce00078e0006 */
[----:B------:R-:W-:Y:S05]  /*2da90*/  WARPSYNC.COLLECTIVE R15, `(.L_x_2104) ;  /* 0x000000000f087348 */ /* 0x000fea0003c00000 */
[----:B------:R0:W1:Y:S02]  /*2daa0*/  SHFL.UP P6, R14, R13, R12, R11 ;  /* 0x0400000c0d0e7389 */ /* 0x00006400000c000b */
[----:B01----:R-:W-:Y:S01]  /*2dab0*/  ENDCOLLECTIVE ;  /* 0x000000000000791b */ /* 0x003fe20003800000 */
.L_x_2104:
[----:B------:R-:W-:Y:S01]  /*2dac0*/  IMAD.MOV.U32 R12, RZ, RZ, 0x10 ;  /* 0x00000010ff0c7424 */ /* 0x000fe200078e00ff */
[----:B------:R-:W-:-:S05]  /*2dad0*/  SEL R3, R14, RZ, P4 ;  /* 0x000000ff0e037207 */ /* 0x000fca0002000000 */
[----:B------:R-:W-:-:S04]  /*2dae0*/  IMAD.IADD R4, R6, 0x1, R3 ;  /* 0x0000000106047824 */ /* 0x000fc800078e0203 */
[----:B------:R-:W-:-:S07]  /*2daf0*/  IMAD.MOV.U32 R13, RZ, RZ, R4 ;  /* 0x000000ffff0d7224 */ /* 0x000fce00078e0004 */
[----:B------:R-:W-:Y:S05]  /*2db00*/  WARPSYNC.COLLECTIVE R15, `(.L_x_2105) ;  /* 0x000000000f087348 */ /* 0x000fea0003c00000 */
[----:B------:R0:W1:Y:S02]  /*2db10*/  SHFL.UP P6, R14, R13, R12, R11 ;  /* 0x0400000c0d0e7389 */ /* 0x00006400000c000b */
[----:B01----:R-:W-:Y:S01]  /*2db20*/  ENDCOLLECTIVE ;  /* 0x000000000000791b */ /* 0x003fe20003800000 */
.L_x_2105:
[----:B------:R-:W-:Y:S02]  /*2db30*/  IMAD.MOV.U32 R12, RZ, RZ, 0x1f ;  /* 0x0000001fff0c7424 */ /* 0x000fe400078e00ff */
[----:B------:R-:W-:Y:S01]  /*2db40*/  IMAD.MOV.U32 R11, RZ, RZ, 0x1f ;  /* 0x0000001fff0b7424 */ /* 0x000fe200078e00ff */
[----:B------:R-:W-:-:S05]  /*2db50*/  SEL R3, R14, RZ, P5 ;  /* 0x000000ff0e037207 */ /* 0x000fca0002800000 */
[----:B------:R-:W-:-:S04]  /*2db60*/  IMAD.IADD R3, R4, 0x1, R3 ;  /* 0x0000000104037824 */ /* 0x000fc800078e0203 */
[----:B------:R-:W-:-:S07]  /*2db70*/  IMAD.MOV.U32 R13, RZ, RZ, R3 ;  /* 0x000000ffff0d7224 */ /* 0x000fce00078e0003 */
[----:B------:R-:W-:Y:S05]  /*2db80*/  WARPSYNC.COLLECTIVE R15, `(.L_x_2106) ;  /* 0x000000000f087348 */ /* 0x000fea0003c00000 */
[----:B------:R0:W1:Y:S02]  /*2db90*/  SHFL.IDX P6, R14, R13, R12, R11 ;  /* 0x0000000c0d0e7389 */ /* 0x00006400000c000b */
[----:B01----:R-:W-:Y:S01]  /*2dba0*/  ENDCOLLECTIVE ;  /* 0x000000000000791b */ /* 0x003fe20003800000 */
.L_x_2106:
[----:B------:R-:W-:Y:S05]  /*2dbb0*/  BRA `(.L_x_2107) ;  /* 0xffffffac00247947 */ /* 0x000fea000383ffff */
.L_x_1924:
[----:B------:R-:W-:Y:S01]  /*2dbc0*/  BSSY B0, `(.L_x_2108) ;  /* 0x0000008000007945 */ /* 0x000fe20003800000 */
[----:B-----5:R-:W-:Y:S01]  /*2dbd0*/  IMAD.MOV.U32 R13, RZ, RZ, R2 ;  /* 0x000000ffff0d7224 */ /* 0x020fe200078e0002 */
[----:B------:R-:W-:Y:S01]  /*2dbe0*/  MOV R11, RZ ;  /* 0x000000ff000b7202 */ /* 0x000fe20000000f00 */
[----:B------:R-:W-:Y:S02]  /*2dbf0*/  IMAD.MOV.U32 R12, RZ, RZ, 0x1 ;  /* 0x00000001ff0c7424 */ /* 0x000fe400078e00ff */
[----:B------:R-:W-:-:S07]  /*2dc00*/  IMAD.MOV.U32 R15, RZ, RZ, -0x1 ;  /* 0xffffffffff0f7424 */ /* 0x000fce00078e00ff */
[----:B01----:R-:W-:Y:S05]  /*2dc10*/  WARPSYNC.COLLECTIVE R15, `(.L_x_2109) ;  /* 0x000000000f087348 */ /* 0x003fea0003c00000 */
[----:B------:R2:W3:Y:S02]  /*2dc20*/  SHFL.UP P6, R14, R13, R12, R11 ;  /* 0x0400000c0d0e7389 */ /* 0x0004e400000c000b */
[----:B0123--:R-:W-:Y:S01]  /*2dc30*/  ENDCOLLECTIVE ;  /* 0x000000000000791b */ /* 0x00ffe20003800000 */
.L_x_2109:
[----:B------:R-:W-:Y:S05]  /*2dc40*/  BSYNC B0 ;  /* 0x0000000000007941 */ /* 0x000fea0003800000 */
.L_x_2108:
[----:B------:R-:W-:Y:S01]  /*2dc50*/  SEL R13, R14, RZ, P1 ;  /* 0x000000ff0e0d7207 */ /* 0x000fe20000800000 */
[----:B------:R-:W-:Y:S02]  /*2dc60*/  IMAD.MOV.U32 R12, RZ, RZ, 0x2 ;  /* 0x00000002ff0c7424 */ /* 0x000fe400078e00ff */
[----:B------:R-:W-:Y:S02]  /*2dc70*/  IMAD.MOV.U32 R11, RZ, RZ, RZ ;  /* 0x000000ffff0b7224 */ /* 0x000fe400078e00ff */
[----:B------:R-:W-:Y:S02]  /*2dc80*/  IMAD.IADD R13, R2, 0x1, R13 ;  /* 0x00000001020d7824 */ /* 0x000fe400078e020d */
[----:B------:R-:W-:-:S07]  /*2dc90*/  IMAD.MOV.U32 R15, RZ, RZ, -0x1 ;  /* 0xffffffffff0f7424 */ /* 0x000fce00078e00ff */
[----:B------:R-:W-:Y:S05]  /*2dca0*/  WARPSYNC.COLLECTIVE R15, `(.L_x_2110) ;  /* 0x000000000f087348 */ /* 0x000fea0003c00000 */
[----:B------:R0:W1:Y:S02]  /*2dcb0*/  SHFL.UP P6, R14, R13, R12, R11 ;  /* 0x0400000c0d0e7389 */ /* 0x00006400000c000b */
[----:B01----:R-:W-:Y:S01]  /*2dcc0*/  ENDCOLLECTIVE ;  /* 0x000000000000791b */ /* 0x003fe20003800000 */
.L_x_2110:
[----:B------:R-:W-:Y:S01]  /*2dcd0*/  IMAD.MOV.U32 R12, RZ, RZ, 0x4 ;  /* 0x00000004ff0c7424 */ /* 0x000fe200078e00ff */
[----:B------:R-:W-:-:S05]  /*2dce0*/  SEL R14, R14, RZ, P2 ;  /* 0x000000ff0e0e7207 */ /* 0x000fca0001000000 */
[----:B------:R-:W-:-:S04]  /*2dcf0*/  IMAD.IADD R3, R13, 0x1, R14 ;  /* 0x000000010d037824 */ /* 0x000fc800078e020e */
[----:B------:R-:W-:-:S07]  /*2dd00*/  IMAD.MOV.U32 R13, RZ, RZ, R3 ;  /* 0x000000ffff0d7224 */ /* 0x000fce00078e0003 */
[----:B------:R-:W-:Y:S05]  /*2dd10*/  WARPSYNC.COLLECTIVE R15, `(.L_x_2111) ;  /* 0x000000000f087348 */ /* 0x000fea0003c00000 */
[----:B------:R0:W1:Y:S02]  /*2dd20*/  SHFL.UP P6, R14, R13, R12, R11 ;  /* 0x0400000c0d0e7389 */ /* 0x00006400000c000b */
[----:B01----:R-:W-:Y:S01]  /*2dd30*/  ENDCOLLECTIVE ;  /* 0x000000000000791b */ /* 0x003fe20003800000 */
.L_x_2111:
[----:B------:R-:W-:Y:S01]  /*2dd40*/  IMAD.MOV.U32 R12, RZ, RZ, 0x8 ;  /* 0x00000008ff0c7424 */ /* 0x000fe200078e00ff */
[----:B------:R-:W-:-:S05]  /*2dd50*/  SEL R4, R14, RZ, P3 ;  /* 0x000000ff0e047207 */ /* 0x000fca0001800000 */
[----:B------:R-:W-:-:S04]  /*2dd60*/  IMAD.IADD R4, R3, 0x1, R4 ;  /* 0x0000000103047824 */ /* 0x000fc800078e0204 */
[----:B------:R-:W-:-:S07]  /*2dd70*/  IMAD.MOV.U32 R13, RZ, RZ, R4 ;  /* 0x000000ffff0d7224 */ /* 0x000fce00078e0004 */
[----:B------:R-:W-:Y:S05]  /*2dd80*/  WARPSYNC.COLLECTIVE R15, `(.L_x_2112) ;  /* 0x000000000f087348 */ /* 0x000fea0003c00000 */
[----:B------:R0:W1:Y:S02]  /*2dd90*/  SHFL.UP P6, R14, R13, R12, R11 ;  /* 0x0400000c0d0e7389 */ /* 0x00006400000c000b */
[----:B01----:R-:W-:Y:S01]  /*2dda0*/  ENDCOLLECTIVE ;  /* 0x000000000000791b */ /* 0x003fe20003800000 */
.L_x_2112:
[----:B------:R-:W-:Y:S01]  /*2ddb0*/  IMAD.MOV.U32 R12, RZ, RZ, 0x10 ;  /* 0x00000010ff0c7424 */ /* 0x000fe200078e00ff */
[----:B------:R-:W-:-:S04]  /*2ddc0*/  SEL R5, R14, RZ, P4 ;  /* 0x000000ff0e057207 */ /* 0x000fc80002000000 */
[----:B------:R-:W-:-:S05]  /*2ddd0*/  IADD3 R5, R4, R5, RZ ;  /* 0x0000000504057210 */ /* 0x000fca0007ffe0ff */
[----:B------:R-:W-:-:S07]  /*2dde0*/  IMAD.MOV.U32 R13, RZ, RZ, R5 ;  /* 0x000000ffff0d7224 */ /* 0x000fce00078e0005 */
[----:B------:R-:W-:Y:S05]  /*2ddf0*/  WARPSYNC.COLLECTIVE R15, `(.L_x_2113) ;  /* 0x000000000f087348 */ /* 0x000fea0003c00000 */
[----:B------:R0:W1:Y:S02]  /*2de00*/  SHFL.UP P6, R14, R13, R12, R11 ;  /* 0x0400000c0d0e7389 */ /* 0x00006400000c000b */
[----:B01----:R-:W-:Y:S01]  /*2de10*/  ENDCOLLECTIVE ;  /* 0x000000000000791b */ /* 0x003fe20003800000 */
.L_x_2113:
        /* <DEDUP_REMOVED lines=8> */
.L_x_2114:
[----:B------:R-:W-:Y:S05]  /*2dea0*/  BRA `(.L_x_2115) ;  /* 0xffffffac00047947 */ /* 0x000fea000383ffff */
.L_x_1926:
[----:B------:R-:W-:Y:S01]  /*2deb0*/  BSSY B0, `(.L_x_2116) ;  /* 0x0000006000007945 */ /* 0x000fe20003800000 */
[----:B------:R-:W-:Y:S01]  /*2dec0*/  PLOP3.LUT P6, PT, P6, PT, PT, 0x8, 0x0 ;  /* 0x000000000000781c */ /* 0x000fe200037ce170 */
[----:B------:R-:W-:-:S12]  /*2ded0*/  IMAD.MOV.U32 R15, RZ, RZ, -0x1 ;  /* 0xffffffffff0f7424 */ /* 0x000fd800078e00ff */
[----:B0-----:R-:W-:Y:S05]  /*2dee0*/  WARPSYNC.COLLECTIVE R15, `(.L_x_2117) ;  /* 0x000000000f087348 */ /* 0x001fea0003c00000 */
[----:B------:R-:W-:Y:S01]  /*2def0*/  VOTE.ANY R14, PT, P6 ;  /* 0x00000000000e7806 */ /* 0x000fe200030e0100 */
[----:B0-----:R-:W-:Y:S06]  /*2df00*/  ENDCOLLECTIVE ;  /* 0x000000000000791b */ /* 0x001fec0003800000 */
.L_x_2117:
[----:B------:R-:W-:Y:S05]  /*2df10*/  BSYNC B0 ;  /* 0x0000000000007941 */ /* 0x000fea0003800000 */
.L_x_2116:
[----:B------:R-:W-:Y:S01]  /*2df20*/  IMAD.MOV.U32 R5, RZ, RZ, R14 ;  /* 0x000000ffff057224 */ /* 0x000fe200078e000e */
[----:B------:R-:W-:Y:S01]  /*2df30*/  MOV R15, 0xffffffff ;  /* 0xffffffff000f7802 */ /* 0x000fe20000000f00 */
[----:B------:R-:W-:Y:S02]  /*2df40*/  IMAD.MOV.U32 R13, RZ, RZ, R2 ;  /* 0x000000ffff0d7224 */ /* 0x000fe400078e0002 */
[----:B------:R-:W0:Y:S01]  /*2df50*/  POPC R6, R5 ;  /* 0x0000000500067309 */ /* 0x000e220000000000 */
[----:B------:R-:W-:Y:S02]  /*2df60*/  IMAD.MOV.U32 R11, RZ, RZ, 0x1f ;  /* 0x0000001fff0b7424 */ /* 0x000fe400078e00ff */
[----:B0-----:R-:W-:-:S07]  /*2df70*/  IMAD.MOV.U32 R12, RZ, RZ, R6 ;  /* 0x000000ffff0c7224 */ /* 0x001fce00078e0006 */
[----:B------:R-:W-:Y:S05]  /*2df80*/  WARPSYNC.COLLECTIVE R15, `(.L_x_2118) ;  /* 0x000000000f087348 */ /* 0x000fea0003c00000 */
[----:B------:R0:W1:Y:S02]  /*2df90*/  SHFL.IDX P6, R14, R13, R12, R11 ;  /* 0x0000000c0d0e7389 */ /* 0x00006400000c000b */
[----:B01----:R-:W-:Y:S01]  /*2dfa0*/  ENDCOLLECTIVE ;  /* 0x000000000000791b */ /* 0x003fe20003800000 */
.L_x_2118:
[----:B------:R-:W-:Y:S01]  /*2dfb0*/  IMAD.MOV.U32 R17, RZ, RZ, R14 ;  /* 0x000000ffff117224 */ /* 0x000fe200078e000e */
[----:B------:R-:W-:Y:S06]  /*2dfc0*/  BRA `(.L_x_2119) ;  /* 0xffffffa800f47947 */ /* 0x000fec000383ffff */
.L_x_1928:
[----:B------:R-:W-:Y:S01]  /*2dfd0*/  BSSY B0, `(.L_x_2120) ;  /* 0x0000007000007945 */ /* 0x000fe20003800000 */
[----:B------:R-:W-:Y:S02]  /*2dfe0*/  IMAD.MOV.U32 R13, RZ, RZ, R3 ;  /* 0x000000ffff0d7224 */ /* 0x000fe400078e0003 */
[----:B------:R-:W-:Y:S02]  /*2dff0*/  IMAD.MOV.U32 R11, RZ, RZ, 0x1f ;  /* 0x0000001fff0b7424 */ /* 0x000fe400078e00ff */
[----:B------:R-:W-:-:S07]  /*2e000*/  IMAD.MOV.U32 R15, RZ, RZ, -0x1 ;  /* 0xffffffffff0f7424 */ /* 0x000fce00078e00ff */
[----:B012---:R-:W-:Y:S05]  /*2e010*/  WARPSYNC.COLLECTIVE R15, `(.L_x_2121) ;  /* 0x000000000f087348 */ /* 0x007fea0003c00000 */
[----:B------:R3:W4:Y:S02]  /*2e020*/  SHFL.IDX P6, R14, R13, R12, R11 ;  /* 0x0000000c0d0e7389 */ /* 0x00072400000c000b */
[----:B01234-:R-:W-:Y:S01]  /*2e030*/  ENDCOLLECTIVE ;  /* 0x000000000000791b */ /* 0x01ffe20003800000 */
.L_x_2121:
[----:B------:R-:W-:Y:S05]  /*2e040*/  BSYNC B0 ;  /* 0x0000000000007941 */ /* 0x000fea0003800000 */
.L_x_2120:
[----:B------:R-:W-:Y:S01]  /*2e050*/  IMAD.MOV.U32 R5, RZ, RZ, R14 ;  /* 0x000000ffff057224 */ /* 0x000fe200078e000e */
[----:B------:R-:W-:Y:S06]  /*2e060*/  BRA `(.L_x_1927) ;  /* 0xffffffa800e87947 */ /* 0x000fec000383ffff */
.L_x_1932:
[----:B0-----:R0:W1:Y:S02]  /*2e070*/  SYNCS.PHASECHK.TRANS64.TRYWAIT P0, [R7+URZ+0x22820], R0 ;  /* 0x02282000070075a7 */ /* 0x001064000800017f */
[----:B-1----:R-:W-:Y:S05]  /*2e080*/  @!P0 NANOSLEEP.SYNCS 0x989680 ;  /* 0x009896800000895d */ /* 0x002fea0003900000 */
[----:B------:R-:W1:Y:S02]  /*2e090*/  @!P0 SYNCS.PHASECHK.TRANS64 P0, [R7+URZ+0x22820], R0 ;  /* 0x02282000070085a7 */ /* 0x000e64000800007f */
[----:B-1----:R-:W-:Y:S05]  /*2e0a0*/  @!P0 BRA `(.L_x_1932) ;  /* 0xfffffffc00f08947 */ /* 0x002fea000383ffff */
[----:B------:R-:W-:Y:S05]  /*2e0b0*/  BRA `(.L_x_2122) ;  /* 0xffffffb000687947 */ /* 0x000fea000383ffff */
.L_x_1933:
        /* <DEDUP_REMOVED lines=11> */
.L_x_2124:
[----:B------:R-:W-:Y:S05]  /*2e170*/  BSYNC B0 ;  /* 0x0000000000007941 */ /* 0x000fea0003800000 */
.L_x_2123:
[----:B------:R-:W-:Y:S05]  /*2e180*/  BRA `(.L_x_2125) ;  /* 0xffffffb000507947 */ /* 0x000fea000383ffff */
.L_x_1934:
[----:B------:R-:W-:Y:S01]  /*2e190*/  BSSY B0, `(.L_x_2126) ;  /* 0x0000006000007945 */ /* 0x000fe20003800000 */
[----:B------:R-:W-:-:S07]  /*2e1a0*/  IMAD.MOV.U32 R15, RZ, RZ, -0x1 ;  /* 0xffffffffff0f7424 */ /* 0x000fce00078e00ff */
[----:B0-----:R-:W-:Y:S05]  /*2e1b0*/  WARPSYNC.COLLECTIVE R15, `(.L_x_2127) ;  /* 0x000000000f0c7348 */ /* 0x001fea0003c00000 */
[----:B------:R-:W-:Y:S02]  /*2e1c0*/  ELECT P6, UR62, PT ;  /* 0x00000000003e782f */ /* 0x000fe400038c0000 */
[----:B------:R-:W-:Y:S01]  /*2e1d0*/  MOV R14, UR62 ;  /* 0x0000003e000e7c02 */ /* 0x000fe20008000f00 */
[----:B0-----:R-:W-:Y:S10]  /*2e1e0*/  ENDCOLLECTIVE ;  /* 0x000000000000791b */ /* 0x001ff40003800000 */
.L_x_2127:
[----:B------:R-:W-:Y:S05]  /*2e1f0*/  BSYNC B0 ;  /* 0x0000000000007941 */ /* 0x000fea0003800000 */
.L_x_2126:
[----:B------:R-:W-:Y:S05]  /*2e200*/  BRA `(.L_x_2128) ;  /* 0xffffffb000447947 */ /* 0x000fea000383ffff */
.L_x_1936:
[----:B0-----:R0:W1:Y:S02]  /*2e210*/  SYNCS.PHASECHK.TRANS64.TRYWAIT P1, [R5+URZ+0x22840], R0 ;  /* 0x02284000050075a7 */ /* 0x001064000802017f */
[----:B-1----:R-:W-:Y:S05]  /*2e220*/  @!P1 NANOSLEEP.SYNCS 0x989680 ;  /* 0x009896800000995d */ /* 0x002fea0003900000 */
[----:B------:R-:W1:Y:S02]  /*2e230*/  @!P1 SYNCS.PHASECHK.TRANS64 P1, [R5+URZ+0x22840], R0 ;  /* 0x02284000050095a7 */ /* 0x000e64000802007f */
[----:B-1----:R-:W-:Y:S05]  /*2e240*/  @!P1 BRA `(.L_x_1936) ;  /* 0xfffffffc00f09947 */ /* 0x002fea000383ffff */
[----:B------:R-:W-:Y:S05]  /*2e250*/  BRA `(.L_x_2129) ;  /* 0xffffffb000647947 */ /* 0x000fea000383ffff */
.L_x_1938:
[----:B-1----:R1:W2:Y:S02]  /*2e260*/  SYNCS.PHASECHK.TRANS64.TRYWAIT P1, [R3+URZ+0x22840], R2 ;  /* 0x02284002030075a7 */ /* 0x0022a4000802017f */
[----:B--2---:R-:W-:Y:S05]  /*2e270*/  @!P1 NANOSLEEP.SYNCS 0x989680 ;  /* 0x009896800000995d */ /* 0x004fea0003900000 */
[----:B------:R-:W2:Y:S02]  /*2e280*/  @!P1 SYNCS.PHASECHK.TRANS64 P1, [R3+URZ+0x22840], R2 ;  /* 0x02284002030095a7 */ /* 0x000ea4000802007f */
[----:B--2---:R-:W-:Y:S05]  /*2e290*/  @!P1 BRA `(.L_x_1938) ;  /* 0xfffffffc00f09947 */ /* 0x004fea000383ffff */
[----:B------:R-:W-:Y:S05]  /*2e2a0*/  BRA `(.L_x_2130) ;  /* 0xffffffb000707947 */ /* 0x000fea000383ffff */
.L_x_1940:
[----:B--2---:R2:W3:Y:S02]  /*2e2b0*/  SYNCS.PHASECHK.TRANS64.TRYWAIT P1, [R5+URZ+0x22860], R0 ;  /* 0x02286000050075a7 */ /* 0x0044e4000802017f */
[----:B---3--:R-:W-:Y:S05]  /*2e2c0*/  @!P1 NANOSLEEP.SYNCS 0x989680 ;  /* 0x009896800000995d */ /* 0x008fea0003900000 */
[----:B------:R-:W3:Y:S02]  /*2e2d0*/  @!P1 SYNCS.PHASECHK.TRANS64 P1, [R5+URZ+0x22860], R0 ;  /* 0x02286000050095a7 */ /* 0x000ee4000802007f */
[----:B---3--:R-:W-:Y:S05]  /*2e2e0*/  @!P1 BRA `(.L_x_1940) ;  /* 0xfffffffc00f09947 */ /* 0x008fea000383ffff */
[----:B------:R-:W-:Y:S05]  /*2e2f0*/  BRA `(.L_x_2131) ;  /* 0xffffffb0006c7947 */ /* 0x000fea000383ffff */
.L_x_1942:
[----:B---3--:R3:W4:Y:S02]  /*2e300*/  SYNCS.PHASECHK.TRANS64.TRYWAIT P1, [R3+URZ+0x22860], R2 ;  /* 0x02286002030075a7 */ /* 0x008724000802017f */
[----:B----4-:R-:W-:Y:S05]  /*2e310*/  @!P1 NANOSLEEP.SYNCS 0x989680 ;  /* 0x009896800000995d */ /* 0x010fea0003900000 */
[----:B------:R-:W4:Y:S02]  /*2e320*/  @!P1 SYNCS.PHASECHK.TRANS64 P1, [R3+URZ+0x22860], R2 ;  /* 0x02286002030095a7 */ /* 0x000f24000802007f */
[----:B----4-:R-:W-:Y:S05]  /*2e330*/  @!P1 BRA `(.L_x_1942) ;  /* 0xfffffffc00f09947 */ /* 0x010fea000383ffff */
[----:B------:R-:W-:Y:S05]  /*2e340*/  BRA `(.L_x_2132) ;  /* 0xffffffb000687947 */ /* 0x000fea000383ffff */
.L_x_1944:
[----:B----4-:R4:W0:Y:S02]  /*2e350*/  SYNCS.PHASECHK.TRANS64.TRYWAIT P1, [R5+URZ+0x22880], R0 ;  /* 0x02288000050075a7 */ /* 0x010824000802017f */
[----:B0-----:R-:W-:Y:S05]  /*2e360*/  @!P1 NANOSLEEP.SYNCS 0x989680 ;  /* 0x009896800000995d */ /* 0x001fea0003900000 */
[----:B------:R-:W0:Y:S02]  /*2e370*/  @!P1 SYNCS.PHASECHK.TRANS64 P1, [R5+URZ+0x22880], R0 ;  /* 0x02288000050095a7 */ /* 0x000e24000802007f */
[----:B0-----:R-:W-:Y:S05]  /*2e380*/  @!P1 BRA `(.L_x_1944) ;  /* 0xfffffffc00f09947 */ /* 0x001fea000383ffff */
[----:B------:R-:W-:Y:S05]  /*2e390*/  BRA `(.L_x_2133) ;  /* 0xffffffb000647947 */ /* 0x000fea000383ffff */
.L_x_2134:
        /* <DEDUP_REMOVED lines=14> */
.L_x_3195:


//--------------------- .text._ZN7cutlass13device_kernelIN5flash11enable_sm90INS1_16FlashAttnFwdSm90INS1_25CollectiveMainloopFwdSm90ILi2EN4cute5tupleIJNS5_1CILi1EEES8_S8_EEENS6_IJNS7_ILi128EEENS7_ILi160EEENS7_ILi192EEEEEELi128ENS_12float_e4m3_tEfNS_4arch4Sm90ELb1ELb0ELb1ELb0ELb1ELb0ELb0ELb1ELb1ELb1ELb0ELb0EEENS1_21CollectiveEpilogueFwdINS6_IJSA_SA_SB_EEES9_NS_10bfloat16_tESG_Li256ELb0ELb1ELb0ELb1EEENS1_30DynamicPersistentTileSchedulerILi256ELi128ELb0ELb1ELb1EEEEEEEEEvNT_6ParamsE --------------------------
	.section	.text._ZN7cutlass13device_kernelIN5flash11enable_sm90INS1_16FlashAttnFwdSm90INS1_25CollectiveMainloopFwdSm90ILi2EN4cute5tupleIJNS5_1CILi1EEES8_S8_EEENS6_IJNS7_ILi128EEENS7_ILi160EEENS7_ILi192EEEEEELi128ENS_12float_e4m3_tEfNS_4arch4Sm90ELb1ELb0ELb1ELb0ELb1ELb0ELb0ELb1ELb1ELb1ELb0ELb0EEENS1_21CollectiveEpilogueFwdINS6_IJSA_SA_SB_EEES9_NS_10bfloat16_tESG_Li256ELb0ELb1ELb0ELb1EEENS1_30DynamicPersistentTileSchedulerILi256ELi128ELb0ELb1ELb1EEEEEEEEEvNT_6ParamsE,"ax",@progbits
	.align	128
.text._ZN7cutlass13device_kernelIN5flash11enable_sm90INS1_16FlashAttnFwdSm90INS1_25CollectiveMainloopFwdSm90ILi2EN4cute5tupleIJNS5_1CILi1EEES8_S8_EEENS6_IJNS7_ILi128EEENS7_ILi160EEENS7_ILi192EEEEEELi128ENS_12float_e4m3_tEfNS_4arch4Sm90ELb1ELb0ELb1ELb0ELb1ELb0ELb0ELb1ELb1ELb1ELb0ELb0EEENS1_21CollectiveEpilogueFwdINS6_IJSA_SA_SB_EEES9_NS_10bfloat16_tESG_Li256ELb0ELb1ELb0ELb1EEENS1_30DynamicPersistentTileSchedulerILi256ELi128ELb0ELb1ELb1EEEEEEEEEvNT_6ParamsE:
        .type           _ZN7cutlass13device_kernelIN5flash11enable_sm90INS1_16FlashAttnFwdSm90INS1_25CollectiveMainloopFwdSm90ILi2EN4cute5tupleIJNS5_1CILi1EEES8_S8_EEENS6_IJNS7_ILi128EEENS7_ILi160EEENS7_ILi192EEEEEELi128ENS_12float_e4m3_tEfNS_4arch4Sm90ELb1ELb0ELb1ELb0ELb1ELb0ELb0ELb1ELb1ELb1ELb0ELb0EEENS1_21CollectiveEpilogueFwdINS6_IJSA_SA_SB_EEES9_NS_10bfloat16_tESG_Li256ELb0ELb1ELb0ELb1EEENS1_30DynamicPersistentTileSchedulerILi256ELi128ELb0ELb1ELb1EEEEEEEEEvNT_6ParamsE,@function
        .size           _ZN7cutlass13device_kernelIN5flash11enable_sm90INS1_16FlashAttnFwdSm90INS1_25CollectiveMainloopFwdSm90ILi2EN4cute5tupleIJNS5_1CILi1EEES8_S8_EEENS6_IJNS7_ILi128EEENS7_ILi160EEENS7_ILi192EEEEEELi128ENS_12float_e4m3_tEfNS_4arch4Sm90ELb1ELb0ELb1ELb0ELb1ELb0ELb0ELb1ELb1ELb1ELb0ELb0EEENS1_21CollectiveEpilogueFwdINS6_IJSA_SA_SB_EEES9_NS_10bfloat16_tESG_Li256ELb0ELb1ELb0ELb1EEENS1_30DynamicPersistentTileSchedulerILi256ELi128ELb0ELb1ELb1EEEEEEEEEvNT_6ParamsE,(.L_x_3196 - _ZN7cutlass13device_kernelIN5flash11enable_sm90INS1_16FlashAttnFwdSm90INS1_25CollectiveMainloopFwdSm90ILi2EN4cute5tupleIJNS5_1CILi1EEES8_S8_EEENS6_IJNS7_ILi128EEENS7_ILi160EEENS7_ILi192EEEEEELi128ENS_12float_e4m3_tEfNS_4arch4Sm90ELb1ELb0ELb1ELb0ELb1ELb0ELb0ELb1ELb1ELb1ELb0ELb0EEENS1_21CollectiveEpilogueFwdINS6_IJSA_SA_SB_EEES9_NS_10bfloat16_tESG_Li256ELb0ELb1ELb0ELb1EEENS1_30DynamicPersistentTileSchedulerILi256ELi128ELb0ELb1ELb1EEEEEEEEEvNT_6ParamsE)
        .other          _ZN7cutlass13device_kernelIN5flash11enable_sm90INS1_16FlashAttnFwdSm90INS1_25CollectiveMainloopFwdSm90ILi2EN4cute5tupleIJNS5_1CILi1EEES8_S8_EEENS6_IJNS7_ILi128EEENS7_ILi160EEENS7_ILi192EEEEEELi128ENS_12float_e4m3_tEfNS_4arch4Sm90ELb1ELb0ELb1ELb0ELb1ELb0ELb0ELb1ELb1ELb1ELb0ELb0EEENS1_21CollectiveEpilogueFwdINS6_IJSA_SA_SB_EEES9_NS_10bfloat16_tESG_Li256ELb0ELb1ELb0ELb1EEENS1_30DynamicPersistentTileSchedulerILi256ELi128ELb0ELb1ELb1EEEEEEEEEvNT_6ParamsE,@"STO_CUDA_ENTRY STV_DEFAULT"
_ZN7cutlass13device_kernelIN5flash11enable_sm90INS1_16FlashAttnFwdSm90INS1_25CollectiveMainloopFwdSm90ILi2EN4cute5tupleIJNS5_1CILi1EEES8_S8_EEENS6_IJNS7_ILi128EEENS7_ILi160EEENS7_ILi192EEEEEELi128ENS_12float_e4m3_tEfNS_4arch4Sm90ELb1ELb0ELb1ELb0ELb1ELb0ELb0ELb1ELb1ELb1ELb0ELb0EEENS1_21CollectiveEpilogueFwdINS6_IJSA_SA_SB_EEES9_NS_10bfloat16_tESG_Li256ELb0ELb1ELb0ELb1EEENS1_30DynamicPersistentTileSchedulerILi256ELi128ELb0ELb1ELb1EEEEEEEEEvNT_6ParamsE:
        /* <DEDUP_REMOVED lines=45> */
.L_x_2135:
        /* <DEDUP_REMOVED lines=22> */
.L_x_2136:
        /* <DEDUP_REMOVED lines=18> */
.L_x_2137:
        /* <DEDUP_REMOVED lines=22> */
.L_x_2138:
        /* <DEDUP_REMOVED lines=24> */
.L_x_2139:
[----:B------:R-:W-:Y:S01]  /*0830*/  IMAD.U32 R2, RZ, RZ, UR10 ;  /* 0x0000000aff027e24 */ /* 0x000fe2000f8e00ff */
[----:B------:R-:W-:Y:S01]  /*0840*/  UISETP.NE.AND UP0, UPT, UR9, URZ, UPT ;  /* 0x0000003f0900728c */ /* 0x000fe2000bf05270 */
[----:B------:R-:W-:Y:S01]  /*0850*/  NOP ;  /* 0x0000000000007918 */ /* 0x000fe20000000000 */
[----:B------:R-:W-:Y:S01]  /*0860*/  UMOV UR36, 0x1 ;  /* 0x0000000100247882 */ /* 0x000fe20000000000 */
[----:B------:R-:W-:Y:S01]  /*0870*/  ULDC.64 UR50, c[0x0][0x208] ;  /* 0x0000820000327ab9 */ /* 0x000fe20000000a00 */
[----:B------:R0:W-:Y:S01]  /*0880*/  STL [R1+0x4], R2 ;  /* 0x0000040201007387 */ /* 0x0001e20000100800 */
[----:B------:R-:W-:Y:S01]  /*0890*/  USEL UR36, UR36, 0x2, !UP0 ;  /* 0x0000000224247887 */ /* 0x000fe2000c000000 */
[----:B01234-:R-:W-:Y:S01]  /*08a0*/  BAR.SYNC.DEFER_BLOCKING 0x0 ;  /* 0x0000000000007b1d */ /* 0x01ffe20000010000 */
[----:B------:R-:W-:-:S13]  /*08b0*/  PLOP3.LUT P0, PT, PT, PT, UP0, 0x80, 0x0 ;  /* 0x000000000000781c */ /* 0x000fda0003f0f008 */
[----:B------:R-:W-:Y:S05]  /*08c0*/  @!P0 BRA `(.L_x_2140) ;  /* 0x000000f400888947 */ /* 0x000fea0003800000 */
.L_x_2141:
        /* <DEDUP_REMOVED lines=16> */
[----:B------:R-:W-:Y:S01]  /*09d0*/  UMOV UR45, URZ ;  /* 0x0000003f002d7c82 */ /* 0x000fe20008000000 */
[----:B------:R-:W-:Y:S02]  /*09e0*/  UMOV UR44, URZ ;  /* 0x0000003f002c7c82 */ /* 0x000fe40008000000 */
[----:B------:R-:W-:Y:S01]  /*09f0*/  SHF.R.S32.HI R3, RZ, 0x1f, R194 ;  /* 0x0000001fff037819 */ /* 0x000fe200000114c2 */
[----:B------:R-:W-:-:S03]  /*0a00*/  UMOV UR43, URZ ;  /* 0x0000003f002b7c82 */ /* 0x000fc60008000000 */
        /* <DEDUP_REMOVED lines=47> */
.L_x_2198:
        /* <DEDUP_REMOVED lines=21> */
.L_x_2142:
[----:B------:R-:W-:Y:S01]  /*0e50*/  ULDC UR8, c[0x0][0xc54] ;  /* 0x0003150000087ab9 */ /* 0x000fe20000000800 */
[----:B------:R-:W-:Y:S01]  /*0e60*/  UMOV UR4, UR9 ;  /* 0x0000000900047c82 */ /* 0x000fe20008000000 */
[----:B------:R-:W-:-:S11]  /*0e70*/  UISETP.NE.AND UP0, UPT, UR8, 0x1, UPT ;  /* 0x000000010800788c */ /* 0x000fd6000bf05270 */
[----:B------:R-:W-:Y:S02]  /*0e80*/  @UP0 ULDC.64 UR10, c[0x0][0xc58] ;  /* 0x00031600000a0ab9 */ /* 0x000fe40000000a00 */
[----:B------:R-:W-:-:S04]  /*0e90*/  UIMAD.WIDE.U32 UR6, UR9, UR10, URZ ;  /* 0x0000000a090672a5 */ /* 0x000fc8000f8e003f */
[----:B------:R-:W-:-:S04]  /*0ea0*/  @UP0 USHF.R.U32.HI UR4, URZ, UR11, UR7 ;  /* 0x0000000b3f040299 */ /* 0x000fc80008011607 */
[----:B------:R-:W-:-:S12]  /*0eb0*/  UIMAD UR6, UR4, UR8, URZ ;  /* 0x00000008040672a4 */ /* 0x000fd8000f8e023f */
.L_x_2143:
[----:B------:R-:W-:Y:S01]  /*0ec0*/  ULOP3.LUT UR4, URZ, UR4, URZ, 0x33, !UPT ;  /* 0x000000043f047292 */ /* 0x000fe2000f8e333f */
[----:B------:R-:W-:Y:S01]  /*0ed0*/  PLOP3.LUT P0, PT, PT, PT, PT, 0x80, 0x0 ;  /* 0x000000000000781c */ /* 0x000fe20003f0f070 */
[----:B------:R-:W-:Y:S01]  /*0ee0*/  UIADD3 UR10, UR9, -UR6, URZ ;  /* 0x80000006090a7290 */ /* 0x000fe2000fffe03f */
[----:B------:R-:W-:Y:S01]  /*0ef0*/  IMAD.MOV.U32 R0, RZ, RZ, RZ ;  /* 0x000000ffff007224 */ /* 0x000fe200078e00ff */
[----:B------:R-:W-:Y:S01]  /*0f00*/  ULDC UR7, c[0x0][0x448] ;  /* 0x0001120000077ab9 */ /* 0x000fe20000000800 */
[----:B------:R-:W-:Y:S01]  /*0f10*/  ULDC UR6, c[0x0][0xc3c] ;  /* 0x00030f0000067ab9 */ /* 0x000fe20000000800 */
[----:B------:R-:W-:Y:S01]  /*0f20*/  UISETP.NE.AND UP2, UPT, UR7, 0x1, UPT ;  /* 0x000000010700788c */ /* 0x000fe2000bf45270 */
[----:B------:R-:W-:Y:S01]  /*0f30*/  IMAD.MOV.U32 R2, RZ, RZ, RZ ;  /* 0x000000ffff027224 */ /* 0x000fe200078e00ff */
[----:B------:R-:W-:Y:S01]  /*0f40*/  UIADD3 UR4, UR4, UR6, URZ ;  /* 0x0000000604047290 */ /* 0x000fe2000fffe03f */
[----:B------:R-:W-:Y:S01]  /*0f50*/  CS2R R86, SRZ ;  /* 0x0000000000567805 */ /* 0x000fe2000001ff00 */
[----:B------:R-:W-:Y:S01]  /*0f60*/  ULDC.64 UR12, c[0x0][0x418] ;  /* 0x00010600000c7ab9 */ /* 0x000fe20000000a00 */
[----:B------:R-:W-:Y:S01]  /*0f70*/  ULDC UR48, c[0x0][0x424] ;  /* 0x0001090000307ab9 */ /* 0x000fe20000000800 */
[----:B------:R-:W-:Y:S01]  /*0f80*/  UISETP.NE.U32.AND UP0, UPT, UR12, URZ, UPT ;  /* 0x0000003f0c00728c */ /* 0x000fe2000bf05070 */
[----:B------:R-:W-:Y:S01]  /*0f90*/  CS2R R4, SRZ ;  /* 0x0000000000047805 */ /* 0x000fe2000001ff00 */
[----:B------:R-:W-:Y:S01]  /*0fa0*/  USHF.L.U32 UR37, UR4, 0x7, URZ ;  /* 0x0000000704257899 */ /* 0x000fe2000800063f */
[----:B------:R-:W-:Y:S01]  /*0fb0*/  CS2R R84, SRZ ;  /* 0x0000000000547805 */ /* 0x000fe2000001ff00 */
[----:B------:R-:W-:Y:S01]  /*0fc0*/  UISETP.NE.AND.EX UP0, UPT, UR13, URZ, UPT, UP0 ;  /* 0x0000003f0d00728c */ /* 0x000fe2000bf05300 */
[----:B------:R-:W-:Y:S01]  /*0fd0*/  CS2R R6, SRZ ;  /* 0x0000000000067805 */ /* 0x000fe2000001ff00 */
[----:B------:R-:W-:Y:S01]  /*0fe0*/  UIADD3 UR4, UR37, 0x7f, URZ ;  /* 0x0000007f25047890 */ /* 0x000fe2000fffe03f */
[----:B------:R-:W-:Y:S01]  /*0ff0*/  CS2R R78, SRZ ;  /* 0x00000000004e7805 */ /* 0x000fe2000001ff00 */
[----:B------:R-:W-:Y:S01]  /*1000*/  ULDC UR8, c[0x0][0x288] ;  /* 0x0000a20000087ab9 */ /* 0x000fe20000000800 */
[----:B------:R-:W-:Y:S01]  /*1010*/  @UP2 ULDC UR6, c[0x0][0x44c] ;  /* 0x0001130000062ab9 */ /* 0x000fe20000000800 */
[----:B------:R-:W-:Y:S01]  /*1020*/  UIADD3 UR8, -UR8, 0xa0, URZ ;  /* 0x000000a008087890 */ /* 0x000fe2000fffe13f */
[----:B------:R-:W-:Y:S01]  /*1030*/  CS2R R8, SRZ ;  /* 0x0000000000087805 */ /* 0x000fe2000001ff00 */
[----:B------:R-:W-:Y:S01]  /*1040*/  UIMAD.WIDE.U32 UR6, UR4, UR6, URZ ;  /* 0x00000006040672a5 */ /* 0x000fe2000f8e003f */
[----:B------:R-:W-:Y:S01]  /*1050*/  CS2R R76, SRZ ;  /* 0x00000000004c7805 */ /* 0x000fe2000001ff00 */
[----:B------:R-:W-:Y:S01]  /*1060*/  USEL UR48, UR48, 0x1, UP0 ;  /* 0x0000000130307887 */ /* 0x000fe20008000000 */
[----:B------:R-:W-:Y:S01]  /*1070*/  CS2R R10, SRZ ;  /* 0x00000000000a7805 */ /* 0x000fe2000001ff00 */
[----:B------:R-:W-:Y:S01]  /*1080*/  ULDC UR9, c[0x0][0x2f0] ;  /* 0x0000bc0000097ab9 */ /* 0x000fe20000000800 */
[----:B------:R-:W-:Y:S01]  /*1090*/  @UP2 ULDC UR12, c[0x0][0x450] ;  /* 0x00011400000c2ab9 */ /* 0x000fe20000000800 */
[----:B------:R-:W-:Y:S01]  /*10a0*/  UIMAD UR8, UR48, UR9, UR8 ;  /* 0x00000009300872a4 */ /* 0x000fe2000f8e0208 */
[----:B------:R-:W-:Y:S01]  /*10b0*/  CS2R R70, SRZ ;  /* 0x0000000000467805 */ /* 0x000fe2000001ff00 */
[----:B------:R-:W-:Y:S01]  /*10c0*/  @UP2 USHF.R.U32.HI UR4, URZ, UR12, UR7 ;  /* 0x0000000c3f042299 */ /* 0x000fe20008011607 */
[----:B------:R-:W-:Y:S01]  /*10d0*/  CS2R R12, SRZ ;  /* 0x00000000000c7805 */ /* 0x000fe2000001ff00 */
[----:B------:R-:W-:Y:S01]  /*10e0*/  UIMAD UR6, UR48, UR9, 0x9f ;  /* 0x0000009f300674a4 */ /* 0x000fe2000f8e0209 */
[----:B------:R-:W-:Y:S01]  /*10f0*/  CS2R R68, SRZ ;  /* 0x0000000000447805 */ /* 0x000fe2000001ff00 */
[----:B------:R-:W-:Y:S01]  /*1100*/  UIADD3 UR8, UR8, UR4, URZ ;  /* 0x0000000408087290 */ /* 0x000fe2000fffe03f */
[----:B------:R-:W-:Y:S01]  /*1110*/  CS2R R14, SRZ ;  /* 0x00000000000e7805 */ /* 0x000fe2000001ff00 */
[----:B------:R-:W-:Y:S01]  /*1120*/  UIMAD.WIDE UR6, UR6, 0x66666667, URZ ;  /* 0x66666667060678a5 */ /* 0x000fe2000f8e023f */
[----:B------:R-:W-:Y:S01]  /*1130*/  CS2R R62, SRZ ;  /* 0x00000000003e7805 */ /* 0x000fe2000001ff00 */
[----:B------:R-:W-:Y:S01]  /*1140*/  UIMAD.WIDE UR8, UR8, 0x66666667, URZ ;  /* 0x66666667080878a5 */ /* 0x000fe2000f8e023f */
[----:B------:R-:W-:Y:S01]  /*1150*/  CS2R R20, SRZ ;  /* 0x0000000000147805 */ /* 0x000fe2000001ff00 */
[----:B------:R-:W-:Y:S01]  /*1160*/  ULDC UR11, c[0x0][0xc54] ;  /* 0x00031500000b7ab9 */ /* 0x000fe20000000800 */
[----:B------:R-:W-:Y:S01]  /*1170*/  USHF.R.U32.HI UR4, URZ, 0x1f, UR7 ;  /* 0x0000001f3f047899 */ /* 0x000fe20008011607 */
[----:B------:R-:W-:Y:S01]  /*1180*/  CS2R R60, SRZ ;  /* 0x00000000003c7805 */ /* 0x000fe2000001ff00 */
[----:B------:R-:W-:Y:S01]  /*1190*/  UIMAD UR11, UR5, UR11, UR10 ;  /* 0x0000000b050b72a4 */ /* 0x000fe2000f8e020a */
[----:B------:R-:W-:Y:S01]  /*11a0*/  CS2R R28, SRZ ;  /* 0x00000000001c7805 */ /* 0x000fe2000001ff00 */
[----:B------:R-:W-:Y:S01]  /*11b0*/  USHF.R.U32.HI UR5, URZ, 0x1f, UR9 ;  /* 0x0000001f3f057899 */ /* 0x000fe20008011609 */
[----:B------:R-:W-:Y:S01]  /*11c0*/  CS2R R54, SRZ ;  /* 0x0000000000367805 */ /* 0x000fe2000001ff00 */
[----:B------:R-:W-:Y:S01]  /*11d0*/  ULEA.HI.SX32 UR7, UR7, UR4, 0x1a ;  /* 0x0000000407077291 */ /* 0x000fe2000f8fd23f */
[----:B------:R-:W-:Y:S01]  /*11e0*/  CS2R R26, SRZ ;  /* 0x00000000001a7805 */ /* 0x000fe2000001ff00 */
[----:B------:R-:W-:Y:S01]  /*11f0*/  ULEA.HI.SX32 UR9, UR9, UR5, 0x1a ;  /* 0x0000000509097291 */ /* 0x000fe2000f8fd23f */
[----:B------:R-:W-:Y:S01]  /*1200*/  CS2R R52, SRZ ;  /* 0x0000000000347805 */ /* 0x000fe2000001ff00 */
[----:B------:R-:W-:Y:S01]  /*1210*/  ULDC UR38, c[0x0][0xc48] ;  /* 0x0003120000267ab9 */ /* 0x000fe20000000800 */
[----:B------:R-:W-:Y:S01]  /*1220*/  UMOV UR42, UR11 ;  /* 0x0000000b002a7c82 */ /* 0x000fe20008000000 */
[----:B------:R-:W-:Y:S01]  /*1230*/  UISETP.LT.AND UP0, UPT, UR7, UR9, UPT ;  /* 0x000000090700728c */ /* 0x000fe2000bf01270 */
[----:B------:R-:W-:Y:S01]  /*1240*/  CS2R R32, SRZ ;  /* 0x0000000000207805 */ /* 0x000fe2000001ff00 */
[----:B------:R-:W-:Y:S01]  /*1250*/  UISETP.NE.AND UP1, UPT, UR38, 0x1, UPT ;  /* 0x000000012600788c */ /* 0x000fe2000bf25270 */
[----:B------:R-:W-:Y:S01]  /*1260*/  CS2R R46, SRZ ;  /* 0x00000000002e7805 */ /* 0x000fe2000001ff00 */
[----:B------:R-:W-:Y:S01]  /*1270*/  USEL UR52, UR7, UR9, UP0 ;  /* 0x0000000907347287 */ /* 0x000fe20008000000 */
[----:B------:R-:W-:Y:S01]  /*1280*/  CS2R R30, SRZ ;  /* 0x00000000001e7805 */ /* 0x000fe2000001ff00 */
[----:B------:R-:W-:Y:S01]  /*1290*/  UP2UR UR49, UPR, URZ, 0x4 ;  /* 0x000000043f317883 */ /* 0x000fe20008000000 */
[----:B------:R-:W-:Y:S01]  /*12a0*/  CS2R R44, SRZ ;  /* 0x00000000002c7805 */ /* 0x000fe2000001ff00 */
[----:B------:R-:W-:Y:S01]  /*12b0*/  UISETP.GE.AND UP0, UPT, UR52, 0x1, UPT ;  /* 0x000000013400788c */ /* 0x000fe2000bf06270 */
[----:B------:R-:W-:-:S02]  /*12c0*/  CS2R R36, SRZ ;  /* 0x0000000000247805 */ /* 0x000fc4000001ff00 */
[----:B------:R-:W-:Y:S01]  /*12d0*/  CS2R R38, SRZ ;  /* 0x0000000000267805 */ /* 0x000fe2000001ff00 */
[----:B------:R-:W-:Y:S01]  /*12e0*/  IMAD.MOV.U32 R34, RZ, RZ, RZ ;  /* 0x000000ffff227224 */ /* 0x000fe200078e00ff */
[----:B------:R-:W-:Y:S01]  /*12f0*/  CS2R R88, SRZ ;  /* 0x0000000000587805 */ /* 0x000fe2000001ff00 */
[----:B------:R-:W-:Y:S01]  /*1300*/  @UP1 ULDC UR10, c[0x0][0xc4c] ;  /* 0x00031300000a1ab9 */ /* 0x000fe20000000800 */
[----:B------:R-:W-:Y:S01]  /*1310*/  PLOP3.LUT P1, PT, PT, PT, UP0, 0x80, 0x0 ;  /* 0x000000000000781c */ /* 0x000fe20003f2f008 */
[----:B------:R-:W-:Y:S01]  /*1320*/  UIMAD.WIDE.U32 UR4, UR11, UR10, URZ ;  /* 0x0000000a0b0472a5 */ /* 0x000fe2000f8e003f */
[----:B------:R-:W-:Y:S01]  /*1330*/  CS2R R40, SRZ ;  /* 0x0000000000287805 */ /* 0x000fe2000001ff00 */
[----:B------:R-:W-:Y:S01]  /*1340*/  @UP1 ULDC UR6, c[0x0][0xc50] ;  /* 0x0003140000061ab9 */ /* 0x000fe20000000800 */
[----:B------:R-:W-:Y:S01]  /*1350*/  CS2R R90, SRZ ;  /* 0x00000000005a7805 */ /* 0x000fe2000001ff00 */
[----:B------:R-:W-:Y:S01]  /*1360*/  @UP1 USHF.R.U32.HI UR42, URZ, UR6, UR5 ;  /* 0x000000063f2a1299 */ /* 0x000fe20008011605 */
[----:B------:R-:W-:-:S02]  /*1370*/  CS2R R48, SRZ ;  /* 0x0000000000307805 */ /* 0x000fc4000001ff00 */
[----:B------:R-:W-:Y:S01]  /*1380*/  CS2R R92, SRZ ;  /* 0x00000000005c7805 */ /* 0x000fe2000001ff00 */
[----:B------:R-:W-:Y:S01]  /*1390*/  IMAD.MOV.U32 R57, RZ, RZ, RZ ;  /* 0x000000ffff397224 */ /* 0x000fe200078e00ff */
[----:B------:R-:W-:Y:S01]  /*13a0*/  UIADD3 UR4, -UR42, URZ, URZ ;  /* 0x0000003f2a047290 */ /* 0x000fe2000fffe13f */
[----:B------:R-:W-:-:S03]  /*13b0*/  CS2R R94, SRZ ;  /* 0x00000000005e7805 */ /* 0x000fc6000001ff00 */
[----:B------:R-:W-:Y:S01]  /*13c0*/  UIMAD UR38, UR38, UR4, UR11 ;  /* 0x00000004262672a4 */ /* 0x000fe2000f8e020b */
[----:B------:R-:W-:Y:S11]  /*13d0*/  @!P1 BRA `(.L_x_2144) ;  /* 0x000000c400e49947 */ /* 0x000ff60003800000 */
        /* <DEDUP_REMOVED lines=18> */
[----:B------:R-:W-:Y:S01]  /*1500*/  MOV R4, UR4 ;  /* 0x0000000400047c02 */ /* 0x000fe20008000f00 */
        /* <DEDUP_REMOVED lines=12> */
.L_x_2145:
        /* <DEDUP_REMOVED lines=11> */
[----:B------:R-:W-:Y:S01]  /*1680*/  @UP1 USHF.R.S32.HI UR12, URZ, 0x1f, UR42 ;  /* 0x0000001f3f0c1899 */ /* 0x000fe2000801142a */
[----:B------:R-:W-:Y:S01]  /*1690*/  @UP0 ULDC.64 UR16, c[0x0][0x9a8] ;  /* 0x00026a0000100ab9 */ /* 0x000fe20000000a00 */
[----:B------:R-:W-:Y:S01]  /*16a0*/  @UP1 ULDC.64 UR14, c[0x0][0x9b8] ;  /* 0x00026e00000e1ab9 */ /* 0x000fe20000000a00 */
[----:B------:R-:W-:Y:S02]  /*16b0*/  @UP0 UIMAD UR10, UR10, UR16, URZ ;  /* 0x000000100a0a02a4 */ /* 0x000fe4000f8e023f */
[----:B------:R-:W-:Y:S02]  /*16c0*/  @UP1 UIMAD UR12, UR12, UR14, URZ ;  /* 0x0000000e0c0c12a4 */ /* 0x000fe4000f8e023f */
[----:B------:R-:W-:Y:S02]  /*16d0*/  @UP0 UIMAD.WIDE.U32 UR8, UR42, UR16, URZ ;  /* 0x000000102a0802a5 */ /* 0x000fe4000f8e003f */
[----:B------:R-:W-:-:S02]  /*16e0*/  @UP0 UIMAD UR17, UR42, UR17, UR10 ;  /* 0x000000112a1102a4 */ /* 0x000fc4000f8e020a */
[----:B------:R-:W-:Y:S02]  /*16f0*/  @UP0 USHF.R.S32.HI UR16, URZ, 0x1f, UR38 ;  /* 0x0000001f3f100899 */ /* 0x000fe40008011426 */
[----:B------:R-:W-:Y:S02]  /*1700*/  @UP1 UIMAD.WIDE.U32 UR10, UR42, UR14, URZ ;  /* 0x0000000e2a0a12a5 */ /* 0x000fe4000f8e003f */
[----:B------:R-:W-:Y:S02]  /*1710*/  @UP1 UIMAD UR18, UR42, UR15, UR12 ;  /* 0x0000000f2a1212a4 */ /* 0x000fe4000f8e020c */
[----:B------:R-:W-:Y:S01]  /*1720*/  @UP1 USHF.R.S32.HI UR19, URZ, 0x1f, UR38 ;  /* 0x0000001f3f131899 */ /* 0x000fe20008011426 */
[----:B------:R-:W-:Y:S01]  /*1730*/  @UP0 ULDC.64 UR14, c[0x0][0x9b0] ;  /* 0x00026c00000e0ab9 */ /* 0x000fe20000000a00 */
[----:B------:R-:W-:Y:S01]  /*1740*/  @UP1 ULDC.64 UR12, c[0x0][0x9c0] ;  /* 0x00027000000c1ab9 */ /* 0x000fe20000000a00 */
[----:B------:R-:W-:Y:S02]  /*1750*/  @UP0 UIMAD UR16, UR16, UR14, URZ ;  /* 0x0000000e101002a4 */ /* 0x000fe4000f8e023f */
[----:B------:R-:W-:-:S02]  /*1760*/  @UP0 UIADD3 UR9, UR9, UR17, URZ ;  /* 0x0000001109090290 */ /* 0x000fc4000fffe03f */
[----:B------:R-:W-:Y:S02]  /*1770*/  @UP1 UIMAD UR17, UR19, UR12, URZ ;  /* 0x0000000c131112a4 */ /* 0x000fe4000f8e023f */
[----:B------:R-:W-:Y:S02]  /*1780*/  @UP1 UIADD3 UR11, UR11, UR18, URZ ;  /* 0x000000120b0b1290 */ /* 0x000fe4000fffe03f */
[----:B------:R-:W-:Y:S02]  /*1790*/  @UP0 UIMAD UR16, UR38, UR15, UR16 ;  /* 0x0000000f261002a4 */ /* 0x000fe4000f8e0210 */
[----:B------:R-:W-:Y:S02]  /*17a0*/  @UP0 UIMAD.WIDE.U32 UR14, UR38, UR14, UR8 ;  /* 0x0000000e260e02a5 */ /* 0x000fe4000f8e0008 */
[----:B------:R-:W-:Y:S02]  /*17b0*/  @UP1 UIMAD UR8, UR38, UR13, UR17 ;  /* 0x0000000d260812a4 */ /* 0x000fe4000f8e0211 */
[----:B------:R-:W-:-:S02]  /*17c0*/  @UP1 UIMAD.WIDE.U32 UR12, UR38, UR12, UR10 ;  /* 0x0000000c260c12a5 */ /* 0x000fc4000f8e000a */
[----:B------:R-:W-:Y:S02]  /*17d0*/  @UP0 UIADD3 UR9, UR15, UR16, URZ ;  /* 0x000000100f090290 */ /* 0x000fe4000fffe03f */
[----:B------:R-:W-:Y:S02]  /*17e0*/  @UP0 ULEA UR6, UP2, UR14, UR6, 0x2 ;  /* 0x000000060e060291 */ /* 0x000fe4000f84103f */
[----:B------:R-:W-:Y:S02]  /*17f0*/  @UP1 UIADD3 UR8, UR13, UR8, URZ ;  /* 0x000000080d081290 */ /* 0x000fe4000fffe03f */
[----:B------:R-:W-:Y:S02]  /*1800*/  @UP1 ULEA UR4, UP3, UR12, UR4, 0x2 ;  /* 0x000000040c041291 */ /* 0x000fe4000f86103f */
[----:B------:R-:W-:Y:S01]  /*1810*/  @UP0 ULEA.HI.X UR7, UR14, UR7, UR9, 0x2, UP2 ;  /* 0x000000070e070291 */ /* 0x000fe200090f1409 */
[----:B------:R-:W-:Y:S01]  /*1820*/  IMAD.U32 R2, RZ, RZ, UR6 ;  /* 0x00000006ff027e24 */ /* 0x000fe2000f8e00ff */
[----:B------:R-:W-:-:S02]  /*1830*/  @UP1 ULEA.HI.X UR5, UR12, UR5, UR8, 0x2, UP3 ;  /* 0x000000050c051291 */ /* 0x000fc400098f1408 */
[----:B------:R-:W-:Y:S02]  /*1840*/  IMAD.U32 R4, RZ, RZ, UR4 ;  /* 0x00000004ff047e24 */ /* 0x000fe4000f8e00ff */
        /* <DEDUP_REMOVED lines=16> */
.L_x_2284:
[----:B------:R-:W-:Y:S05]  /*1950*/  @!P0 BRA `(.L_x_2147) ;  /* 0x0000000000048947 */ /* 0x000fea0003800000 */
[----:B------:R-:W-:Y:S01]  /*1960*/  BPT.TRAP 0x1 ;  /* 0x000000040000795c */ /* 0x000fe20000300000 */
.L_x_2147:
[----:B------:R-:W-:Y:S02]  /*1970*/  IMAD.U32 R2, RZ, RZ, UR43 ;  /* 0x0000002bff027e24 */ /* 0x000fe4000f8e00ff */
[----:B0-----:R-:W-:-:S03]  /*1980*/  IMAD.U32 R3, RZ, RZ, UR44 ;  /* 0x0000002cff037e24 */ /* 0x001fc6000f8e00ff */
[----:B------:R-:W-:Y:S02]  /*1990*/  LEA R2, R2, UR41, 0x3 ;  /* 0x0000002902027c11 */ /* 0x000fe4000f8e18ff */
[----:B------:R-:W-:-:S04]  /*19a0*/  SHF.L.U32 R3, R3, 0x1f, RZ ;  /* 0x0000001f03037819 */ /* 0x000fc800000006ff */
[----:B------:R0:W1:Y:S01]  /*19b0*/  SYNCS.PHASECHK.TRANS64.TRYWAIT P1, [R2+URZ+0x29830], R3 ;  /* 0x02983003020075a7 */ /* 0x000062000802017f */
[----:B------:R-:W-:Y:S05]  /*19c0*/  @!P0 BRA `(.L_x_2148) ;  /* 0x0000000000048947 */ /* 0x000fea0003800000 */
[----:B------:R-:W-:Y:S01]  /*19d0*/  BPT.TRAP 0x1 ;  /* 0x000000040000795c */ /* 0x000fe20000300000 */
.L_x_2148:
[----:B-1----:R-:W-:Y:S05]  /*19e0*/  @P1 BRA `(.L_x_2149) ;  /* 0x0000000000081947 */ /* 0x002fea0003800000 */
[----:B------:R-:W1:Y:S02]  /*19f0*/  SYNCS.PHASECHK.TRANS64.TRYWAIT P1, [R2+URZ+0x29830], R3 ;  /* 0x02983003020075a7 */ /* 0x000e64000802017f */
[----:B-1----:R-:W-:Y:S05]  /*1a00*/  @!P1 BRA `(.L_x_2150) ;  /* 0x0000013800789947 */ /* 0x002fea0003800000 */
.L_x_2149:
        /* <DEDUP_REMOVED lines=204> */
.L_x_2151:
[----:B------:R-:W-:Y:S01]  /*26d0*/  UISETP.NE.AND UP0, UPT, UR49, URZ, UPT ;  /* 0x0000003f3100728c */ /* 0x000fe2000bf05270 */
[C---:B------:R-:W-:Y:S01]  /*26e0*/  FMUL.FTZ R75, R0.reuse, R75 ;  /* 0x0000004b004b7220 */ /* 0x040fe20000410000 */
[C---:B------:R-:W-:Y:S01]  /*26f0*/  FMUL.FTZ R7, R0.reuse, R58 ;  /* 0x0000003a00077220 */ /* 0x040fe20000410000 */
[C---:B------:R-:W-:Y:S01]  /*2700*/  FMUL.FTZ R6, R0.reuse, R93 ;  /* 0x0000005d00067220 */ /* 0x040fe20000410000 */
[C---:B------:R-:W-:Y:S01]  /*2710*/  FMUL.FTZ R74, R0.reuse, R74 ;  /* 0x0000004a004a7220 */ /* 0x040fe20000410000 */
[----:B------:R2:W-:Y:S01]  /*2720*/  MUFU.TANH R115, R75 ;  /* 0x0000004b00737308 */ /* 0x0005e20000002400 */
[----:B------:R-:W-:Y:S01]  /*2730*/  PLOP3.LUT P1, PT, PT, PT, UP0, 0x80, 0x0 ;  /* 0x000000000000781c */ /* 0x000fe20003f2f008 */
[C---:B------:R-:W-:Y:S01]  /*2740*/  FMUL.FTZ R66, R0.reuse, R66 ;  /* 0x0000004200427220 */ /* 0x040fe20000410000 */
[----:B------:R-:W-:Y:S01]  /*2750*/  PLOP3.LUT P2, PT, PT, PT, UP0, 0x80, 0x0 ;  /* 0x000000000000781c */ /* 0x000fe20003f4f008 */
[----:B------:R-:W-:Y:S01]  /*2760*/  ULDC UR11, c[0x0][0x2f0] ;  /* 0x0000bc00000b7ab9 */ /* 0x000fe20000000800 */
[C---:B------:R-:W-:Y:S01]  /*2770*/  FMUL.FTZ R63, R0.reuse, R63 ;  /* 0x0000003f003f7220 */ /* 0x040fe20000410000 */
[----:B------:R-:W-:Y:S01]  /*2780*/  @UP0 ULDC UR6, c[0x0][0x44c] ;  /* 0x0001130000060ab9 */ /* 0x000fe20000000800 */
[C---:B------:R-:W-:Y:S01]  /*2790*/  FMUL.FTZ R90, R0.reuse, R90 ;  /* 0x0000005a005a7220 */ /* 0x040fe20000410000 */
[----:B------:R3:W-:Y:S01]  /*27a0*/  MUFU.TANH R93, R7 ;  /* 0x00000007005d7308 */ /* 0x0007e20000002400 */
[C---:B--2---:R-:W-:Y:S01]  /*27b0*/  FMUL.FTZ R75, R0.reuse, R59 ;  /* 0x0000003b004b7220 */ /* 0x044fe20000410000 */
[----:B------:R-:W-:Y:S01]  /*27c0*/  FMUL.FTZ R59, R0, R64 ;  /* 0x00000040003b7220 */ /* 0x000fe20000410000 */
[----:B------:R-:W-:-:S02]  /*27d0*/  VIADD R64, R18, UR37 ;  /* 0x0000002512407c36 */ /* 0x000fc40008000000 */
[C---:B------:R-:W-:Y:S01]  /*27e0*/  FMUL.FTZ R91, R0.reuse, R91 ;  /* 0x0000005b005b7220 */ /* 0x040fe20000410000 */
[C---:B------:R-:W-:Y:S01]  /*27f0*/  FMUL.FTZ R15, R0.reuse, R77 ;  /* 0x0000004d000f7220 */ /* 0x040fe20000410000 */
[C---:B------:R-:W-:Y:S01]  /*2800*/  FMUL.FTZ R62, R0.reuse, R62 ;  /* 0x0000003e003e7220 */ /* 0x040fe20000410000 */
[----:B------:R-:W-:Y:S01]  /*2810*/  FMUL.FTZ R4, R0, R89 ;  /* 0x0000005900047220 */ /* 0x000fe20000410000 */
[----:B------:R2:W-:Y:S01]  /*2820*/  MUFU.TANH R111, R74 ;  /* 0x0000004a006f7308 */ /* 0x0005e20000002400 */
[----:B---3--:R-:W-:Y:S01]  /*2830*/  @P1 IMAD.HI.U32 R7, R64, UR6, RZ ;  /* 0x0000000640071c27 */ /* 0x008fe2000f8e00ff */
[----:B------:R-:W-:-:S03]  /*2840*/  @UP0 ULDC UR6, c[0x0][0x450] ;  /* 0x0001140000060ab9 */ /* 0x000fc60000000800 */
[C---:B------:R-:W-:Y:S01]  /*2850*/  FMUL.FTZ R94, R0.reuse, R94 ;  /* 0x0000005e005e7220 */ /* 0x040fe20000410000 */
[C---:B------:R-:W-:Y:S01]  /*2860*/  FMUL.FTZ R95, R0.reuse, R95 ;  /* 0x0000005f005f7220 */ /* 0x040fe20000410000 */
[----:B------:R-:W-:Y:S01]  /*2870*/  ULDC UR14, c[0x0][0x288] ;  /* 0x0000a200000e7ab9 */ /* 0x000fe20000000800 */
[----:B------:R-:W-:Y:S01]  /*2880*/  @P2 SHF.R.U32.HI R64, RZ, UR6, R7 ;  /* 0x00000006ff402c19 */ /* 0x000fe20008011607 */
[----:B------:R-:W-:Y:S01]  /*2890*/  UIMAD UR6, UR52, -0xa0, URZ ;  /* 0xffffff60340678a4 */ /* 0x000fe2000f8e023f */
[----:B------:R3:W-:Y:S01]  /*28a0*/  MUFU.TANH R77, R63 ;  /* 0x0000003f004d7308 */ /* 0x0007e20000002400 */
[C---:B--2---:R-:W-:Y:S01]  /*28b0*/  FMUL.FTZ R74, R0.reuse, R56 ;  /* 0x00000038004a7220 */ /* 0x044fe20000410000 */
[C---:B------:R-:W-:Y:S01]  /*28c0*/  FMUL.FTZ R56, R0.reuse, R57 ;  /* 0x0000003900387220 */ /* 0x040fe20000410000 */
[----:B------:R-:W2:Y:S01]  /*28d0*/  SHFL.IDX PT, R7, R64, 0x1, 0x1c1f ;  /* 0x003c1f0040077f89 */ /* 0x000ea200000e0000 */
[----:B------:R-:W-:Y:S01]  /*28e0*/  UIADD3 UR7, UR6, 0xa1, URZ ;  /* 0x000000a106077890 */ /* 0x000fe2000fffe03f */
[C---:B------:R-:W-:Y:S01]  /*28f0*/  FMUL.FTZ R57, R0.reuse, R60 ;  /* 0x0000003c00397220 */ /* 0x040fe20000410000 */
[----:B------:R-:W-:Y:S01]  /*2900*/  FMUL.FTZ R60, R0, R65 ;  /* 0x00000041003c7220 */ /* 0x000fe20000410000 */
[----:B------:R-:W-:Y:S01]  /*2910*/  UIMAD UR6, UR48, UR11, UR6 ;  /* 0x0000000b300672a4 */ /* 0x000fe2000f8e0206 */
[----:B------:R4:W-:Y:S01]  /*2920*/  MUFU.TANH R65, R66 ;  /* 0x0000004200417308 */ /* 0x0009e20000002400 */
[----:B---3--:R-:W-:-:S02]  /*2930*/  IMAD.U32 R63, RZ, RZ, UR11 ;  /* 0x0000000bff3f7e24 */ /* 0x008fc4000f8e00ff */
[C---:B------:R-:W-:Y:S01]  /*2940*/  FMUL.FTZ R98, R0.reuse, R98 ;  /* 0x0000006200627220 */ /* 0x040fe20000410000 */
[----:B------:R-:W-:Y:S01]  /*2950*/  UIADD3 UR6, UR6, 0xa0, URZ ;  /* 0x000000a006067890 */ /* 0x000fe2000fffe03f */
[C---:B------:R-:W-:Y:S01]  /*2960*/  FMUL.FTZ R14, R0.reuse, R76 ;  /* 0x0000004c000e7220 */ /* 0x040fe20000410000 */
[C---:B------:R-:W-:Y:S01]  /*2970*/  FMUL.FTZ R99, R0.reuse, R99 ;  /* 0x0000006300637220 */ /* 0x040fe20000410000 */
[C---:B------:R-:W-:Y:S01]  /*2980*/  FMUL.FTZ R102, R0.reuse, R102 ;  /* 0x0000006600667220 */ /* 0x040fe20000410000 */
[C---:B------:R-:W-:Y:S01]  /*2990*/  FMUL.FTZ R70, R0.reuse, R70 ;  /* 0x0000004600467220 */ /* 0x040fe20000410000 */
[----:B------:R3:W-:Y:S01]  /*29a0*/  MUFU.TANH R89, R62 ;  /* 0x0000003e00597308 */ /* 0x0007e20000002400 */
[----:B----4-:R-:W-:Y:S02]  /*29b0*/  IMAD.U32 R66, RZ, RZ, UR7 ;  /* 0x00000007ff427e24 */ /* 0x010fe4000f8e00ff */
[C---:B------:R-:W-:Y:S01]  /*29c0*/  FMUL.FTZ R103, R0.reuse, R103 ;  /* 0x0000006700677220 */ /* 0x040fe20000410000 */
[C---:B------:R-:W-:Y:S01]  /*29d0*/  FMUL.FTZ R58, R0.reuse, R61 ;  /* 0x0000003d003a7220 */ /* 0x040fe20000410000 */
[----:B------:R-:W-:Y:S01]  /*29e0*/  FMUL.FTZ R61, R0, R69 ;  /* 0x00000045003d7220 */ /* 0x000fe20000410000 */
[----:B------:R-:W-:-:S02]  /*29f0*/  IMAD R66, R17, -0x2, R66 ;  /* 0xfffffffe11427824 */ /* 0x000fc400078e0242 */
[C---:B------:R-:W-:Y:S01]  /*2a00*/  FMUL.FTZ R78, R0.reuse, R78 ;  /* 0x0000004e004e7220 */ /* 0x040fe20000410000 */
[C---:B------:R-:W-:Y:S01]  /*2a10*/  FMUL.FTZ R79, R0.reuse, R79 ;  /* 0x0000004f004f7220 */ /* 0x040fe20000410000 */
[----:B------:R-:W4:Y:S01]  /*2a20*/  MUFU.TANH R90, R90 ;  /* 0x0000005a005a7308 */ /* 0x000f220000002400 */
[C---:B---3--:R-:W-:Y:S01]  /*2a30*/  FMUL.FTZ R62, R0.reuse, R68 ;  /* 0x00000044003e7220 */ /* 0x048fe20000410000 */
[----:B------:R-:W-:Y:S02]  /*2a40*/  IMAD.U32 R68, RZ, RZ, UR6 ;  /* 0x00000006ff447e24 */ /* 0x000fe4000f8e00ff */
[C---:B------:R-:W-:Y:S01]  /*2a50*/  FMUL.FTZ R82, R0.reuse, R82 ;  /* 0x0000005200527220 */ /* 0x040fe20000410000 */
[----:B------:R-:W-:Y:S02]  /*2a60*/  IMAD R66, R63, UR48, R66 ;  /* 0x000000303f427c24 */ /* 0x000fe4000f8e0242 */
[----:B------:R-:W-:Y:S01]  /*2a70*/  FMUL.FTZ R83, R0, R83 ;  /* 0x0000005300537220 */ /* 0x000fe20000410000 */
[----:B------:R-:W-:-:S02]  /*2a80*/  IMAD R68, R17, -0x2, R68 ;  /* 0xfffffffe11447824 */ /* 0x000fc400078e0244 */
[C---:B------:R-:W-:Y:S01]  /*2a90*/  FMUL.FTZ R86, R0.reuse, R86 ;  /* 0x0000005600567220 */ /* 0x040fe20000410000 */
[----:B------:R-:W3:Y:S01]  /*2aa0*/  MUFU.TANH R91, R91 ;  /* 0x0000005b005b7308 */ /* 0x000ee20000002400 */
[----:B--2---:R-:W-:Y:S01]  /*2ab0*/  IADD3 R7, R7, -UR14, R66 ;  /* 0x8000000e07077c10 */ /* 0x004fe2000fffe042 */
[C---:B------:R-:W-:Y:S01]  /*2ac0*/  FMUL.FTZ R87, R0.reuse, R87 ;  /* 0x0000005700577220 */ /* 0x040fe20000410000 */
[C---:B------:R-:W-:Y:S01]  /*2ad0*/  FMUL.FTZ R10, R0.reuse, R101 ;  /* 0x00000065000a7220 */ /* 0x040fe20000410000 */
[----:B------:R-:W-:Y:S01]  /*2ae0*/  FMUL.FTZ R9, R0, R97 ;  /* 0x0000006100097220 */ /* 0x000fe20000410000 */
[----:B------:R-:W-:Y:S01]  /*2af0*/  VIMNMX R76, R68, R7, PT ;  /* 0x00000007444c7248 */ /* 0x000fe20003fe0100 */
[C---:B------:R-:W-:Y:S01]  /*2b00*/  FMUL.FTZ R67, R0.reuse, R67 ;  /* 0x0000004300437220 */ /* 0x040fe20000410000 */
[----:B------:R-:W-:Y:S01]  /*2b10*/  FMUL.FTZ R20, R0, R80 ;  /* 0x0000005000147220 */ /* 0x000fe20000410000 */
[----:B------:R-:W2:Y:S01]  /*2b20*/  MUFU.TANH R94, R94 ;  /* 0x0000005e005e7308 */ /* 0x000ea20000002400 */
[----:B------:R-:W-:Y:S01]  /*2b30*/  ISETP.GT.AND P1, PT, R76, RZ, PT ;  /* 0x000000ff4c00720c */ /* 0x000fe20003f24270 */
[----:B------:R-:W-:Y:S01]  /*2b40*/  FMUL.FTZ R71, R0, R71 ;  /* 0x0000004700477220 */ /* 0x000fe20000410000 */
[----:B------:R-:W-:Y:S01]  /*2b50*/  ISETP.GT.AND P2, PT, R76, 0x1, PT ;  /* 0x000000014c00780c */ /* 0x000fe20003f44270 */
[----:B------:R-:W-:Y:S01]  /*2b60*/  FMUL.FTZ R42, R0, R42 ;  /* 0x0000002a002a7220 */ /* 0x000fe20000410000 */
[----:B------:R-:W-:Y:S01]  /*2b70*/  ISETP.GT.AND P3, PT, R76, 0x8, PT ;  /* 0x000000084c00780c */ /* 0x000fe20003f64270 */
[----:B------:R-:W-:Y:S01]  /*2b80*/  FMUL.FTZ R63, R0, R40 ;  /* 0x00000028003f7220 */ /* 0x000fe20000410000 */
[----:B----4-:R-:W-:Y:S01]  /*2b90*/  FSEL R125, R90, -INF , P1 ;  /* 0xff8000005a7d7808 */ /* 0x010fe20000800000 */
[----:B------:R-:W4:Y:S01]  /*2ba0*/  MUFU.TANH R95, R95 ;  /* 0x0000005f005f7308 */ /* 0x000f220000002400 */
[----:B---3--:R-:W-:Y:S01]  /*2bb0*/  FSEL R123, R91, -INF , P2 ;  /* 0xff8000005b7b7808 */ /* 0x008fe20001000000 */
[----:B------:R-:W-:Y:S01]  /*2bc0*/  FMUL.FTZ R40, R0, R41 ;  /* 0x0000002900287220 */ /* 0x000fe20000410000 */
[----:B------:R-:W-:Y:S01]  /*2bd0*/  ISETP.GT.AND P1, PT, R76, 0x9, PT ;  /* 0x000000094c00780c */ /* 0x000fe20003f24270 */
[----:B------:R-:W-:Y:S01]  /*2be0*/  FMUL.FTZ R43, R0, R43 ;  /* 0x0000002b002b7220 */ /* 0x000fe20000410000 */
[----:B------:R-:W-:Y:S01]  /*2bf0*/  ISETP.GT.AND P2, PT, R76, 0x10, PT ;  /* 0x000000104c00780c */ /* 0x000fe20003f44270 */
[C---:B------:R-:W-:Y:S01]  /*2c00*/  FMUL.FTZ R46, R0.reuse, R46 ;  /* 0x0000002e002e7220 */ /* 0x040fe20000410000 */
[----:B------:R-:W-:Y:S01]  /*2c10*/  FMUL.FTZ R21, R0, R81 ;  /* 0x0000005100157220 */ /* 0x000fe20000410000 */
[----:B------:R-:W3:Y:S01]  /*2c20*/  MUFU.TANH R98, R98 ;  /* 0x0000006200627308 */ /* 0x000ee20000002400 */
[----:B--2---:R-:W-:Y:S01]  /*2c30*/  FSEL R121, R94, -INF , P3 ;  /* 0xff8000005e797808 */ /* 0x004fe20001800000 */
[C---:B------:R-:W-:Y:S01]  /*2c40*/  FMUL.FTZ R51, R0.reuse, R51 ;  /* 0x0000003300337220 */ /* 0x040fe20000410000 */
[C---:B------:R-:W-:Y:S01]  /*2c50*/  FMUL.FTZ R7, R0.reuse, R55 ;  /* 0x0000003700077220 */ /* 0x040fe20000410000 */
[C---:B------:R-:W-:Y:S01]  /*2c60*/  FMUL.FTZ R47, R0.reuse, R47 ;  /* 0x0000002f002f7220 */ /* 0x040fe20000410000 */
[C---:B------:R-:W-:Y:S01]  /*2c70*/  FMUL.FTZ R50, R0.reuse, R50 ;  /* 0x0000003200327220 */ /* 0x040fe20000410000 */
[C---:B------:R-:W-:Y:S01]  /*2c80*/  FMUL.FTZ R54, R0.reuse, R54 ;  /* 0x0000003600367220 */ /* 0x040fe20000410000 */
[C---:B------:R-:W-:Y:S01]  /*2c90*/  FMUL.FTZ R26, R0.reuse, R26 ;  /* 0x0000001a001a7220 */ /* 0x040fe20000410000 */
[----:B------:R-:W2:Y:S01]  /*2ca0*/  MUFU.TANH R99, R99 ;  /* 0x0000006300637308 */ /* 0x000ea20000002400 */
[----:B----4-:R-:W-:Y:S01]  /*2cb0*/  FSEL R117, R95, -INF , P1 ;  /* 0xff8000005f757808 */ /* 0x010fe20000800000 */
[----:B------:R-:W-:Y:S01]  /*2cc0*/  FMUL.FTZ R27, R0, R27 ;  /* 0x0000001b001b7220 */ /* 0x000fe20000410000 */
[----:B------:R-:W-:Y:S01]  /*2cd0*/  ISETP.GT.AND P1, PT, R76, 0x11, PT ;  /* 0x000000114c00780c */ /* 0x000fe20003f24270 */
[C---:B------:R-:W-:Y:S01]  /*2ce0*/  FMUL.FTZ R30, R0.reuse, R30 ;  /* 0x0000001e001e7220 */ /* 0x040fe20000410000 */
[C---:B------:R-:W-:Y:S01]  /*2cf0*/  FMUL.FTZ R34, R0.reuse, R34 ;  /* 0x0000002200227220 */ /* 0x040fe20000410000 */
[C---:B------:R-:W-:Y:S01]  /*2d00*/  FMUL.FTZ R35, R0.reuse, R35 ;  /* 0x0000002300237220 */ /* 0x040fe20000410000 */
[----:B------:R-:W-:Y:S01]  /*2d10*/  FMUL.FTZ R38, R0, R38 ;  /* 0x0000002600267220 */ /* 0x000fe20000410000 */
[----:B------:R-:W4:Y:S01]  /*2d20*/  MUFU.TANH R102, R102 ;  /* 0x0000006600667308 */ /* 0x000f220000002400 */
[----:B---3--:R-:W-:Y:S01]  /*2d30*/  FSEL R113, R98, -INF , P2 ;  /* 0xff80000062717808 */ /* 0x008fe20001000000 */
[----:B------:R-:W-:Y:S01]  /*2d40*/  FMUL.FTZ R12, R0, R72 ;  /* 0x00000048000c7220 */ /* 0x000fe20000410000 */
[----:B------:R-:W-:Y:S01]  /*2d50*/  ISETP.GT.AND P2, PT, R76, 0x18, PT ;  /* 0x000000184c00780c */ /* 0x000fe20003f44270 */
[C---:B------:R-:W-:Y:S01]  /*2d60*/  FMUL.FTZ R72, R0.reuse, R85 ;  /* 0x0000005500487220 */ /* 0x040fe20000410000 */
[----:B------:R-:W-:Y:S01]  /*2d70*/  SHFL.IDX PT, R64, R64, RZ, 0x1c1f ;  /* 0x001c1fff40407589 */ /* 0x000fe200000e0000 */
[C---:B01----:R-:W-:Y:S01]  /*2d80*/  FMUL.FTZ R3, R0.reuse, R88 ;  /* 0x0000005800037220 */ /* 0x043fe20000410000 */
[----:B------:R-:W-:Y:S01]  /*2d90*/  FMUL.FTZ R5, R0, R92 ;  /* 0x0000005c00057220 */ /* 0x000fe20000410000 */
[----:B------:R0:W-:Y:S01]  /*2da0*/  MUFU.TANH R69, R70 ;  /* 0x0000004600457308 */ /* 0x0001e20000002400 */
[----:B--2---:R-:W-:Y:S01]  /*2db0*/  FSEL R109, R99, -INF , P1 ;  /* 0xff800000636d7808 */ /* 0x004fe20000800000 */
[----:B------:R-:W-:Y:S01]  /*2dc0*/  ULDC UR6, c[0x0][0x988] ;  /* 0x0002620000067ab9 */ /* 0x000fe20000000800 */
[----:B------:R-:W-:Y:S01]  /*2dd0*/  ISETP.GT.AND P1, PT, R76, 0x19, PT ;  /* 0x000000194c00780c */ /* 0x000fe20003f24270 */
[----:B------:R-:W-:Y:S01]  /*2de0*/  FMUL.FTZ R24, R0, R24 ;  /* 0x0000001800187220 */ /* 0x000fe20000410000 */
[----:B------:R-:W-:-:S02]  /*2df0*/  IMAD.U32 R88, RZ, RZ, UR6 ;  /* 0x00000006ff587e24 */ /* 0x000fc4000f8e00ff */
[C---:B------:R-:W-:Y:S01]  /*2e00*/  FMUL.FTZ R8, R0.reuse, R96 ;  /* 0x0000006000087220 */ /* 0x040fe20000410000 */
[C---:B------:R-:W-:Y:S01]  /*2e10*/  FMUL.FTZ R49, R0.reuse, R49 ;  /* 0x0000003100317220 */ /* 0x040fe20000410000 */
[----:B------:R-:W1:Y:S01]  /*2e20*/  MUFU.TANH R103, R103 ;  /* 0x0000006700677308 */ /* 0x000e620000002400 */
[----:B0-----:R-:W-:Y:S01]  /*2e30*/  FMNMX.FTZ R70, R125, R123, !PT ;  /* 0x0000007b7d467209 */ /* 0x001fe20007810000 */
[----:B------:R-:W-:Y:S01]  /*2e40*/  FMUL.FTZ R11, R0, R100 ;  /* 0x00000064000b7220 */ /* 0x000fe20000410000 */
[----:B----4-:R-:W-:Y:S01]  /*2e50*/  FSEL R105, R102, -INF , P2 ;  /* 0xff80000066697808 */ /* 0x010fe20001000000 */
[C---:B------:R-:W-:Y:S01]  /*2e60*/  FMUL.FTZ R131, R0.reuse, R37 ;  /* 0x0000002500837220 */ /* 0x040fe20000410000 */
[----:B------:R-:W-:Y:S01]  /*2e70*/  FMNMX.FTZ R70, R121, R70, !PT ;  /* 0x0000004679467209 */ /* 0x000fe20007810000 */
[----:B------:R-:W-:Y:S01]  /*2e80*/  FMUL.FTZ R53, R0, R53 ;  /* 0x0000003500357220 */ /* 0x000fe20000410000 */
[----:B------:R-:W-:Y:S01]  /*2e90*/  ISETP.GT.AND P2, PT, R76, 0x20, PT ;  /* 0x000000204c00780c */ /* 0x000fe20003f44270 */
[----:B------:R-:W0:Y:S01]  /*2ea0*/  MUFU.TANH R78, R78 ;  /* 0x0000004e004e7308 */ /* 0x000e220000002400 */
[----:B------:R-:W-:Y:S01]  /*2eb0*/  FMNMX.FTZ R70, R117, R70, !PT ;  /* 0x0000004675467209 */ /* 0x000fe20007810000 */
[C---:B------:R-:W-:Y:S01]  /*2ec0*/  FMUL.FTZ R13, R0.reuse, R73 ;  /* 0x00000049000d7220 */ /* 0x040fe20000410000 */
[----:B------:R-:W-:Y:S01]  /*2ed0*/  FSEL R111, R111, -INF , P2 ;  /* 0xff8000006f6f7808 */ /* 0x000fe20001000000 */
[C---:B------:R-:W-:Y:S01]  /*2ee0*/  FMUL.FTZ R129, R0.reuse, R36 ;  /* 0x0000002400817220 */ /* 0x040fe20000410000 */
[----:B------:R-:W-:Y:S01]  /*2ef0*/  FMNMX.FTZ R70, R113, R70, !PT ;  /* 0x0000004671467209 */ /* 0x000fe20007810000 */
[----:B------:R-:W-:Y:S01]  /*2f00*/  FMUL.FTZ R73, R0, R84 ;  /* 0x0000005400497220 */ /* 0x000fe20000410000 */
[----:B------:R-:W-:Y:S01]  /*2f10*/  ISETP.GT.AND P2, PT, R76, 0x28, PT ;  /* 0x000000284c00780c */ /* 0x000fe20003f44270 */
[----:B------:R-:W2:Y:S01]  /*2f20*/  MUFU.TANH R79, R79 ;  /* 0x0000004f004f7308 */ /* 0x000ea20000002400 */
[----:B------:R-:W-:Y:S01]  /*2f30*/  FMNMX.FTZ R70, R109, R70, !PT ;  /* 0x000000466d467209 */ /* 0x000fe20007810000 */
[C---:B------:R-:W-:Y:S01]  /*2f40*/  FMUL.FTZ R29, R0.reuse, R29 ;  /* 0x0000001d001d7220 */ /* 0x040fe20000410000 */
[----:B-1----:R-:W-:Y:S01]  /*2f50*/  FSEL R107, R103, -INF , P1 ;  /* 0xff800000676b7808 */ /* 0x002fe20000800000 */
[C---:B------:R-:W-:Y:S01]  /*2f60*/  FMUL.FTZ R28, R0.reuse, R28 ;  /* 0x0000001c001c7220 */ /* 0x040fe20000410000 */
[----:B------:R-:W-:Y:S01]  /*2f70*/  FMNMX.FTZ R70, R105, R70, !PT ;  /* 0x0000004669467209 */ /* 0x000fe20007810000 */
[----:B------:R-:W-:Y:S01]  /*2f80*/  FMUL.FTZ R48, R0, R48 ;  /* 0x0000003000307220 */ /* 0x000fe20000410000 */
[----:B------:R-:W-:Y:S01]  /*2f90*/  ISETP.GT.AND P1, PT, R76, 0x21, PT ;  /* 0x000000214c00780c */ /* 0x000fe20003f24270 */
[----:B------:R-:W1:Y:S01]  /*2fa0*/  MUFU.TANH R82, R82 ;  /* 0x0000005200527308 */ /* 0x000e620000002400 */
[----:B------:R-:W-:Y:S01]  /*2fb0*/  FMNMX.FTZ R70, R107, R70, !PT ;  /* 0x000000466b467209 */ /* 0x000fe20007810000 */
[C---:B------:R-:W-:Y:S01]  /*2fc0*/  FMUL.FTZ R52, R0.reuse, R52 ;  /* 0x0000003400347220 */ /* 0x040fe20000410000 */
[----:B------:R-:W-:Y:S01]  /*2fd0*/  FSEL R115, R115, -INF , P1 ;  /* 0xff80000073737808 */ /* 0x000fe20000800000 */
[----:B------:R-:W-:Y:S01]  /*2fe0*/  FMUL.FTZ R25, R0, R25 ;  /* 0x0000001900197220 */ /* 0x000fe20000410000 */
[----:B------:R-:W-:Y:S01]  /*2ff0*/  FMNMX.FTZ R70, R111, R70, !PT ;  /* 0x000000466f467209 */ /* 0x000fe20007810000 */
[----:B------:R-:W-:Y:S01]  /*3000*/  @UP0 ULDC UR6, c[0x0][0x44c] ;  /* 0x0001130000060ab9 */ /* 0x000fe20000000800 */
[----:B------:R-:W-:Y:S01]  /*3010*/  ISETP.GT.AND P1, PT, R76, 0x29, PT ;  /* 0x000000294c00780c */ /* 0x000fe20003f24270 */
[----:B------:R-:W3:Y:S01]  /*3020*/  MUFU.TANH R83, R83 ;  /* 0x0000005300537308 */ /* 0x000ee20000002400 */
[----:B0-----:R-:W-:Y:S01]  /*3030*/  FSEL R119, R78, -INF , P2 ;  /* 0xff8000004e777808 */ /* 0x001fe20001000000 */
[----:B------:R-:W-:Y:S01]  /*3040*/  UIMAD.WIDE.U32 UR6, UR37, UR6, URZ ;  /* 0x00000006250672a5 */ /* 0x000fe2000f8e003f */
[----:B------:R-:W-:Y:S01]  /*3050*/  FMNMX.FTZ R70, R115, R70, !PT ;  /* 0x0000004673467209 */ /* 0x000fe20007810000 */
[----:B------:R-:W-:Y:S01]  /*3060*/  @UP0 ULDC UR18, c[0x0][0x450] ;  /* 0x0001140000120ab9 */ /* 0x000fe20000000800 */
[C---:B------:R-:W-:Y:S01]  /*3070*/  ISETP.GT.AND P2, PT, R76.reuse, 0x30, PT ;  /* 0x000000304c00780c */ /* 0x040fe20003f44270 */
[----:B------:R-:W-:Y:S01]  /*3080*/  UMOV UR10, UR37 ;  /* 0x00000025000a7c82 */ /* 0x000fe20008000000 */
[----:B--2---:R-:W-:Y:S01]  /*3090*/  FSEL R103, R79, -INF , P1 ;  /* 0xff8000004f677808 */ /* 0x004fe20000800000 */
[----:B------:R-:W0:Y:S01]  /*30a0*/  MUFU.TANH R86, R86 ;  /* 0x0000005600567308 */ /* 0x000e220000002400 */
[----:B------:R-:W-:Y:S01]  /*30b0*/  FMNMX.FTZ R70, R119, R70, !PT ;  /* 0x0000004677467209 */ /* 0x000fe20007810000 */
[----:B------:R-:W-:Y:S01]  /*30c0*/  UIMAD UR11, UR48, UR11, -UR14 ;  /* 0x0000000b300b72a4 */ /* 0x000fe2000f8e0a0e */
[----:B------:R-:W-:Y:S01]  /*30d0*/  ISETP.GT.AND P1, PT, R76, 0x31, PT ;  /* 0x000000314c00780c */ /* 0x000fe20003f24270 */
[----:B------:R-:W-:Y:S01]  /*30e0*/  @UP0 USHF.R.U32.HI UR10, URZ, UR18, UR7 ;  /* 0x000000123f0a0299 */ /* 0x000fe20008011607 */
[----:B-1----:R-:W-:Y:S01]  /*30f0*/  FSEL R101, R82, -INF , P2 ;  /* 0xff80000052657808 */ /* 0x002fe20001000000 */
[----:B------:R-:W-:Y:S01]  /*3100*/  UIADD3 UR55, UR52, -0x2, URZ ;  /* 0xfffffffe34377890 */ /* 0x000fe2000fffe03f */
[----:B------:R-:W-:Y:S01]  /*3110*/  FMNMX.FTZ R70, R103, R70, !PT ;  /* 0x0000004667467209 */ /* 0x000fe20007810000 */
[----:B------:R-:W1:Y:S01]  /*3120*/  MUFU.TANH R87, R87 ;  /* 0x0000005700577308 */ /* 0x000e620000002400 */
[----:B------:R-:W-:Y:S01]  /*3130*/  ISETP.GT.AND P2, PT, R76, 0x38, PT ;  /* 0x000000384c00780c */ /* 0x000fe20003f44270 */
[----:B------:R-:W-:Y:S01]  /*3140*/  UIADD3 UR6, UR11, UR10, URZ ;  /* 0x0000000a0b067290 */ /* 0x000fe2000fffe03f */
[----:B---3--:R-:W-:-:S02]  /*3150*/  FSEL R99, R83, -INF , P1 ;  /* 0xff80000053637808 */ /* 0x008fc40000800000 */
[----:B------:R-:W-:Y:S01]  /*3160*/  FMNMX.FTZ R70, R101, R70, !PT ;  /* 0x0000004665467209 */ /* 0x000fe20007810000 */
[----:B------:R-:W-:Y:S01]  /*3170*/  UIMAD.WIDE UR6, UR6, 0x66666667, URZ ;  /* 0x66666667060678a5 */ /* 0x000fe2000f8e023f */
[----:B------:R-:W-:Y:S01]  /*3180*/  ISETP.GT.AND P1, PT, R76, 0x39, PT ;  /* 0x000000394c00780c */ /* 0x000fe20003f24270 */
[----:B------:R-:W2:Y:S01]  /*3190*/  MUFU.TANH R75, R75 ;  /* 0x0000004b004b7308 */ /* 0x000ea20000002400 */
[----:B0-----:R-:W-:Y:S01]  /*31a0*/  FSEL R97, R86, -INF , P2 ;  /* 0xff80000056617808 */ /* 0x001fe20001000000 */
[----:B------:R-:W-:Y:S01]  /*31b0*/  USHF.R.U32.HI UR6, URZ, 0x1f, UR7 ;  /* 0x0000001f3f067899 */ /* 0x000fe20008011607 */
[----:B------:R-:W-:Y:S02]  /*31c0*/  FMNMX.FTZ R70, R99, R70, !PT ;  /* 0x0000004663467209 */ /* 0x000fe40007810000 */
[C---:B------:R-:W-:Y:S01]  /*31d0*/  ISETP.GT.AND P2, PT, R76.reuse, 0x40, PT ;  /* 0x000000404c00780c */ /* 0x040fe20003f44270 */
[----:B------:R-:W-:Y:S01]  /*31e0*/  ULEA.HI.SX32 UR7, UR7, UR6, 0x1a ;  /* 0x0000000607077291 */ /* 0x000fe2000f8fd23f */
[----:B------:R-:W-:Y:S01]  /*31f0*/  FMNMX.FTZ R70, R97, R70, !PT ;  /* 0x0000004661467209 */ /* 0x000fe20007810000 */
[----:B------:R0:W3:Y:S01]  /*3200*/  MUFU.TANH R80, R67 ;  /* 0x0000004300507308 */ /* 0x0000e20000002400 */
[----:B-1----:R-:W-:Y:S01]  /*3210*/  FSEL R95, R87, -INF , P1 ;  /* 0xff800000575f7808 */ /* 0x002fe20000800000 */
[----:B------:R-:W-:Y:S01]  /*3220*/  UISETP.LT.AND UP0, UPT, URZ, UR7, UPT ;  /* 0x000000073f00728c */ /* 0x000fe2000bf01270 */
[----:B------:R-:W-:-:S02]  /*3230*/  ISETP.GT.AND P1, PT, R76, 0x41, PT ;  /* 0x000000414c00780c */ /* 0x000fc40003f24270 */
[----:B------:R-:W-:Y:S01]  /*3240*/  FSEL R93, R93, -INF , P2 ;  /* 0xff8000005d5d7808 */ /* 0x000fe20001000000 */
[----:B------:R-:W-:Y:S01]  /*3250*/  USEL UR53, URZ, UR7, !UP0 ;  /* 0x000000073f357287 */ /* 0x000fe2000c000000 */
[----:B------:R-:W-:Y:S01]  /*3260*/  FMNMX.FTZ R70, R95, R70, !PT ;  /* 0x000000465f467209 */ /* 0x000fe20007810000 */
[----:B------:R-:W1:Y:S01]  /*3270*/  MUFU.TANH R71, R71 ;  /* 0x0000004700477308 */ /* 0x000e620000002400 */
[C---:B------:R-:W-:Y:S01]  /*3280*/  ISETP.GT.AND P2, PT, R76.reuse, 0x48, PT ;  /* 0x000000484c00780c */ /* 0x040fe20003f44270 */
[----:B------:R-:W-:Y:S01]  /*3290*/  UISETP.GE.AND UP0, UPT, UR55, UR53, UPT ;  /* 0x000000353700728c */ /* 0x000fe2000bf06270 */
[----:B--2---:R-:W-:Y:S02]  /*32a0*/  FSEL R91, R75, -INF , P1 ;  /* 0xff8000004b5b7808 */ /* 0x004fe40000800000 */
[----:B------:R-:W-:Y:S02]  /*32b0*/  FMNMX.FTZ R70, R93, R70, !PT ;  /* 0x000000465d467209 */ /* 0x000fe40007810000 */
[----:B------:R-:W-:Y:S01]  /*32c0*/  ISETP.GT.AND P1, PT, R76, 0x49, PT ;  /* 0x000000494c00780c */ /* 0x000fe20003f24270 */
[----:B------:R-:W2:Y:S01]  /*32d0*/  MUFU.TANH R41, R42 ;  /* 0x0000002a00297308 */ /* 0x000ea20000002400 */
[----:B------:R-:W-:-:S02]  /*32e0*/  FSEL R89, R89, -INF , P2 ;  /* 0xff80000059597808 */ /* 0x000fc40001000000 */
[----:B------:R-:W-:Y:S02]  /*32f0*/  FMNMX.FTZ R70, R91, R70, !PT ;  /* 0x000000465b467209 */ /* 0x000fe40007810000 */
[C---:B------:R-:W-:Y:S02]  /*3300*/  ISETP.GT.AND P2, PT, R76.reuse, 0x50, PT ;  /* 0x000000504c00780c */ /* 0x040fe40003f44270 */
[----:B------:R-:W-:Y:S01]  /*3310*/  FSEL R75, R77, -INF , P1 ;  /* 0xff8000004d4b7808 */ /* 0x000fe20000800000 */
[----:B------:R1:W4:Y:S01]  /*3320*/  MUFU.TANH R81, R43 ;  /* 0x0000002b00517308 */ /* 0x0003220000002400 */
[----:B------:R-:W-:Y:S02]  /*3330*/  FMNMX.FTZ R70, R89, R70, !PT ;  /* 0x0000004659467209 */ /* 0x000fe40007810000 */
[----:B------:R-:W-:Y:S02]  /*3340*/  ISETP.GT.AND P1, PT, R76, 0x51, PT ;  /* 0x000000514c00780c */ /* 0x000fe40003f24270 */
[----:B0-----:R-:W-:-:S02]  /*3350*/  FSEL R67, R65, -INF , P2 ;  /* 0xff80000041437808 */ /* 0x001fc40001000000 */
[----:B------:R-:W-:Y:S01]  /*3360*/  FMNMX.FTZ R70, R75, R70, !PT ;  /* 0x000000464b467209 */ /* 0x000fe20007810000 */
[----:B------:R-:W-:Y:S01]  /*3370*/  MUFU.TANH R46, R46 ;  /* 0x0000002e002e7308 */ /* 0x000fe20000002400 */
[----:B------:R-:W-:Y:S02]  /*3380*/  ISETP.GT.AND P2, PT, R76, 0x58, PT ;  /* 0x000000584c00780c */ /* 0x000fe40003f44270 */
[----:B---3--:R-:W-:Y:S02]  /*3390*/  FSEL R55, R80, -INF , P1 ;  /* 0xff80000050377808 */ /* 0x008fe40000800000 */
[----:B------:R-:W-:Y:S02]  /*33a0*/  FMNMX.FTZ R70, R67, R70, !PT ;  /* 0x0000004643467209 */ /* 0x000fe40007810000 */
[----:B------:R-:W-:Y:S01]  /*33b0*/  ISETP.GT.AND P1, PT, R76, 0x59, PT ;  /* 0x000000594c00780c */ /* 0x000fe20003f24270 */
[----:B------:R0:W-:Y:S01]  /*33c0*/  MUFU.TANH R78, R51 ;  /* 0x00000033004e7308 */ /* 0x0001e20000002400 */
[----:B------:R-:W-:-:S02]  /*33d0*/  FMNMX.FTZ R70, R55, R70, !PT ;  /* 0x0000004637467209 */ /* 0x000fc40007810000 */
[----:B-1----:R-:W-:Y:S02]  /*33e0*/  FSEL R43, R71, -INF , P1 ;  /* 0xff800000472b7808 */ /* 0x002fe40000800000 */
[----:B------:R-:W-:Y:S02]  /*33f0*/  ISETP.GT.AND P1, PT, R76, 0x61, PT ;  /* 0x000000614c00780c */ /* 0x000fe40003f24270 */
[----:B------:R-:W-:Y:S01]  /*3400*/  R2UR UR15, R2 ;  /* 0x00000000020f72ca */ /* 0x000fe200000e0000 */
[----:B------:R4:W1:Y:S01]  /*3410*/  MUFU.TANH R42, R47 ;  /* 0x0000002f002a7308 */ /* 0x0008620000002400 */
[----:B0-----:R-:W-:Y:S02]  /*3420*/  FSEL R51, R69, -INF , P2 ;  /* 0xff80000045337808 */ /* 0x001fe40001000000 */
[----:B------:R-:W-:Y:S02]  /*3430*/  ISETP.GT.AND P2, PT, R76, 0x60, PT ;  /* 0x000000604c00780c */ /* 0x000fe40003f44270 */
[----:B------:R-:W-:-:S02]  /*3440*/  FMNMX.FTZ R70, R51, R70, !PT ;  /* 0x0000004633467209 */ /* 0x000fc40007810000 */
[----:B--2---:R-:W-:Y:S01]  /*3450*/  FSEL R41, R41, -INF , P2 ;  /* 0xff80000029297808 */ /* 0x004fe20001000000 */
[----:B------:R-:W0:Y:S01]  /*3460*/  MUFU.TANH R50, R50 ;  /* 0x0000003200327308 */ /* 0x000e220000002400 */
[----:B------:R-:W-:Y:S02]  /*3470*/  FMNMX.FTZ R70, R43, R70, !PT ;  /* 0x000000462b467209 */ /* 0x000fe40007810000 */
[C---:B------:R-:W-:Y:S01]  /*3480*/  ISETP.GT.AND P2, PT, R76.reuse, 0x68, PT ;  /* 0x000000684c00780c */ /* 0x040fe20003f44270 */
[----:B------:R-:W-:Y:S01]  /*3490*/  UIADD3 UR6, UR15, 0x29840, URZ ;  /* 0x000298400f067890 */ /* 0x000fe2000fffe03f */
[----:B----4-:R-:W-:Y:S02]  /*34a0*/  FSEL R47, R81, -INF , P1 ;  /* 0xff800000512f7808 */ /* 0x010fe40000800000 */
[----:B------:R-:W-:Y:S01]  /*34b0*/  FMNMX.FTZ R70, R41, R70, !PT ;  /* 0x0000004629467209 */ /* 0x000fe20007810000 */
[----:B------:R2:W-:Y:S01]  /*34c0*/  MUFU.TANH R79, R7 ;  /* 0x00000007004f7308 */ /* 0x0005e20000002400 */
[----:B------:R-:W-:Y:S01]  /*34d0*/  ISETP.GT.AND P1, PT, R76, 0x69, PT ;  /* 0x000000694c00780c */ /* 0x000fe20003f24270 */
[----:B------:R-:W-:Y:S01]  /*34e0*/  UPRMT UR6, UR39, 0x654, UR6 ;  /* 0x0000065427067896 */ /* 0x000fe20008000006 */
[----:B------:R-:W-:-:S02]  /*34f0*/  FMNMX.FTZ R70, R47, R70, !PT ;  /* 0x000000462f467209 */ /* 0x000fc40007810000 */
[----:B-1----:R-:W-:Y:S02]  /*3500*/  FSEL R65, R42, -INF , P1 ;  /* 0xff8000002a417808 */ /* 0x002fe40000800000 */
[----:B------:R-:W-:Y:S01]  /*3510*/  ISETP.GT.AND P1, PT, R76, 0x71, PT ;  /* 0x000000714c00780c */ /* 0x000fe20003f24270 */
[----:B------:R-:W1:Y:S01]  /*3520*/  MUFU.TANH R54, R54 ;  /* 0x0000003600367308 */ /* 0x000e620000002400 */
[----:B--2---:R-:W-:Y:S01]  /*3530*/  FMUL.FTZ R7, R0, R31 ;  /* 0x0000001f00077220 */ /* 0x004fe20000410000 */
[----:B------:R-:W-:Y:S01]  /*3540*/  FSEL R31, R46, -INF , P2 ;  /* 0xff8000002e1f7808 */ /* 0x000fe20001000000 */
[----:B------:R-:W-:Y:S01]  /*3550*/  SYNCS.ARRIVE.TRANS64.RED.A1T0 RZ, [UR6], RZ ;  /* 0x000000ffffff79a7 */ /* 0x000fe20008100406 */
[----:B------:R-:W-:Y:S02]  /*3560*/  ISETP.GT.AND P2, PT, R76, 0x70, PT ;  /* 0x000000704c00780c */ /* 0x000fe40003f44270 */
[----:B------:R-:W-:Y:S02]  /*3570*/  FMNMX.FTZ R70, R31, R70, !PT ;  /* 0x000000461f467209 */ /* 0x000fe40007810000 */
[----:B------:R-:W2:Y:S01]  /*3580*/  MUFU.TANH R26, R26 ;  /* 0x0000001a001a7308 */ /* 0x000ea20000002400 */
[----:B0-----:R-:W-:-:S02]  /*3590*/  FSEL R69, R50, -INF , P2 ;  /* 0xff80000032457808 */ /* 0x001fc40001000000 */
[----:B------:R-:W-:Y:S02]  /*35a0*/  FMNMX.FTZ R70, R65, R70, !PT ;  /* 0x0000004641467209 */ /* 0x000fe40007810000 */
[----:B------:R-:W-:Y:S02]  /*35b0*/  ISETP.GT.AND P2, PT, R76, 0x78, PT ;  /* 0x000000784c00780c */ /* 0x000fe40003f44270 */
[----:B------:R-:W-:Y:S01]  /*35c0*/  FSEL R71, R78, -INF , P1 ;  /* 0xff8000004e477808 */ /* 0x000fe20000800000 */
[----:B------:R-:W0:Y:S01]  /*35d0*/  MUFU.TANH R27, R27 ;  /* 0x0000001b001b7308 */ /* 0x000e220000002400 */
[----:B------:R-:W-:Y:S02]  /*35e0*/  FMNMX.FTZ R70, R69, R70, !PT ;  /* 0x0000004645467209 */ /* 0x000fe40007810000 */
[----:B------:R-:W-:Y:S02]  /*35f0*/  ISETP.GT.AND P1, PT, R76, 0x79, PT ;  /* 0x000000794c00780c */ /* 0x000fe40003f24270 */
[----:B-1----:R-:W-:-:S02]  /*3600*/  FSEL R77, R54, -INF , P2 ;  /* 0xff800000364d7808 */ /* 0x002fc40001000000 */
[----:B------:R-:W-:Y:S01]  /*3610*/  FMNMX.FTZ R70, R71, R70, !PT ;  /* 0x0000004647467209 */ /* 0x000fe20007810000 */
[----:B------:R-:W1:Y:S01]  /*3620*/  MUFU.TANH R30, R30 ;  /* 0x0000001e001e7308 */ /* 0x000e620000002400 */
[C---:B------:R-:W-:Y:S02]  /*3630*/  ISETP.GT.AND P2, PT, R76.reuse, 0x80, PT ;  /* 0x000000804c00780c */ /* 0x040fe40003f44270 */
[----:B------:R-:W-:Y:S02]  /*3640*/  FSEL R79, R79, -INF , P1 ;  /* 0xff8000004f4f7808 */ /* 0x000fe40000800000 */
[----:B------:R-:W-:Y:S02]  /*3650*/  FMNMX.FTZ R70, R77, R70, !PT ;  /* 0x000000464d467209 */ /* 0x000fe40007810000 */
[----:B------:R-:W-:Y:S01]  /*3660*/  ISETP.GT.AND P1, PT, R76, 0x81, PT ;  /* 0x000000814c00780c */ /* 0x000fe20003f24270 */
[----:B------:R3:W4:Y:S01]  /*3670*/  MUFU.TANH R81, R7 ;  /* 0x0000000700517308 */ /* 0x0007220000002400 */
[----:B--2---:R-:W-:-:S02]  /*3680*/  FSEL R87, R26, -INF , P2 ;  /* 0xff8000001a577808 */ /* 0x004fc40001000000 */
[----:B------:R-:W-:Y:S02]  /*3690*/  FMNMX.FTZ R70, R79, R70, !PT ;  /* 0x000000464f467209 */ /* 0x000fe40007810000 */
[----:B------:R-:W-:Y:S02]  /*36a0*/  ISETP.GT.AND P2, PT, R76, 0x88, PT ;  /* 0x000000884c00780c */ /* 0x000fe40003f44270 */
[----:B0-----:R-:W-:Y:S01]  /*36b0*/  FSEL R85, R27, -INF , P1 ;  /* 0xff8000001b557808 */ /* 0x001fe20000800000 */
[----:B------:R0:W2:Y:S01]  /*36c0*/  MUFU.TANH R42, R34 ;  /* 0x00000022002a7308 */ /* 0x0000a20000002400 */
[----:B------:R-:W-:Y:S01]  /*36d0*/  FMNMX.FTZ R70, R87, R70, !PT ;  /* 0x0000004657467209 */ /* 0x000fe20007810000 */
[----:B---3--:R-:W-:Y:S01]  /*36e0*/  FMUL.FTZ R7, R0, R39 ;  /* 0x0000002700077220 */ /* 0x008fe20000410000 */
[----:B------:R-:W-:Y:S02]  /*36f0*/  ISETP.GT.AND P1, PT, R76, 0x89, PT ;  /* 0x000000894c00780c */ /* 0x000fe40003f24270 */
[----:B-1----:R-:W-:-:S02]  /*3700*/  FSEL R83, R30, -INF , P2 ;  /* 0xff8000001e537808 */ /* 0x002fc40001000000 */
[----:B------:R-:W-:Y:S01]  /*3710*/  FMNMX.FTZ R70, R85, R70, !PT ;  /* 0x0000004655467209 */ /* 0x000fe20007810000 */
[----:B------:R2:W1:Y:S01]  /*3720*/  MUFU.TANH R46, R35 ;  /* 0x00000023002e7308 */ /* 0x0004620000002400 */
[----:B------:R-:W-:Y:S01]  /*3730*/  ISETP.GT.AND P2, PT, R76, 0x90, PT ;  /* 0x000000904c00780c */ /* 0x000fe20003f44270 */
[----:B0-----:R-:W-:Y:S01]  /*3740*/  FMUL.FTZ R34, R0, R44 ;  /* 0x0000002c00227220 */ /* 0x001fe20000410000 */
[----:B----4-:R-:W-:Y:S02]  /*3750*/  FSEL R81, R81, -INF , P1 ;  /* 0xff80000051517808 */ /* 0x010fe40000800000 */
[----:B------:R-:W-:Y:S02]  /*3760*/  FMNMX.FTZ R70, R83, R70, !PT ;  /* 0x0000004653467209 */ /* 0x000fe40007810000 */
[----:B------:R-:W-:Y:S01]  /*3770*/  ISETP.GT.AND P1, PT, R76, 0x91, PT ;  /* 0x000000914c00780c */ /* 0x000fe20003f24270 */
[----:B------:R-:W0:Y:S01]  /*3780*/  MUFU.TANH R38, R38 ;  /* 0x0000002600267308 */ /* 0x000e220000002400 */
[----:B--2---:R-:W-:-:S02]  /*3790*/  FSEL R35, R42, -INF , P2 ;  /* 0xff8000002a237808 */ /* 0x004fc40001000000 */
[----:B------:R-:W-:Y:S02]  /*37a0*/  FMNMX.FTZ R70, R81, R70, !PT ;  /* 0x0000004651467209 */ /* 0x000fe40007810000 */
[----:B------:R-:W-:Y:S02]  /*37b0*/  ISETP.GT.AND P2, PT, R76, 0x98, PT ;  /* 0x000000984c00780c */ /* 0x000fe40003f44270 */
[----:B------:R-:W-:Y:S01]  /*37c0*/  FMNMX.FTZ R70, R35, R70, !PT ;  /* 0x0000004623467209 */ /* 0x000fe20007810000 */
[----:B------:R2:W3:Y:S01]  /*37d0*/  MUFU.TANH R27, R7 ;  /* 0x00000007001b7308 */ /* 0x0004e20000002400 */
[----:B-1----:R-:W-:Y:S02]  /*37e0*/  FSEL R39, R46, -INF , P1 ;  /* 0xff8000002e277808 */ /* 0x002fe40000800000 */
[----:B------:R-:W-:Y:S02]  /*37f0*/  ISETP.GT.AND P1, PT, R76, 0x99, PT ;  /* 0x000000994c00780c */ /* 0x000fe40003f24270 */
[----:B------:R-:W-:-:S03]  /*3800*/  FMNMX.FTZ R70, R39, R70, !PT ;  /* 0x0000004627467209 */ /* 0x000fc60007810000 */
[----:B------:R-:W-:Y:S01]  /*3810*/  MUFU.TANH R3, R3 ;  /* 0x0000000300037308 */ /* 0x000fe20000002400 */
[----:B--2---:R-:W-:Y:S01]  /*3820*/  FMUL.FTZ R7, R0, R45 ;  /* 0x0000002d00077220 */ /* 0x004fe20000410000 */
[----:B0-----:R-:W-:Y:S01]  /*3830*/  FSEL R45, R38, -INF , P2 ;  /* 0xff800000262d7808 */ /* 0x001fe20001000000 */
[----:B------:R-:W-:-:S03]  /*3840*/  FMUL.FTZ R38, R0, R32 ;  /* 0x0000002000267220 */ /* 0x000fc60000410000 */
[----:B------:R-:W-:Y:S02]  /*3850*/  FMNMX.FTZ R70, R45, R70, !PT ;  /* 0x000000462d467209 */ /* 0x000fe40007810000 */
[----:B------:R0:W-:Y:S01]  /*3860*/  MUFU.TANH R42, R7 ;  /* 0x00000007002a7308 */ /* 0x0001e20000002400 */
[----:B---3--:R-:W-:-:S04]  /*3870*/  FSEL R27, R27, -INF , P1 ;  /* 0xff8000001b1b7808 */ /* 0x008fc80000800000 */
[----:B------:R-:W-:-:S03]  /*3880*/  FMNMX.FTZ R70, R27, R70, !PT ;  /* 0x000000461b467209 */ /* 0x000fc60007810000 */
[----:B------:R-:W1:Y:S02]  /*3890*/  MUFU.TANH R4, R4 ;  /* 0x0000000400047308 */ /* 0x000e640000002400 */
[----:B------:R-:W2:Y:S06]  /*38a0*/  SHFL.BFLY PT, R127, R70, 0x2, 0x1f ;  /* 0x0c401f00467f7f89 */ /* 0x000eac00000e0000 */
[----:B------:R-:W3:Y:S08]  /*38b0*/  MUFU.TANH R5, R5 ;  /* 0x0000000500057308 */ /* 0x000ef00000002400 */
[----:B------:R4:W-:Y:S08]  /*38c0*/  MUFU.TANH R50, R24 ;  /* 0x0000001800327308 */ /* 0x0009f00000002400 */
[----:B------:R-:W5:Y:S01]  /*38d0*/  MUFU.TANH R6, R6 ;  /* 0x0000000600067308 */ /* 0x000f620000002400 */
[----:B--2---:R-:W-:Y:S01]  /*38e0*/  FMNMX.FTZ R26, R70, R127, !PT ;  /* 0x0000007f461a7209 */ /* 0x004fe20007810000 */
[----:B------:R-:W-:Y:S01]  /*38f0*/  FMUL.FTZ R127, R0, R33 ;  /* 0x00000021007f7220 */ /* 0x000fe20000410000 */
[----:B------:R-:W-:-:S03]  /*3900*/  IADD3 R33, R66, -UR14, RZ ;  /* 0x8000000e42217c10 */ /* 0x000fc6000fffe0ff */
[----:B0-----:R-:W0:Y:S01]  /*3910*/  SHFL.BFLY PT, R7, R26, 0x1, 0x1f ;  /* 0x0c201f001a077f89 */ /* 0x001e2200000e0000 */
[----:B------:R-:W-:Y:S01]  /*3920*/  VIADDMNMX R68, R64, R33, R68, PT ;  /* 0x0000002140447246 */ /* 0x000fe20003800144 */
[----:B------:R-:W-:Y:S03]  /*3930*/  MUFU.TANH R8, R8 ;  /* 0x0000000800087308 */ /* 0x000fe60000002400 */
[C---:B------:R-:W-:Y:S02]  /*3940*/  ISETP.GT.AND P2, PT, R68.reuse, 0x1, PT ;  /* 0x000000014400780c */ /* 0x040fe40003f44270 */
[----:B------:R-:W-:Y:S02]  /*3950*/  ISETP.GT.AND P3, PT, R68, 0x8, PT ;  /* 0x000000084400780c */ /* 0x000fe40003f64270 */
[----:B-1----:R-:W-:Y:S01]  /*3960*/  FSEL R32, R4, -INF , P2 ;  /* 0xff80000004207808 */ /* 0x002fe20001000000 */
[----:B------:R-:W1:Y:S01]  /*3970*/  MUFU.TANH R9, R9 ;  /* 0x0000000900097308 */ /* 0x000e620000002400 */
[----:B---3--:R-:W-:-:S02]  /*3980*/  FSEL R37, R5, -INF , P3 ;  /* 0xff80000005257808 */ /* 0x008fc40001800000 */
[----:B------:R-:W-:-:S05]  /*3990*/  ISETP.GT.AND P2, PT, R68, 0x10, PT ;  /* 0x000000104400780c */ /* 0x000fca0003f44270 */
[----:B------:R2:W-:Y:S01]  /*39a0*/  MUFU.TANH R44, R49 ;  /* 0x00000031002c7308 */ /* 0x0005e20000002400 */
[----:B0-----:R-:W-:-:S07]  /*39b0*/  FMNMX.FTZ R7, R26, R7, !PT ;  /* 0x000000071a077209 */ /* 0x001fce0007810000 */
[----:B------:R-:W0:Y:S01]  /*39c0*/  MUFU.TANH R11, R11 ;  /* 0x0000000b000b7308 */ /* 0x000e220000002400 */
[C---:B------:R-:W-:Y:S01]  /*39d0*/  FSETP.NEU.FTZ.AND P1, PT, R7.reuse, -INF , PT ;  /* 0xff8000000700780b */ /* 0x040fe20003f3d000 */
[----:B----4-:R-:W-:-:S05]  /*39e0*/  FFMA.FTZ R24, R7, R88, -8 ;  /* 0xc100000007187423 */ /* 0x010fca0000010058 */
[----:B------:R-:W-:Y:S01]  /*39f0*/  FSEL R24, R24, RZ, P1 ;  /* 0x000000ff18187208 */ /* 0x000fe20000800000 */
[----:B------:R-:W3:Y:S01]  /*3a00*/  MUFU.TANH R10, R10 ;  /* 0x0000000a000a7308 */ /* 0x000ee20000002400 */
[----:B------:R-:W-:-:S03]  /*3a10*/  ISETP.GT.AND P1, PT, R68, RZ, PT ;  /* 0x000000ff4400720c */ /* 0x000fc60003f24270 */
[-CC-:B------:R-:W-:Y:S01]  /*3a20*/  FFMA.FTZ R36, R105, R88.reuse, -R24.reuse ;  /* 0x0000005869247223 */ /* 0x180fe20000010818 */
[----:B--2---:R-:W-:Y:S01]  /*3a30*/  FSEL R49, R3, -INF , P1 ;  /* 0xff80000003317808 */ /* 0x004fe20000800000 */
[--C-:B------:R-:W-:Y:S01]  /*3a40*/  FFMA.FTZ R5, R107, R88, -R24.reuse ;  /* 0x000000586b057223 */ /* 0x100fe20000010818 */
[----:B------:R-:W-:Y:S01]  /*3a50*/  ISETP.GT.AND P1, PT, R68, 0x9, PT ;  /* 0x000000094400780c */ /* 0x000fe20003f24270 */
[----:B------:R-:W2:Y:S01]  /*3a60*/  MUFU.TANH R12, R12 ;  /* 0x0000000c000c7308 */ /* 0x000ea20000002400 */
[----:B------:R-:W-:Y:S01]  /*3a70*/  FMNMX.FTZ R4, R49, R32, !PT ;  /* 0x0000002031047209 */ /* 0x000fe20007810000 */
[-CC-:B------:R-:W-:Y:S01]  /*3a80*/  FFMA.FTZ R3, R109, R88.reuse, -R24.reuse ;  /* 0x000000586d037223 */ /* 0x180fe20000010818 */
[----:B-----5:R-:W-:Y:S01]  /*3a90*/  FSEL R33, R6, -INF , P1 ;  /* 0xff80000006217808 */ /* 0x020fe20000800000 */
[--C-:B------:R-:W-:Y:S01]  /*3aa0*/  FFMA.FTZ R30, R113, R88, -R24.reuse ;  /* 0x00000058711e7223 */ /* 0x100fe20000010818 */
[----:B------:R-:W-:Y:S01]  /*3ab0*/  FMNMX.FTZ R6, R37, R4, !PT ;  /* 0x0000000425067209 */ /* 0x000fe20007810000 */
[--C-:B------:R-:W-:Y:S01]  /*3ac0*/  FFMA.FTZ R26, R123, R88, -R24.reuse ;  /* 0x000000587b1a7223 */ /* 0x100fe20000010818 */
[C---:B------:R-:W-:Y:S01]  /*3ad0*/  ISETP.GT.AND P1, PT, R68.reuse, 0x11, PT ;  /* 0x000000114400780c */ /* 0x040fe20003f24270 */
[----:B------:R4:W-:Y:S01]  /*3ae0*/  MUFU.TANH R46, R53 ;  /* 0x00000035002e7308 */ /* 0x0009e20000002400 */
[----:B------:R-:W-:Y:S01]  /*3af0*/  FMNMX.FTZ R6, R33, R6, !PT ;  /* 0x0000000621067209 */ /* 0x000fe20007810000 */
[-CC-:B------:R-:W-:Y:S01]  /*3b00*/  FFMA.FTZ R93, R93, R88.reuse, -R24.reuse ;  /* 0x000000585d5d7223 */ /* 0x180fe20000010818 */
[----:B-1----:R-:W-:Y:S01]  /*3b10*/  FSEL R105, R9, -INF , P1 ;  /* 0xff80000009697808 */ /* 0x002fe20000800000 */
[-CC-:B------:R-:W-:Y:S01]  /*3b20*/  FFMA.FTZ R9, R115, R88.reuse, -R24.reuse ;  /* 0x0000005873097223 */ /* 0x180fe20000010818 */
[----:B------:R-:W-:Y:S01]  /*3b30*/  ISETP.GT.AND P1, PT, R68, 0x19, PT ;  /* 0x000000194400780c */ /* 0x000fe20003f24270 */
[-CC-:B------:R-:W-:Y:S01]  /*3b40*/  FFMA.FTZ R97, R97, R88.reuse, -R24.reuse ;  /* 0x0000005861617223 */ /* 0x180fe20000010818 */
[----:B------:R-:W-:-:S01]  /*3b50*/  FFMA.FTZ R89, R89, R88, -R24 ;  /* 0x0000005859597223 */ /* 0x000fc20000010818 */
[----:B------:R-:W1:Y:S01]  /*3b60*/  MUFU.TANH R13, R13 ;  /* 0x0000000d000d7308 */ /* 0x000e620000002400 */
[----:B----4-:R-:W-:Y:S01]  /*3b70*/  FSEL R53, R8, -INF , P2 ;  /* 0xff80000008357808 */ /* 0x010fe20001000000 */
[-CC-:B------:R-:W-:Y:S01]  /*3b80*/  FFMA.FTZ R77, R77, R88.reuse, -R24.reuse ;  /* 0x000000584d4d7223 */ /* 0x180fe20000010818 */
[C---:B------:R-:W-:Y:S01]  /*3b90*/  ISETP.GT.AND P2, PT, R68.reuse, 0x18, PT ;  /* 0x000000184400780c */ /* 0x040fe20003f44270 */
[--C-:B------:R-:W-:Y:S01]  /*3ba0*/  FFMA.FTZ R55, R55, R88, -R24.reuse ;  /* 0x0000005837377223 */ /* 0x100fe20000010818 */
[----:B------:R-:W-:Y:S01]  /*3bb0*/  FMNMX.FTZ R6, R53, R6, !PT ;  /* 0x0000000635067209 */ /* 0x000fe20007810000 */
[--C-:B------:R-:W-:Y:S01]  /*3bc0*/  FFMA.FTZ R43, R43, R88, -R24.reuse ;  /* 0x000000582b2b7223 */ /* 0x100fe20000010818 */
[----:B0-----:R-:W-:Y:S01]  /*3bd0*/  FSEL R107, R11, -INF , P2 ;  /* 0xff8000000b6b7808 */ /* 0x001fe20001000000 */
[----:B------:R-:W0:Y:S01]  /*3be0*/  MUFU.TANH R14, R14 ;  /* 0x0000000e000e7308 */ /* 0x000e220000002400 */
[----:B------:R-:W-:Y:S01]  /*3bf0*/  FMNMX.FTZ R6, R105, R6, !PT ;  /* 0x0000000669067209 */ /* 0x000fe20007810000 */
[-CC-:B------:R-:W-:Y:S01]  /*3c00*/  FFMA.FTZ R11, R103, R88.reuse, -R24.reuse ;  /* 0x00000058670b7223 */ /* 0x180fe20000010818 */
[----:B------:R-:W-:Y:S01]  /*3c10*/  ISETP.GT.AND P2, PT, R68, 0x20, PT ;  /* 0x000000204400780c */ /* 0x000fe20003f44270 */
[-CC-:B------:R-:W-:Y:S01]  /*3c20*/  FFMA.FTZ R31, R31, R88.reuse, -R24.reuse ;  /* 0x000000581f1f7223 */ /* 0x180fe20000010818 */
[----:B---3--:R-:W-:Y:S01]  /*3c30*/  FSEL R109, R10, -INF , P1 ;  /* 0xff8000000a6d7808 */ /* 0x008fe20000800000 */
[--C-:B------:R-:W-:Y:S01]  /*3c40*/  FFMA.FTZ R10, R111, R88, -R24.reuse ;  /* 0x000000586f0a7223 */ /* 0x100fe20000010818 */
[----:B------:R-:W-:Y:S01]  /*3c50*/  FMNMX.FTZ R8, R107, R6, !PT ;  /* 0x000000066b087209 */ /* 0x000fe20007810000 */
[----:B------:R-:W-:Y:S01]  /*3c60*/  MUFU.TANH R15, R15 ;  /* 0x0000000f000f7308 */ /* 0x000fe20000002400 */
[----:B------:R-:W-:Y:S01]  /*3c70*/  ISETP.GT.AND P1, PT, R68, 0x21, PT ;  /* 0x000000214400780c */ /* 0x000fe20003f24270 */
[-CC-:B------:R-:W-:Y:S01]  /*3c80*/  FFMA.FTZ R35, R35, R88.reuse, -R24.reuse ;  /* 0x0000005823237223 */ /* 0x180fe20000010818 */
[----:B--2---:R-:W-:Y:S01]  /*3c90*/  FSEL R111, R12, -INF , P2 ;  /* 0xff8000000c6f7808 */ /* 0x004fe20001000000 */
[--C-:B------:R-:W-:Y:S01]  /*3ca0*/  FFMA.FTZ R12, R119, R88, -R24.reuse ;  /* 0x00000058770c7223 */ /* 0x100fe20000010818 */
[----:B------:R-:W-:Y:S01]  /*3cb0*/  FMNMX.FTZ R8, R109, R8, !PT ;  /* 0x000000086d087209 */ /* 0x000fe20007810000 */
[-CC-:B------:R-:W-:Y:S01]  /*3cc0*/  FFMA.FTZ R27, R27, R88.reuse, -R24.reuse ;  /* 0x000000581b1b7223 */ /* 0x180fe20000010818 */
[----:B------:R-:W-:Y:S01]  /*3cd0*/  ISETP.GT.AND P2, PT, R68, 0x28, PT ;  /* 0x000000284400780c */ /* 0x000fe20003f44270 */
[----:B------:R-:W2:Y:S01]  /*3ce0*/  MUFU.TANH R20, R20 ;  /* 0x0000001400147308 */ /* 0x000ea20000002400 */
[----:B-1----:R-:W-:Y:S01]  /*3cf0*/  FSEL R113, R13, -INF , P1 ;  /* 0xff8000000d717808 */ /* 0x002fe20000800000 */
[----:B------:R-:W-:Y:S01]  /*3d00*/  FFMA.FTZ R13, R99, R88, -R24 ;  /* 0x00000058630d7223 */ /* 0x000fe20000010818 */
[----:B------:R-:W-:-:S02]  /*3d10*/  FMNMX.FTZ R8, R111, R8, !PT ;  /* 0x000000086f087209 */ /* 0x000fc40007810000 */
[----:B------:R-:W-:Y:S02]  /*3d20*/  ISETP.GT.AND P1, PT, R68, 0x29, PT ;  /* 0x000000294400780c */ /* 0x000fe40003f24270 */
[----:B0-----:R-:W-:Y:S01]  /*3d30*/  FSEL R115, R14, -INF , P2 ;  /* 0xff8000000e737808 */ /* 0x001fe20001000000 */
[----:B------:R-:W-:Y:S01]  /*3d40*/  MUFU.TANH R21, R21 ;  /* 0x0000001500157308 */ /* 0x000fe20000002400 */
[----:B------:R-:W-:Y:S01]  /*3d50*/  FMNMX.FTZ R8, R113, R8, !PT ;  /* 0x0000000871087209 */ /* 0x000fe20007810000 */
[----:B------:R-:W-:Y:S01]  /*3d60*/  FFMA.FTZ R14, R101, R88, -R24 ;  /* 0x00000058650e7223 */ /* 0x000fe20000010818 */
[----:B------:R-:W-:-:S05]  /*3d70*/  ISETP.GT.AND P2, PT, R68, 0x30, PT ;  /* 0x000000304400780c */ /* 0x000fca0003f44270 */
[----:B------:R-:W0:Y:S01]  /*3d80*/  MUFU.TANH R73, R73 ;  /* 0x0000004900497308 */ /* 0x000e220000002400 */
[----:B--2---:R-:W-:Y:S02]  /*3d90*/  FSEL R119, R20, -INF , P2 ;  /* 0xff80000014777808 */ /* 0x004fe40001000000 */
[----:B------:R-:W-:-:S05]  /*3da0*/  ISETP.GT.AND P2, PT, R68, 0x38, PT ;  /* 0x000000384400780c */ /* 0x000fca0003f44270 */
[----:B------:R1:W-:Y:S08]  /*3db0*/  MUFU.TANH R76, R29 ;  /* 0x0000001d004c7308 */ /* 0x0003f00000002400 */
[----:B------:R-:W2:Y:S01]  /*3dc0*/  MUFU.TANH R72, R72 ;  /* 0x0000004800487308 */ /* 0x000ea20000002400 */
[----:B-1----:R-:W-:-:S01]  /*3dd0*/  FFMA.FTZ R29, R117, R88, -R24 ;  /* 0x00000058751d7223 */ /* 0x002fc20000010818 */
[----:B------:R-:W-:Y:S01]  /*3de0*/  FSEL R117, R15, -INF , P1 ;  /* 0xff8000000f757808 */ /* 0x000fe20000800000 */
[----:B------:R-:W-:-:S01]  /*3df0*/  FFMA.FTZ R15, R95, R88, -R24 ;  /* 0x000000585f0f7223 */ /* 0x000fc20000010818 */
[----:B------:R-:W-:-:S02]  /*3e00*/  ISETP.GT.AND P1, PT, R68, 0x31, PT ;  /* 0x000000314400780c */ /* 0x000fc40003f24270 */
[----:B0-----:R-:W-:Y:S02]  /*3e10*/  FSEL R73, R73, -INF , P2 ;  /* 0xff80000049497808 */ /* 0x001fe40001000000 */
[----:B------:R0:W-:Y:S01]  /*3e20*/  MUFU.EX2 R6, R10 ;  /* 0x0000000a00067308 */ /* 0x0001e20000000800 */
[----:B------:R-:W-:-:S07]  /*3e30*/  ISETP.GT.AND P2, PT, R68, 0x40, PT ;  /* 0x000000404400780c */ /* 0x000fce0003f44270 */
[----:B------:R-:W1:Y:S01]  /*3e40*/  MUFU.TANH R74, R74 ;  /* 0x0000004a004a7308 */ /* 0x000e620000002400 */
[----:B0-----:R-:W-:-:S04]  /*3e50*/  FMNMX.FTZ R10, R115, R8, !PT ;  /* 0x00000008730a7209 */ /* 0x001fc80007810000 */
[----:B------:R-:W-:-:S03]  /*3e60*/  FMNMX.FTZ R10, R117, R10, !PT ;  /* 0x0000000a750a7209 */ /* 0x000fc60007810000 */
[----:B------:R0:W-:Y:S01]  /*3e70*/  MUFU.TANH R70, R28 ;  /* 0x0000001c00467308 */ /* 0x0001e20000002400 */
[----:B------:R-:W-:-:S07]  /*3e80*/  FMNMX.FTZ R10, R119, R10, !PT ;  /* 0x0000000a770a7209 */ /* 0x000fce0007810000 */
[----:B------:R-:W3:Y:S01]  /*3e90*/  MUFU.TANH R56, R56 ;  /* 0x0000003800387308 */ /* 0x000ee20000002400 */
[----:B0-----:R-:W-:-:S01]  /*3ea0*/  FFMA.FTZ R28, R121, R88, -R24 ;  /* 0x00000058791c7223 */ /* 0x001fc20000010818 */
[----:B------:R-:W-:Y:S01]  /*3eb0*/  FSEL R121, R21, -INF , P1 ;  /* 0xff80000015797808 */ /* 0x000fe20000800000 */
[----:B------:R-:W-:-:S01]  /*3ec0*/  FFMA.FTZ R21, R91, R88, -R24 ;  /* 0x000000585b157223 */ /* 0x000fc20000010818 */
[----:B------:R-:W-:Y:S02]  /*3ed0*/  ISETP.GT.AND P1, PT, R68, 0x39, PT ;  /* 0x000000394400780c */ /* 0x000fe40003f24270 */
[----:B------:R-:W-:Y:S02]  /*3ee0*/  FMNMX.FTZ R10, R121, R10, !PT ;  /* 0x0000000a790a7209 */ /* 0x000fe40007810000 */
[----:B------:R-:W0:Y:S01]  /*3ef0*/  MUFU.TANH R57, R57 ;  /* 0x0000003900397308 */ /* 0x000e220000002400 */
[----:B--2---:R-:W-:Y:S02]  /*3f00*/  FSEL R103, R72, -INF , P1 ;  /* 0xff80000048677808 */ /* 0x004fe40000800000 */
[----:B------:R-:W-:-:S02]  /*3f10*/  ISETP.GT.AND P1, PT, R68, 0x41, PT ;  /* 0x000000414400780c */ /* 0x000fc40003f24270 */
[----:B-1----:R-:W-:Y:S02]  /*3f20*/  FSEL R101, R74, -INF , P2 ;  /* 0xff8000004a657808 */ /* 0x002fe40001000000 */
[----:B------:R-:W-:Y:S01]  /*3f30*/  ISETP.GT.AND P2, PT, R68, 0x48, PT ;  /* 0x000000484400780c */ /* 0x000fe20003f44270 */
[----:B------:R-:W1:Y:S01]  /*3f40*/  MUFU.TANH R58, R58 ;  /* 0x0000003a003a7308 */ /* 0x000e620000002400 */
[----:B---3--:R-:W-:Y:S02]  /*3f50*/  FSEL R123, R56, -INF , P1 ;  /* 0xff800000387b7808 */ /* 0x008fe40000800000 */
[----:B------:R-:W-:-:S05]  /*3f60*/  ISETP.GT.AND P1, PT, R68, 0x49, PT ;  /* 0x000000494400780c */ /* 0x000fca0003f24270 */
[----:B------:R2:W-:Y:S01]  /*3f70*/  MUFU.EX2 R8, R12 ;  /* 0x0000000c00087308 */ /* 0x0005e20000000800 */
[----:B0-----:R-:W-:Y:S01]  /*3f80*/  FSEL R99, R57, -INF , P2 ;  /* 0xff80000039637808 */ /* 0x001fe20001000000 */
[----:B------:R-:W-:Y:S01]  /*3f90*/  FFMA.FTZ R57, R75, R88, -R24 ;  /* 0x000000584b397223 */ /* 0x000fe20000010818 */
[----:B------:R-:W-:-:S05]  /*3fa0*/  ISETP.GT.AND P2, PT, R68, 0x50, PT ;  /* 0x000000504400780c */ /* 0x000fca0003f44270 */
[----:B------:R-:W0:Y:S01]  /*3fb0*/  MUFU.TANH R59, R59 ;  /* 0x0000003b003b7308 */ /* 0x000e220000002400 */
[----:B--2---:R-:W-:Y:S02]  /*3fc0*/  FMNMX.FTZ R12, R73, R10, !PT ;  /* 0x0000000a490c7209 */ /* 0x004fe40007810000 */
[----:B-1----:R-:W-:Y:S02]  /*3fd0*/  FSEL R133, R58, -INF , P1 ;  /* 0xff8000003a857808 */ /* 0x002fe40000800000 */
[----:B------:R-:W-:Y:S02]  /*3fe0*/  FMNMX.FTZ R12, R103, R12, !PT ;  /* 0x0000000c670c7209 */ /* 0x000fe40007810000 */
[----:B------:R-:W-:Y:S01]  /*3ff0*/  ISETP.GT.AND P1, PT, R68, 0x51, PT ;  /* 0x000000514400780c */ /* 0x000fe20003f24270 */
[----:B------:R-:W1:Y:S01]  /*4000*/  MUFU.TANH R60, R60 ;  /* 0x0000003c003c7308 */ /* 0x000e620000002400 */
[----:B------:R-:W-:-:S04]  /*4010*/  FMNMX.FTZ R12, R101, R12, !PT ;  /* 0x0000000c650c7209 */ /* 0x000fc80007810000 */
[----:B------:R-:W-:-:S03]  /*4020*/  FMNMX.FTZ R12, R123, R12, !PT ;  /* 0x0000000c7b0c7209 */ /* 0x000fc60007810000 */
[----:B------:R-:W2:Y:S01]  /*4030*/  MUFU.TANH R62, R62 ;  /* 0x0000003e003e7308 */ /* 0x000ea20000002400 */
[----:B0-----:R-:W-:Y:S02]  /*4040*/  FSEL R135, R59, -INF , P2 ;  /* 0xff8000003b877808 */ /* 0x001fe40001000000 */
[----:B------:R-:W-:-:S05]  /*4050*/  ISETP.GT.AND P2, PT, R68, 0x58, PT ;  /* 0x000000584400780c */ /* 0x000fca0003f44270 */
[----:B------:R-:W0:Y:S01]  /*4060*/  MUFU.TANH R61, R61 ;  /* 0x0000003d003d7308 */ /* 0x000e220000002400 */
[----:B-1----:R-:W-:Y:S02]  /*4070*/  FSEL R137, R60, -INF , P1 ;  /* 0xff8000003c897808 */ /* 0x002fe40000800000 */
[----:B------:R-:W-:-:S05]  /*4080*/  ISETP.GT.AND P1, PT, R68, 0x59, PT ;  /* 0x000000594400780c */ /* 0x000fca0003f24270 */
[----:B------:R1:W-:Y:S01]  /*4090*/  MUFU.EX2 R10, R14 ;  /* 0x0000000e000a7308 */ /* 0x0003e20000000800 */
[----:B--2---:R-:W-:Y:S02]  /*40a0*/  FSEL R141, R62, -INF , P2 ;  /* 0xff8000003e8d7808 */ /* 0x004fe40001000000 */
[----:B------:R-:W-:-:S05]  /*40b0*/  ISETP.GT.AND P2, PT, R68, 0x60, PT ;  /* 0x000000604400780c */ /* 0x000fca0003f44270 */
[----:B------:R-:W2:Y:S01]  /*40c0*/  MUFU.TANH R63, R63 ;  /* 0x0000003f003f7308 */ /* 0x000ea20000002400 */
[----:B-1----:R-:W-:Y:S02]  /*40d0*/  FMNMX.FTZ R14, R99, R12, !PT ;  /* 0x0000000c630e7209 */ /* 0x002fe40007810000 */
[----:B0-----:R-:W-:Y:S02]  /*40e0*/  FSEL R143, R61, -INF , P1 ;  /* 0xff8000003d8f7808 */ /* 0x001fe40000800000 */
[----:B------:R-:W-:Y:S02]  /*40f0*/  FMNMX.FTZ R14, R133, R14, !PT ;  /* 0x0000000e850e7209 */ /* 0x000fe40007810000 */
[----:B------:R-:W-:Y:S01]  /*4100*/  ISETP.GT.AND P1, PT, R68, 0x61, PT ;  /* 0x000000614400780c */ /* 0x000fe20003f24270 */
[----:B------:R-:W0:Y:S01]  /*4110*/  MUFU.TANH R40, R40 ;  /* 0x0000002800287308 */ /* 0x000e220000002400 */
[----:B------:R-:W-:-:S04]  /*4120*/  FMNMX.FTZ R14, R135, R14, !PT ;  /* 0x0000000e870e7209 */ /* 0x000fc80007810000 */
[----:B------:R-:W-:-:S03]  /*4130*/  FMNMX.FTZ R14, R137, R14, !PT ;  /* 0x0000000e890e7209 */ /* 0x000fc60007810000 */
[----:B------:R-:W1:Y:S01]  /*4140*/  MUFU.TANH R34, R34 ;  /* 0x0000002200227308 */ /* 0x000e620000002400 */
[----:B------:R-:W-:Y:S02]  /*4150*/  FMNMX.FTZ R20, R141, R14, !PT ;  /* 0x0000000e8d147209 */ /* 0x000fe40007810000 */
[----:B--2---:R-:W-:Y:S02]  /*4160*/  FSEL R145, R63, -INF , P2 ;  /* 0xff8000003f917808 */ /* 0x004fe40001000000 */
[----:B------:R-:W-:Y:S02]  /*4170*/  FMNMX.FTZ R20, R143, R20, !PT ;  /* 0x000000148f147209 */ /* 0x000fe40007810000 */
[----:B------:R-:W-:Y:S01]  /*4180*/  ISETP.GT.AND P2, PT, R68, 0x68, PT ;  /* 0x000000684400780c */ /* 0x000fe20003f44270 */
[----:B------:R-:W2:Y:S01]  /*4190*/  MUFU.TANH R48, R48 ;  /* 0x0000003000307308 */ /* 0x000ea20000002400 */
[----:B0-----:R-:W-:Y:S01]  /*41a0*/  FSEL R139, R40, -INF , P1 ;  /* 0xff800000288b7808 */ /* 0x001fe20000800000 */
[----:B------:R-:W-:Y:S01]  /*41b0*/  FFMA.FTZ R40, R67, R88, -R24 ;  /* 0x0000005843287223 */ /* 0x000fe20000010818 */
[----:B------:R-:W-:-:S02]  /*41c0*/  FMNMX.FTZ R20, R145, R20, !PT ;  /* 0x0000001491147209 */ /* 0x000fc40007810000 */
[----:B------:R-:W-:Y:S02]  /*41d0*/  ISETP.GT.AND P1, PT, R68, 0x69, PT ;  /* 0x000000694400780c */ /* 0x000fe40003f24270 */
[----:B------:R-:W-:Y:S01]  /*41e0*/  FMNMX.FTZ R20, R139, R20, !PT ;  /* 0x000000148b147209 */ /* 0x000fe20007810000 */
[----:B------:R-:W0:Y:S01]  /*41f0*/  MUFU.TANH R52, R52 ;  /* 0x0000003400347308 */ /* 0x000e220000002400 */
[----:B-1----:R-:W-:Y:S02]  /*4200*/  FSEL R63, R34, -INF , P2 ;  /* 0xff800000223f7808 */ /* 0x002fe40001000000 */
[----:B------:R-:W-:Y:S02]  /*4210*/  ISETP.GT.AND P2, PT, R68, 0x70, PT ;  /* 0x000000704400780c */ /* 0x000fe40003f44270 */
[----:B------:R-:W-:Y:S01]  /*4220*/  FSEL R59, R42, -INF , P1 ;  /* 0xff8000002a3b7808 */ /* 0x000fe20000800000 */
[----:B------:R-:W-:Y:S01]  /*4230*/  FFMA.FTZ R42, R51, R88, -R24 ;  /* 0x00000058332a7223 */ /* 0x000fe20000010818 */
[----:B------:R-:W-:Y:S01]  /*4240*/  FMNMX.FTZ R34, R63, R20, !PT ;  /* 0x000000143f227209 */ /* 0x000fe20007810000 */
[----:B------:R1:W3:Y:S01]  /*4250*/  MUFU.TANH R54, R25 ;  /* 0x0000001900367308 */ /* 0x0002e20000002400 */
[----:B------:R-:W-:-:S02]  /*4260*/  ISETP.GT.AND P1, PT, R68, 0x71, PT ;  /* 0x000000714400780c */ /* 0x000fc40003f24270 */
[----:B--2---:R-:W-:Y:S01]  /*4270*/  FSEL R61, R48, -INF , P2 ;  /* 0xff800000303d7808 */ /* 0x004fe20001000000 */
[----:B------:R-:W-:-:S01]  /*4280*/  FFMA.FTZ R48, R83, R88, -R24 ;  /* 0x0000005853307223 */ /* 0x000fc20000010818 */
[----:B------:R-:W-:Y:S02]  /*4290*/  FMNMX.FTZ R34, R59, R34, !PT ;  /* 0x000000223b227209 */ /* 0x000fe40007810000 */
[----:B------:R-:W-:Y:S02]  /*42a0*/  CS2R R82, SRZ ;  /* 0x0000000000527805 */ /* 0x000fe4000001ff00 */
[----:B------:R-:W-:Y:S01]  /*42b0*/  ISETP.GT.AND P2, PT, R68, 0x78, PT ;  /* 0x000000784400780c */ /* 0x000fe20003f44270 */
[----:B------:R2:W-:Y:S01]  /*42c0*/  MUFU.EX2 R4, R36 ;  /* 0x0000002400047308 */ /* 0x0005e20000000800 */
[----:B------:R-:W-:Y:S01]  /*42d0*/  FSEL R91, R44, -INF , P1 ;  /* 0xff8000002c5b7808 */ /* 0x000fe20000800000 */
[----:B-1----:R-:W-:Y:S01]  /*42e0*/  FFMA.FTZ R25, R125, R88, -R24 ;  /* 0x000000587d197223 */ /* 0x002fe20000010818 */
[----:B------:R-:W-:-:S02]  /*42f0*/  FMNMX.FTZ R34, R61, R34, !PT ;  /* 0x000000223d227209 */ /* 0x000fc40007810000 */
[----:B------:R-:W-:Y:S02]  /*4300*/  ISETP.GT.AND P1, PT, R68, 0x79, PT ;  /* 0x000000794400780c */ /* 0x000fe40003f24270 */
[----:B0-----:R-:W-:Y:S01]  /*4310*/  FSEL R75, R52, -INF , P2 ;  /* 0xff800000344b7808 */ /* 0x001fe20001000000 */
[----:B------:R0:W-:Y:S01]  /*4320*/  MUFU.EX2 R14, R93 ;  /* 0x0000005d000e7308 */ /* 0x0001e20000000800 */
[----:B------:R-:W-:Y:S02]  /*4330*/  FMNMX.FTZ R34, R91, R34, !PT ;  /* 0x000000225b227209 */ /* 0x000fe40007810000 */
[----:B------:R-:W-:Y:S02]  /*4340*/  ISETP.GT.AND P2, PT, R68, 0x80, PT ;  /* 0x000000804400780c */ /* 0x000fe40003f44270 */
[----:B--2---:R-:W-:Y:S02]  /*4350*/  FMNMX.FTZ R36, R75, R34, !PT ;  /* 0x000000224b247209 */ /* 0x004fe40007810000 */
[----:B------:R-:W-:Y:S01]  /*4360*/  FSEL R95, R50, -INF , P2 ;  /* 0xff800000325f7808 */ /* 0x000fe20001000000 */
[----:B------:R-:W-:Y:S01]  /*4370*/  MUFU.TANH R38, R38 ;  /* 0x0000002600267308 */ /* 0x000fe20000002400 */
[----:B0-----:R-:W-:Y:S01]  /*4380*/  FSEL R93, R46, -INF , P1 ;  /* 0xff8000002e5d7808 */ /* 0x001fe20000800000 */
[----:B------:R-:W-:Y:S01]  /*4390*/  FFMA.FTZ R46, R87, R88, -R24 ;  /* 0x00000058572e7223 */ /* 0x000fe20000010818 */
[----:B------:R-:W-:-:S02]  /*43a0*/  ISETP.GT.AND P1, PT, R68, 0x81, PT ;  /* 0x000000814400780c */ /* 0x000fc40003f24270 */
[----:B------:R-:W-:Y:S02]  /*43b0*/  CS2R R86, SRZ ;  /* 0x0000000000567805 */ /* 0x000fe4000001ff00 */
[----:B------:R-:W-:Y:S02]  /*43c0*/  FMNMX.FTZ R36, R93, R36, !PT ;  /* 0x000000245d247209 */ /* 0x000fe40007810000 */
[----:B------:R-:W-:Y:S01]  /*43d0*/  ISETP.GT.AND P2, PT, R68, 0x88, PT ;  /* 0x000000884400780c */ /* 0x000fe20003f44270 */
[----:B------:R-:W0:Y:S01]  /*43e0*/  MUFU.TANH R127, R127 ;  /* 0x0000007f007f7308 */ /* 0x000e220000002400 */
[----:B---3--:R-:W-:Y:S02]  /*43f0*/  FSEL R67, R54, -INF , P1 ;  /* 0xff80000036437808 */ /* 0x008fe40000800000 */
[----:B------:R-:W-:Y:S02]  /*4400*/  FMNMX.FTZ R36, R95, R36, !PT ;  /* 0x000000245f247209 */ /* 0x000fe40007810000 */
[----:B------:R-:W-:-:S02]  /*4410*/  ISETP.GT.AND P1, PT, R68, 0x89, PT ;  /* 0x000000894400780c */ /* 0x000fc40003f24270 */
[----:B------:R-:W-:Y:S01]  /*4420*/  FMNMX.FTZ R36, R67, R36, !PT ;  /* 0x0000002443247209 */ /* 0x000fe20007810000 */
[----:B------:R-:W1:Y:S01]  /*4430*/  MUFU.TANH R129, R129 ;  /* 0x0000008100817308 */ /* 0x000e620000002400 */
[----:B------:R-:W-:Y:S02]  /*4440*/  FSEL R125, R76, -INF , P1 ;  /* 0xff8000004c7d7808 */ /* 0x000fe40000800000 */
[----:B------:R-:W-:-:S05]  /*4450*/  ISETP.GT.AND P1, PT, R68, 0x91, PT ;  /* 0x000000914400780c */ /* 0x000fca0003f24270 */
[----:B------:R2:W-:Y:S01]  /*4460*/  MUFU.EX2 R12, R97 ;  /* 0x00000061000c7308 */ /* 0x0005e20000000800 */
[----:B0-----:R-:W-:Y:S02]  /*4470*/  FSEL R127, R127, -INF , P1 ;  /* 0xff8000007f7f7808 */ /* 0x001fe40000800000 */
[----:B------:R-:W-:-:S05]  /*4480*/  ISETP.GT.AND P1, PT, R68, 0x99, PT ;  /* 0x000000994400780c */ /* 0x000fca0003f24270 */
[----:B------:R-:W0:Y:S01]  /*4490*/  MUFU.TANH R131, R131 ;  /* 0x0000008300837308 */ /* 0x000e220000002400 */
[----:B--2---:R-:W-:Y:S02]  /*44a0*/  FSEL R97, R70, -INF , P2 ;  /* 0xff80000046617808 */ /* 0x004fe40001000000 */
[----:B------:R-:W-:-:S04]  /*44b0*/  ISETP.GT.AND P2, PT, R68, 0x90, PT ;  /* 0x000000904400780c */ /* 0x000fc80003f44270 */
[----:B------:R-:W-:Y:S01]  /*44c0*/  FSEL R51, R38, -INF , P2 ;  /* 0xff80000026337808 */ /* 0x000fe20001000000 */
[----:B------:R2:W-:Y:S01]  /*44d0*/  MUFU.EX2 R34, R40 ;  /* 0x0000002800227308 */ /* 0x0005e20000000800 */
[----:B------:R-:W-:Y:S01]  /*44e0*/  ISETP.GT.AND P2, PT, R68, 0x98, PT ;  /* 0x000000984400780c */ /* 0x000fe20003f44270 */
[-CC-:B------:R-:W-:Y:S01]  /*44f0*/  FFMA.FTZ R38, R41, R88.reuse, -R24.reuse ;  /* 0x0000005829267223 */ /* 0x180fe20000010818 */
[----:B------:R-:W-:-:S01]  /*4500*/  FFMA.FTZ R41, R47, R88, -R24 ;  /* 0x000000582f297223 */ /* 0x000fc20000010818 */
[-CC-:B------:R-:W-:Y:S01]  /*4510*/  FFMA.FTZ R47, R71, R88.reuse, -R24.reuse ;  /* 0x00000058472f7223 */ /* 0x180fe20000010818 */
[----:B-1----:R-:W-:Y:S01]  /*4520*/  FSEL R129, R129, -INF , P2 ;  /* 0xff80000081817808 */ /* 0x002fe20001000000 */
[----:B------:R-:W-:Y:S02]  /*4530*/  FFMA.FTZ R71, R81, R88, -R24 ;  /* 0x0000005851477223 */ /* 0x000fe40000010818 */
[----:B------:R1:W-:Y:S01]  /*4540*/  MUFU.EX2 R20, R89 ;  /* 0x0000005900147308 */ /* 0x0003e20000000800 */
[----:B--2---:R-:W-:-:S02]  /*4550*/  FMNMX.FTZ R40, R97, R36, !PT ;  /* 0x0000002461287209 */ /* 0x004fc40007810000 */
[----:B0-----:R-:W-:Y:S02]  /*4560*/  FSEL R131, R131, -INF , P1 ;  /* 0xff80000083837808 */ /* 0x001fe40000800000 */
[----:B------:R-:W-:-:S03]  /*4570*/  FMNMX.FTZ R40, R125, R40, !PT ;  /* 0x000000287d287209 */ /* 0x000fc60007810000 */
[----:B------:R-:W-:Y:S01]  /*4580*/  MUFU.EX2 R25, R25 ;  /* 0x0000001900197308 */ /* 0x000fe20000000800 */
[----:B------:R-:W-:-:S04]  /*4590*/  FMNMX.FTZ R40, R51, R40, !PT ;  /* 0x0000002833287209 */ /* 0x000fc80007810000 */
[----:B------:R-:W-:-:S03]  /*45a0*/  FMNMX.FTZ R40, R127, R40, !PT ;  /* 0x000000287f287209 */ /* 0x000fc60007810000 */
[----:B------:R-:W0:Y:S01]  /*45b0*/  MUFU.EX2 R26, R26 ;  /* 0x0000001a001a7308 */ /* 0x000e220000000800 */
[----:B------:R-:W-:-:S04]  /*45c0*/  FMNMX.FTZ R40, R129, R40, !PT ;  /* 0x0000002881287209 */ /* 0x000fc80007810000 */
[----:B------:R-:W-:Y:S01]  /*45d0*/  FMNMX.FTZ R44, R131, R40, !PT ;  /* 0x00000028832c7209 */ /* 0x000fe20007810000 */
[----:B------:R-:W-:-:S01]  /*45e0*/  FFMA.FTZ R40, R69, R88, -R24 ;  /* 0x0000005845287223 */ /* 0x000fc20000010818 */
[----:B------:R-:W-:Y:S01]  /*45f0*/  FFMA.FTZ R69, R85, R88, -R24 ;  /* 0x0000005855457223 */ /* 0x000fe20000010818 */
[----:B------:R-:W2:Y:S01]  /*4600*/  MUFU.EX2 R28, R28 ;  /* 0x0000001c001c7308 */ /* 0x000ea20000000800 */
[----:B------:R-:W-:Y:S01]  /*4610*/  CS2R R84, SRZ ;  /* 0x0000000000547805 */ /* 0x000fe2000001ff00 */
[----:B-1----:R-:W1:Y:S06]  /*4620*/  SHFL.BFLY PT, R89, R44, 0x2, 0x1f ;  /* 0x0c401f002c597f89 */ /* 0x002e6c00000e0000 */
[----:B------:R-:W-:Y:S08]  /*4630*/  MUFU.EX2 R29, R29 ;  /* 0x0000001d001d7308 */ /* 0x000ff00000000800 */
[----:B------:R-:W-:Y:S08]  /*4640*/  MUFU.EX2 R30, R30 ;  /* 0x0000001e001e7308 */ /* 0x000ff00000000800 */
[----:B------:R3:W-:Y:S01]  /*4650*/  MUFU.EX2 R36, R42 ;  /* 0x0000002a00247308 */ /* 0x0007e20000000800 */
[----:B-1----:R-:W-:-:S05]  /*4660*/  FMNMX.FTZ R50, R44, R89, !PT ;  /* 0x000000592c327209 */ /* 0x002fca0007810000 */
[----:B------:R-:W1:Y:S02]  /*4670*/  SHFL.BFLY PT, R89, R50, 0x1, 0x1f ;  /* 0x0c201f0032597f89 */ /* 0x000e6400000e0000 */
[----:B------:R-:W-:Y:S01]  /*4680*/  MUFU.EX2 R44, R77 ;  /* 0x0000004d002c7308 */ /* 0x000fe20000000800 */
[----:B---3--:R-:W-:-:S01]  /*4690*/  FFMA.FTZ R42, R65, R88, -R24 ;  /* 0x00000058412a7223 */ /* 0x008fc20000010818 */
[----:B------:R-:W-:Y:S01]  /*46a0*/  FFMA.FTZ R65, R79, R88, -R24 ;  /* 0x000000584f417223 */ /* 0x000fe20000010818 */
[----:B0-----:R-:W-:-:S04]  /*46b0*/  FADD.FTZ R79, R25, R26 ;  /* 0x0000001a194f7221 */ /* 0x001fc80000010000 */
[----:B--2---:R-:W-:Y:S01]  /*46c0*/  FADD.FTZ R78, R28, R79 ;  /* 0x0000004f1c4e7221 */ /* 0x004fe20000010000 */
[----:B------:R-:W-:Y:S08]  /*46d0*/  MUFU.EX2 R3, R3 ;  /* 0x0000000300037308 */ /* 0x000ff00000000800 */
[----:B------:R-:W-:Y:S01]  /*46e0*/  MUFU.EX2 R5, R5 ;  /* 0x0000000500057308 */ /* 0x000fe20000000800 */
[----:B-1----:R-:W-:Y:S01]  /*46f0*/  FMNMX.FTZ R89, R50, R89, !PT ;  /* 0x0000005932597209 */ /* 0x002fe20007810000 */
[-CC-:B------:R-:W-:Y:S01]  /*4700*/  FFMA.FTZ R50, R39, R88.reuse, -R24.reuse ;  /* 0x0000005827327223 */ /* 0x180fe20000010818 */
[----:B------:R-:W-:-:S05]  /*4710*/  FFMA.FTZ R39, R45, R88, -R24 ;  /* 0x000000582d277223 */ /* 0x000fca0000010818 */
        /* <DEDUP_REMOVED lines=37> */
[----:B0-----:R-:W-:-:S01]  /*4970*/  FADD.FTZ R53, R45, R32 ;  /* 0x000000202d357221 */ /* 0x001fc20000010000 */
[-CC-:B-1----:R-:W-:Y:S01]  /*4980*/  FFMA.FTZ R37, R119, R88.reuse, -R54.reuse ;  /* 0x0000005877257223 */ /* 0x182fe20000010836 */
        /* <DEDUP_REMOVED lines=19> */
[----:B------:R-:W-:Y:S01]  /*4ac0*/  FADD.FTZ R24, R4, R79 ;  /* 0x0000004f04187221 */ /* 0x000fe20000010000 */
[----:B------:R-:W-:-:S01]  /*4ad0*/  FFMA.FTZ R54, R131, R88, -R54 ;  /* 0x0000005883367223 */ /* 0x000fc20000010836 */
        /* <DEDUP_REMOVED lines=8> */
[----:B------:R-:W-:Y:S01]  /*4b60*/  FADD.FTZ R78, R8, R79 ;  /* 0x0000004f084e7221 */ /* 0x000fe20000010000 */
[----:B------:R-:W-:Y:S01]  /*4b70*/  F2FP.SATFINITE.E4M3.F32.PACK_AB_MERGE_C R79, R5, R4, RZ ;  /* 0x00000004054f723e */ /* 0x000fe200048070ff */
[----:B------:R-:W1:Y:S01]  /*4b80*/  MUFU.EX2 R111, R111 ;  /* 0x0000006f006f7308 */ /* 0x000e620000000800 */
[----:B--2---:R-:W-:-:S02]  /*4b90*/  FADD.FTZ R53, R107, R2 ;  /* 0x000000026b357221 */ /* 0x004fc40000010000 */
[----:B------:R-:W-:-:S05]  /*4ba0*/  F2FP.SATFINITE.E4M3.F32.PACK_AB_MERGE_C R187, R3, R30, R79 ;  /* 0x0000001e03bb723e */ /* 0x000fca000480704f */
[----:B------:R-:W2:Y:S01]  /*4bb0*/  MUFU.EX2 R60, R113 ;  /* 0x00000071003c7308 */ /* 0x000ea20000000800 */
[----:B0-----:R-:W-:-:S01]  /*4bc0*/  FADD.FTZ R24, R58, R53 ;  /* 0x000000353a187221 */ /* 0x001fc20000010000 */
[----:B------:R-:W-:-:S04]  /*4bd0*/  F2FP.SATFINITE.E4M3.F32.PACK_AB_MERGE_C R58, R58, R107, RZ ;  /* 0x0000006b3a3a723e */ /* 0x000fc800048070ff */
[----:B------:R-:W-:Y:S02]  /*4be0*/  F2FP.SATFINITE.E4M3.F32.PACK_AB_MERGE_C R186, R52, R33, R58 ;  /* 0x0000002134ba723e */ /* 0x000fe4000480703a */
[----:B------:R-:W-:Y:S01]  /*4bf0*/  CS2R R32, SRZ ;  /* 0x0000000000207805 */ /* 0x000fe2000001ff00 */
[----:B------:R-:W0:Y:S01]  /*4c00*/  MUFU.EX2 R115, R115 ;  /* 0x0000007300737308 */ /* 0x000e220000000800 */
[----:B-1----:R-:W-:-:S07]  /*4c10*/  FADD.FTZ R53, R111, R24 ;  /* 0x000000186f357221 */ /* 0x002fce0000010000 */
[----:B------:R-:W1:Y:S01]  /*4c20*/  MUFU.EX2 R62, R117 ;  /* 0x00000075003e7308 */ /* 0x000e620000000800 */
[----:B--2---:R-:W-:-:S07]  /*4c30*/  FADD.FTZ R24, R60, R53 ;  /* 0x000000353c187221 */ /* 0x004fce0000010000 */
[----:B------:R-:W2:Y:S01]  /*4c40*/  MUFU.EX2 R37, R37 ;  /* 0x0000002500257308 */ /* 0x000ea20000000800 */
[----:B0-----:R-:W-:-:S07]  /*4c50*/  FADD.FTZ R53, R115, R24 ;  /* 0x0000001873357221 */ /* 0x001fce0000010000 */
[----:B------:R-:W0:Y:S08]  /*4c60*/  MUFU.EX2 R13, R13 ;  /* 0x0000000d000d7308 */ /* 0x000e300000000800 */
[----:B------:R-:W3:Y:S08]  /*4c70*/  MUFU.EX2 R64, R121 ;  /* 0x0000007900407308 */ /* 0x000ef00000000800 */
[----:B------:R-:W4:Y:S08]  /*4c80*/  MUFU.EX2 R73, R73 ;  /* 0x0000004900497308 */ /* 0x000f300000000800 */
[----:B------:R-:W5:Y:S08]  /*4c90*/  MUFU.EX2 R15, R15 ;  /* 0x0000000f000f7308 */ /* 0x000f700000000800 */
[----:B------:R1:W-:Y:S08]  /*4ca0*/  MUFU.EX2 R2, R59 ;  /* 0x0000003b00027308 */ /* 0x0003f00000000800 */
[----:B------:R-:W5:Y:S01]  /*4cb0*/  MUFU.EX2 R66, R103 ;  /* 0x0000006700427308 */ /* 0x000f620000000800 */
[----:B-1----:R-:W-:-:S01]  /*4cc0*/  FADD.FTZ R59, R11, R78 ;  /* 0x0000004e0b3b7221 */ /* 0x002fc20000010000 */
[C---:B------:R-:W-:Y:S01]  /*4cd0*/  FADD.FTZ R78, R62.reuse, R53 ;  /* 0x000000353e4e7221 */ /* 0x040fe20000010000 */
[----:B------:R-:W-:-:S02]  /*4ce0*/  F2FP.SATFINITE.E4M3.F32.PACK_AB_MERGE_C R62, R62, R115, RZ ;  /* 0x000000733e3e723e */ /* 0x000fc400048070ff */
[----:B------:R-:W-:Y:S01]  /*4cf0*/  FADD.FTZ R80, R10, R59 ;  /* 0x0000003b0a507221 */ /* 0x000fe20000010000 */
[----:B--2---:R-:W-:-:S01]  /*4d00*/  FADD.FTZ R53, R37, R78 ;  /* 0x0000004e25357221 */ /* 0x004fc20000010000 */
[----:B------:R-:W-:Y:S01]  /*4d10*/  F2FP.SATFINITE.E4M3.F32.PACK_AB_MERGE_C R180, R60, R111, R62 ;  /* 0x0000006f3cb4723e */ /* 0x000fe2000480703e */
[----:B------:R-:W1:Y:S01]  /*4d20*/  MUFU.EX2 R101, R101 ;  /* 0x0000006500657308 */ /* 0x000e620000000800 */
[----:B0-----:R-:W-:-:S01]  /*4d30*/  FADD.FTZ R59, R13, R80 ;  /* 0x000000500d3b7221 */ /* 0x001fc20000010000 */
[----:B---3--:R-:W-:-:S03]  /*4d40*/  FADD.FTZ R78, R64, R53 ;  /* 0x00000035404e7221 */ /* 0x008fc60000010000 */
[----:B------:R-:W-:Y:S01]  /*4d50*/  FADD.FTZ R80, R12, R59 ;  /* 0x0000003b0c507221 */ /* 0x000fe20000010000 */
[----:B----4-:R-:W-:-:S01]  /*4d60*/  FADD.FTZ R53, R73, R78 ;  /* 0x0000004e49357221 */ /* 0x010fc20000010000 */
[----:B------:R-:W-:Y:S01]  /*4d70*/  F2FP.SATFINITE.E4M3.F32.PACK_AB_MERGE_C R59, R29, R28, RZ ;  /* 0x0000001c1d3b723e */ /* 0x000fe200048070ff */
[----:B------:R-:W0:Y:S01]  /*4d80*/  MUFU.EX2 R21, R21 ;  /* 0x0000001500157308 */ /* 0x000e220000000800 */
[----:B-----5:R-:W-:-:S01]  /*4d90*/  FADD.FTZ R29, R15, R80 ;  /* 0x000000500f1d7221 */ /* 0x020fc20000010000 */
[----:B------:R-:W-:Y:S01]  /*4da0*/  FADD.FTZ R28, R66, R53 ;  /* 0x00000035421c7221 */ /* 0x000fe20000010000 */
[----:B------:R-:W-:Y:S02]  /*4db0*/  F2FP.SATFINITE.E4M3.F32.PACK_AB_MERGE_C R15, R15, R12, RZ ;  /* 0x0000000c0f0f723e */ /* 0x000fe400048070ff */
[----:B------:R-:W-:Y:S01]  /*4dc0*/  CS2R R80, SRZ ;  /* 0x0000000000507805 */ /* 0x000fe2000001ff00 */
[----:B------:R-:W-:-:S01]  /*4dd0*/  FADD.FTZ R78, R14, R29 ;  /* 0x0000001d0e4e7221 */ /* 0x000fc20000010000 */
[----:B------:R-:W-:-:S02]  /*4de0*/  F2FP.SATFINITE.E4M3.F32.PACK_AB_MERGE_C R185, R26, R25, R59 ;  /* 0x000000191ab9723e */ /* 0x000fc4000480703b */
[----:B------:R-:W-:Y:S01]  /*4df0*/  CS2R R58, SRZ ;  /* 0x00000000003a7805 */ /* 0x000fe2000001ff00 */
[----:B------:R-:W2:Y:S01]  /*4e00*/  MUFU.EX2 R68, R123 ;  /* 0x0000007b00447308 */ /* 0x000ea20000000800 */
[----:B-1----:R-:W-:-:S01]  /*4e10*/  FADD.FTZ R5, R101, R28 ;  /* 0x0000001c65057221 */ /* 0x002fc20000010000 */
[----:B------:R-:W-:Y:S02]  /*4e20*/  F2FP.SATFINITE.E4M3.F32.PACK_AB_MERGE_C R183, R13, R10, R15 ;  /* 0x0000000a0db7723e */ /* 0x000fe4000480700f */
[----:B------:R-:W-:Y:S02]  /*4e30*/  CS2R R52, SRZ ;  /* 0x0000000000347805 */ /* 0x000fe4000001ff00 */
[----:B------:R-:W-:Y:S02]  /*4e40*/  F2FP.SATFINITE.E4M3.F32.PACK_AB_MERGE_C R66, R66, R73, RZ ;  /* 0x000000494242723e */ /* 0x000fe400048070ff */
[----:B------:R-:W1:Y:S01]  /*4e50*/  MUFU.EX2 R99, R99 ;  /* 0x0000006300637308 */ /* 0x000e620000000800 */
[----:B0-----:R-:W-:-:S01]  /*4e60*/  FADD.FTZ R29, R21, R78 ;  /* 0x0000004e151d7221 */ /* 0x001fc20000010000 */
[----:B------:R-:W-:-:S02]  /*4e70*/  F2FP.SATFINITE.E4M3.F32.PACK_AB_MERGE_C R182, R64, R37, R66 ;  /* 0x0000002540b6723e */ /* 0x000fc40004807042 */
[----:B------:R-:W-:Y:S01]  /*4e80*/  CS2R R78, SRZ ;  /* 0x00000000004e7805 */ /* 0x000fe2000001ff00 */
[----:B------:R-:W-:Y:S01]  /*4e90*/  FADD.FTZ R56, R20, R29 ;  /* 0x0000001d14387221 */ /* 0x000fe20000010000 */
[----:B------:R-:W-:Y:S02]  /*4ea0*/  F2FP.SATFINITE.E4M3.F32.PACK_AB_MERGE_C R29, R11, R8, RZ ;  /* 0x000000080b1d723e */ /* 0x000fe400048070ff */
[----:B------:R-:W0:Y:S01]  /*4eb0*/  MUFU.EX2 R57, R57 ;  /* 0x0000003900397308 */ /* 0x000e220000000800 */
[----:B--2---:R-:W-:-:S01]  /*4ec0*/  FADD.FTZ R28, R68, R5 ;  /* 0x00000005441c7221 */ /* 0x004fc20000010000 */
[----:B------:R-:W-:-:S06]  /*4ed0*/  F2FP.SATFINITE.E4M3.F32.PACK_AB_MERGE_C R181, R9, R6, R29 ;  /* 0x0000000609b5723e */ /* 0x000fcc000480701d */
[----:B------:R-:W2:Y:S01]  /*4ee0*/  MUFU.EX2 R70, R133 ;  /* 0x0000008500467308 */ /* 0x000ea20000000800 */
[----:B-1----:R-:W-:-:S07]  /*4ef0*/  FADD.FTZ R5, R99, R28 ;  /* 0x0000001c63057221 */ /* 0x002fce0000010000 */
[----:B------:R-:W1:Y:S01]  /*4f00*/  MUFU.EX2 R49, R49 ;  /* 0x0000003100317308 */ /* 0x000e620000000800 */
[----:B0-----:R-:W-:-:S01]  /*4f10*/  FADD.FTZ R11, R57, R56 ;  /* 0x00000038390b7221 */ /* 0x001fc20000010000 */
[----:B------:R-:W-:-:S03]  /*4f20*/  F2FP.SATFINITE.E4M3.F32.PACK_AB_MERGE_C R57, R57, R20, RZ ;  /* 0x000000143939723e */ /* 0x000fc600048070ff */
[----:B------:R-:W-:Y:S01]  /*4f30*/  FADD.FTZ R28, R34, R11 ;  /* 0x0000000b221c7221 */ /* 0x000fe20000010000 */
[----:B------:R-:W-:Y:S02]  /*4f40*/  F2FP.SATFINITE.E4M3.F32.PACK_AB_MERGE_C R177, R21, R14, R57 ;  /* 0x0000000e15b1723e */ /* 0x000fe40004807039 */
[----:B------:R-:W-:Y:S01]  /*4f50*/  CS2R R56, SRZ ;  /* 0x0000000000387805 */ /* 0x000fe2000001ff00 */
[----:B------:R-:W0:Y:S01]  /*4f60*/  MUFU.EX2 R55, R55 ;  /* 0x0000003700377308 */ /* 0x000e220000000800 */
[----:B--2---:R-:W-:-:S01]  /*4f70*/  FADD.FTZ R12, R70, R5 ;  /* 0x00000005460c7221 */ /* 0x004fc20000010000 */
[----:B------:R-:W-:-:S04]  /*4f80*/  F2FP.SATFINITE.E4M3.F32.PACK_AB_MERGE_C R70, R70, R99, RZ ;  /* 0x000000634646723e */ /* 0x000fc800048070ff */
[----:B------:R-:W-:Y:S02]  /*4f90*/  F2FP.SATFINITE.E4M3.F32.PACK_AB_MERGE_C R176, R68, R101, R70 ;  /* 0x0000006544b0723e */ /* 0x000fe40004807046 */
[----:B------:R-:W2:Y:S01]  /*4fa0*/  MUFU.EX2 R72, R137 ;  /* 0x0000008900487308 */ /* 0x000ea20000000800 */
[----:B-1----:R-:W-:-:S07]  /*4fb0*/  FADD.FTZ R5, R49, R12 ;  /* 0x0000000c31057221 */ /* 0x002fce0000010000 */
[----:B------:R-:W1:Y:S01]  /*4fc0*/  MUFU.EX2 R141, R141 ;  /* 0x0000008d008d7308 */ /* 0x000e620000000800 */
[----:B0-----:R-:W-:-:S01]  /*4fd0*/  FADD.FTZ R11, R55, R28 ;  /* 0x0000001c370b7221 */ /* 0x001fc20000010000 */
[----:B------:R-:W-:-:S03]  /*4fe0*/  CS2R R28, SRZ ;  /* 0x00000000001c7805 */ /* 0x000fc6000001ff00 */
[----:B------:R-:W-:-:S03]  /*4ff0*/  FADD.FTZ R20, R36, R11 ;  /* 0x0000000b24147221 */ /* 0x000fc60000010000 */
[----:B------:R-:W0:Y:S01]  /*5000*/  MUFU.EX2 R43, R43 ;  /* 0x0000002b002b7308 */ /* 0x000e220000000800 */
[----:B--2---:R-:W-:-:S07]  /*5010*/  FADD.FTZ R12, R72, R5 ;  /* 0x00000005480c7221 */ /* 0x004fce0000010000 */
[----:B------:R-:W2:Y:S01]  /*5020*/  MUFU.EX2 R74, R143 ;  /* 0x0000008f004a7308 */ /* 0x000ea20000000800 */
[----:B-1----:R-:W-:-:S07]  /*5030*/  FADD.FTZ R3, R141, R12 ;  /* 0x0000000c8d037221 */ /* 0x002fce0000010000 */
[----:B------:R-:W1:Y:S01]  /*5040*/  MUFU.EX2 R38, R38 ;  /* 0x0000002600267308 */ /* 0x000e620000000800 */
[C---:B0-----:R-:W-:Y:S01]  /*5050*/  F2FP.SATFINITE.E4M3.F32.PACK_AB_MERGE_C R36, R43.reuse, R36, RZ ;  /* 0x000000242b24723e */ /* 0x041fe200048070ff */
[----:B------:R-:W-:-:S03]  /*5060*/  FADD.FTZ R43, R43, R20 ;  /* 0x000000142b2b7221 */ /* 0x000fc60000010000 */
[----:B------:R-:W-:Y:S02]  /*5070*/  F2FP.SATFINITE.E4M3.F32.PACK_AB_MERGE_C R179, R55, R34, R36 ;  /* 0x0000002237b3723e */ /* 0x000fe40004807024 */
[----:B------:R-:W-:Y:S01]  /*5080*/  CS2R R36, SRZ ;  /* 0x0000000000247805 */ /* 0x000fe2000001ff00 */
[----:B------:R-:W0:Y:S01]  /*5090*/  MUFU.EX2 R145, R145 ;  /* 0x0000009100917308 */ /* 0x000e220000000800 */
[C---:B--2---:R-:W-:Y:S01]  /*50a0*/  F2FP.SATFINITE.E4M3.F32.PACK_AB_MERGE_C R141, R74.reuse, R141, RZ ;  /* 0x0000008d4a8d723e */ /* 0x044fe200048070ff */
[----:B------:R-:W-:-:S03]  /*50b0*/  FADD.FTZ R74, R74, R3 ;  /* 0x000000034a4a7221 */ /* 0x000fc60000010000 */
[----:B------:R-:W-:Y:S02]  /*50c0*/  F2FP.SATFINITE.E4M3.F32.PACK_AB_MERGE_C R178, R72, R49, R141 ;  /* 0x0000003148b2723e */ /* 0x000fe4000480708d */
[----:B------:R-:W-:Y:S01]  /*50d0*/  CS2R R72, SRZ ;  /* 0x0000000000487805 */ /* 0x000fe2000001ff00 */
        /* <DEDUP_REMOVED lines=14> */
[----:B------:R-:W-:Y:S02]  /*51c0*/  F2FP.SATFINITE.E4M3.F32.PACK_AB_MERGE_C R172, R76, R145, R63 ;  /* 0x000000914cac723e */ /* 0x000fe4000480703f */
[----:B------:R-:W-:Y:S01]  /*51d0*/  CS2R R76, SRZ ;  /* 0x00000000004c7805 */ /* 0x000fe2000001ff00 */
[----:B------:R-:W2:Y:S01]  /*51e0*/  MUFU.EX2 R61, R61 ;  /* 0x0000003d003d7308 */ /* 0x000ea20000000800 */
[----:B-1----:R-:W-:-:S01]  /*51f0*/  FADD.FTZ R5, R42, R5 ;  /* 0x000000052a057221 */ /* 0x002fc20000010000 */
[----:B------:R-:W-:Y:S02]  /*5200*/  F2FP.SATFINITE.E4M3.F32.PACK_AB_MERGE_C R31, R42, R31, RZ ;  /* 0x0000001f2a1f723e */ /* 0x000fe400048070ff */
[----:B------:R-:W-:Y:S02]  /*5210*/  CS2R R62, SRZ ;  /* 0x00000000003e7805 */ /* 0x000fe4000001ff00 */
[----:B------:R-:W-:-:S02]  /*5220*/  CS2R R42, SRZ ;  /* 0x00000000002a7805 */ /* 0x000fc4000001ff00 */
[----:B------:R-:W-:Y:S02]  /*5230*/  F2FP.SATFINITE.E4M3.F32.PACK_AB_MERGE_C R173, R41, R38, R31 ;  /* 0x0000002629ad723e */ /* 0x000fe4000480701f */
[----:B------:R-:W-:Y:S01]  /*5240*/  CS2R R30, SRZ ;  /* 0x00000000001e7805 */ /* 0x000fe2000001ff00 */
[----:B------:R-:W1:Y:S01]  /*5250*/  MUFU.EX2 R47, R47 ;  /* 0x0000002f002f7308 */ /* 0x000e620000000800 */
[----:B0-----:R-:W-:-:S07]  /*5260*/  FADD.FTZ R20, R40, R5 ;  /* 0x0000000528147221 */ /* 0x001fce0000010000 */
[----:B------:R-:W0:Y:S01]  /*5270*/  MUFU.EX2 R24, R91 ;  /* 0x0000005b00187308 */ /* 0x000e220000000800 */
[----:B--2---:R-:W-:-:S07]  /*5280*/  FADD.FTZ R3, R61, R6 ;  /* 0x000000063d037221 */ /* 0x004fce0000010000 */
[----:B------:R-:W2:Y:S01]  /*5290*/  MUFU.EX2 R75, R75 ;  /* 0x0000004b004b7308 */ /* 0x000ea20000000800 */
[----:B-1----:R-:W-:-:S04]  /*52a0*/  FADD.FTZ R5, R47, R20 ;  /* 0x000000142f057221 */ /* 0x002fc80000010000 */
[----:B------:R-:W-:-:S03]  /*52b0*/  FADD.FTZ R10, R44, R5 ;  /* 0x000000052c0a7221 */ /* 0x000fc60000010000 */
[----:B------:R-:W1:Y:S01]  /*52c0*/  MUFU.EX2 R65, R65 ;  /* 0x0000004100417308 */ /* 0x000e620000000800 */
[----:B0-----:R-:W-:-:S07]  /*52d0*/  FADD.FTZ R6, R24, R3 ;  /* 0x0000000318067221 */ /* 0x001fce0000010000 */
[----:B------:R-:W0:Y:S01]  /*52e0*/  MUFU.EX2 R4, R93 ;  /* 0x0000005d00047308 */ /* 0x000e220000000800 */
[----:B--2---:R-:W-:-:S07]  /*52f0*/  FADD.FTZ R3, R75, R6 ;  /* 0x000000064b037221 */ /* 0x004fce0000010000 */
[----:B------:R-:W2:Y:S01]  /*5300*/  MUFU.EX2 R46, R46 ;  /* 0x0000002e002e7308 */ /* 0x000ea20000000800 */
[C---:B-1----:R-:W-:Y:S01]  /*5310*/  F2FP.SATFINITE.E4M3.F32.PACK_AB_MERGE_C R44, R65.reuse, R44, RZ ;  /* 0x0000002c412c723e */ /* 0x042fe200048070ff */
[----:B------:R-:W-:-:S03]  /*5320*/  FADD.FTZ R65, R65, R10 ;  /* 0x0000000a41417221 */ /* 0x000fc60000010000 */
[----:B------:R-:W-:Y:S02]  /*5330*/  F2FP.SATFINITE.E4M3.F32.PACK_AB_MERGE_C R175, R47, R40, R44 ;  /* 0x000000282faf723e */ /* 0x000fe4000480702c */
[----:B------:R-:W-:Y:S02]  /*5340*/  CS2R R44, SRZ ;  /* 0x00000000002c7805 */ /* 0x000fe4000001ff00 */
[----:B------:R-:W-:Y:S01]  /*5350*/  CS2R R40, SRZ ;  /* 0x0000000000287805 */ /* 0x000fe2000001ff00 */
[----:B------:R-:W1:Y:S01]  /*5360*/  MUFU.EX2 R95, R95 ;  /* 0x0000005f005f7308 */ /* 0x000e620000000800 */
[C---:B0-----:R-:W-:Y:S01]  /*5370*/  F2FP.SATFINITE.E4M3.F32.PACK_AB_MERGE_C R75, R4.reuse, R75, RZ ;  /* 0x0000004b044b723e */ /* 0x041fe200048070ff */
[----:B------:R-:W-:-:S03]  /*5380*/  FADD.FTZ R4, R4, R3 ;  /* 0x0000000304047221 */ /* 0x000fc60000010000 */
[----:B------:R-:W-:Y:S02]  /*5390*/  F2FP.SATFINITE.E4M3.F32.PACK_AB_MERGE_C R174, R24, R61, R75 ;  /* 0x0000003d18ae723e */ /* 0x000fe4000480704b */
[----:B------:R-:W-:Y:S02]  /*53a0*/  CS2R R74, SRZ ;  /* 0x00000000004a7805 */ /* 0x000fe4000001ff00 */
[----:B------:R-:W-:Y:S01]  /*53b0*/  CS2R R60, SRZ ;  /* 0x00000000003c7805 */ /* 0x000fe2000001ff00 */
[----:B------:R-:W0:Y:S01]  /*53c0*/  MUFU.EX2 R69, R69 ;  /* 0x0000004500457308 */ /* 0x000e220000000800 */
[----:B--2---:R-:W-:-:S01]  /*53d0*/  FADD.FTZ R6, R46, R65 ;  /* 0x000000412e067221 */ /* 0x004fc20000010000 */
[----:B------:R-:W-:Y:S02]  /*53e0*/  CS2R R64, SRZ ;  /* 0x0000000000407805 */ /* 0x000fe4000001ff00 */
[----:B------:R-:W-:-:S04]  /*53f0*/  CS2R R24, SRZ ;  /* 0x0000000000187805 */ /* 0x000fc8000001ff00 */
[----:B------:R2:W3:Y:S01]  /*5400*/  MUFU.EX2 R8, R67 ;  /* 0x0000004300087308 */ /* 0x0004e20000000800 */
[----:B-1----:R-:W-:-:S07]  /*5410*/  FADD.FTZ R3, R95, R4 ;  /* 0x000000045f037221 */ /* 0x002fce0000010000 */
[----:B------:R-:W1:Y:S01]  /*5420*/  MUFU.EX2 R48, R48 ;  /* 0x0000003000307308 */ /* 0x000e620000000800 */
[----:B0-----:R-:W-:-:S01]  /*5430*/  FADD.FTZ R5, R69, R6 ;  /* 0x0000000645057221 */ /* 0x001fc20000010000 */
[----:B--2---:R-:W-:-:S06]  /*5440*/  CS2R R66, SRZ ;  /* 0x0000000000427805 */ /* 0x004fcc000001ff00 */
[----:B------:R-:W0:Y:S01]  /*5450*/  MUFU.EX2 R97, R97 ;  /* 0x0000006100617308 */ /* 0x000e220000000800 */
[----:B---3--:R-:W-:-:S07]  /*5460*/  FADD.FTZ R6, R8, R3 ;  /* 0x0000000308067221 */ /* 0x008fce0000010000 */
[----:B------:R-:W2:Y:S01]  /*5470*/  MUFU.EX2 R12, R125 ;  /* 0x0000007d000c7308 */ /* 0x000ea20000000800 */
[----:B-1----:R-:W-:-:S07]  /*5480*/  FADD.FTZ R10, R48, R5 ;  /* 0x00000005300a7221 */ /* 0x002fce0000010000 */
[----:B------:R-:W1:Y:S01]  /*5490*/  MUFU.EX2 R71, R71 ;  /* 0x0000004700477308 */ /* 0x000e620000000800 */
[----:B0-----:R-:W-:-:S07]  /*54a0*/  FADD.FTZ R3, R97, R6 ;  /* 0x0000000661037221 */ /* 0x001fce0000010000 */
[----:B------:R-:W0:Y:S01]  /*54b0*/  MUFU.EX2 R35, R35 ;  /* 0x0000002300237308 */ /* 0x000e220000000800 */
[C---:B--2---:R-:W-:Y:S01]  /*54c0*/  F2FP.SATFINITE.E4M3.F32.PACK_AB_MERGE_C R97, R12.reuse, R97, RZ ;  /* 0x000000610c61723e */ /* 0x044fe200048070ff */
[----:B------:R-:W-:-:S03]  /*54d0*/  FADD.FTZ R12, R12, R3 ;  /* 0x000000030c0c7221 */ /* 0x000fc60000010000 */
[----:B------:R-:W-:-:S03]  /*54e0*/  F2FP.SATFINITE.E4M3.F32.PACK_AB_MERGE_C R168, R8, R95, R97 ;  /* 0x0000005f08a8723e */ /* 0x000fc60004807061 */
[----:B------:R-:W2:Y:S01]  /*54f0*/  MUFU.EX2 R51, R51 ;  /* 0x0000003300337308 */ /* 0x000ea20000000800 */
[----:B-1----:R-:W-:-:S01]  /*5500*/  FADD.FTZ R10, R71, R10 ;  /* 0x0000000a470a7221 */ /* 0x002fc20000010000 */
[----:B------:R-:W-:Y:S02]  /*5510*/  F2FP.SATFINITE.E4M3.F32.PACK_AB_MERGE_C R48, R71, R48, RZ ;  /* 0x000000304730723e */ /* 0x000fe400048070ff */
[----:B------:R-:W-:Y:S02]  /*5520*/  CS2R R70, SRZ ;  /* 0x0000000000467805 */ /* 0x000fe4000001ff00 */
[----:B------:R-:W-:Y:S02]  /*5530*/  F2FP.SATFINITE.E4M3.F32.PACK_AB_MERGE_C R169, R69, R46, R48 ;  /* 0x0000002e45a9723e */ /* 0x000fe40004807030 */
[----:B------:R-:W-:Y:S01]  /*5540*/  CS2R R68, SRZ ;  /* 0x0000000000447805 */ /* 0x000fe2000001ff00 */
[----:B------:R-:W1:Y:S01]  /*5550*/  MUFU.EX2 R50, R50 ;  /* 0x0000003200327308 */ /* 0x000e620000000800 */
[----:B0-----:R-:W-:-:S01]  /*5560*/  FADD.FTZ R5, R35, R10 ;  /* 0x0000000a23057221 */ /* 0x001fc20000010000 */
[----:B------:R-:W-:-:S02]  /*5570*/  CS2R R48, SRZ ;  /* 0x0000000000307805 */ /* 0x000fc4000001ff00 */
[----:B------:R-:W-:-:S04]  /*5580*/  CS2R R46, SRZ ;  /* 0x00000000002e7805 */ /* 0x000fc8000001ff00 */
[----:B------:R-:W0:Y:S01]  /*5590*/  MUFU.EX2 R2, R127 ;  /* 0x0000007f00027308 */ /* 0x000e220000000800 */
[----:B--2---:R-:W-:-:S07]  /*55a0*/  FADD.FTZ R3, R51, R12 ;  /* 0x0000000c33037221 */ /* 0x004fce0000010000 */
[----:B------:R-:W-:Y:S01]  /*55b0*/  MUFU.EX2 R39, R39 ;  /* 0x0000002700277308 */ /* 0x000fe20000000800 */
[----:B-1----:R-:W-:-:S07]  /*55c0*/  FADD.FTZ R8, R50, R5 ;  /* 0x0000000532087221 */ /* 0x002fce0000010000 */
[----:B------:R-:W1:Y:S01]  /*55d0*/  MUFU.EX2 R129, R129 ;  /* 0x0000008100817308 */ /* 0x000e620000000800 */
[----:B0-----:R-:W-:-:S07]  /*55e0*/  FADD.FTZ R6, R2, R3 ;  /* 0x0000000302067221 */ /* 0x001fce0000010000 */
[----:B------:R-:W0:Y:S08]  /*55f0*/  MUFU.EX2 R54, R54 ;  /* 0x0000003600367308 */ /* 0x000e300000000800 */
[----:B------:R2:W3:Y:S01]  /*5600*/  MUFU.EX2 R4, R27 ;  /* 0x0000001b00047308 */ /* 0x0004e20000000800 */
[----:B-1----:R-:W-:-:S01]  /*5610*/  FADD.FTZ R3, R129, R6 ;  /* 0x0000000681037221 */ /* 0x002fc20000010000 */
[----:B0-----:R-:W-:-:S03]  /*5620*/  F2FP.SATFINITE.E4M3.F32.PACK_AB_MERGE_C R5, R54, R129, RZ ;  /* 0x000000813605723e */ /* 0x001fc600048070ff */
[----:B------:R-:W-:Y:S01]  /*5630*/  FADD.FTZ R3, R54, R3 ;  /* 0x0000000336037221 */ /* 0x000fe20000010000 */
[----:B------:R-:W-:Y:S02]  /*5640*/  CS2R R54, SRZ ;  /* 0x0000000000367805 */ /* 0x000fe4000001ff00 */
[----:B--2---:R-:W-:Y:S02]  /*5650*/  CS2R R26, SRZ ;  /* 0x00000000001a7805 */ /* 0x004fe4000001ff00 */
[----:B------:R-:W-:Y:S02]  /*5660*/  F2FP.SATFINITE.E4M3.F32.PACK_AB_MERGE_C R170, R2, R51, R5 ;  /* 0x0000003302aa723e */ /* 0x000fe40004807005 */
[----:B---3--:R-:W-:Y:S01]  /*5670*/  F2FP.SATFINITE.E4M3.F32.PACK_AB_MERGE_C R9, R4, R39, RZ ;  /* 0x000000270409723e */ /* 0x008fe200048070ff */
[----:B------:R-:W-:-:S03]  /*5680*/  FADD.FTZ R39, R39, R8 ;  /* 0x0000000827277221 */ /* 0x000fc60000010000 */
[----:B------:R-:W-:Y:S01]  /*5690*/  F2FP.SATFINITE.E4M3.F32.PACK_AB_MERGE_C R171, R50, R35, R9 ;  /* 0x0000002332ab723e */ /* 0x000fe20004807009 */
[----:B------:R-:W-:-:S01]  /*56a0*/  FADD.FTZ R2, R4, R39 ;  /* 0x0000002704027221 */ /* 0x000fc20000010000 */
[----:B------:R-:W-:Y:S02]  /*56b0*/  CS2R R50, SRZ ;  /* 0x0000000000327805 */ /* 0x000fe4000001ff00 */
[----:B------:R-:W-:Y:S02]  /*56c0*/  CS2R R38, SRZ ;  /* 0x0000000000267805 */ /* 0x000fe4000001ff00 */
[----:B------:R-:W-:Y:S01]  /*56d0*/  CS2R R34, SRZ ;  /* 0x0000000000227805 */ /* 0x000fe2000001ff00 */
[----:B------:R-:W-:Y:S06]  /*56e0*/  @!P1 BRA `(.L_x_2152) ;  /* 0x0000004000a09947 */ /* 0x000fec0003800000 */
[----:B------:R-:W-:Y:S01]  /*56f0*/  IMAD.MOV.U32 R5, RZ, RZ, R7 ;  /* 0x000000ffff057224 */ /* 0x000fe200078e0007 */
[----:B------:R-:W-:Y:S01]  /*5700*/  UMOV UR56, UR44 ;  /* 0x0000002c00387c82 */ /* 0x000fe20008000000 */
[----:B------:R-:W-:Y:S01]  /*5710*/  IMAD.MOV.U32 R4, RZ, RZ, R89 ;  /* 0x000000ffff047224 */ /* 0x000fe200078e0059 */
[----:B------:R-:W-:Y:S01]  /*5720*/  UMOV UR54, UR43 ;  /* 0x0000002b00367c82 */ /* 0x000fe20008000000 */
[----:B------:R-:W-:Y:S01]  /*5730*/  IMAD.MOV.U32 R87, RZ, RZ, RZ ;  /* 0x000000ffff577224 */ /* 0x000fe200078e00ff */
[----:B------:R-:W-:-:S06]  /*5740*/  ULDC UR52, c[0x0][0x288] ;  /* 0x0000a20000347ab9 */ /* 0x000fcc0000000800 */
.L_x_2163:
[----:B------:R-:W-:Y:S01]  /*5750*/  ISETP.NE.AND P2, PT, RZ, UR40, PT ;  /* 0x00000028ff007c0c */ /* 0x000fe2000bf45270 */
[----:B------:R-:W-:-:S04]  /*5760*/  UISETP.NE.AND UP0, UPT, UR54, 0x1, UPT ;  /* 0x000000013600788c */ /* 0x000fc8000bf05270 */
[----:B------:R-:W-:-:S04]  /*5770*/  USEL UR44, URZ, 0x1, UP0 ;  /* 0x000000013f2c7887 */ /* 0x000fc80008000000 */
[----:B------:R-:W-:-:S04]  /*5780*/  ULOP3.LUT UR44, UR56, UR44, URZ, 0x3c, !UPT ;  /* 0x0000002c382c7292 */ /* 0x000fc8000f8e3c3f */
[----:B------:R-:W-:Y:S08]  /*5790*/  @P2 BRA `(.L_x_2153) ;  /* 0x0000000000382947 */ /* 0x000ff00003800000 */
[----:B------:R-:W-:Y:S05]  /*57a0*/  @!P0 BRA `(.L_x_2154) ;  /* 0x0000000000048947 */ /* 0x000fea0003800000 */
[----:B------:R-:W-:Y:S01]  /*57b0*/  BPT.TRAP 0x1 ;  /* 0x000000040000795c */ /* 0x000fe20000300000 */
.L_x_2154:
        /* <DEDUP_REMOVED lines=9> */
.L_x_2155:
[----:B-1----:R-:W-:Y:S05]  /*5850*/  @P1 BRA `(.L_x_2153) ;  /* 0x0000000000081947 */ /* 0x002fea0003800000 */
[----:B------:R-:W1:Y:S02]  /*5860*/  SYNCS.PHASECHK.TRANS64.TRYWAIT P1, [UR6+0x29830], R6 ;  /* 0x02983006ff0075a7 */ /* 0x000e640008020146 */
[----:B-1----:R-:W-:Y:S05]  /*5870*/  @!P1 BRA `(.L_x_2156) ;  /* 0x000000f800f09947 */ /* 0x002fea0003800000 */
.L_x_2153:
[----:B-1----:R-:W1:Y:S01]  /*5880*/  S2R R7, SR_TID.X ;  /* 0x0000000000077919 */ /* 0x002e620000002100 */
[----:B------:R-:W-:Y:S01]  /*5890*/  UIADD3 UR43, UR54, 0x1, URZ ;  /* 0x00000001362b7890 */ /* 0x000fe2000fffe03f */
[----:B------:R-:W-:Y:S01]  /*58a0*/  UMOV UR27, 0x80000020 ;  /* 0x80000020001b7882 */ /* 0x000fe20000000000 */
[----:B------:R-:W-:Y:S02]  /*58b0*/  UMOV UR28, UR24 ;  /* 0x00000018001c7c82 */ /* 0x000fe40008000000 */
[----:B------:R-:W-:Y:S01]  /*58c0*/  UISETP.NE.AND UP0, UPT, UR43, 0x2, UPT ;  /* 0x000000022b00788c */ /* 0x000fe2000bf05270 */
[----:B------:R-:W-:Y:S01]  /*58d0*/  UMOV UR29, UR25 ;  /* 0x00000019001d7c82 */ /* 0x000fe20008000000 */
[----:B------:R-:W-:Y:S02]  /*58e0*/  UMOV UR31, 0x80000020 ;  /* 0x80000020001f7882 */ /* 0x000fe40000000000 */
[----:B------:R-:W-:Y:S01]  /*58f0*/  USEL UR43, UR43, URZ, UP0 ;  /* 0x0000003f2b2b7287 */ /* 0x000fe20008000000 */
[----:B------:R-:W-:Y:S01]  /*5900*/  UMOV UR32, UR24 ;  /* 0x0000001800207c82 */ /* 0x000fe20008000000 */
[----:B------:R-:W-:-:S02]  /*5910*/  UMOV UR33, UR25 ;  /* 0x0000001900217c82 */ /* 0x000fc40008000000 */
[----:B------:R-:W-:Y:S01]  /*5920*/  UIMAD UR57, UR43, 0x780, UR47 ;  /* 0x000007802b3978a4 */ /* 0x000fe2000f8e022f */
[----:B------:R-:W-:Y:S01]  /*5930*/  UMOV UR35, 0x80000020 ;  /* 0x8000002000237882 */ /* 0x000fe20000000000 */
[----:B------:R-:W-:Y:S02]  /*5940*/  UMOV UR7, 0x80000020 ;  /* 0x8000002000077882 */ /* 0x000fe40000000000 */
[----:B------:R-:W-:Y:S02]  /*5950*/  UIADD3 UR30, UR57, 0x80, URZ ;  /* 0x00000080391e7890 */ /* 0x000fe4000fffe03f */
[----:B------:R-:W-:Y:S02]  /*5960*/  UIADD3 UR34, UR57, 0x100, URZ ;  /* 0x0000010039227890 */ /* 0x000fe4000fffe03f */
[----:B------:R-:W-:Y:S01]  /*5970*/  UMOV UR26, UR57 ;  /* 0x00000039001a7c82 */ /* 0x000fe20008000000 */
[----:B------:R-:W-:Y:S02]  /*5980*/  UIADD3 UR6, UR57, 0x200, URZ ;  /* 0x0000020039067890 */ /* 0x000fe4000fffe03f */
[----:B------:R-:W-:Y:S01]  /*5990*/  UIADD3 UR10, UR57, 0x202, URZ ;  /* 0x00000202390a7890 */ /* 0x000fe2000fffe03f */
[----:B------:R-:W-:Y:S01]  /*59a0*/  UMOV UR11, 0x80000020 ;  /* 0x80000020000b7882 */ /* 0x000fe20000000000 */
[----:B------:R-:W-:Y:S01]  /*59b0*/  UIADD3 UR14, UR57, 0x282, URZ ;  /* 0x00000282390e7890 */ /* 0x000fe2000fffe03f */
[----:B------:R-:W-:Y:S01]  /*59c0*/  UMOV UR15, 0x80000020 ;  /* 0x80000020000f7882 */ /* 0x000fe20000000000 */
[----:B------:R-:W-:Y:S01]  /*59d0*/  UIADD3 UR18, UR57, 0x500, URZ ;  /* 0x0000050039127890 */ /* 0x000fe2000fffe03f */
[----:B-1----:R-:W-:Y:S01]  /*59e0*/  SHF.R.U32.HI R7, RZ, 0x7, R7 ;  /* 0x00000007ff077819 */ /* 0x002fe20000011607 */
[----:B------:R-:W-:Y:S01]  /*59f0*/  UMOV UR19, 0x80000020 ;  /* 0x8000002000137882 */ /* 0x000fe20000000000 */
[----:B------:R-:W-:Y:S01]  /*5a00*/  UIADD3 UR22, UR57, 0x502, URZ ;  /* 0x0000050239167890 */ /* 0x000fe2000fffe03f */
[----:B------:R-:W-:-:S02]  /*5a10*/  UMOV UR23, 0x80000020 ;  /* 0x8000002000177882 */ /* 0x000fc40000000000 */
[----:B0-----:R-:W-:-:S05]  /*5a20*/  VIADD R6, R7, 0x8 ;  /* 0x0000000807067836 */ /* 0x001fca0000000000 */
[----:B------:R0:W-:Y:S06]  /*5a30*/  BAR.SYNC.DEFER_BLOCKING R6, 0x100 ;  /* 0x000400060000751d */ /* 0x0001ec0000010000 */
[----:B------:R-:W-:-:S06]  /*5a40*/  WARPGROUP.ARRIVE ;  /* 0x00000000000079c5 */ /* 0x000fcc0000000000 */
[----:B------:R-:W-:Y:S01]  /*5a50*/  QGMMA.64x32x32.F32.E4M3.E4M3 R152, gdesc[UR24], RZ, !UPT, gsb0 ;  /* 0x00600000189879f3 */ /* 0x000fe2000c0008ff */
[----:B------:R-:W-:Y:S01]  /*5a60*/  UIADD3 UR26, UR57, 0x180, URZ ;  /* 0x00000180391a7890 */ /* 0x000fe2000fffe03f */
        /* <DEDUP_REMOVED lines=160> */
.L_x_2158:
[----:B------:R-:W-:Y:S01]  /*6470*/  ULEA UR6, UR54, UR41, 0x3 ;  /* 0x0000002936067291 */ /* 0x000fe2000f8e183f */
[----:B------:R-:W-:-:S05]  /*6480*/  IMAD.U32 R6, RZ, RZ, UR56 ;  /* 0x00000038ff067e24 */ /* 0x000fca000f8e00ff */
[----:B------:R-:W-:-:S04]  /*6490*/  SHF.L.U32 R6, R6, 0x1f, RZ ;  /* 0x0000001f06067819 */ /* 0x000fc800000006ff */
[----:B------:R0:W1:Y:S01]  /*64a0*/  SYNCS.PHASECHK.TRANS64.TRYWAIT P1, [UR6+0x29850], R6 ;  /* 0x02985006ff0075a7 */ /* 0x0000620008020146 */
[----:B------:R-:W-:Y:S05]  /*64b0*/  @!P0 BRA `(.L_x_2159) ;  /* 0x0000000000048947 */ /* 0x000fea0003800000 */
[----:B------:R-:W-:Y:S01]  /*64c0*/  BPT.TRAP 0x1 ;  /* 0x000000040000795c */ /* 0x000fe20000300000 */
.L_x_2159:
[----:B-1----:R-:W-:Y:S05]  /*64d0*/  @P1 BRA `(.L_x_2157) ;  /* 0x0000000000081947 */ /* 0x002fea0003800000 */
[----:B------:R-:W1:Y:S02]  /*64e0*/  SYNCS.PHASECHK.TRANS64.TRYWAIT P1, [UR6+0x29850], R6 ;  /* 0x02985006ff0075a7 */ /* 0x000e640008020146 */
[----:B-1----:R-:W-:Y:S05]  /*64f0*/  @!P1 BRA `(.L_x_2160) ;  /* 0x000000ec00e89947 */ /* 0x002fea0003800000 */
.L_x_2157:
[----:B------:R-:W-:Y:S01]  /*6500*/  UIADD3 UR6, UR41, 0x400, URZ ;  /* 0x0000040029067890 */ /* 0x000fe2000fffe03f */
[----:B------:R-:W-:Y:S01]  /*6510*/  WARPGROUP.ARRIVE ;  /* 0x00000000000079c5 */ /* 0x000fe20000000000 */
[----:B------:R-:W-:-:S05]  /*6520*/  UMOV UR7, 0xc0000010 ;  /* 0xc000001000077882 */ /* 0x000fca0000000000 */
[----:B-1----:R-:W1:Y:S01]  /*6530*/  S2R R7, SR_TID.X ;  /* 0x0000000000077919 */ /* 0x002e620000002100 */
        /* <DEDUP_REMOVED lines=32> */
.L_x_2161:
[----:B------:R-:W-:Y:S01]  /*6740*/  UISETP.NE.AND UP0, UPT, UR49, URZ, UPT ;  /* 0x0000003f3100728c */ /* 0x000fe2000bf05270 */
[C---:B------:R-:W-:Y:S01]  /*6750*/  FMUL.FTZ R20, R0.reuse, R142 ;  /* 0x0000008e00147220 */ /* 0x040fe20000410000 */
[----:B------:R-:W-:Y:S01]  /*6760*/  FMUL.FTZ R142, R0, R128 ;  /* 0x00000080008e7220 */ /* 0x000fe20000410000 */
[----:B------:R-:W-:Y:S02]  /*6770*/  VIADD R128, R18, UR37 ;  /* 0x0000002512807c36 */ /* 0x000fe40008000000 */
[C---:B------:R-:W-:Y:S01]  /*6780*/  FMUL.FTZ R185, R0.reuse, R137 ;  /* 0x0000008900b97220 */ /* 0x040fe20000410000 */
[C---:B------:R-:W-:Y:S01]  /*6790*/  FMUL.FTZ R137, R0.reuse, R147 ;  /* 0x0000009300897220 */ /* 0x040fe20000410000 */
[----:B------:R-:W-:Y:S01]  /*67a0*/  PLOP3.LUT P1, PT, PT, PT, UP0, 0x80, 0x0 ;  /* 0x000000000000781c */ /* 0x000fe20003f2f008 */
[C---:B------:R-:W-:Y:S01]  /*67b0*/  FMUL.FTZ R147, R0.reuse, R125 ;  /* 0x0000007d00937220 */ /* 0x040fe20000410000 */
[----:B------:R-:W-:Y:S01]  /*67c0*/  PLOP3.LUT P2, PT, PT, PT, UP0, 0x80, 0x0 ;  /* 0x000000000000781c */ /* 0x000fe20003f4f008 */
[C---:B------:R-:W-:Y:S01]  /*67d0*/  FMUL.FTZ R195, R0.reuse, R140 ;  /* 0x0000008c00c37220 */ /* 0x040fe20000410000 */
[C---:B------:R-:W-:Y:S01]  /*67e0*/  FMUL.FTZ R140, R0.reuse, R121 ;  /* 0x00000079008c7220 */ /* 0x040fe20000410000 */
[----:B------:R-:W-:Y:S01]  /*67f0*/  @UP0 ULDC UR6, c[0x0][0x44c] ;  /* 0x0001130000060ab9 */ /* 0x000fe20000000800 */
[C---:B------:R-:W-:Y:S01]  /*6800*/  FMUL.FTZ R121, R0.reuse, R122 ;  /* 0x0000007a00797220 */ /* 0x040fe20000410000 */
[C---:B------:R-:W-:Y:S01]  /*6810*/  FMUL.FTZ R122, R0.reuse, R127 ;  /* 0x0000007f007a7220 */ /* 0x040fe20000410000 */
[C---:B------:R-:W-:Y:S01]  /*6820*/  FMUL.FTZ R21, R0.reuse, R143 ;  /* 0x0000008f00157220 */ /* 0x040fe20000410000 */
[----:B------:R-:W1:Y:S01]  /*6830*/  LDC R127, c[0x0][0x2f0] ;  /* 0x0000bc00ff7f7b82 */ /* 0x000e620000000800 */
[C---:B------:R-:W-:Y:S01]  /*6840*/  FMUL.FTZ R171, R0.reuse, R141 ;  /* 0x0000008d00ab7220 */ /* 0x040fe20000410000 */
[C---:B------:R-:W-:Y:S01]  /*6850*/  FMUL.FTZ R168, R0.reuse, R152 ;  /* 0x0000009800a87220 */ /* 0x040fe20000410000 */
[----:B------:R-:W-:Y:S01]  /*6860*/  FMUL.FTZ R141, R0, R124 ;  /* 0x0000007c008d7220 */ /* 0x000fe20000410000 */
[----:B------:R-:W-:Y:S01]  /*6870*/  @P1 IMAD.HI.U32 R125, R128, UR6, RZ ;  /* 0x00000006807d1c27 */ /* 0x000fe2000f8e00ff */
[----:B------:R-:W-:-:S03]  /*6880*/  @UP0 ULDC UR6, c[0x0][0x450] ;  /* 0x0001140000060ab9 */ /* 0x000fc60000000800 */
[C---:B------:R-:W-:Y:S01]  /*6890*/  FMUL.FTZ R124, R0.reuse, R130 ;  /* 0x00000082007c7220 */ /* 0x040fe20000410000 */
[C---:B------:R-:W-:Y:S01]  /*68a0*/  FMUL.FTZ R152, R0.reuse, R153 ;  /* 0x0000009900987220 */ /* 0x040fe20000410000 */
[----:B------:R-:W2:Y:S01]  /*68b0*/  MUFU.TANH R168, R168 ;  /* 0x000000a800a87308 */ /* 0x000ea20000002400 */
[----:B------:R-:W-:Y:S01]  /*68c0*/  @P2 SHF.R.U32.HI R128, RZ, UR6, R125 ;  /* 0x00000006ff802c19 */ /* 0x000fe2000801167d */
[----:B------:R-:W-:Y:S01]  /*68d0*/  UMOV UR6, 0x1 ;  /* 0x0000000100067882 */ /* 0x000fe20000000000 */
[C---:B------:R-:W-:Y:S01]  /*68e0*/  FMUL.FTZ R153, R0.reuse, R156 ;  /* 0x0000009c00997220 */ /* 0x040fe20000410000 */
[----:B------:R-:W-:Y:S01]  /*68f0*/  UIMAD UR6, UR55, -0xa0, UR6 ;  /* 0xffffff60370678a4 */ /* 0x000fe2000f8e0206 */
[C---:B0-----:R-:W-:Y:S01]  /*6900*/  FMUL.FTZ R6, R0.reuse, R154 ;  /* 0x0000009a00067220 */ /* 0x041fe20000410000 */
[----:B------:R-:W0:Y:S01]  /*6910*/  SHFL.IDX PT, R143, R128, RZ, 0x1c1f ;  /* 0x001c1fff808f7589 */ /* 0x000e2200000e0000 */
[C---:B------:R-:W-:Y:S01]  /*6920*/  FMUL.FTZ R154, R0.reuse, R157 ;  /* 0x0000009d009a7220 */ /* 0x040fe20000410000 */
[----:B------:R-:W3:Y:S01]  /*6930*/  MUFU.TANH R152, R152 ;  /* 0x0000009800987308 */ /* 0x000ee20000002400 */
[----:B------:R-:W-:Y:S01]  /*6940*/  FMUL.FTZ R125, R0, R131 ;  /* 0x00000083007d7220 */ /* 0x000fe20000410000 */
[----:B------:R-:W-:-:S02]  /*6950*/  IMAD.U32 R130, RZ, RZ, UR6 ;  /* 0x00000006ff827e24 */ /* 0x000fc4000f8e00ff */
[C---:B------:R-:W-:Y:S01]  /*6960*/  FMUL.FTZ R131, R0.reuse, R132 ;  /* 0x0000008400837220 */ /* 0x040fe20000410000 */
[C---:B------:R-:W-:Y:S01]  /*6970*/  FMUL.FTZ R7, R0.reuse, R155 ;  /* 0x0000009b00077220 */ /* 0x040fe20000410000 */
[C---:B------:R-:W-:Y:S01]  /*6980*/  FMUL.FTZ R155, R0.reuse, R160 ;  /* 0x000000a0009b7220 */ /* 0x040fe20000410000 */
[----:B------:R-:W-:Y:S02]  /*6990*/  IMAD R130, R17, -0x2, R130 ;  /* 0xfffffffe11827824 */ /* 0x000fe400078e0282 */
[C---:B------:R-:W-:Y:S01]  /*69a0*/  FMUL.FTZ R156, R0.reuse, R161 ;  /* 0x000000a1009c7220 */ /* 0x040fe20000410000 */
[----:B------:R-:W4:Y:S01]  /*69b0*/  MUFU.TANH R153, R153 ;  /* 0x0000009900997308 */ /* 0x000f220000002400 */
[C---:B------:R-:W-:Y:S01]  /*69c0*/  FMUL.FTZ R161, R0.reuse, R120 ;  /* 0x0000007800a17220 */ /* 0x040fe20000410000 */
[----:B-1----:R-:W-:Y:S02]  /*69d0*/  IMAD R130, R127, UR48, R130 ;  /* 0x000000307f827c24 */ /* 0x002fe4000f8e0282 */
        /* <DEDUP_REMOVED lines=11> */
[----:B0-----:R-:W-:Y:S01]  /*6a90*/  IADD3 R132, R143, -UR52, R130 ;  /* 0x800000348f847c10 */ /* 0x001fe2000fffe082 */
[C---:B------:R-:W-:Y:S01]  /*6aa0*/  FMUL.FTZ R13, R0.reuse, R167 ;  /* 0x000000a7000d7220 */ /* 0x040fe20000410000 */
[----:B------:R-:W0:Y:S01]  /*6ab0*/  MUFU.TANH R155, R155 ;  /* 0x0000009b009b7308 */ /* 0x000e220000002400 */
[----:B------:R-:W-:Y:S01]  /*6ac0*/  FMUL.FTZ R167, R0, R145 ;  /* 0x0000009100a77220 */ /* 0x000fe20000410000 */
[----:B------:R-:W-:Y:S01]  /*6ad0*/  ISETP.GT.AND P1, PT, R132, RZ, PT ;  /* 0x000000ff8400720c */ /* 0x000fe20003f24270 */
[----:B------:R-:W-:Y:S01]  /*6ae0*/  FMUL.FTZ R165, R0, R148 ;  /* 0x0000009400a57220 */ /* 0x000fe20000410000 */
[----:B------:R-:W-:Y:S01]  /*6af0*/  ISETP.GT.AND P2, PT, R132, 0x1, PT ;  /* 0x000000018400780c */ /* 0x000fe20003f44270 */
[----:B------:R-:W-:Y:S01]  /*6b00*/  FMUL.FTZ R11, R0, R163 ;  /* 0x000000a3000b7220 */ /* 0x000fe20000410000 */
[----:B--2---:R-:W-:Y:S01]  /*6b10*/  FSEL R173, R168, -INF , P1 ;  /* 0xff800000a8ad7808 */ /* 0x004fe20000800000 */
[----:B------:R-:W-:Y:S01]  /*6b20*/  FMUL.FTZ R163, R0, R149 ;  /* 0x0000009500a37220 */ /* 0x000fe20000410000 */
[----:B------:R-:W2:Y:S01]  /*6b30*/  MUFU.TANH R156, R156 ;  /* 0x0000009c009c7308 */ /* 0x000ea20000002400 */
[----:B------:R-:W-:Y:S01]  /*6b40*/  ISETP.GT.AND P1, PT, R132, 0x8, PT ;  /* 0x000000088400780c */ /* 0x000fe20003f24270 */
[----:B------:R-:W-:Y:S01]  /*6b50*/  FMUL.FTZ R129, R0, R129 ;  /* 0x0000008100817220 */ /* 0x000fe20000410000 */
[----:B---3--:R-:W-:Y:S01]  /*6b60*/  FSEL R175, R152, -INF , P2 ;  /* 0xff80000098af7808 */ /* 0x008fe20001000000 */
[C---:B------:R-:W-:Y:S01]  /*6b70*/  FMUL.FTZ R133, R0.reuse, R133 ;  /* 0x0000008500857220 */ /* 0x040fe20000410000 */
[----:B------:R-:W-:Y:S01]  /*6b80*/  FMNMX.FTZ R104, R173, R4, !PT ;  /* 0x00000004ad687209 */ /* 0x000fe20007810000 */
[----:B------:R-:W-:Y:S01]  /*6b90*/  FMUL.FTZ R143, R0, R105 ;  /* 0x00000069008f7220 */ /* 0x000fe20000410000 */
[----:B------:R-:W-:Y:S01]  /*6ba0*/  ISETP.GT.AND P2, PT, R132, 0x9, PT ;  /* 0x000000098400780c */ /* 0x000fe20003f44270 */
[----:B------:R-:W3:Y:S01]  /*6bb0*/  MUFU.TANH R158, R158 ;  /* 0x0000009e009e7308 */ /* 0x000ee20000002400 */
[----:B----4-:R-:W-:Y:S01]  /*6bc0*/  FSEL R177, R153, -INF , P1 ;  /* 0xff80000099b17808 */ /* 0x010fe20000800000 */
[C---:B------:R-:W-:Y:S01]  /*6bd0*/  FMUL.FTZ R127, R0.reuse, R135 ;  /* 0x00000087007f7220 */ /* 0x040fe20000410000 */
[----:B------:R-:W-:Y:S01]  /*6be0*/  FMNMX.FTZ R104, R175, R104, !PT ;  /* 0x00000068af687209 */ /* 0x000fe20007810000 */
[----:B------:R-:W-:Y:S01]  /*6bf0*/  FMUL.FTZ R108, R0, R108 ;  /* 0x0000006c006c7220 */ /* 0x000fe20000410000 */
[----:B------:R-:W-:Y:S01]  /*6c00*/  ISETP.GT.AND P1, PT, R132, 0x10, PT ;  /* 0x000000108400780c */ /* 0x000fe20003f24270 */
[----:B------:R-:W-:Y:S01]  /*6c10*/  FMUL.FTZ R109, R0, R109 ;  /* 0x0000006d006d7220 */ /* 0x000fe20000410000 */
[----:B-1----:R-:W-:Y:S01]  /*6c20*/  FSEL R179, R154, -INF , P2 ;  /* 0xff8000009ab37808 */ /* 0x002fe20001000000 */
[----:B------:R-:W1:Y:S01]  /*6c30*/  MUFU.TANH R157, R157 ;  /* 0x0000009d009d7308 */ /* 0x000e620000002400 */
[----:B------:R-:W-:Y:S01]  /*6c40*/  FMNMX.FTZ R144, R177, R104, !PT ;  /* 0x00000068b1907209 */ /* 0x000fe20007810000 */
[----:B------:R-:W-:Y:S01]  /*6c50*/  FMUL.FTZ R104, R0, R106 ;  /* 0x0000006a00687220 */ /* 0x000fe20000410000 */
[----:B------:R-:W-:Y:S01]  /*6c60*/  ISETP.GT.AND P2, PT, R132, 0x11, PT ;  /* 0x000000118400780c */ /* 0x000fe20003f44270 */
[C---:B------:R-:W-:Y:S01]  /*6c70*/  FMUL.FTZ R106, R0.reuse, R107 ;  /* 0x0000006b006a7220 */ /* 0x040fe20000410000 */
[----:B0-----:R-:W-:Y:S01]  /*6c80*/  FSEL R187, R155, -INF , P1 ;  /* 0xff8000009bbb7808 */ /* 0x001fe20000800000 */
[----:B------:R-:W-:Y:S01]  /*6c90*/  FMUL.FTZ R112, R0, R112 ;  /* 0x0000007000707220 */ /* 0x000fe20000410000 */
[----:B------:R-:W-:Y:S01]  /*6ca0*/  FMNMX.FTZ R144, R179, R144, !PT ;  /* 0x00000090b3907209 */ /* 0x000fe20007810000 */
[----:B------:R-:W0:Y:S01]  /*6cb0*/  MUFU.TANH R159, R159 ;  /* 0x0000009f009f7308 */ /* 0x000e220000002400 */
[----:B------:R-:W-:Y:S01]  /*6cc0*/  ISETP.GT.AND P1, PT, R132, 0x18, PT ;  /* 0x000000188400780c */ /* 0x000fe20003f24270 */
[----:B------:R-:W-:Y:S01]  /*6cd0*/  FMUL.FTZ R113, R0, R113 ;  /* 0x0000007100717220 */ /* 0x000fe20000410000 */
[----:B--2---:R-:W-:Y:S01]  /*6ce0*/  FSEL R197, R156, -INF , P2 ;  /* 0xff8000009cc57808 */ /* 0x004fe20001000000 */
[C---:B------:R-:W-:Y:S01]  /*6cf0*/  FMUL.FTZ R136, R0.reuse, R146 ;  /* 0x0000009200887220 */ /* 0x040fe20000410000 */
[----:B------:R-:W-:Y:S01]  /*6d00*/  FMNMX.FTZ R144, R187, R144, !PT ;  /* 0x00000090bb907209 */ /* 0x000fe20007810000 */
[----:B------:R-:W-:Y:S01]  /*6d10*/  FMUL.FTZ R117, R0, R117 ;  /* 0x0000007500757220 */ /* 0x000fe20000410000 */
[----:B------:R-:W-:Y:S01]  /*6d20*/  ISETP.GT.AND P2, PT, R132, 0x19, PT ;  /* 0x000000198400780c */ /* 0x000fe20003f44270 */
[----:B------:R-:W2:Y:S01]  /*6d30*/  MUFU.TANH R185, R185 ;  /* 0x000000b900b97308 */ /* 0x000ea20000002400 */
[----:B---3--:R-:W-:Y:S01]  /*6d40*/  FSEL R199, R158, -INF , P1 ;  /* 0xff8000009ec77808 */ /* 0x008fe20000800000 */
[C---:B------:R-:W-:Y:S01]  /*6d50*/  FMUL.FTZ R116, R0.reuse, R116 ;  /* 0x0000007400747220 */ /* 0x040fe20000410000 */
[----:B------:R-:W-:Y:S01]  /*6d60*/  FMNMX.FTZ R144, R197, R144, !PT ;  /* 0x00000090c5907209 */ /* 0x000fe20007810000 */
[----:B------:R-:W-:Y:S01]  /*6d70*/  FMUL.FTZ R88, R0, R88 ;  /* 0x0000005800587220 */ /* 0x000fe20000410000 */
[----:B------:R-:W-:Y:S01]  /*6d80*/  ISETP.GT.AND P1, PT, R132, 0x20, PT ;  /* 0x000000208400780c */ /* 0x000fe20003f24270 */
[C---:B------:R-:W-:Y:S01]  /*6d90*/  FMUL.FTZ R89, R0.reuse, R89 ;  /* 0x0000005900597220 */ /* 0x040fe20000410000 */
        /* <DEDUP_REMOVED lines=11> */
[C---:B------:R-:W-:Y:S01]  /*6e50*/  FMUL.FTZ R15, R0.reuse, R139 ;  /* 0x0000008b000f7220 */ /* 0x040fe20000410000 */
[----:B--2---:R-:W-:Y:S01]  /*6e60*/  FSEL R185, R185, -INF , P2 ;  /* 0xff800000b9b97808 */ /* 0x004fe20001000000 */
[C---:B------:R-:W-:Y:S01]  /*6e70*/  FMUL.FTZ R139, R0.reuse, R151 ;  /* 0x00000097008b7220 */ /* 0x040fe20000410000 */
[----:B------:R-:W-:Y:S01]  /*6e80*/  FMNMX.FTZ R144, R183, R144, !PT ;  /* 0x00000090b7907209 */ /* 0x000fe20007810000 */
[----:B------:R-:W-:Y:S01]  /*6e90*/  FMUL.FTZ R207, R0, R111 ;  /* 0x0000006f00cf7220 */ /* 0x000fe20000410000 */
[----:B------:R-:W-:Y:S01]  /*6ea0*/  ISETP.GT.AND P2, PT, R132, 0x29, PT ;  /* 0x000000298400780c */ /* 0x000fe20003f44270 */
[----:B------:R-:W2:Y:S01]  /*6eb0*/  MUFU.TANH R169, R169 ;  /* 0x000000a900a97308 */ /* 0x000ea20000002400 */
[----:B-1----:R-:W-:Y:S01]  /*6ec0*/  FSEL R195, R195, -INF , P1 ;  /* 0xff800000c3c37808 */ /* 0x002fe20000800000 */
[C---:B------:R-:W-:Y:S01]  /*6ed0*/  FMUL.FTZ R10, R0.reuse, R162 ;  /* 0x000000a2000a7220 */ /* 0x040fe20000410000 */
[----:B------:R-:W-:Y:S01]  /*6ee0*/  FMNMX.FTZ R144, R185, R144, !PT ;  /* 0x00000090b9907209 */ /* 0x000fe20007810000 */
[----:B------:R-:W-:Y:S01]  /*6ef0*/  FMUL.FTZ R12, R0, R166 ;  /* 0x000000a6000c7220 */ /* 0x000fe20000410000 */
[----:B------:R-:W-:Y:S01]  /*6f00*/  ISETP.GT.AND P1, PT, R132, 0x30, PT ;  /* 0x000000308400780c */ /* 0x000fe20003f24270 */
[C---:B------:R-:W-:Y:S01]  /*6f10*/  FMUL.FTZ R205, R0.reuse, R110 ;  /* 0x0000006e00cd7220 */ /* 0x040fe20000410000 */
[----:B------:R-:W-:Y:S01]  /*6f20*/  FMNMX.FTZ R144, R195, R144, !PT ;  /* 0x00000090c3907209 */ /* 0x000fe20007810000 */
[----:B------:R-:W1:Y:S01]  /*6f30*/  MUFU.TANH R167, R167 ;  /* 0x000000a700a77308 */ /* 0x000e620000002400 */
[----:B0-----:R-:W-:Y:S01]  /*6f40*/  FSEL R171, R171, -INF , P2 ;  /* 0xff800000abab7808 */ /* 0x001fe20001000000 */
[----:B------:R-:W-:Y:S01]  /*6f50*/  FMUL.FTZ R14, R0, R138 ;  /* 0x0000008a000e7220 */ /* 0x000fe20000410000 */
[----:B------:R-:W-:Y:S01]  /*6f60*/  ISETP.GT.AND P2, PT, R132, 0x31, PT ;  /* 0x000000318400780c */ /* 0x000fe20003f44270 */
[C---:B------:R-:W-:Y:S01]  /*6f70*/  FMUL.FTZ R138, R0.reuse, R150 ;  /* 0x00000096008a7220 */ /* 0x040fe20000410000 */
[----:B------:R-:W-:Y:S01]  /*6f80*/  FMNMX.FTZ R144, R171, R144, !PT ;  /* 0x00000090ab907209 */ /* 0x000fe20007810000 */
[C---:B------:R-:W-:Y:S01]  /*6f90*/  FMUL.FTZ R209, R0.reuse, R114 ;  /* 0x0000007200d17220 */ /* 0x040fe20000410000 */
[C---:B------:R-:W-:Y:S01]  /*6fa0*/  FMUL.FTZ R90, R0.reuse, R90 ;  /* 0x0000005a005a7220 */ /* 0x040fe20000410000 */
[----:B------:R-:W0:Y:S01]  /*6fb0*/  MUFU.TANH R165, R165 ;  /* 0x000000a500a57308 */ /* 0x000e220000002400 */
[----:B--2---:R-:W-:Y:S01]  /*6fc0*/  FSEL R169, R169, -INF , P1 ;  /* 0xff800000a9a97808 */ /* 0x004fe20000800000 */
[----:B------:R-:W-:Y:S01]  /*6fd0*/  FMUL.FTZ R91, R0, R91 ;  /* 0x0000005b005b7220 */ /* 0x000fe20000410000 */
[----:B------:R-:W-:Y:S01]  /*6fe0*/  ISETP.GT.AND P1, PT, R132, 0x38, PT ;  /* 0x000000388400780c */ /* 0x000fe20003f24270 */
[C---:B------:R-:W-:Y:S01]  /*6ff0*/  FMUL.FTZ R94, R0.reuse, R94 ;  /* 0x0000005e005e7220 */ /* 0x040fe20000410000 */
[----:B------:R-:W-:Y:S01]  /*7000*/  FMNMX.FTZ R144, R169, R144, !PT ;  /* 0x00000090a9907209 */ /* 0x000fe20007810000 */
[C---:B------:R-:W-:Y:S01]  /*7010*/  FMUL.FTZ R95, R0.reuse, R95 ;  /* 0x0000005f005f7220 */ /* 0x040fe20000410000 */
[C---:B------:R-:W-:Y:S01]  /*7020*/  FMUL.FTZ R98, R0.reuse, R98 ;  /* 0x0000006200627220 */ /* 0x040fe20000410000 */
[----:B------:R-:W2:Y:S01]  /*7030*/  MUFU.TANH R163, R163 ;  /* 0x000000a300a37308 */ /* 0x000ea20000002400 */
[----:B-1----:R-:W-:Y:S01]  /*7040*/  FSEL R167, R167, -INF , P2 ;  /* 0xff800000a7a77808 */ /* 0x002fe20001000000 */
[----:B------:R-:W-:Y:S01]  /*7050*/  FMUL.FTZ R99, R0, R99 ;  /* 0x0000006300637220 */ /* 0x000fe20000410000 */
[----:B------:R-:W-:Y:S01]  /*7060*/  ISETP.GT.AND P2, PT, R132, 0x39, PT ;  /* 0x000000398400780c */ /* 0x000fe20003f44270 */
[----:B------:R-:W-:Y:S01]  /*7070*/  FMUL.FTZ R103, R0, R103 ;  /* 0x0000006700677220 */ /* 0x000fe20000410000 */
[----:B------:R-:W-:Y:S01]  /*7080*/  FMNMX.FTZ R144, R167, R144, !PT ;  /* 0x00000090a7907209 */ /* 0x000fe20007810000 */
[----:B------:R-:W-:-:S02]  /*7090*/  ULEA UR6, UR43, UR41, 0x3 ;  /* 0x000000292b067291 */ /* 0x000fc4000f8e183f */
[----:B------:R-:W1:Y:S01]  /*70a0*/  MUFU.TANH R161, R161 ;  /* 0x000000a100a17308 */ /* 0x000e620000002400 */
[----:B0-----:R-:W-:Y:S01]  /*70b0*/  FSEL R165, R165, -INF , P1 ;  /* 0xff800000a5a57808 */ /* 0x001fe20000800000 */
[----:B------:R-:W-:Y:S01]  /*70c0*/  UIADD3 UR6, UR6, 0x29840, URZ ;  /* 0x0002984006067890 */ /* 0x000fe2000fffe03f */
[C---:B------:R-:W-:Y:S02]  /*70d0*/  ISETP.GT.AND P1, PT, R132.reuse, 0x40, PT ;  /* 0x000000408400780c */ /* 0x040fe40003f24270 */
[----:B------:R-:W-:Y:S01]  /*70e0*/  FMNMX.FTZ R144, R165, R144, !PT ;  /* 0x00000090a5907209 */ /* 0x000fe20007810000 */
[----:B------:R-:W-:Y:S02]  /*70f0*/  UPRMT UR6, UR39, 0x654, UR6 ;  /* 0x0000065427067896 */ /* 0x000fe40008000006 */
[----:B------:R-:W0:Y:S01]  /*7100*/  MUFU.TANH R140, R140 ;  /* 0x0000008c008c7308 */ /* 0x000e220000002400 */
[----:B--2---:R-:W-:Y:S02]  /*7110*/  FSEL R163, R163, -INF , P2 ;  /* 0xff800000a3a37808 */ /* 0x004fe40001000000 */
[----:B------:R-:W-:-:S02]  /*7120*/  ISETP.GT.AND P2, PT, R132, 0x41, PT ;  /* 0x000000418400780c */ /* 0x000fc40003f44270 */
[----:B------:R-:W-:Y:S02]  /*7130*/  FMNMX.FTZ R144, R163, R144, !PT ;  /* 0x00000090a3907209 */ /* 0x000fe40007810000 */
[----:B------:R-:W-:Y:S01]  /*7140*/  SYNCS.ARRIVE.TRANS64.RED.A1T0 RZ, [UR6], RZ ;  /* 0x000000ffffff79a7 */ /* 0x000fe20008100406 */
[----:B------:R-:W2:Y:S01]  /*7150*/  MUFU.TANH R141, R141 ;  /* 0x0000008d008d7308 */ /* 0x000ea20000002400 */
[----:B-1----:R-:W-:Y:S02]  /*7160*/  FSEL R161, R161, -INF , P1 ;  /* 0xff800000a1a17808 */ /* 0x002fe40000800000 */
[----:B------:R-:W-:Y:S02]  /*7170*/  ISETP.GT.AND P1, PT, R132, 0x48, PT ;  /* 0x000000488400780c */ /* 0x000fe40003f24270 */
[----:B------:R-:W-:-:S03]  /*7180*/  FMNMX.FTZ R144, R161, R144, !PT ;  /* 0x00000090a1907209 */ /* 0x000fc60007810000 */
[----:B------:R-:W1:Y:S01]  /*7190*/  MUFU.TANH R147, R147 ;  /* 0x0000009300937308 */ /* 0x000e620000002400 */
[----:B0-----:R-:W-:Y:S02]  /*71a0*/  FSEL R159, R140, -INF , P2 ;  /* 0xff8000008c9f7808 */ /* 0x001fe40001000000 */
[----:B------:R-:W-:Y:S02]  /*71b0*/  ISETP.GT.AND P2, PT, R132, 0x49, PT ;  /* 0x000000498400780c */ /* 0x000fe40003f44270 */
[----:B------:R-:W-:-:S03]  /*71c0*/  FMNMX.FTZ R144, R159, R144, !PT ;  /* 0x000000909f907209 */ /* 0x000fc60007810000 */
[----:B------:R-:W0:Y:S01]  /*71d0*/  MUFU.TANH R142, R142 ;  /* 0x0000008e008e7308 */ /* 0x000e220000002400 */
[----:B--2---:R-:W-:Y:S02]  /*71e0*/  FSEL R157, R141, -INF , P1 ;  /* 0xff8000008d9d7808 */ /* 0x004fe40000800000 */
[----:B------:R-:W-:Y:S02]  /*71f0*/  ISETP.GT.AND P1, PT, R132, 0x50, PT ;  /* 0x000000508400780c */ /* 0x000fe40003f24270 */
[----:B------:R-:W-:-:S03]  /*7200*/  FMNMX.FTZ R144, R157, R144, !PT ;  /* 0x000000909d907209 */ /* 0x000fc60007810000 */
[----:B------:R-:W2:Y:S01]  /*7210*/  MUFU.TANH R129, R129 ;  /* 0x0000008100817308 */ /* 0x000ea20000002400 */
[----:B-1----:R-:W-:Y:S02]  /*7220*/  FSEL R147, R147, -INF , P2 ;  /* 0xff80000093937808 */ /* 0x002fe40001000000 */
[----:B------:R-:W-:Y:S02]  /*7230*/  ISETP.GT.AND P2, PT, R132, 0x51, PT ;  /* 0x000000518400780c */ /* 0x000fe40003f44270 */
[----:B------:R-:W-:-:S03]  /*7240*/  FMNMX.FTZ R144, R147, R144, !PT ;  /* 0x0000009093907209 */ /* 0x000fc60007810000 */
[----:B------:R-:W-:Y:S01]  /*7250*/  MUFU.TANH R131, R131 ;  /* 0x0000008300837308 */ /* 0x000fe20000002400 */
[----:B0-----:R-:W-:Y:S02]  /*7260*/  FSEL R135, R142, -INF , P1 ;  /* 0xff8000008e877808 */ /* 0x001fe40000800000 */
[----:B------:R-:W-:Y:S02]  /*7270*/  ISETP.GT.AND P1, PT, R132, 0x58, PT ;  /* 0x000000588400780c */ /* 0x000fe40003f24270 */
[----:B------:R-:W-:-:S03]  /*7280*/  FMNMX.FTZ R144, R135, R144, !PT ;  /* 0x0000009087907209 */ /* 0x000fc60007810000 */
[----:B------:R-:W0:Y:S01]  /*7290*/  MUFU.TANH R133, R133 ;  /* 0x0000008500857308 */ /* 0x000e220000002400 */
[----:B--2---:R-:W-:Y:S02]  /*72a0*/  FSEL R107, R129, -INF , P2 ;  /* 0xff800000816b7808 */ /* 0x004fe40001000000 */
[----:B------:R-:W-:Y:S02]  /*72b0*/  ISETP.GT.AND P2, PT, R132, 0x59, PT ;  /* 0x000000598400780c */ /* 0x000fe40003f44270 */
[----:B------:R-:W-:-:S03]  /*72c0*/  FMNMX.FTZ R144, R107, R144, !PT ;  /* 0x000000906b907209 */ /* 0x000fc60007810000 */
[----:B------:R-:W1:Y:S08]  /*72d0*/  MUFU.TANH R134, R134 ;  /* 0x0000008600867308 */ /* 0x000e700000002400 */
[----:B------:R-:W2:Y:S01]  /*72e0*/  MUFU.TANH R143, R143 ;  /* 0x0000008f008f7308 */ /* 0x000ea20000002400 */
[----:B0-----:R-:W-:Y:S02]  /*72f0*/  FSEL R105, R133, -INF , P2 ;  /* 0xff80000085697808 */ /* 0x001fe40001000000 */
[----:B------:R-:W-:-:S05]  /*7300*/  ISETP.GT.AND P2, PT, R132, 0x61, PT ;  /* 0x000000618400780c */ /* 0x000fca0003f44270 */
[----:B------:R-:W-:Y:S08]  /*7310*/  MUFU.TANH R108, R108 ;  /* 0x0000006c006c7308 */ /* 0x000ff00000002400 */
[----:B------:R0:W3:Y:S08]  /*7320*/  MUFU.TANH R145, R109 ;  /* 0x0000006d00917308 */ /* 0x0000f00000002400 */
[----:B------:R-:W4:Y:S01]  /*7330*/  MUFU.TANH R112, R112 ;  /* 0x0000007000707308 */ /* 0x000f220000002400 */
[----:B0-----:R-:W-:-:S02]  /*7340*/  FSEL R109, R131, -INF , P1 ;  /* 0xff800000836d7808 */ /* 0x001fc40000800000 */
[----:B------:R-:W-:Y:S02]  /*7350*/  ISETP.GT.AND P1, PT, R132, 0x60, PT ;  /* 0x000000608400780c */ /* 0x000fe40003f24270 */
[----:B------:R-:W-:-:S03]  /*7360*/  FMNMX.FTZ R144, R109, R144, !PT ;  /* 0x000000906d907209 */ /* 0x000fc60007810000 */
[----:B------:R1:W0:Y:S01]  /*7370*/  MUFU.TANH R146, R113 ;  /* 0x0000007100927308 */ /* 0x0002220000002400 */
[----:B------:R-:W-:-:S07]  /*7380*/  FMNMX.FTZ R144, R105, R144, !PT ;  /* 0x0000009069907209 */ /* 0x000fce0007810000 */
[----:B------:R2:W5:Y:S01]  /*7390*/  MUFU.TANH R141, R117 ;  /* 0x00000075008d7308 */ /* 0x0005620000002400 */
[----:B-1----:R-:W-:Y:S02]  /*73a0*/  FSEL R113, R134, -INF , P1 ;  /* 0xff80000086717808 */ /* 0x002fe40000800000 */
[----:B------:R-:W-:Y:S02]  /*73b0*/  ISETP.GT.AND P1, PT, R132, 0x68, PT ;  /* 0x000000688400780c */ /* 0x000fe40003f24270 */
[----:B------:R-:W-:-:S03]  /*73c0*/  FMNMX.FTZ R144, R113, R144, !PT ;  /* 0x0000009071907209 */ /* 0x000fc60007810000 */
[----:B------:R1:W-:Y:S01]  /*73d0*/  MUFU.TANH R140, R88 ;  /* 0x00000058008c7308 */ /* 0x0003e20000002400 */
[----:B--2---:R-:W-:Y:S02]  /*73e0*/  FSEL R117, R143, -INF , P2 ;  /* 0xff8000008f757808 */ /* 0x004fe40001000000 */
[----:B------:R-:W-:Y:S02]  /*73f0*/  ISETP.GT.AND P2, PT, R132, 0x69, PT ;  /* 0x000000698400780c */ /* 0x000fe40003f44270 */
[----:B------:R-:W-:Y:S02]  /*7400*/  FMNMX.FTZ R144, R117, R144, !PT ;  /* 0x0000009075907209 */ /* 0x000fe40007810000 */
[----:B---3--:R-:W-:Y:S01]  /*7410*/  FSEL R129, R145, -INF , P2 ;  /* 0xff80000091817808 */ /* 0x008fe20001000000 */
[----:B------:R-:W2:Y:S01]  /*7420*/  MUFU.TANH R116, R116 ;  /* 0x0000007400747308 */ /* 0x000ea20000002400 */
[----:B-1----:R-:W-:Y:S01]  /*7430*/  FMUL.FTZ R88, R0, R93 ;  /* 0x0000005d00587220 */ /* 0x002fe20000410000 */
[----:B------:R-:W-:-:S02]  /*7440*/  FSEL R93, R108, -INF , P1 ;  /* 0xff8000006c5d7808 */ /* 0x000fc40000800000 */
[C---:B------:R-:W-:Y:S02]  /*7450*/  ISETP.GT.AND P1, PT, R132.reuse, 0x70, PT ;  /* 0x000000708400780c */ /* 0x040fe40003f24270 */
[----:B------:R-:W-:Y:S02]  /*7460*/  FMNMX.FTZ R144, R93, R144, !PT ;  /* 0x000000905d907209 */ /* 0x000fe40007810000 */
[----:B------:R-:W-:Y:S01]  /*7470*/  ISETP.GT.AND P2, PT, R132, 0x71, PT ;  /* 0x000000718400780c */ /* 0x000fe20003f44270 */
[----:B------:R-:W1:Y:S01]  /*7480*/  MUFU.TANH R89, R89 ;  /* 0x0000005900597308 */ /* 0x000e620000002400 */
[----:B----4-:R-:W-:Y:S02]  /*7490*/  FSEL R131, R112, -INF , P1 ;  /* 0xff80000070837808 */ /* 0x010fe40000800000 */
[----:B------:R-:W-:Y:S02]  /*74a0*/  FMNMX.FTZ R144, R129, R144, !PT ;  /* 0x0000009081907209 */ /* 0x000fe40007810000 */
[----:B------:R-:W-:-:S02]  /*74b0*/  ISETP.GT.AND P1, PT, R132, 0x78, PT ;  /* 0x000000788400780c */ /* 0x000fc40003f24270 */
[----:B0-----:R-:W-:Y:S01]  /*74c0*/  FSEL R133, R146, -INF , P2 ;  /* 0xff80000092857808 */ /* 0x001fe20001000000 */
[----:B------:R0:W-:Y:S01]  /*74d0*/  MUFU.TANH R149, R88 ;  /* 0x0000005800957308 */ /* 0x0001e20000002400 */
[----:B------:R-:W-:Y:S02]  /*74e0*/  FMNMX.FTZ R144, R131, R144, !PT ;  /* 0x0000009083907209 */ /* 0x000fe40007810000 */
[----:B------:R-:W-:Y:S02]  /*74f0*/  ISETP.GT.AND P2, PT, R132, 0x79, PT ;  /* 0x000000798400780c */ /* 0x000fe40003f44270 */
[----:B------:R-:W-:Y:S02]  /*7500*/  FMNMX.FTZ R144, R133, R144, !PT ;  /* 0x0000009085907209 */ /* 0x000fe40007810000 */
[----:B-----5:R-:W-:Y:S01]  /*7510*/  FSEL R141, R141, -INF , P2 ;  /* 0xff8000008d8d7808 */ /* 0x020fe20001000000 */
[----:B------:R-:W3:Y:S01]  /*7520*/  MUFU.TANH R92, R92 ;  /* 0x0000005c005c7308 */ /* 0x000ee20000002400 */
[----:B0-----:R-:W-:Y:S01]  /*7530*/  FMUL.FTZ R88, R0, R97 ;  /* 0x0000006100587220 */ /* 0x001fe20000410000 */
[----:B--2---:R-:W-:Y:S01]  /*7540*/  FSEL R97, R116, -INF , P1 ;  /* 0xff80000074617808 */ /* 0x004fe20000800000 */
[----:B------:R-:W-:Y:S01]  /*7550*/  FMUL.FTZ R116, R0, R115 ;  /* 0x0000007300747220 */ /* 0x000fe20000410000 */
[----:B------:R-:W-:-:S02]  /*7560*/  ISETP.GT.AND P1, PT, R132, 0x80, PT ;  /* 0x000000808400780c */ /* 0x000fc40003f24270 */
[----:B------:R-:W-:Y:S02]  /*7570*/  FMNMX.FTZ R144, R97, R144, !PT ;  /* 0x0000009061907209 */ /* 0x000fe40007810000 */
[----:B------:R-:W0:Y:S01]  /*7580*/  MUFU.TANH R96, R96 ;  /* 0x0000006000607308 */ /* 0x000e220000002400 */
[----:B------:R-:W-:Y:S02]  /*7590*/  ISETP.GT.AND P2, PT, R132, 0x81, PT ;  /* 0x000000818400780c */ /* 0x000fe40003f44270 */
[----:B------:R-:W-:Y:S02]  /*75a0*/  FSEL R143, R140, -INF , P1 ;  /* 0xff8000008c8f7808 */ /* 0x000fe40000800000 */
[----:B------:R-:W-:Y:S02]  /*75b0*/  FMNMX.FTZ R144, R141, R144, !PT ;  /* 0x000000908d907209 */ /* 0x000fe40007810000 */
[----:B------:R-:W-:Y:S01]  /*75c0*/  ISETP.GT.AND P1, PT, R132, 0x88, PT ;  /* 0x000000888400780c */ /* 0x000fe20003f24270 */
[----:B------:R2:W4:Y:S01]  /*75d0*/  MUFU.TANH R153, R88 ;  /* 0x0000005800997308 */ /* 0x0005220000002400 */
[----:B-1----:R-:W-:-:S02]  /*75e0*/  FSEL R145, R89, -INF , P2 ;  /* 0xff80000059917808 */ /* 0x002fc40001000000 */
[----:B------:R-:W-:Y:S02]  /*75f0*/  FMNMX.FTZ R144, R143, R144, !PT ;  /* 0x000000908f907209 */ /* 0x000fe40007810000 */
[----:B------:R-:W-:Y:S02]  /*7600*/  ISETP.GT.AND P2, PT, R132, 0x89, PT ;  /* 0x000000898400780c */ /* 0x000fe40003f44270 */
[----:B------:R-:W-:Y:S01]  /*7610*/  FMNMX.FTZ R144, R145, R144, !PT ;  /* 0x0000009091907209 */ /* 0x000fe20007810000 */
[----:B------:R-:W1:Y:S01]  /*7620*/  MUFU.TANH R100, R100 ;  /* 0x0000006400647308 */ /* 0x000e620000002400 */
[----:B--2---:R-:W-:Y:S01]  /*7630*/  FMUL.FTZ R88, R0, R101 ;  /* 0x0000006500587220 */ /* 0x004fe20000410000 */
[----:B---3--:R-:W-:Y:S01]  /*7640*/  FSEL R101, R92, -INF , P1 ;  /* 0xff8000005c657808 */ /* 0x008fe20000800000 */
[----:B------:R-:W-:Y:S01]  /*7650*/  FMUL.FTZ R92, R0, R119 ;  /* 0x00000077005c7220 */ /* 0x000fe20000410000 */
[----:B------:R-:W-:Y:S02]  /*7660*/  ISETP.GT.AND P1, PT, R132, 0x90, PT ;  /* 0x000000908400780c */ /* 0x000fe40003f24270 */
[----:B------:R-:W-:-:S02]  /*7670*/  FSEL R149, R149, -INF , P2 ;  /* 0xff80000095957808 */ /* 0x000fc40001000000 */
[----:B------:R-:W2:Y:S01]  /*7680*/  MUFU.TANH R88, R88 ;  /* 0x0000005800587308 */ /* 0x000ea20000002400 */
[----:B------:R-:W-:Y:S02]  /*7690*/  FMNMX.FTZ R144, R101, R144, !PT ;  /* 0x0000009065907209 */ /* 0x000fe40007810000 */
[----:B------:R-:W-:Y:S02]  /*76a0*/  ISETP.GT.AND P2, PT, R132, 0x91, PT ;  /* 0x000000918400780c */ /* 0x000fe40003f44270 */
[----:B0-----:R-:W-:Y:S01]  /*76b0*/  FSEL R151, R96, -INF , P1 ;  /* 0xff80000060977808 */ /* 0x001fe20000800000 */
[----:B------:R-:W-:Y:S01]  /*76c0*/  FMUL.FTZ R96, R0, R118 ;  /* 0x0000007600607220 */ /* 0x000fe20000410000 */
[----:B------:R-:W-:Y:S01]  /*76d0*/  FMNMX.FTZ R144, R149, R144, !PT ;  /* 0x0000009095907209 */ /* 0x000fe20007810000 */
[----:B------:R-:W0:Y:S01]  /*76e0*/  MUFU.TANH R6, R6 ;  /* 0x0000000600067308 */ /* 0x000e220000002400 */
[----:B------:R-:W-:Y:S02]  /*76f0*/  ISETP.GT.AND P1, PT, R132, 0x98, PT ;  /* 0x000000988400780c */ /* 0x000fe40003f24270 */
[----:B----4-:R-:W-:-:S02]  /*7700*/  FSEL R153, R153, -INF , P2 ;  /* 0xff80000099997808 */ /* 0x010fc40001000000 */
[----:B------:R-:W-:Y:S02]  /*7710*/  FMNMX.FTZ R144, R151, R144, !PT ;  /* 0x0000009097907209 */ /* 0x000fe40007810000 */
[----:B------:R-:W-:Y:S01]  /*7720*/  ISETP.GT.AND P2, PT, R132, 0x99, PT ;  /* 0x000000998400780c */ /* 0x000fe20003f44270 */
[----:B------:R-:W3:Y:S01]  /*7730*/  MUFU.TANH R7, R7 ;  /* 0x0000000700077308 */ /* 0x000ee20000002400 */
[----:B-1----:R-:W-:Y:S02]  /*7740*/  FSEL R111, R100, -INF , P1 ;  /* 0xff800000646f7808 */ /* 0x002fe40000800000 */
[----:B------:R-:W-:Y:S02]  /*7750*/  FMNMX.FTZ R144, R153, R144, !PT ;  /* 0x0000009099907209 */ /* 0x000fe40007810000 */
[----:B--2---:R-:W-:Y:S02]  /*7760*/  FSEL R155, R88, -INF , P2 ;  /* 0xff800000589b7808 */ /* 0x004fe40001000000 */
[----:B------:R-:W-:Y:S01]  /*7770*/  FMNMX.FTZ R144, R111, R144, !PT ;  /* 0x000000906f907209 */ /* 0x000fe20007810000 */
[----:B------:R-:W1:Y:S01]  /*7780*/  LDC R88, c[0x0][0x988] ;  /* 0x00026200ff587b82 */ /* 0x000e620000000800 */
[----:B------:R-:W2:Y:S02]  /*7790*/  MUFU.TANH R8, R8 ;  /* 0x0000000800087308 */ /* 0x000ea40000002400 */
[----:B------:R-:W-:-:S05]  /*77a0*/  FMNMX.FTZ R144, R155, R144, !PT ;  /* 0x000000909b907209 */ /* 0x000fca0007810000 */
[----:B------:R-:W4:Y:S01]  /*77b0*/  SHFL.BFLY PT, R89, R144, 0x2, 0x1f ;  /* 0x0c401f0090597f89 */ /* 0x000f2200000e0000 */
[----:B------:R-:W5:Y:S08]  /*77c0*/  MUFU.TANH R9, R9 ;  /* 0x0000000900097308 */ /* 0x000f700000002400 */
[----:B------:R-:W5:Y:S08]  /*77d0*/  MUFU.TANH R10, R10 ;  /* 0x0000000a000a7308 */ /* 0x000f700000002400 */
[----:B------:R-:W5:Y:S01]  /*77e0*/  MUFU.TANH R11, R11 ;  /* 0x0000000b000b7308 */ /* 0x000f620000002400 */
[----:B----4-:R-:W-:-:S07]  /*77f0*/  FMNMX.FTZ R100, R144, R89, !PT ;  /* 0x0000005990647209 */ /* 0x010fce0007810000 */
[----:B------:R-:W4:Y:S01]  /*7800*/  MUFU.TANH R12, R12 ;  /* 0x0000000c000c7308 */ /* 0x000f220000002400 */
[----:B------:R-:W0:Y:S07]  /*7810*/  SHFL.BFLY PT, R89, R100, 0x1, 0x1f ;  /* 0x0c201f0064597f89 */ /* 0x000e2e00000e0000 */
[----:B------:R-:W4:Y:S08]  /*7820*/  MUFU.TANH R13, R13 ;  /* 0x0000000d000d7308 */ /* 0x000f300000002400 */
[----:B------:R-:W4:Y:S08]  /*7830*/  MUFU.TANH R14, R14 ;  /* 0x0000000e000e7308 */ /* 0x000f300000002400 */
[----:B------:R-:W4:Y:S01]  /*7840*/  MUFU.TANH R15, R15 ;  /* 0x0000000f000f7308 */ /* 0x000f220000002400 */
[----:B0-----:R-:W-:Y:S01]  /*7850*/  FMNMX.FTZ R89, R100, R89, !PT ;  /* 0x0000005964597209 */ /* 0x001fe20007810000 */
[----:B------:R-:W-:-:S03]  /*7860*/  FMUL.FTZ R100, R0, R102 ;  /* 0x0000006600647220 */ /* 0x000fc60000410000 */
[C---:B------:R-:W-:Y:S01]  /*7870*/  FSETP.NEU.FTZ.AND P1, PT, R89.reuse, -INF , PT ;  /* 0xff8000005900780b */ /* 0x040fe20003f3d000 */
[----:B-1----:R-:W-:-:S02]  /*7880*/  FFMA.FTZ R102, R89, R88, -8 ;  /* 0xc100000059667423 */ /* 0x002fc40000010058 */
[----:B------:R-:W0:Y:S03]  /*7890*/  MUFU.TANH R20, R20 ;  /* 0x0000001400147308 */ /* 0x000e260000002400 */
[----:B------:R-:W-:-:S05]  /*78a0*/  FSEL R102, R102, RZ, P1 ;  /* 0x000000ff66667208 */ /* 0x000fca0000800000 */
[----:B------:R-:W1:Y:S01]  /*78b0*/  MUFU.TANH R21, R21 ;  /* 0x0000001500157308 */ /* 0x000e620000002400 */
[----:B------:R-:W-:-:S01]  /*78c0*/  FFMA.FTZ R108, R173, R88, -R102 ;  /* 0x00000058ad6c7223 */ /* 0x000fc20000010866 */
[-CC-:B------:R-:W-:Y:S01]  /*78d0*/  FFMA.FTZ R115, R175, R88.reuse, -R102.reuse ;  /* 0x00000058af737223 */ /* 0x180fe20000010866 */
[----:B------:R-:W3:Y:S01]  /*78e0*/  SHFL.IDX PT, R173, R128, 0x1, 0x1c1f ;  /* 0x003c1f0080ad7f89 */ /* 0x000ee200000e0000 */
[----:B------:R-:W-:-:S01]  /*78f0*/  FFMA.FTZ R110, R177, R88, -R102 ;  /* 0x00000058b16e7223 */ /* 0x000fc20000010866 */
[-CC-:B------:R-:W-:Y:S01]  /*7900*/  FFMA.FTZ R119, R179, R88.reuse, -R102.reuse ;  /* 0x00000058b3777223 */ /* 0x180fe20000010866 */
[----:B------:R-:W-:-:S01]  /*7910*/  FFMA.FTZ R112, R187, R88, -R102 ;  /* 0x00000058bb707223 */ /* 0x000fc20000010866 */
[-CC-:B------:R-:W-:Y:S01]  /*7920*/  FFMA.FTZ R197, R197, R88.reuse, -R102.reuse ;  /* 0x00000058c5c57223 */ /* 0x180fe20000010866 */
[----:B------:R-:W1:Y:S01]  /*7930*/  MUFU.TANH R136, R136 ;  /* 0x0000008800887308 */ /* 0x000e620000002400 */
[----:B------:R-:W-:-:S01]  /*7940*/  FFMA.FTZ R114, R199, R88, -R102 ;  /* 0x00000058c7727223 */ /* 0x000fc20000010866 */
[-CC-:B------:R-:W-:Y:S01]  /*7950*/  FFMA.FTZ R163, R163, R88.reuse, -R102.reuse ;  /* 0x00000058a3a37223 */ /* 0x180fe20000010866 */
[----:B------:R-:W-:-:S01]  /*7960*/  FFMA.FTZ R147, R147, R88, -R102 ;  /* 0x0000005893937223 */ /* 0x000fc20000010866 */
[-CC-:B------:R-:W-:Y:S01]  /*7970*/  FFMA.FTZ R107, R107, R88.reuse, -R102.reuse ;  /* 0x000000586b6b7223 */ /* 0x180fe20000010866 */
[----:B------:R-:W-:-:S01]  /*7980*/  FFMA.FTZ R93, R93, R88, -R102 ;  /* 0x000000585d5d7223 */ /* 0x000fc20000010866 */
[-CC-:B------:R-:W-:Y:S01]  /*7990*/  FFMA.FTZ R97, R97, R88.reuse, -R102.reuse ;  /* 0x0000005861617223 */ /* 0x180fe20000010866 */
[----:B------:R-:W-:-:S01]  /*79a0*/  FFMA.FTZ R101, R101, R88, -R102 ;  /* 0x0000005865657223 */ /* 0x000fc20000010866 */
[----:B------:R-:W1:Y:S01]  /*79b0*/  MUFU.TANH R137, R137 ;  /* 0x0000008900897308 */ /* 0x000e620000002400 */
[----:B------:R-:W-:-:S07]  /*79c0*/  FFMA.FTZ R111, R111, R88, -R102 ;  /* 0x000000586f6f7223 */ /* 0x000fce0000010866 */
[----:B------:R-:W1:Y:S01]  /*79d0*/  MUFU.TANH R138, R138 ;  /* 0x0000008a008a7308 */ /* 0x000e620000002400 */
[----:B---3--:R-:W-:-:S04]  /*79e0*/  IADD3 R130, R173, -UR52, R130 ;  /* 0x80000034ad827c10 */ /* 0x008fc8000fffe082 */
[----:B------:R-:W-:-:S03]  /*79f0*/  ISETP.GT.AND P2, PT, R130, RZ, PT ;  /* 0x000000ff8200720c */ /* 0x000fc60003f44270 */
[----:B------:R-:W3:Y:S01]  /*7a00*/  MUFU.TANH R139, R139 ;  /* 0x0000008b008b7308 */ /* 0x000ee20000002400 */
[----:B------:R-:W-:Y:S02]  /*7a10*/  ISETP.GT.AND P3, PT, R130, 0x1, PT ;  /* 0x000000018200780c */ /* 0x000fe40003f64270 */
[----:B------:R-:W-:Y:S02]  /*7a20*/  FSEL R6, R6, -INF , P2 ;  /* 0xff80000006067808 */ /* 0x000fe40001000000 */
[----:B------:R-:W-:Y:S02]  /*7a30*/  ISETP.GT.AND P2, PT, R130, 0x8, PT ;  /* 0x000000088200780c */ /* 0x000fe40003f44270 */
[----:B------:R-:W-:Y:S01]  /*7a40*/  FSEL R175, R7, -INF , P3 ;  /* 0xff80000007af7808 */ /* 0x000fe20001800000 */
[----:B------:R-:W-:-:S01]  /*7a50*/  FFMA.FTZ R7, R181, R88, -R102 ;  /* 0x00000058b5077223 */ /* 0x000fc20000010866 */
[----:B------:R-:W-:Y:S01]  /*7a60*/  FMNMX.FTZ R118, R6, R5, !PT ;  /* 0x0000000506767209 */ /* 0x000fe20007810000 */
[----:B------:R-:W3:Y:S01]  /*7a70*/  MUFU.TANH R121, R121 ;  /* 0x0000007900797308 */ /* 0x000ee20000002400 */
[----:B------:R-:W-:-:S02]  /*7a80*/  ISETP.GT.AND P3, PT, R130, 0x9, PT ;  /* 0x000000098200780c */ /* 0x000fc40003f64270 */
[----:B--2---:R-:W-:Y:S01]  /*7a90*/  FSEL R177, R8, -INF , P2 ;  /* 0xff80000008b17808 */ /* 0x004fe20001000000 */
[----:B------:R-:W-:-:S01]  /*7aa0*/  FFMA.FTZ R8, R183, R88, -R102 ;  /* 0x00000058b7087223 */ /* 0x000fc20000010866 */
[----:B------:R-:W-:Y:S02]  /*7ab0*/  FMNMX.FTZ R118, R175, R118, !PT ;  /* 0x00000076af767209 */ /* 0x000fe40007810000 */
[C---:B------:R-:W-:Y:S01]  /*7ac0*/  ISETP.GT.AND P2, PT, R130.reuse, 0x10, PT ;  /* 0x000000108200780c */ /* 0x040fe20003f44270 */
[----:B------:R-:W-:Y:S01]  /*7ad0*/  MUFU.EX2 R173, R197 ;  /* 0x000000c500ad7308 */ /* 0x000fe20000000800 */
[----:B-----5:R-:W-:Y:S02]  /*7ae0*/  FSEL R179, R9, -INF , P3 ;  /* 0xff80000009b37808 */ /* 0x020fe40001800000 */
[----:B------:R-:W-:Y:S02]  /*7af0*/  FMNMX.FTZ R118, R177, R118, !PT ;  /* 0x00000076b1767209 */ /* 0x000fe40007810000 */
[----:B------:R-:W-:-:S02]  /*7b00*/  ISETP.GT.AND P3, PT, R130, 0x11, PT ;  /* 0x000000118200780c */ /* 0x000fc40003f64270 */
[----:B------:R-:W-:Y:S01]  /*7b10*/  FSEL R181, R10, -INF , P2 ;  /* 0xff8000000ab57808 */ /* 0x000fe20001000000 */
[----:B------:R2:W-:Y:S01]  /*7b20*/  MUFU.EX2 R9, R7 ;  /* 0x0000000700097308 */ /* 0x0005e20000000800 */
[----:B------:R-:W-:Y:S01]  /*7b30*/  FMNMX.FTZ R118, R179, R118, !PT ;  /* 0x00000076b3767209 */ /* 0x000fe20007810000 */
[--C-:B------:R-:W-:Y:S01]  /*7b40*/  FFMA.FTZ R10, R195, R88, -R102.reuse ;  /* 0x00000058c30a7223 */ /* 0x100fe20000010866 */
[C---:B------:R-:W-:Y:S02]  /*7b50*/  ISETP.GT.AND P2, PT, R130.reuse, 0x18, PT ;  /* 0x000000188200780c */ /* 0x040fe40003f44270 */
[----:B------:R-:W-:Y:S02]  /*7b60*/  FSEL R11, R11, -INF , P3 ;  /* 0xff8000000b0b7808 */ /* 0x000fe40001800000 */
[----:B------:R-:W-:Y:S01]  /*7b70*/  FMNMX.FTZ R118, R181, R118, !PT ;  /* 0x00000076b5767209 */ /* 0x000fe20007810000 */
[----:B------:R-:W5:Y:S01]  /*7b80*/  MUFU.TANH R120, R120 ;  /* 0x0000007800787308 */ /* 0x000f620000002400 */
[----:B------:R-:W-:Y:S01]  /*7b90*/  ISETP.GT.AND P3, PT, R130, 0x19, PT ;  /* 0x000000198200780c */ /* 0x000fe20003f64270 */
[-CC-:B--2---:R-:W-:Y:S01]  /*7ba0*/  FFMA.FTZ R7, R185, R88.reuse, -R102.reuse ;  /* 0x00000058b9077223 */ /* 0x184fe20000010866 */
[----:B----4-:R-:W-:Y:S01]  /*7bb0*/  FSEL R183, R12, -INF , P2 ;  /* 0xff8000000cb77808 */ /* 0x010fe20001000000 */
[----:B------:R-:W-:Y:S01]  /*7bc0*/  FFMA.FTZ R12, R169, R88, -R102 ;  /* 0x00000058a90c7223 */ /* 0x000fe20000010866 */
[----:B------:R-:W-:-:S02]  /*7bd0*/  FMNMX.FTZ R118, R11, R118, !PT ;  /* 0x000000760b767209 */ /* 0x000fc40007810000 */
[C---:B------:R-:W-:Y:S01]  /*7be0*/  ISETP.GT.AND P2, PT, R130.reuse, 0x20, PT ;  /* 0x000000208200780c */ /* 0x040fe20003f44270 */
[----:B------:R-:W2:Y:S01]  /*7bf0*/  MUFU.TANH R123, R123 ;  /* 0x0000007b007b7308 */ /* 0x000ea20000002400 */
[----:B------:R-:W-:Y:S02]  /*7c00*/  FSEL R185, R13, -INF , P3 ;  /* 0xff8000000db97808 */ /* 0x000fe40001800000 */
[----:B------:R-:W-:Y:S02]  /*7c10*/  FMNMX.FTZ R118, R183, R118, !PT ;  /* 0x00000076b7767209 */ /* 0x000fe40007810000 */
[----:B------:R-:W-:Y:S02]  /*7c20*/  ISETP.GT.AND P3, PT, R130, 0x21, PT ;  /* 0x000000218200780c */ /* 0x000fe40003f64270 */
[----:B------:R-:W-:Y:S01]  /*7c30*/  FSEL R187, R14, -INF , P2 ;  /* 0xff8000000ebb7808 */ /* 0x000fe20001000000 */
[----:B------:R4:W-:Y:S01]  /*7c40*/  MUFU.EX2 R13, R7 ;  /* 0x00000007000d7308 */ /* 0x0009e20000000800 */
[----:B------:R-:W-:Y:S01]  /*7c50*/  FMNMX.FTZ R118, R185, R118, !PT ;  /* 0x00000076b9767209 */ /* 0x000fe20007810000 */
[----:B------:R-:W-:Y:S01]  /*7c60*/  FFMA.FTZ R14, R165, R88, -R102 ;  /* 0x00000058a50e7223 */ /* 0x000fe20000010866 */
[----:B------:R-:W-:-:S02]  /*7c70*/  ISETP.GT.AND P2, PT, R130, 0x28, PT ;  /* 0x000000288200780c */ /* 0x000fc40003f44270 */
[----:B------:R-:W-:Y:S02]  /*7c80*/  FSEL R15, R15, -INF , P3 ;  /* 0xff8000000f0f7808 */ /* 0x000fe40001800000 */
[----:B------:R-:W-:Y:S01]  /*7c90*/  FMNMX.FTZ R118, R187, R118, !PT ;  /* 0x00000076bb767209 */ /* 0x000fe20007810000 */
[----:B------:R-:W2:Y:S01]  /*7ca0*/  MUFU.TANH R122, R122 ;  /* 0x0000007a007a7308 */ /* 0x000ea20000002400 */
[----:B------:R-:W-:Y:S01]  /*7cb0*/  ISETP.GT.AND P3, PT, R130, 0x29, PT ;  /* 0x000000298200780c */ /* 0x000fe20003f64270 */
[-CC-:B----4-:R-:W-:Y:S01]  /*7cc0*/  FFMA.FTZ R7, R171, R88.reuse, -R102.reuse ;  /* 0x00000058ab077223 */ /* 0x190fe20000010866 */
[----:B0-----:R-:W-:Y:S01]  /*7cd0*/  FSEL R195, R20, -INF , P2 ;  /* 0xff80000014c37808 */ /* 0x001fe20001000000 */
[----:B------:R-:W-:Y:S01]  /*7ce0*/  FFMA.FTZ R20, R161, R88, -R102 ;  /* 0x00000058a1147223 */ /* 0x000fe20000010866 */
[----:B------:R-:W-:Y:S02]  /*7cf0*/  FMNMX.FTZ R118, R15, R118, !PT ;  /* 0x000000760f767209 */ /* 0x000fe40007810000 */
[----:B------:R-:W-:Y:S01]  /*7d00*/  ISETP.GT.AND P2, PT, R130, 0x30, PT ;  /* 0x000000308200780c */ /* 0x000fe20003f44270 */
[----:B------:R-:W0:Y:S01]  /*7d10*/  MUFU.TANH R124, R124 ;  /* 0x0000007c007c7308 */ /* 0x000e220000002400 */
[----:B-1----:R-:W-:-:S02]  /*7d20*/  FSEL R171, R21, -INF , P3 ;  /* 0xff80000015ab7808 */ /* 0x002fc40001800000 */
[----:B------:R-:W-:Y:S02]  /*7d30*/  FMNMX.FTZ R118, R195, R118, !PT ;  /* 0x00000076c3767209 */ /* 0x000fe40007810000 */
[----:B------:R-:W-:Y:S02]  /*7d40*/  ISETP.GT.AND P3, PT, R130, 0x31, PT ;  /* 0x000000318200780c */ /* 0x000fe40003f64270 */
[----:B------:R-:W-:Y:S01]  /*7d50*/  FSEL R197, R136, -INF , P2 ;  /* 0xff80000088c57808 */ /* 0x000fe20001000000 */
[----:B------:R1:W-:Y:S01]  /*7d60*/  MUFU.EX2 R21, R7 ;  /* 0x0000000700157308 */ /* 0x0003e20000000800 */
[----:B------:R-:W-:Y:S02]  /*7d70*/  FMNMX.FTZ R118, R171, R118, !PT ;  /* 0x00000076ab767209 */ /* 0x000fe40007810000 */
[----:B------:R-:W-:Y:S02]  /*7d80*/  ISETP.GT.AND P2, PT, R130, 0x38, PT ;  /* 0x000000388200780c */ /* 0x000fe40003f44270 */
[----:B------:R-:W-:-:S02]  /*7d90*/  FSEL R137, R137, -INF , P3 ;  /* 0xff80000089897808 */ /* 0x000fc40001800000 */
[----:B------:R-:W-:Y:S01]  /*7da0*/  FMNMX.FTZ R118, R197, R118, !PT ;  /* 0x00000076c5767209 */ /* 0x000fe20007810000 */
[----:B------:R-:W4:Y:S01]  /*7db0*/  MUFU.TANH R125, R125 ;  /* 0x0000007d007d7308 */ /* 0x000f220000002400 */
[----:B------:R-:W-:Y:S01]  /*7dc0*/  ISETP.GT.AND P3, PT, R130, 0x39, PT ;  /* 0x000000398200780c */ /* 0x000fe20003f64270 */
[----:B-1----:R-:W-:Y:S01]  /*7dd0*/  FFMA.FTZ R7, R167, R88, -R102 ;  /* 0x00000058a7077223 */ /* 0x002fe20000010866 */
[----:B------:R-:W-:Y:S02]  /*7de0*/  FSEL R169, R138, -INF , P2 ;  /* 0xff8000008aa97808 */ /* 0x000fe40001000000 */
[----:B------:R-:W-:Y:S02]  /*7df0*/  FMNMX.FTZ R118, R137, R118, !PT ;  /* 0x0000007689767209 */ /* 0x000fe40007810000 */
[----:B------:R-:W-:Y:S01]  /*7e00*/  ISETP.GT.AND P2, PT, R130, 0x40, PT ;  /* 0x000000408200780c */ /* 0x000fe20003f44270 */
[----:B------:R-:W1:Y:S01]  /*7e10*/  MUFU.TANH R126, R126 ;  /* 0x0000007e007e7308 */ /* 0x000e620000002400 */
[----:B---3--:R-:W-:-:S02]  /*7e20*/  FSEL R167, R139, -INF , P3 ;  /* 0xff8000008ba77808 */ /* 0x008fc40001800000 */
[----:B------:R-:W-:Y:S02]  /*7e30*/  FMNMX.FTZ R118, R169, R118, !PT ;  /* 0x00000076a9767209 */ /* 0x000fe40007810000 */
[C---:B------:R-:W-:Y:S02]  /*7e40*/  ISETP.GT.AND P3, PT, R130.reuse, 0x41, PT ;  /* 0x000000418200780c */ /* 0x040fe40003f64270 */
[----:B------:R-:W-:Y:S01]  /*7e50*/  FSEL R121, R121, -INF , P2 ;  /* 0xff80000079797808 */ /* 0x000fe20001000000 */
[----:B------:R-:W3:Y:S01]  /*7e60*/  MUFU.TANH R127, R127 ;  /* 0x0000007f007f7308 */ /* 0x000ee20000002400 */
[----:B------:R-:W-:Y:S02]  /*7e70*/  FMNMX.FTZ R118, R167, R118, !PT ;  /* 0x00000076a7767209 */ /* 0x000fe40007810000 */
[----:B------:R-:W-:Y:S02]  /*7e80*/  ISETP.GT.AND P2, PT, R130, 0x48, PT ;  /* 0x000000488200780c */ /* 0x000fe40003f44270 */
[----:B-----5:R-:W-:-:S02]  /*7e90*/  FSEL R165, R120, -INF , P3 ;  /* 0xff80000078a57808 */ /* 0x020fc40001800000 */
[----:B------:R-:W-:Y:S01]  /*7ea0*/  FMNMX.FTZ R118, R121, R118, !PT ;  /* 0x0000007679767209 */ /* 0x000fe20007810000 */
[----:B------:R-:W5:Y:S01]  /*7eb0*/  MUFU.TANH R104, R104 ;  /* 0x0000006800687308 */ /* 0x000f620000002400 */
[C---:B------:R-:W-:Y:S02]  /*7ec0*/  ISETP.GT.AND P3, PT, R130.reuse, 0x49, PT ;  /* 0x000000498200780c */ /* 0x040fe40003f64270 */
[----:B--2---:R-:W-:Y:S02]  /*7ed0*/  FSEL R123, R123, -INF , P2 ;  /* 0xff8000007b7b7808 */ /* 0x004fe40001000000 */
[----:B------:R-:W-:Y:S02]  /*7ee0*/  FMNMX.FTZ R118, R165, R118, !PT ;  /* 0x00000076a5767209 */ /* 0x000fe40007810000 */
[----:B------:R-:W-:Y:S01]  /*7ef0*/  ISETP.GT.AND P2, PT, R130, 0x50, PT ;  /* 0x000000508200780c */ /* 0x000fe20003f44270 */
[----:B------:R-:W2:Y:S01]  /*7f00*/  MUFU.TANH R106, R106 ;  /* 0x0000006a006a7308 */ /* 0x000ea20000002400 */
[----:B------:R-:W-:-:S02]  /*7f10*/  FSEL R199, R122, -INF , P3 ;  /* 0xff8000007ac77808 */ /* 0x000fc40001800000 */
[----:B------:R-:W-:Y:S02]  /*7f20*/  FMNMX.FTZ R118, R123, R118, !PT ;  /* 0x000000767b767209 */ /* 0x000fe40007810000 */
[----:B------:R-:W-:Y:S02]  /*7f30*/  ISETP.GT.AND P3, PT, R130, 0x51, PT ;  /* 0x000000518200780c */ /* 0x000fe40003f64270 */
[----:B0-----:R-:W-:Y:S01]  /*7f40*/  FSEL R201, R124, -INF , P2 ;  /* 0xff8000007cc97808 */ /* 0x001fe20001000000 */
[----:B------:R-:W0:Y:S01]  /*7f50*/  MUFU.TANH R205, R205 ;  /* 0x000000cd00cd7308 */ /* 0x000e220000002400 */
[----:B------:R-:W-:Y:S02]  /*7f60*/  FMNMX.FTZ R118, R199, R118, !PT ;  /* 0x00000076c7767209 */ /* 0x000fe40007810000 */
[----:B------:R-:W-:Y:S02]  /*7f70*/  ISETP.GT.AND P2, PT, R130, 0x58, PT ;  /* 0x000000588200780c */ /* 0x000fe40003f44270 */
[----:B----4-:R-:W-:-:S02]  /*7f80*/  FSEL R125, R125, -INF , P3 ;  /* 0xff8000007d7d7808 */ /* 0x010fc40001800000 */
[----:B------:R-:W-:Y:S01]  /*7f90*/  FMNMX.FTZ R118, R201, R118, !PT ;  /* 0x00000076c9767209 */ /* 0x000fe20007810000 */
[----:B------:R4:W-:Y:S01]  /*7fa0*/  MUFU.EX2 R139, R7 ;  /* 0x00000007008b7308 */ /* 0x0009e20000000800 */
[----:B------:R-:W-:Y:S02]  /*7fb0*/  ISETP.GT.AND P3, PT, R130, 0x59, PT ;  /* 0x000000598200780c */ /* 0x000fe40003f64270 */
[----:B-1----:R-:W-:Y:S02]  /*7fc0*/  FSEL R161, R126, -INF , P2 ;  /* 0xff8000007ea17808 */ /* 0x002fe40001000000 */
[----:B------:R-:W-:Y:S02]  /*7fd0*/  FMNMX.FTZ R118, R125, R118, !PT ;  /* 0x000000767d767209 */ /* 0x000fe40007810000 */
[----:B------:R-:W-:Y:S01]  /*7fe0*/  ISETP.GT.AND P2, PT, R130, 0x60, PT ;  /* 0x000000608200780c */ /* 0x000fe20003f44270 */
[----:B------:R-:W1:Y:S01]  /*7ff0*/  MUFU.TANH R207, R207 ;  /* 0x000000cf00cf7308 */ /* 0x000e620000002400 */
[----:B----4-:R-:W-:-:S01]  /*8000*/  FFMA.FTZ R7, R159, R88, -R102 ;  /* 0x000000589f077223 */ /* 0x010fc20000010866 */
[----:B---3--:R-:W-:-:S02]  /*8010*/  FSEL R159, R127, -INF , P3 ;  /* 0xff8000007f9f7808 */ /* 0x008fc40001800000 */
[----:B------:R-:W-:Y:S02]  /*8020*/  FMNMX.FTZ R118, R161, R118, !PT ;  /* 0x00000076a1767209 */ /* 0x000fe40007810000 */
[----:B------:R-:W-:Y:S02]  /*8030*/  ISETP.GT.AND P3, PT, R130, 0x61, PT ;  /* 0x000000618200780c */ /* 0x000fe40003f64270 */
[----:B------:R-:W3:Y:S01]  /*8040*/  MUFU.TANH R209, R209 ;  /* 0x000000d100d17308 */ /* 0x000ee20000002400 */
[----:B-----5:R-:W-:Y:S01]  /*8050*/  FSEL R203, R104, -INF , P2 ;  /* 0xff80000068cb7808 */ /* 0x020fe20001000000 */
[--C-:B------:R-:W-:Y:S01]  /*8060*/  FFMA.FTZ R104, R157, R88, -R102.reuse ;  /* 0x000000589d687223 */ /* 0x100fe20000010866 */
[----:B------:R-:W-:Y:S02]  /*8070*/  FMNMX.FTZ R118, R159, R118, !PT ;  /* 0x000000769f767209 */ /* 0x000fe40007810000 */
[----:B------:R-:W-:Y:S02]  /*8080*/  ISETP.GT.AND P2, PT, R130, 0x68, PT ;  /* 0x000000688200780c */ /* 0x000fe40003f44270 */
[----:B--2---:R-:W-:Y:S01]  /*8090*/  FSEL R157, R106, -INF , P3 ;  /* 0xff8000006a9d7808 */ /* 0x004fe20001800000 */
[----:B------:R-:W2:Y:S01]  /*80a0*/  MUFU.TANH R116, R116 ;  /* 0x0000007400747308 */ /* 0x000ea20000002400 */
[----:B------:R-:W-:Y:S01]  /*80b0*/  FMNMX.FTZ R118, R203, R118, !PT ;  /* 0x00000076cb767209 */ /* 0x000fe20007810000 */
[----:B------:R-:W-:Y:S01]  /*80c0*/  FFMA.FTZ R106, R135, R88, -R102 ;  /* 0x00000058876a7223 */ /* 0x000fe20000010866 */
[----:B------:R-:W-:-:S02]  /*80d0*/  ISETP.GT.AND P3, PT, R130, 0x69, PT ;  /* 0x000000698200780c */ /* 0x000fc40003f64270 */
[----:B0-----:R-:W-:Y:S02]  /*80e0*/  FSEL R205, R205, -INF , P2 ;  /* 0xff800000cdcd7808 */ /* 0x001fe40001000000 */
[----:B------:R-:W-:Y:S01]  /*80f0*/  FMNMX.FTZ R118, R157, R118, !PT ;  /* 0x000000769d767209 */ /* 0x000fe20007810000 */
[----:B------:R-:W0:Y:S01]  /*8100*/  MUFU.TANH R96, R96 ;  /* 0x0000006000607308 */ /* 0x000e220000002400 */
[C---:B------:R-:W-:Y:S02]  /*8110*/  ISETP.GT.AND P2, PT, R130.reuse, 0x70, PT ;  /* 0x000000708200780c */ /* 0x040fe40003f44270 */
[----:B-1----:R-:W-:Y:S02]  /*8120*/  FSEL R207, R207, -INF , P3 ;  /* 0xff800000cfcf7808 */ /* 0x002fe40001800000 */
[----:B------:R-:W-:Y:S02]  /*8130*/  FMNMX.FTZ R118, R205, R118, !PT ;  /* 0x00000076cd767209 */ /* 0x000fe40007810000 */
[----:B------:R-:W-:Y:S01]  /*8140*/  ISETP.GT.AND P3, PT, R130, 0x71, PT ;  /* 0x000000718200780c */ /* 0x000fe20003f64270 */
[----:B------:R-:W1:Y:S01]  /*8150*/  MUFU.TANH R92, R92 ;  /* 0x0000005c005c7308 */ /* 0x000e620000002400 */
[----:B---3--:R-:W-:-:S02]  /*8160*/  FSEL R209, R209, -INF , P2 ;  /* 0xff800000d1d17808 */ /* 0x008fc40001000000 */
[----:B------:R-:W-:Y:S02]  /*8170*/  FMNMX.FTZ R118, R207, R118, !PT ;  /* 0x00000076cf767209 */ /* 0x000fe40007810000 */
[----:B------:R-:W-:Y:S02]  /*8180*/  ISETP.GT.AND P2, PT, R130, 0x78, PT ;  /* 0x000000788200780c */ /* 0x000fe40003f44270 */
[----:B--2---:R-:W-:Y:S01]  /*8190*/  FSEL R135, R116, -INF , P3 ;  /* 0xff80000074877808 */ /* 0x004fe20001800000 */
[----:B------:R-:W2:Y:S01]  /*81a0*/  MUFU.TANH R90, R90 ;  /* 0x0000005a005a7308 */ /* 0x000ea20000002400 */
[----:B------:R-:W-:Y:S01]  /*81b0*/  FMNMX.FTZ R118, R209, R118, !PT ;  /* 0x00000076d1767209 */ /* 0x000fe20007810000 */
[-CC-:B------:R-:W-:Y:S01]  /*81c0*/  FFMA.FTZ R116, R149, R88.reuse, -R102.reuse ;  /* 0x0000005895747223 */ /* 0x180fe20000010866 */
[----:B------:R-:W-:Y:S02]  /*81d0*/  ISETP.GT.AND P3, PT, R130, 0x79, PT ;  /* 0x000000798200780c */ /* 0x000fe40003f64270 */
[----:B0-----:R-:W-:Y:S01]  /*81e0*/  FSEL R211, R96, -INF , P2 ;  /* 0xff80000060d37808 */ /* 0x001fe20001000000 */
[----:B------:R-:W-:-:S01]  /*81f0*/  FFMA.FTZ R96, R131, R88, -R102 ;  /* 0x0000005883607223 */ /* 0x000fc20000010866 */
[----:B------:R-:W-:Y:S01]  /*8200*/  FMNMX.FTZ R118, R135, R118, !PT ;  /* 0x0000007687767209 */ /* 0x000fe20007810000 */
[----:B------:R-:W0:Y:S01]  /*8210*/  MUFU.TANH R91, R91 ;  /* 0x0000005b005b7308 */ /* 0x000e220000002400 */
[----:B------:R-:W-:Y:S01]  /*8220*/  ISETP.GT.AND P2, PT, R130, 0x80, PT ;  /* 0x000000808200780c */ /* 0x000fe20003f44270 */
[-CC-:B------:R-:W-:Y:S01]  /*8230*/  FFMA.FTZ R131, R145, R88.reuse, -R102.reuse ;  /* 0x0000005891837223 */ /* 0x180fe20000010866 */
[----:B-1----:R-:W-:Y:S01]  /*8240*/  FSEL R213, R92, -INF , P3 ;  /* 0xff8000005cd57808 */ /* 0x002fe20001800000 */
[----:B------:R-:W-:Y:S01]  /*8250*/  FFMA.FTZ R92, R113, R88, -R102 ;  /* 0x00000058715c7223 */ /* 0x000fe20000010866 */
[----:B------:R-:W-:-:S02]  /*8260*/  FMNMX.FTZ R118, R211, R118, !PT ;  /* 0x00000076d3767209 */ /* 0x000fc40007810000 */
[----:B------:R-:W-:Y:S01]  /*8270*/  ISETP.GT.AND P3, PT, R130, 0x81, PT ;  /* 0x000000818200780c */ /* 0x000fe20003f64270 */
[----:B------:R-:W1:Y:S01]  /*8280*/  MUFU.TANH R94, R94 ;  /* 0x0000005e005e7308 */ /* 0x000e620000002400 */
[----:B--2---:R-:W-:Y:S01]  /*8290*/  FSEL R215, R90, -INF , P2 ;  /* 0xff8000005ad77808 */ /* 0x004fe20001000000 */
[----:B------:R-:W-:Y:S01]  /*82a0*/  FFMA.FTZ R90, R109, R88, -R102 ;  /* 0x000000586d5a7223 */ /* 0x000fe20000010866 */
[----:B------:R-:W-:Y:S02]  /*82b0*/  FMNMX.FTZ R118, R213, R118, !PT ;  /* 0x00000076d5767209 */ /* 0x000fe40007810000 */
[----:B------:R-:W-:Y:S02]  /*82c0*/  ISETP.GT.AND P2, PT, R130, 0x88, PT ;  /* 0x000000888200780c */ /* 0x000fe40003f44270 */
[----:B------:R-:W-:Y:S01]  /*82d0*/  FMNMX.FTZ R118, R215, R118, !PT ;  /* 0x00000076d7767209 */ /* 0x000fe20007810000 */
[----:B------:R-:W-:Y:S01]  /*82e0*/  MUFU.TANH R95, R95 ;  /* 0x0000005f005f7308 */ /* 0x000fe20000002400 */
[----:B0-----:R-:W-:-:S02]  /*82f0*/  FSEL R91, R91, -INF , P3 ;  /* 0xff8000005b5b7808 */ /* 0x001fc40001800000 */
[----:B------:R-:W-:Y:S02]  /*8300*/  ISETP.GT.AND P3, PT, R130, 0x89, PT ;  /* 0x000000898200780c */ /* 0x000fe40003f64270 */
[----:B------:R-:W-:-:S03]  /*8310*/  FMNMX.FTZ R118, R91, R118, !PT ;  /* 0x000000765b767209 */ /* 0x000fc60007810000 */
[----:B------:R-:W0:Y:S01]  /*8320*/  MUFU.TANH R98, R98 ;  /* 0x0000006200627308 */ /* 0x000e220000002400 */
[----:B-1----:R-:W-:Y:S01]  /*8330*/  FSEL R109, R94, -INF , P2 ;  /* 0xff8000005e6d7808 */ /* 0x002fe20001000000 */
[-CC-:B------:R-:W-:Y:S01]  /*8340*/  FFMA.FTZ R94, R129, R88.reuse, -R102.reuse ;  /* 0x00000058815e7223 */ /* 0x180fe20000010866 */
[----:B------:R-:W-:Y:S01]  /*8350*/  ISETP.GT.AND P2, PT, R130, 0x90, PT ;  /* 0x000000908200780c */ /* 0x000fe20003f44270 */
[--C-:B------:R-:W-:Y:S01]  /*8360*/  FFMA.FTZ R129, R133, R88, -R102.reuse ;  /* 0x0000005885817223 */ /* 0x100fe20000010866 */
[----:B------:R-:W-:Y:S01]  /*8370*/  FMNMX.FTZ R118, R109, R118, !PT ;  /* 0x000000766d767209 */ /* 0x000fe20007810000 */
[----:B------:R-:W-:Y:S01]  /*8380*/  FFMA.FTZ R133, R153, R88, -R102 ;  /* 0x0000005899857223 */ /* 0x000fe20000010866 */
[----:B------:R-:W-:Y:S01]  /*8390*/  FSEL R153, R89, RZ, P1 ;  /* 0x000000ff59997208 */ /* 0x000fe20000800000 */
[----:B------:R-:W1:Y:S04]  /*83a0*/  MUFU.TANH R99, R99 ;  /* 0x0000006300637308 */ /* 0x000e680000002400 */
[----:B------:R-:W-:-:S04]  /*83b0*/  FADD.FTZ R153, -R153, R4 ;  /* 0x0000000499997221 */ /* 0x000fc80000010100 */
[----:B------:R-:W2:Y:S01]  /*83c0*/  MUFU.TANH R100, R100 ;  /* 0x0000006400647308 */ /* 0x000ea20000002400 */
[----:B0-----:R-:W-:Y:S01]  /*83d0*/  FSEL R217, R98, -INF , P2 ;  /* 0xff80000062d97808 */ /* 0x001fe20001000000 */
[-C--:B------:R-:W-:Y:S01]  /*83e0*/  FFMA.FTZ R98, R117, R88.reuse, -R102 ;  /* 0x0000005875627223 */ /* 0x080fe20000010866 */
[----:B------:R-:W-:Y:S01]  /*83f0*/  ISETP.GT.AND P2, PT, R130, 0x98, PT ;  /* 0x000000988200780c */ /* 0x000fe20003f44270 */
[----:B------:R-:W-:-:S04]  /*8400*/  FMUL.FTZ R153, R153, R88 ;  /* 0x0000005899997220 */ /* 0x000fc80000410000 */
[----:B------:R0:W-:Y:S08]  /*8410*/  MUFU.EX2 R127, R7 ;  /* 0x00000007007f7308 */ /* 0x0001f00000000800 */
[----:B------:R-:W3:Y:S01]  /*8420*/  MUFU.TANH R103, R103 ;  /* 0x0000006700677308 */ /* 0x000ee20000002400 */
[----:B0-----:R-:W-:-:S01]  /*8430*/  FFMA.FTZ R7, R105, R88, -R102 ;  /* 0x0000005869077223 */ /* 0x001fc20000010866 */
[----:B------:R-:W-:-:S02]  /*8440*/  FSEL R105, R95, -INF , P3 ;  /* 0xff8000005f697808 */ /* 0x000fc40001800000 */
[C---:B------:R-:W-:Y:S02]  /*8450*/  ISETP.GT.AND P3, PT, R130.reuse, 0x91, PT ;  /* 0x000000918200780c */ /* 0x040fe40003f64270 */
[----:B------:R-:W-:Y:S02]  /*8460*/  FMNMX.FTZ R118, R105, R118, !PT ;  /* 0x0000007669767209 */ /* 0x000fe40007810000 */
[----:B-1----:R-:W-:Y:S01]  /*8470*/  FSEL R99, R99, -INF , P3 ;  /* 0xff80000063637808 */ /* 0x002fe20001800000 */
[----:B------:R0:W-:Y:S01]  /*8480*/  MUFU.EX2 R95, R7 ;  /* 0x00000007005f7308 */ /* 0x0001e20000000800 */
[----:B------:R-:W-:Y:S02]  /*8490*/  FMNMX.FTZ R118, R217, R118, !PT ;  /* 0x00000076d9767209 */ /* 0x000fe40007810000 */
[----:B------:R-:W-:Y:S02]  /*84a0*/  ISETP.GT.AND P3, PT, R130, 0x99, PT ;  /* 0x000000998200780c */ /* 0x000fe40003f64270 */
[----:B--2---:R-:W-:Y:S01]  /*84b0*/  FSEL R113, R100, -INF , P2 ;  /* 0xff80000064717808 */ /* 0x004fe20001000000 */
[----:B------:R-:W-:Y:S01]  /*84c0*/  FFMA.FTZ R100, R143, R88, -R102 ;  /* 0x000000588f647223 */ /* 0x000fe20000010866 */
[----:B------:R-:W-:Y:S01]  /*84d0*/  FMNMX.FTZ R118, R99, R118, !PT ;  /* 0x0000007663767209 */ /* 0x000fe20007810000 */
[----:B------:R-:W-:Y:S01]  /*84e0*/  MUFU.EX2 R108, R108 ;  /* 0x0000006c006c7308 */ /* 0x000fe20000000800 */
[----:B---3--:R-:W-:-:S02]  /*84f0*/  FSEL R117, R103, -INF , P3 ;  /* 0xff80000067757808 */ /* 0x008fc40001800000 */
[----:B------:R-:W-:-:S04]  /*8500*/  FMNMX.FTZ R118, R113, R118, !PT ;  /* 0x0000007671767209 */ /* 0x000fc80007810000 */
[----:B------:R-:W-:Y:S01]  /*8510*/  FMNMX.FTZ R118, R117, R118, !PT ;  /* 0x0000007675767209 */ /* 0x000fe20007810000 */
[----:B------:R1:W-:Y:S04]  /*8520*/  MUFU.EX2 R103, R98 ;  /* 0x0000006200677308 */ /* 0x0003e80000000800 */
[----:B0-----:R-:W0:Y:S04]  /*8530*/  SHFL.BFLY PT, R7, R118, 0x2, 0x1f ;  /* 0x0c401f0076077f89 */ /* 0x001e2800000e0000 */
[----:B------:R-:W-:Y:S01]  /*8540*/  MUFU.EX2 R115, R115 ;  /* 0x0000007300737308 */ /* 0x000fe20000000800 */
[----:B-1----:R-:W-:-:S07]  /*8550*/  FFMA.FTZ R98, R141, R88, -R102 ;  /* 0x000000588d627223 */ /* 0x002fce0000010866 */
        /* <DEDUP_REMOVED lines=10> */
[----:B------:R-:W-:-:S03]  /*8600*/  FFMA.FTZ R120, R155, R88, -R102 ;  /* 0x000000589b787223 */ /* 0x000fc60000010866 */
[C---:B------:R-:W-:Y:S01]  /*8610*/  FSETP.NEU.FTZ.AND P2, PT, R7.reuse, -INF , PT ;  /* 0xff8000000700780b */ /* 0x040fe20003f5d000 */
[----:B------:R-:W-:-:S02]  /*8620*/  FFMA.FTZ R122, R7, R88, -8 ;  /* 0xc1000000077a7423 */ /* 0x000fc40000010058 */
[----:B------:R-:W-:Y:S01]  /*8630*/  MUFU.EX2 R12, R12 ;  /* 0x0000000c000c7308 */ /* 0x000fe20000000800 */
[----:B------:R-:W-:Y:S02]  /*8640*/  FSEL R138, R7, RZ, P2 ;  /* 0x000000ff078a7208 */ /* 0x000fe40001000000 */
[----:B------:R-:W-:-:S05]  /*8650*/  FSEL R102, R122, RZ, P2 ;  /* 0x000000ff7a667208 */ /* 0x000fca0001000000 */
[----:B------:R-:W-:Y:S01]  /*8660*/  FFMA.FTZ R4, R123, R88, -R102 ;  /* 0x000000587b047223 */ /* 0x000fe20000010866 */
[----:B------:R-:W-:-:S01]  /*8670*/  FADD.FTZ R123, -R138, R5 ;  /* 0x000000058a7b7221 */ /* 0x000fc20000010100 */
[-CC-:B------:R-:W-:Y:S01]  /*8680*/  FFMA.FTZ R141, R6, R88.reuse, -R102.reuse ;  /* 0x00000058068d7223 */ /* 0x180fe20000010866 */
[----:B------:R-:W-:-:S01]  /*8690*/  FFMA.FTZ R6, R175, R88, -R102 ;  /* 0x00000058af067223 */ /* 0x000fc20000010866 */
[----:B------:R0:W1:Y:S01]  /*86a0*/  MUFU.EX2 R5, R153 ;  /* 0x0000009900057308 */ /* 0x0000620000000800 */
[-C--:B------:R-:W-:Y:S01]  /*86b0*/  FMUL.FTZ R138, R123, R88.reuse ;  /* 0x000000587b8a7220 */ /* 0x080fe20000410000 */
        /* <DEDUP_REMOVED lines=10> */
[-CC-:B0-----:R-:W-:Y:S01]  /*8760*/  FFMA.FTZ R153, R159, R88.reuse, -R102.reuse ;  /* 0x000000589f997223 */ /* 0x181fe20000010866 */
[----:B------:R-:W-:-:S01]  /*8770*/  FFMA.FTZ R149, R171, R88, -R102 ;  /* 0x00000058ab957223 */ /* 0x000fc20000010866 */
[-CC-:B------:R-:W-:Y:S01]  /*8780*/  FFMA.FTZ R132, R197, R88.reuse, -R102.reuse ;  /* 0x00000058c5847223 */ /* 0x180fe20000010866 */
[----:B------:R-:W-:-:S01]  /*8790*/  FFMA.FTZ R137, R137, R88, -R102 ;  /* 0x0000005889897223 */ /* 0x000fc20000010866 */
[----:B------:R-:W0:Y:S01]  /*87a0*/  MUFU.EX2 R138, R138 ;  /* 0x0000008a008a7308 */ /* 0x000e220000000800 */
[----:B-1----:R-:W-:-:S01]  /*87b0*/  FFMA.FTZ R144, R5, R3, R108 ;  /* 0x0000000305907223 */ /* 0x002fc2000001006c */
        /* <DEDUP_REMOVED lines=28> */
[----:B------:R-:W-:Y:S02]  /*8980*/  FADD.FTZ R2, R114, R3 ;  /* 0x0000000372027221 */ /* 0x000fe40000010000 */
[----:B------:R-:W0:Y:S01]  /*8990*/  MUFU.EX2 R126, R126 ;  /* 0x0000007e007e7308 */ /* 0x000e220000000800 */
[----:B-1----:R-:W-:-:S01]  /*89a0*/  FADD.FTZ R146, R124, R155 ;  /* 0x0000009b7c927221 */ /* 0x002fc20000010000 */
[----:B------:R-:W-:Y:S01]  /*89b0*/  FFMA.FTZ R155, R157, R88, -R102 ;  /* 0x000000589d9b7223 */ /* 0x000fe20000010866 */
[----:B------:R-:W-:-:S04]  /*89c0*/  FADD.FTZ R3, R9, R2 ;  /* 0x0000000209037221 */ /* 0x000fc80000010000 */
[----:B------:R-:W-:Y:S01]  /*89d0*/  FADD.FTZ R2, R8, R3 ;  /* 0x0000000308027221 */ /* 0x000fe20000010000 */
[----:B------:R-:W1:Y:S01]  /*89e0*/  MUFU.EX2 R145, R145 ;  /* 0x0000009100917308 */ /* 0x000e620000000800 */
[----:B--2---:R-:W-:-:S02]  /*89f0*/  FADD.FTZ R159, R11, R146 ;  /* 0x000000920b9f7221 */ /* 0x004fc40000010000 */
[----:B------:R-:W-:-:S04]  /*8a00*/  FADD.FTZ R3, R13, R2 ;  /* 0x000000020d037221 */ /* 0x000fc80000010000 */
[----:B------:R-:W-:Y:S01]  /*8a10*/  FADD.FTZ R2, R10, R3 ;  /* 0x000000030a027221 */ /* 0x000fe20000010000 */
[----:B------:R-:W2:Y:S01]  /*8a20*/  MUFU.EX2 R128, R128 ;  /* 0x0000008000807308 */ /* 0x000ea20000000800 */
[----:B0-----:R-:W-:-:S02]  /*8a30*/  FADD.FTZ R146, R126, R159 ;  /* 0x0000009f7e927221 */ /* 0x001fc40000010000 */
[----:B------:R-:W-:-:S04]  /*8a40*/  FADD.FTZ R3, R21, R2 ;  /* 0x0000000215037221 */ /* 0x000fc80000010000 */
[----:B------:R-:W-:Y:S01]  /*8a50*/  FADD.FTZ R2, R12, R3 ;  /* 0x000000030c027221 */ /* 0x000fe20000010000 */
[----:B------:R-:W0:Y:S01]  /*8a60*/  MUFU.EX2 R15, R15 ;  /* 0x0000000f000f7308 */ /* 0x000e220000000800 */
[----:B-1----:R-:W-:-:S01]  /*8a70*/  FADD.FTZ R157, R145, R146 ;  /* 0x00000092919d7221 */ /* 0x002fc20000010000 */
[----:B------:R-:W-:Y:S01]  /*8a80*/  FFMA.FTZ R146, R205, R88, -R102 ;  /* 0x00000058cd927223 */ /* 0x000fe20000010866 */
[----:B------:R-:W-:-:S05]  /*8a90*/  FADD.FTZ R3, R139, R2 ;  /* 0x000000028b037221 */ /* 0x000fca0000010000 */
[----:B------:R-:W1:Y:S01]  /*8aa0*/  MUFU.EX2 R130, R130 ;  /* 0x0000008200827308 */ /* 0x000e620000000800 */
[----:B--2---:R-:W-:-:S01]  /*8ab0*/  FADD.FTZ R148, R128, R157 ;  /* 0x0000009d80947221 */ /* 0x004fc20000010000 */
[----:B------:R-:W-:-:S06]  /*8ac0*/  FFMA.FTZ R157, R207, R88, -R102 ;  /* 0x00000058cf9d7223 */ /* 0x000fcc0000010866 */
[----:B------:R-:W2:Y:S01]  /*8ad0*/  MUFU.EX2 R149, R149 ;  /* 0x0000009500957308 */ /* 0x000ea20000000800 */
[----:B0-----:R-:W-:-:S07]  /*8ae0*/  FADD.FTZ R159, R15, R148 ;  /* 0x000000940f9f7221 */ /* 0x001fce0000010000 */
[----:B------:R-:W0:Y:S01]  /*8af0*/  MUFU.EX2 R132, R132 ;  /* 0x0000008400847308 */ /* 0x000e220000000800 */
[----:B-1----:R-:W-:-:S07]  /*8b00*/  FADD.FTZ R148, R130, R159 ;  /* 0x0000009f82947221 */ /* 0x002fce0000010000 */
        /* <DEDUP_REMOVED lines=15> */
[----:B--2---:R-:W-:-:S01]  /*8c00*/  FADD.FTZ R2, R151, R150 ;  /* 0x0000009697027221 */ /* 0x004fc20000010000 */
[----:B------:R-:W-:-:S06]  /*8c10*/  FFMA.FTZ R150, R211, R88, -R102 ;  /* 0x00000058d3967223 */ /* 0x000fcc0000010866 */
[----:B------:R-:W2:Y:S01]  /*8c20*/  MUFU.EX2 R136, R136 ;  /* 0x0000008800887308 */ /* 0x000ea20000000800 */
[----:B0-----:R-:W-:-:S04]  /*8c30*/  FADD.FTZ R152, R20, R3 ;  /* 0x0000000314987221 */ /* 0x001fc80000010000 */
[----:B------:R-:W-:-:S03]  /*8c40*/  FADD.FTZ R161, R127, R152 ;  /* 0x000000987fa17221 */ /* 0x000fc60000010000 */
        /* <DEDUP_REMOVED lines=22> */
[----:B--2---:R-:W-:-:S04]  /*8db0*/  FADD.FTZ R2, R90, R3 ;  /* 0x000000035a027221 */ /* 0x004fc80000010000 */
[----:B------:R-:W-:-:S03]  /*8dc0*/  FADD.FTZ R3, R95, R2 ;  /* 0x000000025f037221 */ /* 0x000fc60000010000 */
[----:B------:R-:W2:Y:S01]  /*8dd0*/  MUFU.EX2 R92, R92 ;  /* 0x0000005c005c7308 */ /* 0x000ea20000000800 */
[----:B0-----:R-:W-:-:S07]  /*8de0*/  FADD.FTZ R154, R142, R161 ;  /* 0x000000a18e9a7221 */ /* 0x001fce0000010000 */
[----:B------:R-:W0:Y:S01]  /*8df0*/  MUFU.EX2 R144, R144 ;  /* 0x0000009000907308 */ /* 0x000e220000000800 */
[----:B-1----:R-:W-:-:S07]  /*8e00*/  FADD.FTZ R161, R153, R154 ;  /* 0x0000009a99a17221 */ /* 0x002fce0000010000 */
[----:B------:R-:W1:Y:S01]  /*8e10*/  MUFU.EX2 R155, R155 ;  /* 0x0000009b009b7308 */ /* 0x000e620000000800 */
[----:B--2---:R-:W-:-:S04]  /*8e20*/  FADD.FTZ R2, R92, R3 ;  /* 0x000000035c027221 */ /* 0x004fc80000010000 */
[----:B------:R-:W-:Y:S01]  /*8e30*/  FADD.FTZ R156, R103, R2 ;  /* 0x00000002679c7221 */ /* 0x000fe20000010000 */
[----:B------:R-:W-:-:S02]  /*8e40*/  FFMA.FTZ R2, R105, R88, -R102 ;  /* 0x0000005869027223 */ /* 0x000fc40000010866 */
        /* <DEDUP_REMOVED lines=11> */
[----:B------:R-:W-:-:S05]  /*8f00*/  FFMA.FTZ R102, R117, R88, -R102 ;  /* 0x0000005875667223 */ /* 0x000fca0000010866 */
        /* <DEDUP_REMOVED lines=8> */
[----:B------:R-:W-:Y:S01]  /*8f90*/  MUFU.EX2 R150, R150 ;  /* 0x0000009600967308 */ /* 0x000fe20000000800 */
[----:B0-----:R-:W-:-:S07]  /*8fa0*/  FADD.FTZ R3, R135, R156 ;  /* 0x0000009c87037221 */ /* 0x001fce0000010000 */
[----:B------:R-:W0:Y:S08]  /*8fb0*/  MUFU.EX2 R98, R98 ;  /* 0x0000006200627308 */ /* 0x000e300000000800 */
[----:B------:R-:W2:Y:S08]  /*8fc0*/  MUFU.EX2 R159, R159 ;  /* 0x0000009f009f7308 */ /* 0x000eb00000000800 */
[----:B------:R-:W3:Y:S08]  /*8fd0*/  MUFU.EX2 R100, R100 ;  /* 0x0000006400647308 */ /* 0x000ef00000000800 */
[----:B------:R-:W4:Y:S08]  /*8fe0*/  MUFU.EX2 R152, R152 ;  /* 0x0000009800987308 */ /* 0x000f300000000800 */
[----:B------:R-:W5:Y:S08]  /*8ff0*/  MUFU.EX2 R131, R131 ;  /* 0x0000008300837308 */ /* 0x000f700000000800 */
[----:B------:R-:W5:Y:S08]  /*9000*/  MUFU.EX2 R91, R91 ;  /* 0x0000005b005b7308 */ /* 0x000f700000000800 */
[----:B------:R-:W5:Y:S08]  /*9010*/  MUFU.EX2 R101, R101 ;  /* 0x0000006500657308 */ /* 0x000f700000000800 */
[----:B------:R1:W5:Y:S08]  /*9020*/  MUFU.EX2 R165, R109 ;  /* 0x0000006d00a57308 */ /* 0x0003700000000800 */
[----:B------:R2:W-:Y:S01]  /*9030*/  MUFU.EX2 R158, R2 ;  /* 0x00000002009e7308 */ /* 0x0005e20000000800 */
[----:B-1----:R-:W-:-:S04]  /*9040*/  FADD.FTZ R109, R97, R154 ;  /* 0x0000009a616d7221 */ /* 0x002fc80000010000 */
[----:B0-----:R-:W-:-:S03]  /*9050*/  FADD.FTZ R109, R98, R109 ;  /* 0x0000006d626d7221 */ /* 0x001fc60000010000 */
[----:B------:R-:W0:Y:S01]  /*9060*/  MUFU.EX2 R116, R116 ;  /* 0x0000007400747308 */ /* 0x000e220000000800 */
[----:B--2---:R-:W-:-:S04]  /*9070*/  FADD.FTZ R2, R150, R3 ;  /* 0x0000000396027221 */ /* 0x004fc80000010000 */
[----:B------:R-:W-:Y:S01]  /*9080*/  FADD.FTZ R3, R159, R2 ;  /* 0x000000029f037221 */ /* 0x000fe20000010000 */
[----:B---3--:R-:W-:-:S02]  /*9090*/  FADD.FTZ R2, R100, R109 ;  /* 0x0000006d64027221 */ /* 0x008fc40000010000 */
[----:B------:R-:W1:Y:S01]  /*90a0*/  MUFU.EX2 R118, R118 ;  /* 0x0000007600767308 */ /* 0x000e620000000800 */
[----:B----4-:R-:W-:-:S01]  /*90b0*/  FADD.FTZ R154, R152, R3 ;  /* 0x00000003989a7221 */ /* 0x010fc20000010000 */
[----:B-----5:R-:W-:-:S03]  /*90c0*/  FADD.FTZ R2, R131, R2 ;  /* 0x0000000283027221 */ /* 0x020fc60000010000 */
[----:B------:R-:W-:Y:S01]  /*90d0*/  FADD.FTZ R154, R91, R154 ;  /* 0x0000009a5b9a7221 */ /* 0x000fe20000010000 */
[----:B------:R-:W-:-:S02]  /*90e0*/  FADD.FTZ R3, R101, R2 ;  /* 0x0000000265037221 */ /* 0x000fc40000010000 */
[----:B------:R-:W2:Y:S01]  /*90f0*/  MUFU.EX2 R105, R105 ;  /* 0x0000006900697308 */ /* 0x000ea20000000800 */
[----:B------:R-:W-:-:S01]  /*9100*/  FADD.FTZ R154, R165, R154 ;  /* 0x0000009aa59a7221 */ /* 0x000fc20000010000 */
[----:B0-----:R-:W-:-:S03]  /*9110*/  FADD.FTZ R3, R116, R3 ;  /* 0x0000000374037221 */ /* 0x001fc60000010000 */
        /* <DEDUP_REMOVED lines=13> */
[----:B-1----:R-:W-:-:S03]  /*91f0*/  FADD.FTZ R3, R120, R3 ;  /* 0x0000000378037221 */ /* 0x002fc60000010000 */
[----:B--2---:R-:W-:Y:S01]  /*9200*/  FADD.FTZ R2, R102, R154 ;  /* 0x0000009a66027221 */ /* 0x004fe20000010000 */
[----:B------:R-:W-:Y:S06]  /*9210*/  @!P0 BRA `(.L_x_2162) ;  /* 0x0000000000048947 */ /* 0x000fec0003800000 */
[----:B------:R-:W-:Y:S01]  /*9220*/  BPT.TRAP 0x1 ;  /* 0x000000040000795c */ /* 0x000fe20000300000 */
.L_x_2162:
[----:B------:R-:W-:Y:S01]  /*9230*/  UISETP.GT.AND UP0, UPT, UR55, UR53, UPT ;  /* 0x000000353700728c */ /* 0x000fe2000bf04270 */
[----:B------:R-:W-:Y:S01]  /*9240*/  F2FP.SATFINITE.E4M3.F32.PACK_AB_MERGE_C R9, R9, R114, RZ ;  /* 0x000000720909723e */ /* 0x000fe200048070ff */
[----:B------:R-:W-:Y:S01]  /*9250*/  ULEA UR6, UR54, UR41, 0x3 ;  /* 0x0000002936067291 */ /* 0x000fe2000f8e183f */
[----:B------:R-:W-:Y:S01]  /*9260*/  F2FP.SATFINITE.E4M3.F32.PACK_AB_MERGE_C R10, R21, R10, RZ ;  /* 0x0000000a150a723e */ /* 0x000fe200048070ff */
[----:B------:R-:W-:Y:S01]  /*9270*/  UIADD3 UR55, UR55, -0x1, URZ ;  /* 0xffffffff37377890 */ /* 0x000fe2000fffe03f */
[----:B------:R-:W-:Y:S01]  /*9280*/  F2FP.SATFINITE.E4M3.F32.PACK_AB_MERGE_C R4, R123, R4, RZ ;  /* 0x000000047b04723e */ /* 0x000fe200048070ff */
[----:B------:R-:W-:Y:S01]  /*9290*/  UIADD3 UR6, UR6, 0x29860, URZ ;  /* 0x0002986006067890 */ /* 0x000fe2000fffe03f */
[----:B------:R-:W-:Y:S01]  /*92a0*/  PLOP3.LUT P1, PT, PT, PT, UP0, 0x80, 0x0 ;  /* 0x000000000000781c */ /* 0x000fe20003f2f008 */
[----:B------:R-:W-:Y:S01]  /*92b0*/  UMOV UR56, UR44 ;  /* 0x0000002c00387c82 */ /* 0x000fe20008000000 */
[----:B------:R-:W-:Y:S01]  /*92c0*/  F2FP.SATFINITE.E4M3.F32.PACK_AB_MERGE_C R93, R94, R93, RZ ;  /* 0x0000005d5e5d723e */ /* 0x000fe200048070ff */
[----:B------:R-:W-:Y:S01]  /*92d0*/  UPRMT UR6, UR39, 0x654, UR6 ;  /* 0x0000065427067896 */ /* 0x000fe20008000006 */
[----:B------:R-:W-:Y:S01]  /*92e0*/  F2FP.SATFINITE.E4M3.F32.PACK_AB_MERGE_C R110, R119, R110, RZ ;  /* 0x0000006e776e723e */ /* 0x000fe200048070ff */
[----:B------:R-:W-:Y:S01]  /*92f0*/  UMOV UR54, UR43 ;  /* 0x0000002b00367c82 */ /* 0x000fe20008000000 */
[----:B------:R-:W-:Y:S01]  /*9300*/  F2FP.SATFINITE.E4M3.F32.PACK_AB_MERGE_C R122, R143, R122, RZ ;  /* 0x0000007a8f7a723e */ /* 0x000fe200048070ff */
[-C--:B------:R-:W-:Y:S01]  /*9310*/  FMUL.FTZ R24, R24, R5.reuse ;  /* 0x0000000518187220 */ /* 0x080fe20000410000 */
[----:B------:R-:W-:Y:S01]  /*9320*/  F2FP.SATFINITE.E4M3.F32.PACK_AB_MERGE_C R126, R145, R126, RZ ;  /* 0x0000007e917e723e */ /* 0x000fe200048070ff */
[-C--:B------:R-:W-:Y:S01]  /*9330*/  FMUL.FTZ R25, R25, R5.reuse ;  /* 0x0000000519197220 */ /* 0x080fe20000410000 */
[----:B------:R-:W-:Y:S01]  /*9340*/  F2FP.SATFINITE.E4M3.F32.PACK_AB_MERGE_C R130, R149, R130, RZ ;  /* 0x000000829582723e */ /* 0x000fe200048070ff */
[-C--:B------:R-:W-:Y:S01]  /*9350*/  FMUL.FTZ R28, R28, R5.reuse ;  /* 0x000000051c1c7220 */ /* 0x080fe20000410000 */
[----:B------:R-:W-:Y:S01]  /*9360*/  F2FP.SATFINITE.E4M3.F32.PACK_AB_MERGE_C R14, R163, R14, RZ ;  /* 0x0000000ea30e723e */ /* 0x000fe200048070ff */
[----:B------:R-:W-:Y:S01]  /*9370*/  SYNCS.ARRIVE.TRANS64.RED.A1T0 RZ, [UR6], RZ ;  /* 0x000000ffffff79a7 */ /* 0x000fe20008100406 */
        /* <DEDUP_REMOVED lines=92> */
[----:B------:R-:W-:-:S02]  /*9940*/  IMAD.MOV.U32 R5, RZ, RZ, R7 ;  /* 0x000000ffff057224 */ /* 0x000fc400078e0007 */
[----:B------:R-:W-:Y:S01]  /*9950*/  IMAD.MOV.U32 R4, RZ, RZ, R89 ;  /* 0x000000ffff047224 */ /* 0x000fe200078e0059 */
[----:B------:R-:W-:Y:S06]  /*9960*/  @P1 BRA `(.L_x_2163) ;  /* 0xffffffbc00781947 */ /* 0x000fec000383ffff */
.L_x_2152:
[----:B------:R-:W-:-:S13]  /*9970*/  ISETP.LE.AND P1, PT, RZ, UR55, PT ;  /* 0x00000037ff007c0c */ /* 0x000fda000bf23270 */
[----:B------:R-:W-:Y:S05]  /*9980*/  @!P1 BRA `(.L_x_2164) ;  /* 0x0000003400c09947 */ /* 0x000fea0003800000 */
[----:B------:R-:W-:Y:S01]  /*9990*/  IMAD.MOV.U32 R5, RZ, RZ, R7 ;  /* 0x000000ffff057224 */ /* 0x000fe200078e0007 */
[----:B------:R-:W-:Y:S01]  /*99a0*/  UMOV UR49, UR44 ;  /* 0x0000002c00317c82 */ /* 0x000fe20008000000 */
[----:B------:R-:W-:Y:S01]  /*99b0*/  IMAD.MOV.U32 R4, RZ, RZ, R89 ;  /* 0x000000ffff047224 */ /* 0x000fe200078e0059 */
[----:B------:R-:W-:-:S06]  /*99c0*/  UMOV UR48, UR43 ;  /* 0x0000002b00307c82 */ /* 0x000fcc0008000000 */
.L_x_2175:
[----:B------:R-:W-:Y:S01]  /*99d0*/  ISETP.NE.AND P2, PT, RZ, UR40, PT ;  /* 0x00000028ff007c0c */ /* 0x000fe2000bf45270 */
[----:B------:R-:W-:-:S04]  /*99e0*/  UISETP.NE.AND UP0, UPT, UR48, 0x1, UPT ;  /* 0x000000013000788c */ /* 0x000fc8000bf05270 */
[----:B------:R-:W-:-:S04]  /*99f0*/  USEL UR44, URZ, 0x1, UP0 ;  /* 0x000000013f2c7887 */ /* 0x000fc80008000000 */
[----:B------:R-:W-:-:S04]  /*9a00*/  ULOP3.LUT UR44, UR49, UR44, URZ, 0x3c, !UPT ;  /* 0x0000002c312c7292 */ /* 0x000fc8000f8e3c3f */
[----:B------:R-:W-:Y:S08]  /*9a10*/  @P2 BRA `(.L_x_2165) ;  /* 0x0000000000382947 */ /* 0x000ff00003800000 */
[----:B------:R-:W-:Y:S05]  /*9a20*/  @!P0 BRA `(.L_x_2166) ;  /* 0x0000000000048947 */ /* 0x000fea0003800000 */
[----:B------:R-:W-:Y:S01]  /*9a30*/  BPT.TRAP 0x1 ;  /* 0x000000040000795c */ /* 0x000fe20000300000 */
.L_x_2166:
        /* <DEDUP_REMOVED lines=9> */
.L_x_2167:
[----:B-1----:R-:W-:Y:S05]  /*9ad0*/  @P1 BRA `(.L_x_2165) ;  /* 0x0000000000081947 */ /* 0x002fea0003800000 */
[----:B------:R-:W1:Y:S02]  /*9ae0*/  SYNCS.PHASECHK.TRANS64.TRYWAIT P1, [UR6+0x29830], R6 ;  /* 0x02983006ff0075a7 */ /* 0x000e640008020146 */
[----:B-1----:R-:W-:Y:S05]  /*9af0*/  @!P1 BRA `(.L_x_2168) ;  /* 0x000000b800809947 */ /* 0x002fea0003800000 */
.L_x_2165:
        /* <DEDUP_REMOVED lines=191> */
.L_x_2170:
[----:B------:R-:W-:Y:S01]  /*a6f0*/  ULEA UR6, UR48, UR41, 0x3 ;  /* 0x0000002930067291 */ /* 0x000fe2000f8e183f */
[----:B------:R-:W-:-:S05]  /*a700*/  IMAD.U32 R6, RZ, RZ, UR49 ;  /* 0x00000031ff067e24 */ /* 0x000fca000f8e00ff */
[----:B------:R-:W-:-:S04]  /*a710*/  SHF.L.U32 R6, R6, 0x1f, RZ ;  /* 0x0000001f06067819 */ /* 0x000fc800000006ff */
[----:B------:R0:W1:Y:S01]  /*a720*/  SYNCS.PHASECHK.TRANS64.TRYWAIT P1, [UR6+0x29850], R6 ;  /* 0x02985006ff0075a7 */ /* 0x0000620008020146 */
[----:B------:R-:W-:Y:S05]  /*a730*/  @!P0 BRA `(.L_x_2171) ;  /* 0x0000000000048947 */ /* 0x000fea0003800000 */
[----:B------:R-:W-:Y:S01]  /*a740*/  BPT.TRAP 0x1 ;  /* 0x000000040000795c */ /* 0x000fe20000300000 */
.L_x_2171:
[----:B-1----:R-:W-:Y:S05]  /*a750*/  @P1 BRA `(.L_x_2169) ;  /* 0x0000000000081947 */ /* 0x002fea0003800000 */
[----:B------:R-:W1:Y:S02]  /*a760*/  SYNCS.PHASECHK.TRANS64.TRYWAIT P1, [UR6+0x29850], R6 ;  /* 0x02985006ff0075a7 */ /* 0x000e640008020146 */
[----:B-1----:R-:W-:Y:S05]  /*a770*/  @!P1 BRA `(.L_x_2172) ;  /* 0x000000ac00789947 */ /* 0x002fea0003800000 */
.L_x_2169:
        /* <DEDUP_REMOVED lines=36> */
.L_x_2173:
        /* <DEDUP_REMOVED lines=104> */
[----:B------:R-:W1:Y:S01]  /*b040*/  LDC R88, c[0x0][0x988] ;  /* 0x00026200ff587b82 */ /* 0x000e620000000800 */
[----:B------:R-:W-:-:S04]  /*b050*/  ULEA UR6, UR43, UR41, 0x3 ;  /* 0x000000292b067291 */ /* 0x000fc8000f8e183f */
[----:B------:R-:W-:Y:S01]  /*b060*/  UIADD3 UR6, UR6, 0x29840, URZ ;  /* 0x0002984006067890 */ /* 0x000fe2000fffe03f */
[----:B------:R-:W3:Y:S01]  /*b070*/  MUFU.TANH R165, R165 ;  /* 0x000000a500a57308 */ /* 0x000ee20000002400 */
[----:B--2---:R-:W-:Y:S02]  /*b080*/  FMNMX.FTZ R10, R21, R10, !PT ;  /* 0x0000000a150a7209 */ /* 0x004fe40007810000 */
[----:B------:R-:W-:-:S05]  /*b090*/  UPRMT UR6, UR39, 0x654, UR6 ;  /* 0x0000065427067896 */ /* 0x000fca0008000006 */
[----:B------:R-:W2:Y:S01]  /*b0a0*/  MUFU.TANH R155, R155 ;  /* 0x0000009b009b7308 */ /* 0x000ea20000002400 */
[----:B0-----:R-:W-:-:S03]  /*b0b0*/  FMNMX.FTZ R8, R163, R8, !PT ;  /* 0x00000008a3087209 */ /* 0x001fc60007810000 */
[----:B------:R-:W-:Y:S04]  /*b0c0*/  SYNCS.ARRIVE.TRANS64.RED.A1T0 RZ, [UR6], RZ ;  /* 0x000000ffffff79a7 */ /* 0x000fe80008100406 */
        /* <DEDUP_REMOVED lines=144> */
[----:B------:R-:W-:Y:S01]  /*b9d0*/  FFMA.FTZ R96, R98, R88, -R112 ;  /* 0x0000005862607223 */ /* 0x000fe20000010870 */
[----:B------:R-:W-:-:S01]  /*b9e0*/  FADD.FTZ R5, -R7, R5 ;  /* 0x0000000507057221 */ /* 0x000fc20000010100 */
[-C--:B------:R-:W-:Y:S01]  /*b9f0*/  FFMA.FTZ R98, R7, R88.reuse, -8 ;  /* 0xc100000007627423 */ /* 0x080fe20000010058 */
[-C--:B------:R-:W-:Y:S01]  /*ba00*/  FMUL.FTZ R4, R4, R88.reuse ;  /* 0x0000005804047220 */ /* 0x080fe20000410000 */
[-C--:B------:R-:W-:Y:S01]  /*ba10*/  FFMA.FTZ R169, R169, R88.reuse, -R112 ;  /* 0x00000058a9a97223 */ /* 0x080fe20000010870 */
[-C--:B------:R-:W-:Y:S01]  /*ba20*/  FMUL.FTZ R5, R5, R88.reuse ;  /* 0x0000005805057220 */ /* 0x080fe20000410000 */
[-C--:B------:R-:W-:Y:S01]  /*ba30*/  FFMA.FTZ R6, R6, R88.reuse, -R98 ;  /* 0x0000005806067223 */ /* 0x080fe20000010862 */
[----:B------:R-:W-:-:S01]  /*ba40*/  FFMA.FTZ R8, R153, R88, -R112 ;  /* 0x0000005899087223 */ /* 0x000fc20000010870 */
[-C--:B------:R-:W-:Y:S01]  /*ba50*/  FFMA.FTZ R9, R9, R88.reuse, -R98 ;  /* 0x0000005809097223 */ /* 0x080fe20000010862 */
[----:B------:R-:W-:Y:S01]  /*ba60*/  MUFU.EX2 R4, R4 ;  /* 0x0000000400047308 */ /* 0x000fe20000000800 */
[----:B------:R-:W-:-:S01]  /*ba70*/  FFMA.FTZ R10, R171, R88, -R112 ;  /* 0x00000058ab0a7223 */ /* 0x000fc20000010870 */
[-C--:B------:R-:W-:Y:S01]  /*ba80*/  FFMA.FTZ R11, R11, R88.reuse, -R98 ;  /* 0x000000580b0b7223 */ /* 0x080fe20000010862 */
[----:B------:R-:W-:-:S01]  /*ba90*/  FFMA.FTZ R114, R199, R88, -R112 ;  /* 0x00000058c7727223 */ /* 0x000fc20000010870 */
[-CC-:B------:R-:W-:Y:S01]  /*baa0*/  FFMA.FTZ R153, R173, R88.reuse, -R112.reuse ;  /* 0x00000058ad997223 */ /* 0x180fe20000010870 */
[----:B------:R-:W-:-:S01]  /*bab0*/  FFMA.FTZ R199, R100, R88, -R112 ;  /* 0x0000005864c77223 */ /* 0x000fc20000010870 */
[-C--:B------:R-:W-:Y:S01]  /*bac0*/  FFMA.FTZ R100, R13, R88.reuse, -R98 ;  /* 0x000000580d647223 */ /* 0x080fe20000010862 */
[----:B------:R-:W-:-:S01]  /*bad0*/  FFMA.FTZ R12, R159, R88, -R112 ;  /* 0x000000589f0c7223 */ /* 0x000fc20000010870 */
[----:B------:R-:W0:Y:S01]  /*bae0*/  MUFU.EX2 R169, R169 ;  /* 0x000000a900a97308 */ /* 0x000e220000000800 */
        /* <DEDUP_REMOVED lines=9> */
[-CC-:B------:R-:W-:Y:S01]  /*bb80*/  FFMA.FTZ R102, R185, R88.reuse, -R112.reuse ;  /* 0x00000058b9667223 */ /* 0x180fe20000010870 */
[----:B------:R-:W-:-:S01]  /*bb90*/  FFMA.FTZ R161, R165, R88, -R112 ;  /* 0x00000058a5a17223 */ /* 0x000fc20000010870 */
[-C--:B------:R-:W-:Y:S01]  /*bba0*/  FFMA.FTZ R185, R108, R88.reuse, -R112 ;  /* 0x000000586cb97223 */ /* 0x080fe20000010870 */
[----:B------:R-:W-:-:S01]  /*bbb0*/  FFMA.FTZ R108, R157, R88, -R98 ;  /* 0x000000589d6c7223 */ /* 0x000fc20000010862 */
[-C--:B------:R-:W-:Y:S01]  /*bbc0*/  FFMA.FTZ R20, R167, R88.reuse, -R112 ;  /* 0x00000058a7147223 */ /* 0x080fe20000010870 */
        /* <DEDUP_REMOVED lines=18> */
[----:B-1----:R-:W-:-:S01]  /*bcf0*/  FFMA.FTZ R2, R5, R2, R6 ;  /* 0x0000000205027223 */ /* 0x002fc20000010006 */
[-CC-:B------:R-:W-:Y:S01]  /*bd00*/  FFMA.FTZ R120, R213, R88.reuse, -R112.reuse ;  /* 0x00000058d5787223 */ /* 0x180fe20000010870 */
[----:B------:R-:W-:-:S01]  /*bd10*/  FFMA.FTZ R173, R215, R88, -R112 ;  /* 0x00000058d7ad7223 */ /* 0x000fc20000010870 */
[-CC-:B------:R-:W-:Y:S01]  /*bd20*/  FFMA.FTZ R122, R217, R88.reuse, -R112.reuse ;  /* 0x00000058d97a7223 */ /* 0x180fe20000010870 */
[----:B------:R-:W-:-:S01]  /*bd30*/  FFMA.FTZ R175, R219, R88, -R112 ;  /* 0x00000058dbaf7223 */ /* 0x000fc20000010870 */
[-CC-:B------:R-:W-:Y:S01]  /*bd40*/  FFMA.FTZ R124, R221, R88.reuse, -R112.reuse ;  /* 0x00000058dd7c7223 */ /* 0x180fe20000010870 */
[----:B------:R-:W-:-:S01]  /*bd50*/  FFMA.FTZ R177, R223, R88, -R112 ;  /* 0x00000058dfb17223 */ /* 0x000fc20000010870 */
[----:B------:R-:W1:Y:S01]  /*bd60*/  MUFU.EX2 R10, R10 ;  /* 0x0000000a000a7308 */ /* 0x000e620000000800 */
        /* <DEDUP_REMOVED lines=28> */
[----:B------:R-:W-:-:S03]  /*bf30*/  FFMA.FTZ R101, R101, R88, -R98 ;  /* 0x0000005865657223 */ /* 0x000fc60000010862 */
        /* <DEDUP_REMOVED lines=10> */
[-CC-:B------:R-:W-:Y:S01]  /*bfe0*/  FFMA.FTZ R144, R107, R88.reuse, -R98.reuse ;  /* 0x000000586b907223 */ /* 0x180fe20000010862 */
[----:B------:R-:W-:-:S05]  /*bff0*/  FFMA.FTZ R107, R109, R88, -R98 ;  /* 0x000000586d6b7223 */ /* 0x000fca0000010862 */
        /* <DEDUP_REMOVED lines=99> */
[----:B------:R-:W-:Y:S01]  /*c630*/  MUFU.EX2 R177, R177 ;  /* 0x000000b100b17308 */ /* 0x000fe20000000800 */
[----:B0-----:R-:W-:-:S07]  /*c640*/  FADD.FTZ R154, R124, R115 ;  /* 0x000000737c9a7221 */ /* 0x001fce0000010000 */
[----:B------:R-:W0:Y:S01]  /*c650*/  MUFU.EX2 R148, R148 ;  /* 0x0000009400947308 */ /* 0x000e220000000800 */
[----:B--2---:R-:W-:-:S07]  /*c660*/  FADD.FTZ R3, R109, R2 ;  /* 0x000000026d037221 */ /* 0x004fce0000010000 */
[----:B------:R-:W-:Y:S08]  /*c670*/  MUFU.EX2 R126, R126 ;  /* 0x0000007e007e7308 */ /* 0x000ff00000000800 */
[----:B------:R-:W1:Y:S01]  /*c680*/  MUFU.EX2 R111, R111 ;  /* 0x0000006f006f7308 */ /* 0x000e620000000800 */
[----:B0-----:R-:W-:-:S07]  /*c690*/  FADD.FTZ R2, R148, R3 ;  /* 0x0000000394027221 */ /* 0x001fce0000010000 */
[----:B------:R-:W-:Y:S08]  /*c6a0*/  MUFU.EX2 R179, R179 ;  /* 0x000000b300b37308 */ /* 0x000ff00000000800 */
[----:B------:R-:W0:Y:S01]  /*c6b0*/  MUFU.EX2 R150, R150 ;  /* 0x0000009600967308 */ /* 0x000e220000000800 */
[----:B-1----:R-:W-:-:S07]  /*c6c0*/  FADD.FTZ R3, R111, R2 ;  /* 0x000000026f037221 */ /* 0x002fce0000010000 */
[----:B------:R-:W-:Y:S08]  /*c6d0*/  MUFU.EX2 R128, R128 ;  /* 0x0000008000807308 */ /* 0x000ff00000000800 */
[----:B------:R-:W1:Y:S01]  /*c6e0*/  MUFU.EX2 R113, R113 ;  /* 0x0000007100717308 */ /* 0x000e620000000800 */
[----:B0-----:R-:W-:-:S07]  /*c6f0*/  FADD.FTZ R2, R150, R3 ;  /* 0x0000000396027221 */ /* 0x001fce0000010000 */
[----:B------:R-:W0:Y:S08]  /*c700*/  MUFU.EX2 R181, R181 ;  /* 0x000000b500b57308 */ /* 0x000e300000000800 */
[----:B------:R2:W-:Y:S01]  /*c710*/  MUFU.EX2 R156, R93 ;  /* 0x0000005d009c7308 */ /* 0x0005e20000000800 */
[----:B-1----:R-:W-:-:S07]  /*c720*/  FADD.FTZ R3, R113, R2 ;  /* 0x0000000271037221 */ /* 0x002fce0000010000 */
[----:B------:R-:W1:Y:S01]  /*c730*/  MUFU.EX2 R152, R152 ;  /* 0x0000009800987308 */ /* 0x000e620000000800 */
[----:B--2---:R-:W-:-:S04]  /*c740*/  FADD.FTZ R93, R177, R154 ;  /* 0x0000009ab15d7221 */ /* 0x004fc80000010000 */
[----:B------:R-:W-:-:S03]  /*c750*/  FADD.FTZ R154, R126, R93 ;  /* 0x0000005d7e9a7221 */ /* 0x000fc60000010000 */
[----:B------:R-:W2:Y:S01]  /*c760*/  MUFU.EX2 R104, R104 ;  /* 0x0000006800687308 */ /* 0x000ea20000000800 */
[----:B------:R-:W-:-:S04]  /*c770*/  FADD.FTZ R93, R179, R154 ;  /* 0x0000009ab35d7221 */ /* 0x000fc80000010000 */
[----:B------:R-:W-:-:S03]  /*c780*/  FADD.FTZ R154, R128, R93 ;  /* 0x0000005d809a7221 */ /* 0x000fc60000010000 */
[----:B------:R-:W3:Y:S01]  /*c790*/  MUFU.EX2 R185, R185 ;  /* 0x000000b900b97308 */ /* 0x000ee20000000800 */
[----:B0-----:R-:W-:-:S01]  /*c7a0*/  FADD.FTZ R93, R181, R154 ;  /* 0x0000009ab55d7221 */ /* 0x001fc20000010000 */
[----:B-1----:R-:W-:-:S04]  /*c7b0*/  FADD.FTZ R3, R152, R3 ;  /* 0x0000000398037221 */ /* 0x002fc80000010000 */
[----:B------:R-:W-:Y:S02]  /*c7c0*/  FADD.FTZ R3, R156, R3 ;  /* 0x000000039c037221 */ /* 0x000fe40000010000 */
[----:B------:R-:W0:Y:S01]  /*c7d0*/  MUFU.EX2 R95, R95 ;  /* 0x0000005f005f7308 */ /* 0x000e220000000800 */
[----:B--2---:R-:W-:-:S07]  /*c7e0*/  FADD.FTZ R2, R104, R93 ;  /* 0x0000005d68027221 */ /* 0x004fce0000010000 */
[----:B------:R-:W1:Y:S01]  /*c7f0*/  MUFU.EX2 R94, R94 ;  /* 0x0000005e005e7308 */ /* 0x000e620000000800 */
[----:B---3--:R-:W-:-:S07]  /*c800*/  FADD.FTZ R93, R185, R2 ;  /* 0x00000002b95d7221 */ /* 0x008fce0000010000 */
        /* <DEDUP_REMOVED lines=18> */
.L_x_2174:
        /* <DEDUP_REMOVED lines=14> */
[-C--:B------:R-:W-:Y:S01]  /*ca10*/  FMUL.FTZ R24, R24, R4.reuse ;  /* 0x0000000418187220 */ /* 0x080fe20000410000 */
[----:B------:R-:W-:Y:S01]  /*ca20*/  F2FP.SATFINITE.E4M3.F32.PACK_AB_MERGE_C R130, R112, R21, R130 ;  /* 0x000000157082723e */ /* 0x000fe20004807082 */
[----:B------:R-:W-:Y:S01]  /*ca30*/  FMUL.FTZ R25, R25, R4 ;  /* 0x0000000419197220 */ /* 0x000fe20000410000 */
[----:B------:R-:W-:Y:S01]  /*ca40*/  F2FP.SATFINITE.E4M3.F32.PACK_AB_MERGE_C R127, R123, R136, R127 ;  /* 0x000000887b7f723e */ /* 0x000fe2000480707f */
        /* <DEDUP_REMOVED lines=98> */
[----:B------:R-:W-:Y:S01]  /*d070*/  F2FP.SATFINITE.E4M3.F32.PACK_AB_MERGE_C R171, R99, R91, R98 ;  /* 0x0000005b63ab723e */ /* 0x000fe20004807062 */
[----:B------:R-:W-:Y:S06]  /*d080*/  @P1 BRA `(.L_x_2175) ;  /* 0xffffffc800501947 */ /* 0x000fec000383ffff */
.L_x_2164:
[----:B------:R-:W-:Y:S06]  /*d090*/  BAR.ARV 0x8, 0x180 ;  /* 0x0206000000007b1d */ /* 0x000fec0000002000 */
[----:B------:R-:W-:Y:S05]  /*d0a0*/  @!P0 BRA `(.L_x_2176) ;  /* 0x0000000000048947 */ /* 0x000fea0003800000 */
[----:B------:R-:W-:Y:S01]  /*d0b0*/  BPT.TRAP 0x1 ;  /* 0x000000040000795c */ /* 0x000fe20000300000 */
.L_x_2176:
[----:B------:R-:W-:Y:S01]  /*d0c0*/  ULEA UR9, UR43, UR41, 0x3 ;  /* 0x000000292b097291 */ /* 0x000fe2000f8e183f */
[----:B------:R-:W-:-:S05]  /*d0d0*/  IMAD.U32 R0, RZ, RZ, UR44 ;  /* 0x0000002cff007e24 */ /* 0x000fca000f8e00ff */
[----:B------:R-:W-:-:S04]  /*d0e0*/  SHF.L.U32 R0, R0, 0x1f, RZ ;  /* 0x0000001f00007819 */ /* 0x000fc800000006ff */
[----:B------:R0:W1:Y:S01]  /*d0f0*/  SYNCS.PHASECHK.TRANS64.TRYWAIT P1, [UR9+0x29850], R0 ;  /* 0x02985000ff0075a7 */ /* 0x0000620008020149 */
[----:B------:R-:W-:Y:S05]  /*d100*/  @!P0 BRA `(.L_x_2177) ;  /* 0x0000000000048947 */ /* 0x000fea0003800000 */
[----:B------:R-:W-:Y:S01]  /*d110*/  BPT.TRAP 0x1 ;  /* 0x000000040000795c */ /* 0x000fe20000300000 */
.L_x_2177:
[----:B-1----:R-:W-:Y:S05]  /*d120*/  @P1 BRA `(.L_x_2178) ;  /* 0x0000000000081947 */ /* 0x002fea0003800000 */
[----:B------:R-:W1:Y:S02]  /*d130*/  SYNCS.PHASECHK.TRANS64.TRYWAIT P1, [UR9+0x29850], R0 ;  /* 0x02985000ff0075a7 */ /* 0x000e640008020149 */
[----:B-1----:R-:W-:Y:S05]  /*d140*/  @!P1 BRA `(.L_x_2179) ;  /* 0x00000084001c9947 */ /* 0x002fea0003800000 */
.L_x_2178:
        /* <DEDUP_REMOVED lines=22> */
[----:B------:R-:W-:Y:S02]  /*d2b0*/  @UP0 USHF.R.S32.HI UR6, URZ, 0x1f, UR42 ;  /* 0x0000001f3f060899 */ /* 0x000fe4000801142a */
[----:B------:R-:W-:Y:S02]  /*d2c0*/  @UP0 USHF.R.S32.HI UR7, URZ, 0x1f, UR38 ;  /* 0x0000001f3f070899 */ /* 0x000fe40008011426 */
[----:B------:R-:W-:-:S04]  /*d2d0*/  @UP0 UIMAD UR6, UR6, UR12, URZ ;  /* 0x0000000c060602a4 */ /* 0x000fc8000f8e023f */
        /* <DEDUP_REMOVED lines=11> */
[----:B-1----:R-:W-:Y:S01]  /*d390*/  IMAD.U32 R5, RZ, RZ, UR7 ;  /* 0x00000007ff057e24 */ /* 0x002fe2000f8e00ff */
[----:B------:R-:W-:Y:S02]  /*d3a0*/  UMOV UR7, 0xc0000010 ;  /* 0xc000001000077882 */ /* 0x000fe40000000000 */
[----:B------:R-:W-:Y:S02]  /*d3b0*/  UMOV UR6, UR4 ;  /* 0x0000000400067c82 */ /* 0x000fe40008000000 */
[----:B------:R1:W2:Y:S01]  /*d3c0*/  @P1 LDG.E R6, desc[UR50][R4.64] ;  /* 0x0000003204061981 */ /* 0x0002a2000c1e1900 */
[----:B------:R-:W-:Y:S02]  /*d3d0*/  WARPGROUP.DEPBAR.LE gsb0, 0x0 ;  /* 0x00008000000079c5 */ /* 0x000fe40000010000 */
[----:B------:R-:W-:-:S06]  /*d3e0*/  WARPGROUP.ARRIVE ;  /* 0x00000000000079c5 */ /* 0x000fcc0000000000 */
[----:B------:R-:W-:Y:S01]  /*d3f0*/  QGMMA.64x128x32.F32.E4M3.E4M3 R24, R176, gdesc[UR4], R24, gsb0 ;  /* 0x01e00004b0187df3 */ /* 0x000fe20008000818 */
[----:B------:R-:W-:Y:S01]  /*d400*/  UIADD3 UR4, UR8, 0x300, URZ ;  /* 0x0000030008047890 */ /* 0x000fe2000fffe03f */
[----:B------:R-:W-:-:S06]  /*d410*/  UMOV UR7, 0xc0000010 ;  /* 0xc000001000077882 */ /* 0x000fcc0000000000 */
[----:B------:R-:W-:Y:S01]  /*d420*/  UMOV UR6, UR4 ;  /* 0x0000000400067c82 */ /* 0x000fe20008000000 */
[----:B------:R-:W-:Y:S01]  /*d430*/  UIADD3 UR8, UR8, 0x400, URZ ;  /* 0x0000040008087890 */ /* 0x000fe2000fffe03f */
[----:B0-----:R-:W0:Y:S04]  /*d440*/  SHFL.BFLY PT, R0, R3, 0x2, 0x1f ;  /* 0x0c401f0003007f89 */ /* 0x001e2800000e0000 */
[----:B------:R-:W3:Y:S01]  /*d450*/  SHFL.BFLY PT, R9, R2, 0x2, 0x1f ;  /* 0x0c401f0002097f89 */ /* 0x000ee200000e0000 */
[----:B------:R-:W-:Y:S02]  /*d460*/  WARPGROUP.DEPBAR.LE gsb0, 0x0 ;  /* 0x00008000000079c5 */ /* 0x000fe40000010000 */
[----:B------:R-:W-:-:S06]  /*d470*/  WARPGROUP.ARRIVE ;  /* 0x00000000000079c5 */ /* 0x000fcc0000000000 */
[----:B------:R-:W-:Y:S01]  /*d480*/  QGMMA.64x128x32.F32.E4M3.E4M3 R24, R172, gdesc[UR4], R24, gsb0 ;  /* 0x01e00004ac187df3 */ /* 0x000fe20008000818 */
[----:B------:R-:W-:Y:S01]  /*d490*/  UMOV UR6, UR8 ;  /* 0x0000000800067c82 */ /* 0x000fe20008000000 */
[----:B------:R-:W-:Y:S01]  /*d4a0*/  UMOV UR7, 0xc0000010 ;  /* 0xc000001000077882 */ /* 0x000fe20000000000 */
[----:B0-----:R-:W-:-:S01]  /*d4b0*/  FADD.FTZ R0, R0, R3 ;  /* 0x0000000300007221 */ /* 0x001fc20000010000 */
[----:B---3--:R-:W-:-:S04]  /*d4c0*/  FADD.FTZ R9, R9, R2 ;  /* 0x0000000209097221 */ /* 0x008fc80000010000 */
[----:B-1----:R-:W0:Y:S04]  /*d4d0*/  SHFL.BFLY PT, R5, R0, 0x1, 0x1f ;  /* 0x0c201f0000057f89 */ /* 0x002e2800000e0000 */
        /* <DEDUP_REMOVED lines=31> */
.L_x_2180:
        /* <DEDUP_REMOVED lines=16> */
[-C--:B------:R-:W-:Y:S01]  /*d7d0*/  FMUL.FTZ R57, R26, R96.reuse ;  /* 0x000000601a397220 */ /* 0x080fe20000410000 */
[-C--:B------:R-:W-:Y:S01]  /*d7e0*/  FMUL.FTZ R49, R27, R96.reuse ;  /* 0x000000601b317220 */ /* 0x080fe20000410000 */
[-C--:B------:R-:W-:Y:S01]  /*d7f0*/  FMUL.FTZ R48, R30, R96.reuse ;  /* 0x000000601e307220 */ /* 0x080fe20000410000 */
[-C--:B------:R-:W-:Y:S01]  /*d800*/  FMUL.FTZ R40, R31, R96.reuse ;  /* 0x000000601f287220 */ /* 0x080fe20000410000 */
[-C--:B------:R-:W-:Y:S01]  /*d810*/  FMUL.FTZ R41, R34, R96.reuse ;  /* 0x0000006022297220 */ /* 0x080fe20000410000 */
        /* <DEDUP_REMOVED lines=53> */
.L_x_2144:
        /* <DEDUP_REMOVED lines=26> */
[----:B------:R-:W-:Y:S01]  /*dd10*/  F2FP.BF16.F32.PACK_AB R27, R54, R27 ;  /* 0x0000001b361b723e */ /* 0x000fe200000010ff */
[----:B0-----:R-:W-:Y:S01]  /*dd20*/  IMAD.SHL.U32 R24, R35, 0x4, RZ ;  /* 0x0000000423187824 */ /* 0x001fe200078e00ff */
        /* <DEDUP_REMOVED lines=15> */
[----:B------:R-:W-:Y:S01]  /*de20*/  F2FP.BF16.F32.PACK_AB R89, R88, R89 ;  /* 0x000000595859723e */ /* 0x000fe200000010ff */
[----:B------:R-:W-:Y:S01]  /*de30*/  USHF.R.S32.HI UR12, URZ, 0x1f, UR38 ;  /* 0x0000001f3f0c7899 */ /* 0x000fe20008011426 */
[----:B------:R-:W-:Y:S01]  /*de40*/  LOP3.LUT R24, R24, 0xc, RZ, 0xc0, !PT ;  /* 0x0000000c18187812 */ /* 0x000fe200078ec0ff */
[----:B------:R-:W-:Y:S01]  /*de50*/  ULDC.64 UR8, c[0x0][0xb90] ;  /* 0x0002e40000087ab9 */ /* 0x000fe20000000a00 */
[----:B------:R-:W-:Y:S01]  /*de60*/  USHF.R.S32.HI UR13, URZ, 0x1f, UR42 ;  /* 0x0000001f3f0d7899 */ /* 0x000fe2000801142a */
[----:B------:R-:W-:Y:S01]  /*de70*/  BAR.SYNC.DEFER_BLOCKING 0x1, 0x100 ;  /* 0x0044000000007b1d */ /* 0x000fe20000010000 */
[----:B------:R-:W-:-:S05]  /*de80*/  IADD3 R24, P0, R24, UR6, RZ ;  /* 0x0000000618187c10 */ /* 0x000fca000ff1e0ff */
[----:B------:R-:W-:Y:S01]  /*de90*/  IMAD.X R25, RZ, RZ, UR7, P0 ;  /* 0x00000007ff197e24 */ /* 0x000fe200080e06ff */
[----:B------:R-:W-:-:S04]  /*dea0*/  ULDC.64 UR10, c[0x0][0xb98] ;  /* 0x0002e600000a7ab9 */ /* 0x000fc80000000a00 */
[----:B------:R0:W2:Y:S01]  /*deb0*/  LDG.E.CONSTANT R24, desc[UR50][R24.64] ;  /* 0x0000003218187981 */ /* 0x0000a2000c1e9900 */
[----:B------:R-:W-:Y:S02]  /*dec0*/  UIMAD UR5, UR12, UR8, URZ ;  /* 0x000000080c0572a4 */ /* 0x000fe4000f8e023f */
[----:B------:R-:W-:Y:S01]  /*ded0*/  UIMAD.WIDE.U32 UR6, UR38, UR8, URZ ;  /* 0x00000008260672a5 */ /* 0x000fe2000f8e003f */
[----:B------:R-:W1:Y:S01]  /*dee0*/  S2R R34, SR_SWINHI ;  /* 0x0000000000227919 */ /* 0x000e620000002f00 */
[----:B------:R-:W-:Y:S02]  /*def0*/  UIMAD UR5, UR38, UR9, UR5 ;  /* 0x00000009260572a4 */ /* 0x000fe4000f8e0205 */
[----:B------:R-:W-:Y:S02]  /*df00*/  UIMAD UR8, UR13, UR10, URZ ;  /* 0x0000000a0d0872a4 */ /* 0x000fe4000f8e023f */
[----:B------:R-:W-:Y:S01]  /*df10*/  UIADD3 UR7, UR7, UR5, URZ ;  /* 0x0000000507077290 */ /* 0x000fe2000fffe03f */
[----:B0-----:R-:W-:Y:S01]  /*df20*/  LOP3.LUT P0, R25, R35, 0x3, RZ, 0xc0, !PT ;  /* 0x0000000323197812 */ /* 0x001fe2000780c0ff */
[----:B------:R-:W-:-:S02]  /*df30*/  UIMAD UR8, UR42, UR11, UR8 ;  /* 0x0000000b2a0872a4 */ /* 0x000fc4000f8e0208 */
[----:B------:R-:W-:Y:S01]  /*df40*/  UIMAD.WIDE.U32 UR6, UR42, UR10, UR6 ;  /* 0x0000000a2a0672a5 */ /* 0x000fe2000f8e0006 */
[----:B------:R-:W-:Y:S01]  /*df50*/  ISETP.EQ.OR P0, PT, R25, 0x3, !P0 ;  /* 0x000000031900780c */ /* 0x000fe20004702670 */
[----:B------:R-:W-:Y:S01]  /*df60*/  ULDC UR5, c[0x0][0xa88] ;  /* 0x0002a20000057ab9 */ /* 0x000fe20000000800 */
[----:B------:R-:W-:Y:S02]  /*df70*/  ULDC.64 UR10, c[0x0][0xaf0] ;  /* 0x0002bc00000a7ab9 */ /* 0x000fe40000000a00 */
[----:B------:R-:W-:Y:S02]  /*df80*/  SEL R61, R7, R6, P0 ;  /* 0x00000006073d7207 */ /* 0x000fe40000000000 */
[----:B------:R-:W-:Y:S02]  /*df90*/  SEL R58, R6, R7, P0 ;  /* 0x00000007063a7207 */ /* 0x000fe40000000000 */
[----:B------:R-:W-:Y:S02]  /*dfa0*/  SEL R55, R29, R28, P0 ;  /* 0x0000001c1d377207 */ /* 0x000fe40000000000 */
[----:B------:R-:W-:Y:S01]  /*dfb0*/  SEL R52, R28, R29, P0 ;  /* 0x0000001d1c347207 */ /* 0x000fe20000000000 */
[----:B------:R-:W-:Y:S01]  /*dfc0*/  IMAD R29, R23, 0x40, R16 ;  /* 0x00000040171d7824 */ /* 0x000fe200078e0210 */
[----:B------:R-:W-:-:S02]  /*dfd0*/  SEL R65, R31, R30, P0 ;  /* 0x0000001e1f417207 */ /* 0x000fc40000000000 */
[----:B------:R-:W-:Y:S02]  /*dfe0*/  SEL R62, R30, R31, P0 ;  /* 0x0000001f1e3e7207 */ /* 0x000fe40000000000 */
[----:B------:R-:W0:Y:S01]  /*dff0*/  LDC R30, c[0x0][0xbe8] ;  /* 0x0002fa00ff1e7b82 */ /* 0x000e220000000800 */
[----:B------:R-:W-:Y:S02]  /*e000*/  SEL R73, R9, R8, P0 ;  /* 0x0000000809497207 */ /* 0x000fe40000000000 */
[----:B------:R-:W-:Y:S02]  /*e010*/  SEL R70, R8, R9, P0 ;  /* 0x0000000908467207 */ /* 0x000fe40000000000 */
[----:B------:R-:W-:Y:S02]  /*e020*/  SEL R67, R27, R26, P0 ;  /* 0x0000001a1b437207 */ /* 0x000fe40000000000 */
[----:B------:R-:W-:Y:S02]  /*e030*/  MOV R4, R3 ;  /* 0x0000000300047202 */ /* 0x000fe40000000f00 */
[----:B-1----:R-:W-:-:S02]  /*e040*/  MOV R5, R34 ;  /* 0x0000002200057202 */ /* 0x002fc40000000f00 */
[----:B------:R-:W-:Y:S02]  /*e050*/  SEL R64, R26, R27, P0 ;  /* 0x0000001b1a407207 */ /* 0x000fe40000000000 */
[----:B------:R-:W-:Y:S01]  /*e060*/  SEL R57, R15, R14, P0 ;  /* 0x0000000e0f397207 */ /* 0x000fe20000000000 */
[--C-:B------:R-:W-:Y:S01]  /*e070*/  IMAD.WIDE R6, R191, 0x2, R4.reuse ;  /* 0x00000002bf067825 */ /* 0x100fe200078e0204 */
[----:B------:R-:W-:Y:S02]  /*e080*/  SEL R54, R14, R15, P0 ;  /* 0x0000000f0e367207 */ /* 0x000fe40000000000 */
[----:B------:R-:W-:Y:S01]  /*e090*/  SEL R69, R21, R20, P0 ;  /* 0x0000001415457207 */ /* 0x000fe20000000000 */
[----:B------:R-:W-:Y:S01]  /*e0a0*/  IMAD.WIDE R28, R29, 0x2, R4 ;  /* 0x000000021d1c7825 */ /* 0x000fe200078e0204 */
[C---:B------:R-:W-:Y:S02]  /*e0b0*/  IADD3 R43, P6, R6.reuse, 0x4060, RZ ;  /* 0x00004060062b7810 */ /* 0x040fe40007fde0ff */
[----:B------:R-:W-:-:S02]  /*e0c0*/  IADD3 R5, P2, R6, 0x20, RZ ;  /* 0x0000002006057810 */ /* 0x000fc40007f5e0ff */
[----:B------:R-:W-:Y:S02]  /*e0d0*/  LOP3.LUT R42, R43, 0x380, RZ, 0xc0, !PT ;  /* 0x000003802b2a7812 */ /* 0x000fe400078ec0ff */
[----:B------:R-:W-:Y:S01]  /*e0e0*/  SEL R66, R20, R21, P0 ;  /* 0x0000001514427207 */ /* 0x000fe20000000000 */
[--C-:B------:R-:W-:Y:S01]  /*e0f0*/  IMAD.X R35, RZ, RZ, R7.reuse, P2 ;  /* 0x000000ffff237224 */ /* 0x100fe200010e0607 */
[----:B------:R-:W-:Y:S02]  /*e100*/  SHF.R.U64 R42, R42, 0x3, RZ ;  /* 0x000000032a2a7819 */ /* 0x000fe400000012ff */
[----:B------:R-:W-:Y:S02]  /*e110*/  LOP3.LUT R4, R5, 0x380, RZ, 0xc0, !PT ;  /* 0x0000038005047812 */ /* 0x000fe400078ec0ff */
[----:B------:R-:W-:Y:S01]  /*e120*/  LOP3.LUT R42, R42, R43, RZ, 0x3c, !PT ;  /* 0x0000002b2a2a7212 */ /* 0x000fe200078e3cff */
[----:B------:R-:W-:Y:S01]  /*e130*/  IMAD.X R43, RZ, RZ, R7, P6 ;  /* 0x000000ffff2b7224 */ /* 0x000fe200030e0607 */
[----:B------:R-:W-:-:S02]  /*e140*/  IADD3 R9, P6, R6, 0x40, RZ ;  /* 0x0000004006097810 */ /* 0x000fc40007fde0ff */
[----:B------:R-:W-:Y:S02]  /*e150*/  IADD3 R15, P2, R28, 0x2000, RZ ;  /* 0x000020001c0f7810 */ /* 0x000fe40007f5e0ff */
[----:B------:R-:W-:Y:S01]  /*e160*/  LOP3.LUT R45, R6, 0x380, RZ, 0xc0, !PT ;  /* 0x00000380062d7812 */ /* 0x000fe200078ec0ff */
[----:B------:R-:W-:Y:S01]  /*e170*/  IMAD.X R27, RZ, RZ, R7, P6 ;  /* 0x000000ffff1b7224 */ /* 0x000fe200030e0607 */
[----:B------:R-:W-:Y:S02]  /*e180*/  IADD3 R21, P6, R28, 0x1000, RZ ;  /* 0x000010001c157810 */ /* 0x000fe40007fde0ff */
[----:B------:R-:W-:Y:S02]  /*e190*/  SHF.R.U64 R4, R4, 0x3, RZ ;  /* 0x0000000304047819 */ /* 0x000fe400000012ff */
[----:B------:R-:W-:Y:S02]  /*e1a0*/  LOP3.LUT R20, R21, 0x380, RZ, 0xc0, !PT ;  /* 0x0000038015147812 */ /* 0x000fe400078ec0ff */
[----:B------:R-:W-:-:S02]  /*e1b0*/  LOP3.LUT R14, R15, 0x380, RZ, 0xc0, !PT ;  /* 0x000003800f0e7812 */ /* 0x000fc400078ec0ff */
[----:B------:R-:W-:Y:S02]  /*e1c0*/  SEL R59, R11, R10, P0 ;  /* 0x0000000a0b3b7207 */ /* 0x000fe40000000000 */
[----:B------:R-:W-:Y:S02]  /*e1d0*/  SEL R56, R10, R11, P0 ;  /* 0x0000000b0a387207 */ /* 0x000fe40000000000 */
[----:B------:R-:W-:Y:S02]  /*e1e0*/  SHF.R.U64 R45, R45, 0x3, RZ ;  /* 0x000000032d2d7819 */ /* 0x000fe400000012ff */
[----:B------:R-:W-:Y:S02]  /*e1f0*/  IADD3 R11, P3, R6, 0x4000, RZ ;  /* 0x00004000060b7810 */ /* 0x000fe40007f7e0ff */
[----:B------:R-:W-:Y:S02]  /*e200*/  LOP3.LUT R34, R4, R5, RZ, 0x3c, !PT ;  /* 0x0000000504227212 */ /* 0x000fe400078e3cff */
[----:B------:R-:W-:-:S02]  /*e210*/  SHF.R.U64 R20, R20, 0x3, RZ ;  /* 0x0000000314147819 */ /* 0x000fc400000012ff */
[----:B------:R-:W-:Y:S02]  /*e220*/  SHF.R.U64 R14, R14, 0x3, RZ ;  /* 0x000000030e0e7819 */ /* 0x000fe400000012ff */
[----:B------:R-:W-:Y:S02]  /*e230*/  LOP3.LUT R4, R9, 0x380, RZ, 0xc0, !PT ;  /* 0x0000038009047812 */ /* 0x000fe400078ec0ff */
[----:B------:R-:W-:Y:S02]  /*e240*/  SEL R71, R13, R12, P0 ;  /* 0x0000000c0d477207 */ /* 0x000fe40000000000 */
[----:B------:R-:W-:Y:S02]  /*e250*/  SEL R68, R12, R13, P0 ;  /* 0x0000000d0c447207 */ /* 0x000fe40000000000 */
[C---:B------:R-:W-:Y:S02]  /*e260*/  IADD3 R13, P5, R6.reuse, 0x4040, RZ ;  /* 0x00004040060d7810 */ /* 0x040fe40007fbe0ff */
[----:B------:R-:W-:-:S02]  /*e270*/  IADD3 R10, P4, R6, 0x4020, RZ ;  /* 0x00004020060a7810 */ /* 0x000fc40007f9e0ff */
[----:B------:R-:W-:Y:S01]  /*e280*/  IADD3 R8, P1, R6, 0x60, RZ ;  /* 0x0000006006087810 */ /* 0x000fe20007f3e0ff */
[--C-:B------:R-:W-:Y:S01]  /*e290*/  IMAD.X R41, RZ, RZ, R7.reuse, P5 ;  /* 0x000000ffff297224 */ /* 0x100fe200028e0607 */
[----:B------:R-:W-:Y:S01]  /*e2a0*/  LOP3.LUT R44, R45, R6, RZ, 0x3c, !PT ;  /* 0x000000062d2c7212 */ /* 0x000fe200078e3cff */
[----:B------:R-:W-:Y:S01]  /*e2b0*/  IMAD.MOV.U32 R45, RZ, RZ, R7 ;  /* 0x000000ffff2d7224 */ /* 0x000fe200078e0007 */
[----:B------:R-:W-:Y:S02]  /*e2c0*/  LOP3.LUT R6, R11, 0x380, RZ, 0xc0, !PT ;  /* 0x000003800b067812 */ /* 0x000fe400078ec0ff */
[----:B------:R-:W-:Y:S01]  /*e2d0*/  LOP3.LUT R20, R20, R21, RZ, 0x3c, !PT ;  /* 0x0000001514147212 */ /* 0x000fe200078e3cff */
[--C-:B------:R-:W-:Y:S01]  /*e2e0*/  IMAD.X R21, RZ, RZ, R29.reuse, P6 ;  /* 0x000000ffff157224 */ /* 0x100fe200030e061d */
[----:B------:R-:W-:Y:S01]  /*e2f0*/  LOP3.LUT R14, R14, R15, RZ, 0x3c, !PT ;  /* 0x0000000f0e0e7212 */ /* 0x000fe200078e3cff */
[----:B------:R-:W-:Y:S01]  /*e300*/  IMAD.X R15, RZ, RZ, R29, P2 ;  /* 0x000000ffff0f7224 */ /* 0x000fe200010e061d */
[----:B------:R-:W-:-:S02]  /*e310*/  SHF.R.U64 R4, R4, 0x3, RZ ;  /* 0x0000000304047819 */ /* 0x000fc400000012ff */
[----:B------:R-:W-:Y:S02]  /*e320*/  IADD3 R31, P6, R28, 0x7000, RZ ;  /* 0x000070001c1f7810 */ /* 0x000fe40007fde0ff */
[----:B0-----:R-:W-:Y:S02]  /*e330*/  ISETP.NE.AND P2, PT, R30, 0x1, PT ;  /* 0x000000011e00780c */ /* 0x001fe40003f45270 */
[----:B------:R-:W-:Y:S02]  /*e340*/  SHF.R.U64 R6, R6, 0x3, RZ ;  /* 0x0000000306067819 */ /* 0x000fe400000012ff */
[----:B------:R-:W-:Y:S02]  /*e350*/  SEL R63, R48, R49, P0 ;  /* 0x00000031303f7207 */ /* 0x000fe40000000000 */
[----:B------:R-:W-:Y:S02]  /*e360*/  LOP3.LUT R26, R4, R9, RZ, 0x3c, !PT ;  /* 0x00000009041a7212 */ /* 0x000fe400078e3cff */
[----:B------:R-:W-:-:S02]  /*e370*/  SEL R48, R49, R48, P0 ;  /* 0x0000003031307207 */ /* 0x000fc40000000000 */
[----:B------:R-:W-:Y:S02]  /*e380*/  LOP3.LUT R4, R31, 0x380, RZ, 0xc0, !PT ;  /* 0x000003801f047812 */ /* 0x000fe400078ec0ff */
[----:B------:R-:W-:Y:S02]  /*e390*/  SEL R49, R38, R39, P0 ;  /* 0x0000002726317207 */ /* 0x000fe40000000000 */
[----:B------:R-:W-:Y:S01]  /*e3a0*/  SEL R60, R39, R38, P0 ;  /* 0x00000026273c7207 */ /* 0x000fe20000000000 */
[----:B------:R-:W-:Y:S01]  /*e3b0*/  IMAD.X R39, RZ, RZ, R7, P3 ;  /* 0x000000ffff277224 */ /* 0x000fe200018e0607 */
[----:B------:R-:W-:Y:S02]  /*e3c0*/  LOP3.LUT R38, R6, R11, RZ, 0x3c, !PT ;  /* 0x0000000b06267212 */ /* 0x000fe400078e3cff */
[----:B------:R-:W-:Y:S02]  /*e3d0*/  LOP3.LUT R6, R8, 0x380, RZ, 0xc0, !PT ;  /* 0x0000038008067812 */ /* 0x000fe400078ec0ff */
[----:B------:R-:W-:-:S02]  /*e3e0*/  SHF.R.U64 R4, R4, 0x3, RZ ;  /* 0x0000000304047819 */ /* 0x000fc400000012ff */
[----:B------:R-:W-:Y:S02]  /*e3f0*/  SHF.R.U64 R5, R6, 0x3, RZ ;  /* 0x0000000306057819 */ /* 0x000fe400000012ff */
[----:B------:R-:W-:Y:S02]  /*e400*/  LOP3.LUT R4, R4, R31, RZ, 0x3c, !PT ;  /* 0x0000001f04047212 */ /* 0x000fe400078e3cff */
[----:B------:R-:W0:Y:S01]  /*e410*/  @P2 LDC R31, c[0x0][0xbec] ;  /* 0x0002fb00ff1f2b82 */ /* 0x000e220000000800 */
[----:B------:R-:W-:Y:S02]  /*e420*/  SEL R53, R33, R32, P0 ;  /* 0x0000002021357207 */ /* 0x000fe40000000000 */
[----:B------:R-:W-:Y:S01]  /*e430*/  SEL R50, R32, R33, P0 ;  /* 0x0000002120327207 */ /* 0x000fe20000000000 */
[----:B------:R-:W-:Y:S01]  /*e440*/  IMAD.X R33, RZ, RZ, R7, P1 ;  /* 0x000000ffff217224 */ /* 0x000fe200008e0607 */
[----:B------:R-:W-:Y:S02]  /*e450*/  LOP3.LUT R32, R5, R8, RZ, 0x3c, !PT ;  /* 0x0000000805207212 */ /* 0x000fe400078e3cff */
[----:B------:R-:W-:-:S02]  /*e460*/  MOV R83, R44 ;  /* 0x0000002c00537202 */ /* 0x000fc40000000f00 */
[----:B------:R-:W-:Y:S02]  /*e470*/  MOV R82, R32 ;  /* 0x0000002000527202 */ /* 0x000fe40000000f00 */
[----:B------:R-:W1:Y:S01]  /*e480*/  @P2 LDC R32, c[0x0][0xbf0] ;  /* 0x0002fc00ff202b82 */ /* 0x000e620000000800 */
[----:B------:R-:W-:Y:S01]  /*e490*/  MOV R44, R34 ;  /* 0x00000022002c7202 */ /* 0x000fe20000000f00 */
[----:B------:R-:W-:Y:S01]  /*e4a0*/  VIADD R34, R18, UR37 ;  /* 0x0000002512227c36 */ /* 0x000fe20008000000 */
[----:B------:R-:W-:Y:S02]  /*e4b0*/  LOP3.LUT R12, R13, 0x380, RZ, 0xc0, !PT ;  /* 0x000003800d0c7812 */ /* 0x000fe400078ec0ff */
[----:B------:R-:W-:Y:S02]  /*e4c0*/  SEL R51, R37, R36, P0 ;  /* 0x0000002425337207 */ /* 0x000fe40000000000 */
[----:B------:R-:W-:Y:S01]  /*e4d0*/  SEL R46, R36, R37, P0 ;  /* 0x00000025242e7207 */ /* 0x000fe20000000000 */
[----:B------:R-:W-:Y:S01]  /*e4e0*/  IMAD.X R37, RZ, RZ, R7, P4 ;  /* 0x000000ffff257224 */ /* 0x000fe200020e0607 */
[----:B------:R-:W-:-:S02]  /*e4f0*/  SEL R25, R94, R93, P0 ;  /* 0x0000005d5e197207 */ /* 0x000fc40000000000 */
[----:B------:R-:W-:Y:S02]  /*e500*/  SEL R47, R90, R89, P0 ;  /* 0x000000595a2f7207 */ /* 0x000fe40000000000 */
[----:B------:R-:W-:Y:S01]  /*e510*/  MOV R45, R26 ;  /* 0x0000001a002d7202 */ /* 0x000fe20000000f00 */
[----:B0-----:R-:W-:Y:S01]  /*e520*/  @P2 IMAD.HI.U32 R27, R34, R31, RZ ;  /* 0x0000001f221b2227 */ /* 0x001fe200078e00ff */
[----:B------:R-:W-:Y:S02]  /*e530*/  SEL R94, R93, R94, P0 ;  /* 0x0000005e5d5e7207 */ /* 0x000fe40000000000 */
[----:B------:R-:W-:Y:S01]  /*e540*/  SEL R90, R89, R90, P0 ;  /* 0x0000005a595a7207 */ /* 0x000fe20000000000 */
[----:B------:R-:W-:Y:S01]  /*e550*/  IMAD.MOV.U32 R26, RZ, RZ, R34 ;  /* 0x000000ffff1a7224 */ /* 0x000fe200078e0022 */
[----:B------:R-:W-:Y:S02]  /*e560*/  LOP3.LUT R7, R10, 0x380, RZ, 0xc0, !PT ;  /* 0x000003800a077812 */ /* 0x000fe400078ec0ff */
[----:B------:R-:W-:-:S02]  /*e570*/  SHF.R.U64 R12, R12, 0x3, RZ ;  /* 0x000000030c0c7819 */ /* 0x000fc400000012ff */
[----:B------:R-:W-:Y:S02]  /*e580*/  SHF.R.U64 R7, R7, 0x3, RZ ;  /* 0x0000000307077819 */ /* 0x000fe400000012ff */
[----:B------:R-:W-:Y:S02]  /*e590*/  LOP3.LUT R40, R12, R13, RZ, 0x3c, !PT ;  /* 0x0000000d0c287212 */ /* 0x000fe400078e3cff */
[----:B------:R-:W-:Y:S02]  /*e5a0*/  IADD3 R13, P1, R28, 0x3000, RZ ;  /* 0x000030001c0d7810 */ /* 0x000fe40007f3e0ff */
[----:B------:R-:W-:Y:S02]  /*e5b0*/  LOP3.LUT R36, R7, R10, RZ, 0x3c, !PT ;  /* 0x0000000a07247212 */ /* 0x000fe400078e3cff */
[----:B-1----:R-:W-:Y:S02]  /*e5c0*/  @P2 SHF.R.U32.HI R26, RZ, R32, R27 ;  /* 0x00000020ff1a2219 */ /* 0x002fe4000001161b */
[----:B------:R-:W-:-:S02]  /*e5d0*/  LOP3.LUT R12, R13, 0x380, RZ, 0xc0, !PT ;  /* 0x000003800d0c7812 */ /* 0x000fc400078ec0ff */
[----:B------:R-:W-:Y:S01]  /*e5e0*/  MOV R80, R36 ;  /* 0x0000002400507202 */ /* 0x000fe20000000f00 */
[----:B------:R-:W-:Y:S01]  /*e5f0*/  IMAD.MOV R37, RZ, RZ, -R26 ;  /* 0x000000ffff257224 */ /* 0x000fe200078e0a1a */
[----:B------:R-:W-:Y:S02]  /*e600*/  SEL R75, R86, R87, P0 ;  /* 0x00000057564b7207 */ /* 0x000fe40000000000 */
[----:B------:R-:W-:Y:S01]  /*e610*/  SHF.R.U64 R12, R12, 0x3, RZ ;  /* 0x000000030c0c7819 */ /* 0x000fe200000012ff */
[----:B------:R-:W-:Y:S01]  /*e620*/  IMAD R37, R30, R37, R34 ;  /* 0x000000251e257224 */ /* 0x000fe200078e0222 */
[----:B------:R-:W-:Y:S02]  /*e630*/  SEL R86, R87, R86, P0 ;  /* 0x0000005657567207 */ /* 0x000fe40000000000 */
[----:B------:R-:W-:Y:S01]  /*e640*/  LOP3.LUT R12, R12, R13, RZ, 0x3c, !PT ;  /* 0x0000000d0c0c7212 */ /* 0x000fe200078e3cff */
[----:B------:R-:W-:Y:S01]  /*e650*/  IMAD.X R13, RZ, RZ, R29, P1 ;  /* 0x000000ffff0d7224 */ /* 0x000fe200008e061d */
[----:B------:R-:W-:-:S02]  /*e660*/  MOV R77, R42 ;  /* 0x0000002a004d7202 */ /* 0x000fc40000000f00 */
[----:B------:R-:W-:Y:S02]  /*e670*/  MOV R79, R40 ;  /* 0x00000028004f7202 */ /* 0x000fe40000000f00 */
[----:B------:R-:W-:Y:S01]  /*e680*/  MOV R27, UR8 ;  /* 0x00000008001b7c02 */ /* 0x000fe20008000f00 */
[----:B------:R-:W-:Y:S01]  /*e690*/  ULDC.64 UR8, c[0x0][0xae8] ;  /* 0x0002ba0000087ab9 */ /* 0x000fe20000000a00 */
[----:B------:R-:W-:Y:S02]  /*e6a0*/  IADD3 R40, P1, R26, UR6, RZ ;  /* 0x000000061a287c10 */ /* 0x000fe4000ff3e0ff */
[----:B------:R-:W-:Y:S02]  /*e6b0*/  SHF.R.S32.HI R36, RZ, 0x1f, R37 ;  /* 0x0000001fff247819 */ /* 0x000fe40000011425 */
[C---:B------:R-:W-:Y:S02]  /*e6c0*/  IADD3 R9, P4, R28.reuse, 0x5000, RZ ;  /* 0x000050001c097810 */ /* 0x040fe40007f9e0ff */
[----:B------:R-:W-:-:S02]  /*e6d0*/  IADD3 R11, P3, R28, 0x4000, RZ ;  /* 0x000040001c0b7810 */ /* 0x000fc40007f7e0ff */
[----:B------:R-:W-:Y:S02]  /*e6e0*/  LOP3.LUT R8, R9, 0x380, RZ, 0xc0, !PT ;  /* 0x0000038009087812 */ /* 0x000fe400078ec0ff */
[----:B------:R-:W-:Y:S02]  /*e6f0*/  LOP3.LUT R10, R11, 0x380, RZ, 0xc0, !PT ;  /* 0x000003800b0a7812 */ /* 0x000fe400078ec0ff */
[----:B------:R-:W-:Y:S02]  /*e700*/  MOV R81, R38 ;  /* 0x0000002600517202 */ /* 0x000fe40000000f00 */
[----:B------:R-:W-:Y:S02]  /*e710*/  SHF.R.U64 R8, R8, 0x3, RZ ;  /* 0x0000000308087819 */ /* 0x000fe400000012ff */
[----:B------:R-:W-:Y:S02]  /*e720*/  SHF.R.U64 R10, R10, 0x3, RZ ;  /* 0x000000030a0a7819 */ /* 0x000fe400000012ff */
[----:B------:R-:W-:Y:S01]  /*e730*/  LOP3.LUT R8, R8, R9, RZ, 0x3c, !PT ;  /* 0x0000000908087212 */ /* 0x000fe200078e3cff */
[--C-:B------:R-:W-:Y:S01]  /*e740*/  IMAD.X R9, RZ, RZ, R29.reuse, P4 ;  /* 0x000000ffff097224 */ /* 0x100fe200020e061d */
[----:B------:R-:W-:Y:S01]  /*e750*/  LOP3.LUT R10, R10, R11, RZ, 0x3c, !PT ;  /* 0x0000000b0a0a7212 */ /* 0x000fe200078e3cff */
[----:B------:R-:W-:Y:S01]  /*e760*/  IMAD.X R11, RZ, RZ, R29, P3 ;  /* 0x000000ffff0b7224 */ /* 0x000fe200018e061d */
[----:B------:R-:W-:-:S02]  /*e770*/  IADD3 R7, P5, R28, 0x6000, RZ ;  /* 0x000060001c077810 */ /* 0x000fc40007fbe0ff */
[----:B------:R-:W-:Y:S02]  /*e780*/  LOP3.LUT R5, R28, 0x380, RZ, 0xc0, !PT ;  /* 0x000003801c057812 */ /* 0x000fe400078ec0ff */
[----:B------:R-:W-:Y:S02]  /*e790*/  LOP3.LUT R6, R7, 0x380, RZ, 0xc0, !PT ;  /* 0x0000038007067812 */ /* 0x000fe400078ec0ff */
[----:B------:R-:W-:Y:S02]  /*e7a0*/  SHF.R.U64 R5, R5, 0x3, RZ ;  /* 0x0000000305057819 */ /* 0x000fe400000012ff */
[----:B------:R-:W-:Y:S02]  /*e7b0*/  SHF.R.U64 R6, R6, 0x3, RZ ;  /* 0x0000000306067819 */ /* 0x000fe400000012ff */
[----:B------:R-:W-:Y:S01]  /*e7c0*/  LOP3.LUT R28, R5, R28, RZ, 0x3c, !PT ;  /* 0x0000001c051c7212 */ /* 0x000fe200078e3cff */
[--C-:B------:R-:W-:Y:S01]  /*e7d0*/  IMAD.X R5, RZ, RZ, R29.reuse, P6 ;  /* 0x000000ffff057224 */ /* 0x100fe200030e061d */
[----:B------:R-:W-:Y:S01]  /*e7e0*/  LOP3.LUT R6, R6, R7, RZ, 0x3c, !PT ;  /* 0x0000000706067212 */ /* 0x000fe200078e3cff */
[----:B------:R-:W-:Y:S01]  /*e7f0*/  IMAD.X R7, RZ, RZ, R29, P5 ;  /* 0x000000ffff077224 */ /* 0x000fe200028e061d */
[----:B--2---:R-:W-:Y:S01]  /*e800*/  LOP3.LUT R31, R24, 0x2, RZ, 0x3c, !PT ;  /* 0x00000002181f7812 */ /* 0x004fe200078e3cff */
[----:B------:R-:W-:Y:S04]  /*e810*/  SHFL.IDX PT, R25, R25, R24, 0x1c1f ;  /* 0x001c1f1819197589 */ /* 0x000fe800000e0000 */
[----:B------:R-:W-:Y:S04]  /*e820*/  SHFL.IDX PT, R47, R47, R24, 0x1c1f ;  /* 0x001c1f182f2f7589 */ /* 0x000fe800000e0000 */
[----:B------:R-:W-:Y:S04]  /*e830*/  SHFL.IDX PT, R94, R94, R31, 0x1c1f ;  /* 0x001c1f1f5e5e7589 */ /* 0x000fe800000e0000 */
[----:B------:R-:W0:Y:S04]  /*e840*/  SHFL.IDX PT, R90, R90, R31, 0x1c1f ;  /* 0x001c1f1f5a5a7589 */ /* 0x000e2800000e0000 */
[----:B------:R-:W-:Y:S04]  /*e850*/  SHFL.IDX PT, R63, R63, R24, 0x1c1f ;  /* 0x001c1f183f3f7589 */ /* 0x000fe800000e0000 */
[----:B------:R-:W-:Y:S04]  /*e860*/  SHFL.IDX PT, R48, R48, R31, 0x1c1f ;  /* 0x001c1f1f30307589 */ /* 0x000fe800000e0000 */
[----:B------:R-:W-:Y:S04]  /*e870*/  SHFL.IDX PT, R51, R51, R24, 0x1c1f ;  /* 0x001c1f1833337589 */ /* 0x000fe800000e0000 */
[----:B------:R-:W1:Y:S04]  /*e880*/  SHFL.IDX PT, R46, R46, R31, 0x1c1f ;  /* 0x001c1f1f2e2e7589 */ /* 0x000e6800000e0000 */
[----:B------:R-:W-:Y:S04]  /*e890*/  SHFL.IDX PT, R49, R49, R24, 0x1c1f ;  /* 0x001c1f1831317589 */ /* 0x000fe800000e0000 */
[----:B------:R-:W2:Y:S01]  /*e8a0*/  SHFL.IDX PT, R60, R60, R31, 0x1c1f ;  /* 0x001c1f1f3c3c7589 */ /* 0x000ea200000e0000 */
[----:B0-----:R-:W-:-:S02]  /*e8b0*/  SEL R32, R47, R90, P0 ;  /* 0x0000005a2f207207 */ /* 0x001fc40000000000 */
[----:B------:R-:W-:Y:S01]  /*e8c0*/  SEL R34, R90, R47, P0 ;  /* 0x0000002f5a227207 */ /* 0x000fe20000000000 */
[----:B------:R-:W-:Y:S04]  /*e8d0*/  SHFL.IDX PT, R65, R65, R24, 0x1c1f ;  /* 0x001c1f1841417589 */ /* 0x000fe800000e0000 */
[----:B------:R-:W0:Y:S04]  /*e8e0*/  SHFL.IDX PT, R62, R62, R31, 0x1c1f ;  /* 0x001c1f1f3e3e7589 */ /* 0x000e2800000e0000 */
[----:B------:R-:W-:Y:S04]  /*e8f0*/  SHFL.IDX PT, R53, R53, R24, 0x1c1f ;  /* 0x001c1f1835357589 */ /* 0x000fe800000e0000 */
[----:B------:R-:W-:Y:S01]  /*e900*/  SHFL.IDX PT, R55, R55, R24, 0x1c1f ;  /* 0x001c1f1837377589 */ /* 0x000fe200000e0000 */
[----:B-1----:R-:W-:-:S03]  /*e910*/  SEL R38, R46, R51, P0 ;  /* 0x000000332e267207 */ /* 0x002fc60000000000 */
[----:B------:R-:W-:Y:S04]  /*e920*/  SHFL.IDX PT, R57, R57, R24, 0x1c1f ;  /* 0x001c1f1839397589 */ /* 0x000fe800000e0000 */
[----:B------:R-:W-:Y:S01]  /*e930*/  SHFL.IDX PT, R59, R59, R24, 0x1c1f ;  /* 0x001c1f183b3b7589 */ /* 0x000fe200000e0000 */
[----:B--2---:R-:W-:Y:S02]  /*e940*/  SEL R33, R49, R60, P0 ;  /* 0x0000003c31217207 */ /* 0x004fe40000000000 */
[----:B------:R-:W-:Y:S01]  /*e950*/  SEL R35, R60, R49, P0 ;  /* 0x000000313c237207 */ /* 0x000fe20000000000 */
[----:B------:R-:W-:Y:S04]  /*e960*/  SHFL.IDX PT, R42, R61, R24, 0x1c1f ;  /* 0x001c1f183d2a7589 */ /* 0x000fe800000e0000 */
[----:B------:R-:W-:Y:S01]  /*e970*/  SHFL.IDX PT, R67, R67, R24, 0x1c1f ;  /* 0x001c1f1843437589 */ /* 0x000fe200000e0000 */
[----:B0-----:R-:W-:-:S03]  /*e980*/  SEL R39, R62, R65, P0 ;  /* 0x000000413e277207 */ /* 0x001fc60000000000 */
[----:B------:R-:W-:Y:S04]  /*e990*/  SHFL.IDX PT, R69, R69, R24, 0x1c1f ;  /* 0x001c1f1845457589 */ /* 0x000fe800000e0000 */
[----:B------:R-:W-:Y:S04]  /*e9a0*/  SHFL.IDX PT, R71, R71, R24, 0x1c1f ;  /* 0x001c1f1847477589 */ /* 0x000fe800000e0000 */
[----:B------:R-:W-:Y:S04]  /*e9b0*/  SHFL.IDX PT, R73, R73, R24, 0x1c1f ;  /* 0x001c1f1849497589 */ /* 0x000fe800000e0000 */
[----:B------:R0:W-:Y:S04]  /*e9c0*/  SHFL.IDX PT, R75, R75, R24, 0x1c1f ;  /* 0x001c1f184b4b7589 */ /* 0x0001e800000e0000 */
[----:B------:R-:W-:Y:S04]  /*e9d0*/  SHFL.IDX PT, R50, R50, R31, 0x1c1f ;  /* 0x001c1f1f32327589 */ /* 0x000fe800000e0000 */
[----:B------:R-:W-:Y:S01]  /*e9e0*/  SHFL.IDX PT, R72, R64, R31, 0x1c1f ;  /* 0x001c1f1f40487589 */ /* 0x000fe200000e0000 */
[----:B0-----:R-:W-:-:S03]  /*e9f0*/  SHF.R.S32.HI R24, RZ, 0x1f, R26 ;  /* 0x0000001fff187819 */ /* 0x001fc6000001141a */
[----:B------:R-:W-:Y:S01]  /*ea00*/  SHFL.IDX PT, R52, R52, R31, 0x1c1f ;  /* 0x001c1f1f34347589 */ /* 0x000fe200000e0000 */
[----:B------:R-:W-:Y:S02]  /*ea10*/  SEL R26, R94, R25, P0 ;  /* 0x000000195e1a7207 */ /* 0x000fe40000000000 */
[----:B------:R-:W-:Y:S01]  /*ea20*/  IADD3.X R41, R24, UR7, R27, P1, !PT ;  /* 0x0000000718297c10 */ /* 0x000fe20008ffe41b */
[----:B------:R-:W-:Y:S01]  /*ea30*/  SHFL.IDX PT, R74, R66, R31, 0x1c1f ;  /* 0x001c1f1f424a7589 */ /* 0x000fe200000e0000 */
[----:B------:R-:W-:Y:S01]  /*ea40*/  ULDC.64 UR6, c[0x0][0xb88] ;  /* 0x0002e20000067ab9 */ /* 0x000fe20000000a00 */
[----:B------:R-:W-:Y:S01]  /*ea50*/  SEL R24, R25, R94, P0 ;  /* 0x0000005e19187207 */ /* 0x000fe20000000000 */
[----:B------:R-:W-:Y:S01]  /*ea60*/  IMAD R36, R36, UR6, RZ ;  /* 0x0000000624247c24 */ /* 0x000fe2000f8e02ff */
[----:B------:R-:W-:Y:S01]  /*ea70*/  SHFL.IDX PT, R54, R54, R31, 0x1c1f ;  /* 0x001c1f1f36367589 */ /* 0x000fe200000e0000 */
[----:B------:R-:W-:Y:S01]  /*ea80*/  SEL R25, R63, R48, P0 ;  /* 0x000000303f197207 */ /* 0x000fe20000000000 */
[C---:B------:R-:W-:Y:S01]  /*ea90*/  IMAD.WIDE.U32 R40, R37.reuse, UR6, R40 ;  /* 0x0000000625287c25 */ /* 0x040fe2000f8e0028 */
[----:B------:R-:W-:Y:S01]  /*eaa0*/  SEL R27, R48, R63, P0 ;  /* 0x0000003f301b7207 */ /* 0x000fe20000000000 */
[----:B------:R-:W-:Y:S01]  /*eab0*/  SHFL.IDX PT, R76, R68, R31, 0x1c1f ;  /* 0x001c1f1f444c7589 */ /* 0x000fe200000e0000 */
[----:B------:R-:W-:Y:S01]  /*eac0*/  LOP3.LUT P1, RZ, R188, 0x3, RZ, 0xc0, !PT ;  /* 0x00000003bcff7812 */ /* 0x000fe2000782c0ff */
[----:B------:R-:W-:Y:S01]  /*ead0*/  IMAD R47, R37, UR7, R36 ;  /* 0x00000007252f7c24 */ /* 0x000fe2000f8e0224 */
[----:B------:R-:W-:Y:S01]  /*eae0*/  SEL R36, R51, R46, P0 ;  /* 0x0000002e33247207 */ /* 0x000fe20000000000 */
[----:B------:R-:W0:Y:S01]  /*eaf0*/  SHFL.IDX PT, R56, R56, R31, 0x1c1f ;  /* 0x001c1f1f38387589 */ /* 0x000e2200000e0000 */
[----:B------:R-:W-:Y:S01]  /*eb00*/  VIADD R46, R190, UR37 ;  /* 0x00000025be2e7c36 */ /* 0x000fe20008000000 */
[----:B------:R-:W-:Y:S01]  /*eb10*/  ULDC.64 UR6, c[0x0][0xb50] ;  /* 0x0002d40000067ab9 */ /* 0x000fe20000000a00 */
[----:B------:R-:W-:Y:S01]  /*eb20*/  SEL R37, R65, R62, P0 ;  /* 0x0000003e41257207 */ /* 0x000fe20000000000 */
[----:B------:R-:W1:Y:S04]  /*eb30*/  SHFL.IDX PT, R78, R70, R31, 0x1c1f ;  /* 0x001c1f1f464e7589 */ /* 0x000e6800000e0000 */
[----:B------:R-:W2:Y:S04]  /*eb40*/  SHFL.IDX PT, R43, R58, R31, 0x1c1f ;  /* 0x001c1f1f3a2b7589 */ /* 0x000ea800000e0000 */
[----:B------:R3:W4:Y:S04]  /*eb50*/  SHFL.IDX PT, R86, R86, R31, 0x1c1f ;  /* 0x001c1f1f56567589 */ /* 0x00072800000e0000 */
[----:B------:R2:W-:Y:S04]  /*eb60*/  STSM.16.M88.4 [R83], R24 ;  /* 0x0000001853007844 */ /* 0x0005e80000000200 */
[----:B------:R4:W-:Y:S01]  /*eb70*/  STSM.16.M88.4 [R44], R32 ;  /* 0x000000202c007844 */ /* 0x0009e20000000200 */
[----:B---3--:R-:W-:-:S03]  /*eb80*/  IMAD R31, R30, UR5, RZ ;  /* 0x000000051e1f7c24 */ /* 0x008fc6000f8e02ff */
[----:B------:R3:W-:Y:S01]  /*eb90*/  STSM.16.M88.4 [R45], R36 ;  /* 0x000000242d007844 */ /* 0x0007e20000000200 */
[----:B0-----:R-:W-:Y:S02]  /*eba0*/  SEL R64, R59, R56, P0 ;  /* 0x000000383b407207 */ /* 0x001fe40000000000 */
[----:B------:R-:W-:Y:S02]  /*ebb0*/  ISETP.GE.OR P3, PT, R46, R31, P1 ;  /* 0x0000001f2e00720c */ /* 0x000fe40000f66670 */
[----:B------:R-:W-:Y:S02]  /*ebc0*/  SEL R66, R56, R59, P0 ;  /* 0x0000003b38427207 */ /* 0x000fe40000000000 */
[----:B-1----:R-:W-:Y:S01]  /*ebd0*/  SEL R65, R73, R78, P0 ;  /* 0x0000004e49417207 */ /* 0x002fe20000000000 */
[----:B--2---:R-:W-:Y:S01]  /*ebe0*/  VIADD R24, R46, 0x8 ;  /* 0x000000082e187836 */ /* 0x004fe20000000000 */
[----:B------:R-:W-:Y:S01]  /*ebf0*/  SEL R26, R50, R53, P0 ;  /* 0x00000035321a7207 */ /* 0x000fe20000000000 */
[----:B------:R-:W-:Y:S01]  /*ec00*/  IMAD.IADD R25, R41, 0x1, R47 ;  /* 0x0000000129197824 */ /* 0x000fe200078e022f */
[----:B------:R-:W-:-:S02]  /*ec10*/  LEA R41, P4, R40, UR6, 0x2 ;  /* 0x0000000628297c11 */ /* 0x000fc4000f8810ff */
[----:B------:R-:W-:Y:S02]  /*ec20*/  ISETP.GE.OR P1, PT, R24, R31, P1 ;  /* 0x0000001f1800720c */ /* 0x000fe40000f26670 */
[----:B------:R-:W-:Y:S01]  /*ec30*/  LEA.HI.X R40, R40, UR7, R25, 0x2, P4 ;  /* 0x0000000728287c11 */ /* 0x000fe2000a0f1419 */
[----:B------:R-:W-:Y:S01]  /*ec40*/  SHFL.IDX PT, R60, R41, RZ, 0x1c1f ;  /* 0x001c1fff293c7589 */ /* 0x000fe200000e0000 */
[----:B------:R-:W-:Y:S02]  /*ec50*/  SEL R24, R53, R50, P0 ;  /* 0x0000003235187207 */ /* 0x000fe40000000000 */
[----:B------:R-:W-:Y:S01]  /*ec60*/  SEL R25, R67, R72, P0 ;  /* 0x0000004843197207 */ /* 0x000fe20000000000 */
[----:B------:R-:W0:Y:S01]  /*ec70*/  SHFL.IDX PT, R61, R40, RZ, 0x1c1f ;  /* 0x001c1fff283d7589 */ /* 0x000e2200000e0000 */
[----:B------:R-:W-:Y:S02]  /*ec80*/  SEL R27, R72, R67, P0 ;  /* 0x00000043481b7207 */ /* 0x000fe40000000000 */
[----:B----4-:R-:W-:Y:S01]  /*ec90*/  SEL R32, R55, R52, P0 ;  /* 0x0000003437207207 */ /* 0x010fe20000000000 */
[----:B------:R-:W-:Y:S01]  /*eca0*/  SHFL.IDX PT, R62, R41, 0x1, 0x1c1f ;  /* 0x003c1f00293e7f89 */ /* 0x000fe200000e0000 */
[----:B------:R-:W-:-:S02]  /*ecb0*/  SEL R34, R52, R55, P0 ;  /* 0x0000003734227207 */ /* 0x000fc40000000000 */
[----:B------:R-:W-:Y:S01]  /*ecc0*/  SEL R33, R69, R74, P0 ;  /* 0x0000004a45217207 */ /* 0x000fe20000000000 */
[----:B------:R-:W-:Y:S01]  /*ecd0*/  STSM.16.M88.4 [R82], R24 ;  /* 0x0000001852007844 */ /* 0x000fe20000000200 */
[----:B------:R-:W-:Y:S02]  /*ece0*/  SEL R35, R74, R69, P0 ;  /* 0x000000454a237207 */ /* 0x000fe40000000000 */
[----:B------:R-:W-:Y:S01]  /*ecf0*/  SEL R44, R57, R54, P0 ;  /* 0x00000036392c7207 */ /* 0x000fe20000000000 */
[----:B------:R-:W1:Y:S01]  /*ed00*/  SHFL.IDX PT, R63, R40, 0x1, 0x1c1f ;  /* 0x003c1f00283f7f89 */ /* 0x000e6200000e0000 */
[----:B------:R-:W-:Y:S02]  /*ed10*/  SEL R46, R54, R57, P0 ;  /* 0x00000039362e7207 */ /* 0x000fe40000000000 */
[----:B---3--:R-:W-:Y:S01]  /*ed20*/  SEL R45, R71, R76, P0 ;  /* 0x0000004c472d7207 */ /* 0x008fe20000000000 */
[----:B------:R-:W-:Y:S01]  /*ed30*/  STSM.16.M88.4 [R81], R32 ;  /* 0x0000002051007844 */ /* 0x000fe20000000200 */
[----:B------:R-:W-:-:S02]  /*ed40*/  SEL R47, R76, R71, P0 ;  /* 0x000000474c2f7207 */ /* 0x000fc40000000000 */
[----:B------:R-:W-:Y:S02]  /*ed50*/  SEL R67, R78, R73, P0 ;  /* 0x000000494e437207 */ /* 0x000fe40000000000 */
[----:B------:R-:W-:Y:S01]  /*ed60*/  SEL R68, R42, R43, P0 ;  /* 0x0000002b2a447207 */ /* 0x000fe20000000000 */
[----:B------:R-:W-:Y:S01]  /*ed70*/  STSM.16.M88.4 [R80], R44 ;  /* 0x0000002c50007844 */ /* 0x000fe20000000200 */
[----:B------:R-:W-:Y:S02]  /*ed80*/  SEL R70, R43, R42, P0 ;  /* 0x0000002a2b467207 */ /* 0x000fe40000000000 */
[----:B------:R-:W-:Y:S01]  /*ed90*/  SEL R69, R75, R86, P0 ;  /* 0x000000564b457207 */ /* 0x000fe20000000000 */
[----:B------:R2:W-:Y:S01]  /*eda0*/  STSM.16.M88.4 [R79], R64 ;  /* 0x000000404f007844 */ /* 0x0005e20000000200 */
[----:B------:R-:W-:-:S05]  /*edb0*/  SEL R71, R86, R75, P0 ;  /* 0x0000004b56477207 */ /* 0x000fca0000000000 */
[----:B------:R-:W-:Y:S01]  /*edc0*/  STSM.16.M88.4 [R77], R68 ;  /* 0x000000444d007844 */ /* 0x000fe20000000200 */
[----:B------:R-:W-:Y:S08]  /*edd0*/  BAR.SYNC.DEFER_BLOCKING 0x1, 0x100 ;  /* 0x0044000000007b1d */ /* 0x000ff00000010000 */
[----:B--2---:R-:W2:Y:S01]  /*ede0*/  @P2 LDC R65, c[0x0][0xbec] ;  /* 0x0002fb00ff412b82 */ /* 0x004ea20000000800 */
[----:B------:R-:W-:Y:S01]  /*edf0*/  UIMAD UR5, UR12, UR8, URZ ;  /* 0x000000080c0572a4 */ /* 0x000fe2000f8e023f */
[----:B0-----:R0:W-:Y:S04]  /*ee00*/  @!P3 ST.E desc[UR50][R60.64], R2 ;  /* 0x000000023c00b985 */ /* 0x0011e8000c101932 */
[----:B-1----:R1:W-:Y:S01]  /*ee10*/  @!P1 ST.E desc[UR50][R62.64], R0 ;  /* 0x000000003e009985 */ /* 0x0023e2000c101932 */
[----:B------:R-:W-:Y:S01]  /*ee20*/  UIMAD.WIDE.U32 UR6, UR38, UR8, URZ ;  /* 0x00000008260672a5 */ /* 0x000fe2000f8e003f */
[----:B0-----:R-:W0:Y:S01]  /*ee30*/  @P2 LDC R61, c[0x0][0xbf0] ;  /* 0x0002fc00ff3d2b82 */ /* 0x001e220000000800 */
[----:B-1----:R-:W-:Y:S01]  /*ee40*/  IMAD R0, R22, 0x20, R23 ;  /* 0x0000002016007824 */ /* 0x002fe200078e0217 */
[----:B------:R-:W-:Y:S01]  /*ee50*/  UIMAD UR5, UR38, UR9, UR5 ;  /* 0x00000009260572a4 */ /* 0x000fe2000f8e0205 */
[----:B------:R1:W5:Y:S02]  /*ee60*/  LD.E.128 R44, desc[UR50][R6.64] ;  /* 0x00000032062c7980 */ /* 0x000364000c101d00 */
[----:B------:R-:W-:Y:S01]  /*ee70*/  VIADD R2, R0, UR37 ;  /* 0x0000002500027c36 */ /* 0x000fe20008000000 */
[----:B------:R-:W-:Y:S01]  /*ee80*/  UIMAD UR8, UR13, UR10, URZ ;  /* 0x0000000a0d0872a4 */ /* 0x000fe2000f8e023f */
[----:B------:R3:W5:Y:S02]  /*ee90*/  LD.E.128 R52, desc[UR50][R8.64] ;  /* 0x0000003208347980 */ /* 0x000764000c101d00 */
[----:B--2---:R-:W-:Y:S01]  /*eea0*/  @P2 IMAD.HI.U32 R0, R2, R65, RZ ;  /* 0x0000004102002227 */ /* 0x004fe200078e00ff */
[----:B------:R-:W-:Y:S01]  /*eeb0*/  UIADD3 UR7, UR7, UR5, URZ ;  /* 0x0000000507077290 */ /* 0x000fe2000fffe03f */
[----:B------:R2:W5:Y:S02]  /*eec0*/  LD.E.128 R32, desc[UR50][R4.64] ;  /* 0x0000003204207980 */ /* 0x000564000c101d00 */
[----:B-1----:R-:W-:Y:S01]  /*eed0*/  IMAD.MOV.U32 R7, RZ, RZ, R2 ;  /* 0x000000ffff077224 */ /* 0x002fe200078e0002 */
[----:B------:R-:W-:Y:S01]  /*eee0*/  UIMAD UR5, UR42, UR11, UR8 ;  /* 0x0000000b2a0572a4 */ /* 0x000fe2000f8e0208 */
[----:B------:R-:W5:Y:S01]  /*eef0*/  LD.E.128 R48, desc[UR50][R28.64] ;  /* 0x000000321c307980 */ /* 0x000f62000c101d00 */
[----:B------:R-:W-:Y:S01]  /*ef00*/  UIMAD.WIDE.U32 UR6, UR42, UR10, UR6 ;  /* 0x0000000a2a0672a5 */ /* 0x000fe2000f8e0006 */
[----:B------:R-:W-:-:S02]  /*ef10*/  ULDC.64 UR8, c[0x0][0xae0] ;  /* 0x0002b80000087ab9 */ /* 0x000fc40000000a00 */
[----:B------:R-:W5:Y:S01]  /*ef20*/  LD.E.128 R40, desc[UR50][R20.64] ;  /* 0x0000003214287980 */ /* 0x000f62000c101d00 */
[----:B0-----:R-:W-:Y:S01]  /*ef30*/  @P2 SHF.R.U32.HI R7, RZ, R61, R0 ;  /* 0x0000003dff072219 */ /* 0x001fe20000011600 */
[----:B------:R-:W-:Y:S02]  /*ef40*/  UIADD3 UR5, UR7, UR5, URZ ;  /* 0x0000000507057290 */ /* 0x000fe4000fffe03f */
[----:B------:R-:W5:Y:S01]  /*ef50*/  LD.E.128 R36, desc[UR50][R14.64] ;  /* 0x000000320e247980 */ /* 0x000f62000c101d00 */
[--C-:B------:R-:W-:Y:S01]  /*ef60*/  SHF.R.S32.HI R0, RZ, 0x1f, R7.reuse ;  /* 0x0000001fff007819 */ /* 0x100fe20000011407 */
[----:B---3--:R-:W-:Y:S02]  /*ef70*/  IMAD.MOV R9, RZ, RZ, -R7 ;  /* 0x000000ffff097224 */ /* 0x008fe400078e0a07 */
[----:B------:R-:W5:Y:S01]  /*ef80*/  LD.E.128 R24, desc[UR50][R12.64] ;  /* 0x000000320c187980 */ /* 0x000f62000c101d00 */
[----:B--2---:R-:W-:Y:S02]  /*ef90*/  IMAD.U32 R5, RZ, RZ, UR7 ;  /* 0x00000007ff057e24 */ /* 0x004fe4000f8e00ff */
[----:B------:R-:W-:Y:S01]  /*efa0*/  IMAD R0, R0, UR8, RZ ;  /* 0x0000000800007c24 */ /* 0x000fe2000f8e02ff */
[----:B------:R0:W5:Y:S01]  /*efb0*/  LD.E.128 R56, desc[UR50][R10.64] ;  /* 0x000000320a387980 */ /* 0x000162000c101d00 */
[----:B------:R-:W-:-:S02]  /*efc0*/  IMAD R9, R30, R9, R2 ;  /* 0x000000091e097224 */ /* 0x000fc400078e0202 */
        /* <DEDUP_REMOVED lines=11> */
[----:B------:R-:W-:-:S04]  /*f080*/  IMAD.WIDE.U32 R4, R7, UR8, R4 ;  /* 0x0000000807047c25 */ /* 0x000fc8000f8e0004 */
        /* <DEDUP_REMOVED lines=9> */
[----:B------:R-:W-:Y:S02]  /*f120*/  IMAD.IADD R5, R5, 0x1, R7 ;  /* 0x0000000105057824 */ /* 0x000fe400078e0207 */
[----:B------:R-:W-:Y:S01]  /*f130*/  VIADD R3, R3, 0x29820 ;  /* 0x0002982003037836 */ /* 0x000fe20000000000 */
[-C--:B------:R-:W-:Y:S01]  /*f140*/  ISETP.GE.AND P0, PT, R0, R31.reuse, PT ;  /* 0x0000001f0000720c */ /* 0x080fe20003f06270 */
[----:B------:R-:W-:Y:S01]  /*f150*/  VIADD R0, R8, 0x40 ;  /* 0x0000004008007836 */ /* 0x000fe20000000000 */
[----:B------:R-:W-:Y:S02]  /*f160*/  LEA.HI.X R7, R4, UR7, R5, 0x1, P3 ;  /* 0x0000000704077c11 */ /* 0x000fe400098f0c05 */
[----:B------:R-:W-:Y:S01]  /*f170*/  PRMT R3, RZ, 0x654, R3 ;  /* 0x00000654ff037816 */ /* 0x000fe20000000003 */
[----:B-1----:R0:W1:Y:S01]  /*f180*/  SHFL.IDX PT, R4, R6, RZ, 0x181f ;  /* 0x00181fff06047589 */ /* 0x00206200000e0000 */
        /* <DEDUP_REMOVED lines=8> */
[CC--:B-1----:R-:W-:Y:S02]  /*f210*/  @!P2 LEA R2, P4, R16.reuse, R4.reuse, 0x1 ;  /* 0x000000041002a211 */ /* 0x0c2fe400078808ff */
[C---:B------:R-:W-:Y:S02]  /*f220*/  @!P3 LEA R4, P5, R19.reuse, R4, 0x1 ;  /* 0x000000041304b211 */ /* 0x040fe400078a08ff */
[-C--:B0-2---:R-:W-:Y:S02]  /*f230*/  @!P2 LEA.HI.X R3, R16, R0.reuse, R193, 0x1, P4 ;  /* 0x000000001003a211 */ /* 0x085fe400020f0cc1 */
[----:B------:R-:W-:-:S03]  /*f240*/  @!P3 LEA.HI.X R5, R19, R0, R192, 0x1, P5 ;  /* 0x000000001305b211 */ /* 0x000fc600028f0cc0 */
[----:B-----5:R3:W-:Y:S04]  /*f250*/  @!P2 ST.E.128 desc[UR50][R2.64], R48 ;  /* 0x000000300200a985 */ /* 0x0207e8000c101d32 */
[----:B------:R3:W-:Y:S02]  /*f260*/  @!P3 ST.E.128 desc[UR50][R4.64], R56 ;  /* 0x000000380400b985 */ /* 0x0007e4000c101d32 */
.L_x_2184:
[----:B------:R-:W-:Y:S05]  /*f270*/  BSYNC B1 ;  /* 0x0000000000017941 */ /* 0x000fea0003800000 */
.L_x_2183:
[----:B--2---:R2:W4:Y:S01]  /*f280*/  SHFL.IDX PT, R0, R7, 0x1, 0x181f ;  /* 0x00381f0007007f89 */ /* 0x00452200000e0000 */
[----:B------:R-:W-:Y:S03]  /*f290*/  BSSY B1, `(.L_x_2185) ;  /* 0x000000c000017945 */ /* 0x000fe60003800000 */
[----:B-1-3--:R2:W1:Y:S01]  /*f2a0*/  SHFL.IDX PT, R4, R6, 0x1, 0x181f ;  /* 0x00381f0006047f89 */ /* 0x00a46200000e0000 */
[----:B------:R-:W-:Y:S05]  /*f2b0*/  @P0 BRA `(.L_x_2186) ;  /* 0x0000000000240947 */ /* 0x000fea0003800000 */
[----:B------:R-:W-:Y:S02]  /*f2c0*/  ULDC UR5, c[0x0][0xac8] ;  /* 0x0002b20000057ab9 */ /* 0x000fe40000000800 */
[----:B------:R-:W-:Y:S02]  /*f2d0*/  ISETP.GE.AND P3, PT, R16, UR5, PT ;  /* 0x0000000510007c0c */ /* 0x000fe4000bf66270 */
[----:B------:R-:W-:-:S11]  /*f2e0*/  ISETP.GE.AND P4, PT, R19, UR5, PT ;  /* 0x0000000513007c0c */ /* 0x000fd6000bf86270 */
[CC--:B-1----:R-:W-:Y:S02]  /*f2f0*/  @!P3 LEA R2, P0, R16.reuse, R4.reuse, 0x1 ;  /* 0x000000041002b211 */ /* 0x0c2fe400078008ff */
[C---:B------:R-:W-:Y:S02]  /*f300*/  @!P4 LEA R4, P2, R19.reuse, R4, 0x1 ;  /* 0x000000041304c211 */ /* 0x040fe400078408ff */
[-C--:B0---4-:R-:W-:Y:S02]  /*f310*/  @!P3 LEA.HI.X R3, R16, R0.reuse, R193, 0x1, P0 ;  /* 0x000000001003b211 */ /* 0x091fe400000f0cc1 */
[----:B------:R-:W-:-:S03]  /*f320*/  @!P4 LEA.HI.X R5, R19, R0, R192, 0x1, P2 ;  /* 0x000000001305c211 */ /* 0x000fc600010f0cc0 */
[----:B-----5:R3:W-:Y:S04]  /*f330*/  @!P3 ST.E.128 desc[UR50][R2.64], R40 ;  /* 0x000000280200b985 */ /* 0x0207e8000c101d32 */
[----:B------:R3:W-:Y:S02]  /*f340*/  @!P4 ST.E.128 desc[UR50][R4.64], R52 ;  /* 0x000000340400c985 */ /* 0x0007e4000c101d32 */
.L_x_2186:
[----:B------:R-:W-:Y:S05]  /*f350*/  BSYNC B1 ;  /* 0x0000000000017941 */ /* 0x000fea0003800000 */
.L_x_2185:
[----:B----4-:R4:W0:Y:S01]  /*f360*/  SHFL.IDX PT, R0, R7, 0x2, 0x181f ;  /* 0x00581f0007007f89 */ /* 0x01082200000e0000 */
        /* <DEDUP_REMOVED lines=8> */
[-C--:B0-----:R-:W-:Y:S02]  /*f3f0*/  @!P2 LEA.HI.X R3, R16, R0.reuse, R193, 0x1, P0 ;  /* 0x000000001003a211 */ /* 0x081fe400000f0cc1 */
[----:B------:R-:W-:-:S03]  /*f400*/  @!P3 LEA.HI.X R5, R19, R0, R192, 0x1, P1 ;  /* 0x000000001305b211 */ /* 0x000fc600008f0cc0 */
[----:B-----5:R3:W-:Y:S04]  /*f410*/  @!P2 ST.E.128 desc[UR50][R2.64], R36 ;  /* 0x000000240200a985 */ /* 0x0207e8000c101d32 */
[----:B------:R3:W-:Y:S02]  /*f420*/  @!P3 ST.E.128 desc[UR50][R4.64], R44 ;  /* 0x0000002c0400b985 */ /* 0x0007e4000c101d32 */
.L_x_2188:
[----:B------:R-:W-:Y:S05]  /*f430*/  BSYNC B1 ;  /* 0x0000000000017941 */ /* 0x000fea0003800000 */
.L_x_2187:
[----:B0-----:R-:W-:Y:S01]  /*f440*/  VIADD R0, R8, 0x60 ;  /* 0x0000006008007836 */ /* 0x001fe20000000000 */
[----:B--2-4-:R-:W0:Y:S04]  /*f450*/  SHFL.IDX PT, R7, R7, 0x3, 0x181f ;  /* 0x00781f0007077f89 */ /* 0x014e2800000e0000 */
[----:B------:R-:W-:Y:S01]  /*f460*/  ISETP.GE.AND P0, PT, R0, R31, PT ;  /* 0x0000001f0000720c */ /* 0x000fe20003f06270 */
[----:B------:R-:W2:-:S12]  /*f470*/  SHFL.IDX PT, R6, R6, 0x3, 0x181f ;  /* 0x00781f0006067f89 */ /* 0x000e9800000e0000 */
[----:B------:R-:W-:Y:S05]  /*f480*/  @P0 BRA `(.L_x_2189) ;  /* 0x0000000800800947 */ /* 0x000fea0003800000 */
[----:B------:R-:W-:Y:S02]  /*f490*/  ULDC UR5, c[0x0][0xac8] ;  /* 0x0002b20000057ab9 */ /* 0x000fe40000000800 */
[----:B------:R-:W-:-:S13]  /*f4a0*/  ISETP.GE.AND P1, PT, R16, UR5, PT ;  /* 0x0000000510007c0c */ /* 0x000fda000bf26270 */
[----:B--23--:R-:W-:-:S04]  /*f4b0*/  @!P1 LEA R2, P0, R16, R6, 0x1 ;  /* 0x0000000610029211 */ /* 0x00cfc800078008ff */
[----:B0-----:R-:W-:Y:S02]  /*f4c0*/  @!P1 LEA.HI.X R3, R16, R7, R193, 0x1, P0 ;  /* 0x0000000710039211 */ /* 0x001fe400000f0cc1 */
[----:B------:R-:W-:-:S03]  /*f4d0*/  ISETP.GE.AND P0, PT, R19, UR5, PT ;  /* 0x0000000513007c0c */ /* 0x000fc6000bf06270 */
[----:B-----5:R4:W-:Y:S10]  /*f4e0*/  @!P1 ST.E.128 desc[UR50][R2.64], R24 ;  /* 0x0000001802009985 */ /* 0x0209f4000c101d32 */
[----:B------:R-:W-:Y:S05]  /*f4f0*/  @P0 BRA `(.L_x_2189) ;  /* 0x0000000800640947 */ /* 0x000fea0003800000 */
[----:B----4-:R-:W-:-:S04]  /*f500*/  LEA R2, P0, R19, R6, 0x1 ;  /* 0x0000000613027211 */ /* 0x010fc800078008ff */
[----:B------:R-:W-:-:S05]  /*f510*/  LEA.HI.X R3, R19, R7, R192, 0x1, P0 ;  /* 0x0000000713037211 */ /* 0x000fca00000f0cc0 */
[----:B------:R0:W-:Y:S01]  /*f520*/  ST.E.128 desc[UR50][R2.64], R32 ;  /* 0x0000002002007985 */ /* 0x0001e2000c101d32 */
[----:B------:R-:W-:Y:S05]  /*f530*/  BRA `(.L_x_2189) ;  /* 0x0000000800547947 */ /* 0x000fea0003800000 */
.L_x_2182:
[----:B------:R-:W0:Y:S01]  /*f540*/  LDC R8, c[0x0][0xbe8] ;  /* 0x0002fa00ff087b82 */ /* 0x000e220000000800 */
[----:B------:R-:W-:Y:S01]  /*f550*/  ISETP.GE.AND P0, PT, R194, 0x80, PT ;  /* 0x00000080c200780c */ /* 0x000fe20003f06270 */
[----:B------:R-:W-:Y:S01]  /*f560*/  USHF.R.S32.HI UR8, URZ, 0x1f, UR38 ;  /* 0x0000001f3f087899 */ /* 0x000fe20008011426 */
[----:B------:R-:W-:Y:S01]  /*f570*/  BSSY B1, `(.L_x_2190) ;  /* 0x000002f000017945 */ /* 0x000fe20003800000 */
[----:B------:R-:W-:Y:S01]  /*f580*/  USHF.R.S32.HI UR9, URZ, 0x1f, UR42 ;  /* 0x0000001f3f097899 */ /* 0x000fe2000801142a */
[----:B------:R-:W-:Y:S01]  /*f590*/  IMAD R6, R22, 0x20, R23 ;  /* 0x0000002016067824 */ /* 0x000fe200078e0217 */
        /* <DEDUP_REMOVED lines=14> */
[----:B------:R-:W-:Y:S01]  /*f680*/  IMAD.MOV.U32 R2, RZ, RZ, R4 ;  /* 0x000000ffff027224 */ /* 0x000fe200078e0004 */
[----:B------:R-:W-:Y:S02]  /*f690*/  UIMAD UR5, UR8, UR10, URZ ;  /* 0x0000000a080572a4 */ /* 0x000fe4000f8e023f */
[----:B------:R-:W-:Y:S02]  /*f6a0*/  UIMAD.WIDE.U32 UR6, UR38, UR10, URZ ;  /* 0x0000000a260672a5 */ /* 0x000fe4000f8e003f */
[----:B------:R-:W-:-:S03]  /*f6b0*/  UIMAD UR5, UR38, UR11, UR5 ;  /* 0x0000000b260572a4 */ /* 0x000fc6000f8e0205 */
[----:B------:R-:W-:Y:S01]  /*f6c0*/  ULDC.64 UR10, c[0x0][0xb98] ;  /* 0x0002e600000a7ab9 */ /* 0x000fe20000000a00 */
[----:B------:R-:W-:Y:S02]  /*f6d0*/  UIADD3 UR7, UR7, UR5, URZ ;  /* 0x0000000507077290 */ /* 0x000fe4000fffe03f */
[----:B------:R-:W2:Y:S01]  /*f6e0*/  @P0 LDC R5, c[0x0][0xbec] ;  /* 0x0002fb00ff050b82 */ /* 0x000ea20000000800 */
[----:B------:R-:W-:Y:S02]  /*f6f0*/  UIMAD UR5, UR9, UR10, URZ ;  /* 0x0000000a090572a4 */ /* 0x000fe4000f8e023f */
[----:B------:R-:W-:Y:S02]  /*f700*/  UIMAD.WIDE.U32 UR6, UR42, UR10, UR6 ;  /* 0x0000000a2a0672a5 */ /* 0x000fe4000f8e0006 */
[----:B------:R-:W-:-:S03]  /*f710*/  UIMAD UR5, UR42, UR11, UR5 ;  /* 0x0000000b2a0572a4 */ /* 0x000fc6000f8e0205 */
[----:B------:R-:W3:Y:S01]  /*f720*/  @P0 LDC R7, c[0x0][0xbf0] ;  /* 0x0002fc00ff070b82 */ /* 0x000ee20000000800 */
[----:B------:R-:W-:Y:S01]  /*f730*/  ULDC.64 UR10, c[0x0][0xb88] ;  /* 0x0002e200000a7ab9 */ /* 0x000fe20000000a00 */
[----:B--2---:R-:W-:-:S05]  /*f740*/  @P0 IMAD.HI.U32 R0, R4, R5, RZ ;  /* 0x0000000504000227 */ /* 0x004fca00078e00ff */
[----:B---3--:R-:W-:-:S05]  /*f750*/  @P0 SHF.R.U32.HI R2, RZ, R7, R0 ;  /* 0x00000007ff020219 */ /* 0x008fca0000011600 */
[----:B------:R-:W-:-:S04]  /*f760*/  IMAD.MOV R5, RZ, RZ, -R2 ;  /* 0x000000ffff057224 */ /* 0x000fc800078e0a02 */
[----:B------:R-:W-:Y:S01]  /*f770*/  IMAD R5, R3, R5, R4 ;  /* 0x0000000503057224 */ /* 0x000fe200078e0204 */
[----:B------:R-:W-:Y:S01]  /*f780*/  SHF.R.S32.HI R3, RZ, 0x1f, R2 ;  /* 0x0000001fff037819 */ /* 0x000fe20000011402 */
[----:B------:R-:W-:Y:S01]  /*f790*/  IMAD.U32 R4, RZ, RZ, UR5 ;  /* 0x00000005ff047e24 */ /* 0x000fe2000f8e00ff */
[----:B------:R-:W-:Y:S02]  /*f7a0*/  IADD3 R2, P0, R2, UR6, RZ ;  /* 0x0000000602027c10 */ /* 0x000fe4000ff1e0ff */
[----:B------:R-:W-:Y:S02]  /*f7b0*/  SHF.R.S32.HI R0, RZ, 0x1f, R5 ;  /* 0x0000001fff007819 */ /* 0x000fe40000011405 */
[----:B------:R-:W-:Y:S01]  /*f7c0*/  IADD3.X R3, R3, UR7, R4, P0, !PT ;  /* 0x0000000703037c10 */ /* 0x000fe200087fe404 */
[----:B------:R-:W-:Y:S02]  /*f7d0*/  ULDC.64 UR6, c[0x0][0xb50] ;  /* 0x0002d40000067ab9 */ /* 0x000fe40000000a00 */
[----:B------:R-:W-:-:S02]  /*f7e0*/  IMAD R0, R0, UR10, RZ ;  /* 0x0000000a00007c24 */ /* 0x000fc4000f8e02ff */
[----:B------:R-:W-:-:S04]  /*f7f0*/  IMAD.WIDE.U32 R2, R5, UR10, R2 ;  /* 0x0000000a05027c25 */ /* 0x000fc8000f8e0002 */
[----:B------:R-:W-:Y:S01]  /*f800*/  IMAD R7, R5, UR11, R0 ;  /* 0x0000000b05077c24 */ /* 0x000fe2000f8e0200 */
[----:B------:R-:W-:-:S04]  /*f810*/  LEA R4, P0, R2, UR6, 0x2 ;  /* 0x0000000602047c11 */ /* 0x000fc8000f8010ff */
[----:B------:R-:W-:-:S04]  /*f820*/  IADD3 R3, R3, R7, RZ ;  /* 0x0000000703037210 */ /* 0x000fc80007ffe0ff */
[----:B------:R-:W-:Y:S01]  /*f830*/  LEA.HI.X R5, R2, UR7, R3, 0x2, P0 ;  /* 0x0000000702057c11 */ /* 0x000fe200080f1403 */
[----:B------:R-:W-:-:S05]  /*f840*/  IMAD.MOV.U32 R3, RZ, RZ, -0x800000 ;  /* 0xff800000ff037424 */ /* 0x000fca00078e00ff */
[----:B------:R2:W-:Y:S02]  /*f850*/  STG.E desc[UR50][R4.64], R3 ;  /* 0x0000000304007986 */ /* 0x0005e4000c101932 */
.L_x_2191:
[----:B------:R-:W-:Y:S05]  /*f860*/  BSYNC B1 ;  /* 0x0000000000017941 */ /* 0x000fea0003800000 */
.L_x_2190:
[----:B------:R-:W-:Y:S01]  /*f870*/  ULDC.64 UR10, c[0x0][0xae8] ;  /* 0x0002ba00000a7ab9 */ /* 0x000fe20000000a00 */
[----:B------:R-:W-:Y:S01]  /*f880*/  VIADD R6, R6, UR37 ;  /* 0x0000002506067c36 */ /* 0x000fe20008000000 */
[----:B------:R-:W-:Y:S01]  /*f890*/  UIMAD UR5, UR8, UR10, URZ ;  /* 0x0000000a080572a4 */ /* 0x000fe2000f8e023f */
[----:B------:R-:W-:Y:S01]  /*f8a0*/  BSSY B1, `(.L_x_2192) ;  /* 0x0000034000017945 */ /* 0x000fe20003800000 */
[----:B------:R-:W-:Y:S01]  /*f8b0*/  UIMAD.WIDE.U32 UR6, UR38, UR10, URZ ;  /* 0x0000000a260672a5 */ /* 0x000fe2000f8e003f */
[----:B0-----:R-:W-:Y:S01]  /*f8c0*/  @P1 IMAD.HI.U32 R0, R6, R9, RZ ;  /* 0x0000000906001227 */ /* 0x001fe200078e00ff */
[----:B------:R-:W-:-:S03]  /*f8d0*/  UIMAD UR5, UR38, UR11, UR5 ;  /* 0x0000000b260572a4 */ /* 0x000fc6000f8e0205 */
[----:B------:R-:W-:Y:S01]  /*f8e0*/  ULDC.64 UR10, c[0x0][0xaf0] ;  /* 0x0002bc00000a7ab9 */ /* 0x000fe20000000a00 */
[----:B------:R-:W-:Y:S01]  /*f8f0*/  UIADD3 UR7, UR7, UR5, URZ ;  /* 0x0000000507077290 */ /* 0x000fe2000fffe03f */
[----:B--2---:R-:W-:Y:S01]  /*f900*/  IMAD.MOV.U32 R5, RZ, RZ, R6 ;  /* 0x000000ffff057224 */ /* 0x004fe200078e0006 */
[----:B------:R-:W-:Y:S01]  /*f910*/  UIMAD UR5, UR9, UR10, URZ ;  /* 0x0000000a090572a4 */ /* 0x000fe2000f8e023f */
[----:B-1----:R-:W-:Y:S01]  /*f920*/  @P1 SHF.R.U32.HI R5, RZ, R11, R0 ;  /* 0x0000000bff051219 */ /* 0x002fe20000011600 */
[----:B------:R-:W-:Y:S02]  /*f930*/  UIMAD.WIDE.U32 UR6, UR42, UR10, UR6 ;  /* 0x0000000a2a0672a5 */ /* 0x000fe4000f8e0006 */
[----:B------:R-:W-:Y:S01]  /*f940*/  UIMAD UR5, UR42, UR11, UR5 ;  /* 0x0000000b2a0572a4 */ /* 0x000fe2000f8e0205 */
[--C-:B------:R-:W-:Y:S01]  /*f950*/  SHF.R.S32.HI R0, RZ, 0x1f, R5.reuse ;  /* 0x0000001fff007819 */ /* 0x100fe20000011405 */
[----:B------:R-:W-:Y:S01]  /*f960*/  IMAD.MOV R7, RZ, RZ, -R5 ;  /* 0x000000ffff077224 */ /* 0x000fe200078e0a05 */
[----:B------:R-:W-:Y:S01]  /*f970*/  ULDC.64 UR8, c[0x0][0xae0] ;  /* 0x0002b80000087ab9 */ /* 0x000fe20000000a00 */
[----:B------:R-:W-:-:S02]  /*f980*/  UIADD3 UR5, UR7, UR5, URZ ;  /* 0x0000000507057290 */ /* 0x000fc4000fffe03f */
[----:B------:R-:W-:Y:S02]  /*f990*/  IMAD.U32 R3, RZ, RZ, UR7 ;  /* 0x00000007ff037e24 */ /* 0x000fe4000f8e00ff */
[----:B------:R-:W-:Y:S02]  /*f9a0*/  IMAD R0, R0, UR8, RZ ;  /* 0x0000000800007c24 */ /* 0x000fe4000f8e02ff */
[----:B------:R-:W-:Y:S02]  /*f9b0*/  IMAD R7, R8, R7, R6 ;  /* 0x0000000708077224 */ /* 0x000fe400078e0206 */
[----:B------:R-:W-:Y:S01]  /*f9c0*/  IMAD.U32 R2, RZ, RZ, UR6 ;  /* 0x00000006ff027e24 */ /* 0x000fe2000f8e00ff */
[----:B------:R-:W-:Y:S01]  /*f9d0*/  ULDC.64 UR6, c[0x0][0xad8] ;  /* 0x0002b60000067ab9 */ /* 0x000fe20000000a00 */
[----:B------:R-:W-:Y:S01]  /*f9e0*/  IMAD.U32 R3, RZ, RZ, UR5 ;  /* 0x00000005ff037e24 */ /* 0x000fe2000f8e00ff */
[----:B------:R-:W-:Y:S01]  /*f9f0*/  ULDC UR5, c[0x0][0xa88] ;  /* 0x0002a20000057ab9 */ /* 0x000fe20000000800 */
[C---:B------:R-:W-:Y:S01]  /*fa00*/  IMAD R9, R5.reuse, UR9, R0 ;  /* 0x0000000905097c24 */ /* 0x040fe2000f8e0200 */
[----:B------:R-:W-:Y:S01]  /*fa10*/  SHF.R.S32.HI R0, RZ, 0x1f, R7 ;  /* 0x0000001fff007819 */ /* 0x000fe20000011407 */
[----:B------:R-:W-:-:S04]  /*fa20*/  IMAD.WIDE.U32 R2, R5, UR8, R2 ;  /* 0x0000000805027c25 */ /* 0x000fc8000f8e0002 */
        /* <DEDUP_REMOVED lines=14> */
[----:B------:R0:W1:Y:S02]  /*fb10*/  SHFL.IDX PT, R2, R4, RZ, 0x181f ;  /* 0x00181fff04027589 */ /* 0x00006400000e0000 */
[----:B------:R-:W-:Y:S02]  /*fb20*/  ISETP.GE.AND P0, PT, R0, R9, PT ;  /* 0x000000090000720c */ /* 0x000fe40003f06270 */
[----:B------:R0:W2:Y:S01]  /*fb30*/  SHFL.IDX PT, R0, R5, RZ, 0x181f ;  /* 0x00181fff05007589 */ /* 0x0000a200000e0000 */
[----:B------:R-:W-:Y:S10]  /*fb40*/  @P2 BRA `(.L_x_2193) ;  /* 0x0000000000242947 */ /* 0x000ff40003800000 */
[----:B------:R-:W-:Y:S02]  /*fb50*/  ULDC UR5, c[0x0][0xac8] ;  /* 0x0002b20000057ab9 */ /* 0x000fe40000000800 */
[----:B------:R-:W-:Y:S02]  /*fb60*/  ISETP.GE.AND P4, PT, R16, UR5, PT ;  /* 0x0000000510007c0c */ /* 0x000fe4000bf86270 */
[----:B------:R-:W-:-:S11]  /*fb70*/  ISETP.GE.AND P5, PT, R19, UR5, PT ;  /* 0x0000000513007c0c */ /* 0x000fd6000bfa6270 */
[CC--:B-1----:R-:W-:Y:S02]  /*fb80*/  @!P4 LEA R10, P2, R16.reuse, R2.reuse, 0x1 ;  /* 0x00000002100ac211 */ /* 0x0c2fe400078408ff */
[C---:B------:R-:W-:Y:S02]  /*fb90*/  @!P5 LEA R2, P3, R19.reuse, R2, 0x1 ;  /* 0x000000021302d211 */ /* 0x040fe400078608ff */
[-C--:B--2---:R-:W-:Y:S02]  /*fba0*/  @!P4 LEA.HI.X R11, R16, R0.reuse, R193, 0x1, P2 ;  /* 0x00000000100bc211 */ /* 0x084fe400010f0cc1 */
[----:B------:R-:W-:-:S03]  /*fbb0*/  @!P5 LEA.HI.X R3, R19, R0, R192, 0x1, P3 ;  /* 0x000000001303d211 */ /* 0x000fc600018f0cc0 */
[----:B------:R3:W-:Y:S04]  /*fbc0*/  @!P4 ST.E.128 desc[UR50][R10.64], RZ ;  /* 0x000000ff0a00c985 */ /* 0x0007e8000c101d32 */
[----:B------:R3:W-:Y:S02]  /*fbd0*/  @!P5 ST.E.128 desc[UR50][R2.64], RZ ;  /* 0x000000ff0200d985 */ /* 0x0007e4000c101d32 */
.L_x_2193:
[----:B------:R-:W-:Y:S05]  /*fbe0*/  BSYNC B1 ;  /* 0x0000000000017941 */ /* 0x000fea0003800000 */
.L_x_2192:
        /* <DEDUP_REMOVED lines=9> */
[-C--:B----4-:R-:W-:Y:S02]  /*fc80*/  @!P3 LEA.HI.X R11, R16, R0.reuse, R193, 0x1, P1 ;  /* 0x00000000100bb211 */ /* 0x090fe400008f0cc1 */
[----:B------:R-:W-:-:S03]  /*fc90*/  @!P4 LEA.HI.X R3, R19, R0, R192, 0x1, P2 ;  /* 0x000000001303c211 */ /* 0x000fc600010f0cc0 */
[----:B------:R3:W-:Y:S04]  /*fca0*/  @!P3 ST.E.128 desc[UR50][R10.64], RZ ;  /* 0x000000ff0a00b985 */ /* 0x0007e8000c101d32 */
[----:B------:R3:W-:Y:S02]  /*fcb0*/  @!P4 ST.E.128 desc[UR50][R2.64], RZ ;  /* 0x000000ff0200c985 */ /* 0x0007e4000c101d32 */
.L_x_2195:
[----:B------:R-:W-:Y:S05]  /*fcc0*/  BSYNC B1 ;  /* 0x0000000000017941 */ /* 0x000fea0003800000 */
.L_x_2194:
        /* <DEDUP_REMOVED lines=11> */
[----:B------:R3:W-:Y:S04]  /*fd80*/  @!P2 ST.E.128 desc[UR50][R10.64], RZ ;  /* 0x000000ff0a00a985 */ /* 0x0007e8000c101d32 */
[----:B------:R3:W-:Y:S02]  /*fd90*/  @!P3 ST.E.128 desc[UR50][R2.64], RZ ;  /* 0x000000ff0200b985 */ /* 0x0007e4000c101d32 */
.L_x_2197:
[----:B------:R-:W-:Y:S05]  /*fda0*/  BSYNC B1 ;  /* 0x0000000000017941 */ /* 0x000fea0003800000 */
.L_x_2196:
[----:B---3--:R-:W-:Y:S01]  /*fdb0*/  VIADD R3, R6, 0x60 ;  /* 0x0000006006037836 */ /* 0x008fe20000000000 */
[----:B0-----:R0:W3:Y:S04]  /*fdc0*/  SHFL.IDX PT, R0, R5, 0x3, 0x181f ;  /* 0x00781f0005007f89 */ /* 0x0010e800000e0000 */
[----:B------:R-:W-:Y:S01]  /*fdd0*/  ISETP.GE.AND P0, PT, R3, R9, PT ;  /* 0x000000090300720c */ /* 0x000fe20003f06270 */
[----:B-1----:R0:W1:-:S12]  /*fde0*/  SHFL.IDX PT, R2, R4, 0x3, 0x181f ;  /* 0x00781f0004027f89 */ /* 0x00205800000e0000 */
[----:B0-----:R-:W-:Y:S05]  /*fdf0*/  @P0 BRA `(.L_x_2189) ;  /* 0x0000000000240947 */ /* 0x001fea0003800000 */
[----:B------:R-:W-:Y:S02]  /*fe00*/  ULDC UR5, c[0x0][0xac8] ;  /* 0x0002b20000057ab9 */ /* 0x000fe40000000800 */
[----:B------:R-:W-:Y:S02]  /*fe10*/  ISETP.GE.AND P2, PT, R16, UR5, PT ;  /* 0x0000000510007c0c */ /* 0x000fe4000bf46270 */
[----:B------:R-:W-:-:S11]  /*fe20*/  ISETP.GE.AND P3, PT, R19, UR5, PT ;  /* 0x0000000513007c0c */ /* 0x000fd6000bf66270 */
[CC--:B-12-4-:R-:W-:Y:S02]  /*fe30*/  @!P2 LEA R4, P0, R16.reuse, R2.reuse, 0x1 ;  /* 0x000000021004a211 */ /* 0x0d6fe400078008ff */
[C---:B------:R-:W-:Y:S02]  /*fe40*/  @!P3 LEA R2, P1, R19.reuse, R2, 0x1 ;  /* 0x000000021302b211 */ /* 0x040fe400078208ff */
[-C--:B---3--:R-:W-:Y:S02]  /*fe50*/  @!P2 LEA.HI.X R5, R16, R0.reuse, R193, 0x1, P0 ;  /* 0x000000001005a211 */ /* 0x088fe400000f0cc1 */
[----:B------:R-:W-:-:S03]  /*fe60*/  @!P3 LEA.HI.X R3, R19, R0, R192, 0x1, P1 ;  /* 0x000000001303b211 */ /* 0x000fc600008f0cc0 */
[----:B------:R0:W-:Y:S04]  /*fe70*/  @!P2 ST.E.128 desc[UR50][R4.64], RZ ;  /* 0x000000ff0400a985 */ /* 0x0001e8000c101d32 */
[----:B------:R0:W-:Y:S02]  /*fe80*/  @!P3 ST.E.128 desc[UR50][R2.64], RZ ;  /* 0x000000ff0200b985 */ /* 0x0001e4000c101d32 */
.L_x_2189:
[----:B------:R-:W-:Y:S05]  /*fe90*/  BSYNC B0 ;  /* 0x0000000000007941 */ /* 0x000fea0003800000 */
.L_x_2181:
[----:B------:R-:W-:Y:S02]  /*fea0*/  ULDC UR5, c[0x0][0xc38] ;  /* 0x00030e0000057ab9 */ /* 0x000fe40000000800 */
[----:B------:R-:W-:-:S06]  /*feb0*/  UISETP.GE.AND UP0, UPT, UR4, UR5, UPT ;  /* 0x000000050400728c */ /* 0x000fcc000bf06270 */
[----:B------:R-:W-:-:S13]  /*fec0*/  PLOP3.LUT P0, PT, PT, PT, UP0, 0x80, 0x0 ;  /* 0x000000000000781c */ /* 0x000fda0003f0f008 */
[----:B------:R-:W-:Y:S05]  /*fed0*/  @!P0 BRA `(.L_x_2198) ;  /* 0xffffff0c00888947 */ /* 0x000fea000383ffff */
[----:B------:R-:W-:Y:S05]  /*fee0*/  EXIT ;  /* 0x000000000000794d */ /* 0x000fea0003800000 */
.L_x_2140:
[----:B------:R-:W-:-:S08]  /*fef0*/  NOP ;  /* 0x0000000000007918 */ /* 0x000fd00000000000 */
[----:B------:R-:W0:-:S00]  /*ff00*/  USETMAXREG.DEALLOC.CTAPOOL 0x28 ;  /* 0x00000028000079c8 */ /* 0x000e0000080e0500 */
[----:B0-----:R-:W-:-:S06]  /*ff10*/  LOP3.LUT R0, R0, 0x3, RZ, 0xc0, !PT ;  /* 0x0000000300007812 */ /* 0x001fcc00078ec0ff */
[----:B------:R-:W0:Y:S01]  /*ff20*/  S2UR UR5, SR_CTAID.X ;  /* 0x00000000000579c3 */ /* 0x000e220000002500 */
[----:B------:R-:W-:Y:S01]  /*ff30*/  LOP3.LUT R16, R16, 0xffffefff, RZ, 0xc0, !PT ;  /* 0xffffefff10107812 */ /* 0x000fe200078ec0ff */
[----:B------:R-:W-:Y:S01]  /*ff40*/  STL [R1+0x1c], RZ ;  /* 0x00001cff01007387 */ /* 0x000fe20000100800 */
[----:B------:R-:W-:Y:S02]  /*ff50*/  IMAD.MOV.U32 R32, RZ, RZ, 0x1 ;  /* 0x00000001ff207424 */ /* 0x000fe400078e00ff */
[----:B------:R-:W-:Y:S01]  /*ff60*/  IMAD.MOV.U32 R19, RZ, RZ, RZ ;  /* 0x000000ffff137224 */ /* 0x000fe200078e00ff */
[----:B------:R1:W2:Y:S02]  /*ff70*/  SHFL.IDX PT, R2, R0, RZ, 0x1f ;  /* 0x00001fff00027589 */ /* 0x0002a400000e0000 */
[----:B-1----:R-:W0:Y:S01]  /*ff80*/  LDC R0, c[0x0][0xc38] ;  /* 0x00030e00ff007b82 */ /* 0x002e220000000800 */
[----:B--2---:R-:W-:-:S13]  /*ff90*/  ISETP.NE.AND P0, PT, R2, RZ, PT ;  /* 0x000000ff0200720c */ /* 0x004fda0003f05270 */
[----:B------:R-:W-:Y:S01]  /*ffa0*/  @P0 LOP3.LUT R16, R16, 0x1000, RZ, 0xfc, !PT ;  /* 0x0000100010100812 */ /* 0x000fe200078efcff */
[----:B------:R-:W-:Y:S06]  /*ffb0*/  @P0 BAR.ARV 0x4, 0x180 ;  /* 0x0106000000000b1d */ /* 0x000fec0000002000 */
[----:B0-----:R-:W-:-:S13]  /*ffc0*/  ISETP.LE.AND P0, PT, R0, UR5, PT ;  /* 0x0000000500007c0c */ /* 0x001fda000bf03270 */
[----:B------:R-:W-:Y:S05]  /*ffd0*/  @P0 BRA `(.L_x_2199) ;  /* 0x0000004c00e40947 */ /* 0x000fea0003800000 */
[----:B------:R-:W2:Y:S01]  /*ffe0*/  LDL R10, [R1+0x4] ;  /* 0x00000400010a7983 */ /* 0x000ea20000100800 */
[----:B------:R-:W-:Y:S01]  /*fff0*/  ULDC.64 UR6, c[0x0][0x2f0] ;  /* 0x0000bc0000067ab9 */ /* 0x000fe20000000a00 */
[----:B------:R-:W-:Y:S01]  /*10000*/  ULDC UR8, c[0x0][0x320] ;  /* 0x0000c80000087ab9 */ /* 0x000fe20000000800 */
[----:B------:R-:W-:Y:S01]  /*10010*/  LOP3.LUT R16, R16, 0xfffffff7, RZ, 0xc0, !PT ;  /* 0xfffffff710107812 */ /* 0x000fe200078ec0ff */
[----:B------:R-:W0:Y:S01]  /*10020*/  S2R R7, SR_TID.X ;  /* 0x0000000000077919 */ /* 0x000e220000002100 */
[----:B------:R-:W-:Y:S01]  /*10030*/  ULDC UR9, c[0x0][0x2b8] ;  /* 0x0000ae0000097ab9 */ /* 0x000fe20000000800 */
[----:B------:R-:W-:Y:S01]  /*10040*/  IMAD.MOV.U32 R35, RZ, RZ, 0x40 ;  /* 0x00000040ff237424 */ /* 0x000fe200078e00ff */
[----:B------:R-:W-:Y:S01]  /*10050*/  ULDC.64 UR10, c[0x0][0x418] ;  /* 0x00010600000a7ab9 */ /* 0x000fe20000000a00 */
[----:B------:R-:W-:Y:S01]  /*10060*/  ULDC UR4, c[0x0][0x424] ;  /* 0x0001090000047ab9 */ /* 0x000fe20000000800 */
[----:B------:R-:W-:Y:S01]  /*10070*/  ULDC UR39, c[0x0][0x288] ;  /* 0x0000a20000277ab9 */ /* 0x000fe20000000800 */
[----:B------:R-:W-:Y:S01]  /*10080*/  ULDC UR38, c[0x0][0x448] ;  /* 0x0001120000267ab9 */ /* 0x000fe20000000800 */
[C---:B0-----:R-:W-:Y:S01]  /*10090*/  IMAD.SHL.U32 R4, R7.reuse, 0x10, RZ ;  /* 0x0000001007047824 */ /* 0x041fe200078e00ff */
[C---:B------:R-:W-:Y:S01]  /*100a0*/  LOP3.LUT R11, R7.reuse, 0x7f, RZ, 0xc0, !PT ;  /* 0x0000007f070b7812 */ /* 0x040fe200078ec0ff */
[C---:B------:R-:W-:Y:S01]  /*100b0*/  IMAD.SHL.U32 R6, R7.reuse, 0x2, RZ ;  /* 0x0000000207067824 */ /* 0x040fe200078e00ff */
[C---:B------:R-:W-:Y:S01]  /*100c0*/  LOP3.LUT P1, RZ, R7.reuse, 0x4, RZ, 0xc0, !PT ;  /* 0x0000000407ff7812 */ /* 0x040fe2000782c0ff */
[C---:B------:R-:W-:Y:S01]  /*100d0*/  IMAD.SHL.U32 R0, R7.reuse, 0x20, RZ ;  /* 0x0000002007007824 */ /* 0x040fe200078e00ff */
[C---:B------:R-:W-:Y:S01]  /*100e0*/  LOP3.LUT R3, R4.reuse, 0x1b0, RZ, 0xc0, !PT ;  /* 0x000001b004037812 */ /* 0x040fe200078ec0ff */
[----:B------:R-:W-:Y:S01]  /*100f0*/  IMAD.SHL.U32 R34, R7, 0x4, RZ ;  /* 0x0000000407227824 */ /* 0x000fe200078e00ff */
[----:B------:R-:W-:-:S02]  /*10100*/  LOP3.LUT R36, R4, 0x30, RZ, 0xc0, !PT ;  /* 0x0000003004247812 */ /* 0x000fc400078ec0ff */
[----:B------:R-:W-:Y:S01]  /*10110*/  LOP3.LUT R9, R3, 0x30, R6, 0x78, !PT ;  /* 0x0000003003097812 */ /* 0x000fe200078e7806 */
[----:B------:R-:W-:Y:S01]  /*10120*/  IMAD.SHL.U32 R3, R7, 0x80, RZ ;  /* 0x0000008007037824 */ /* 0x000fe200078e00ff */
[----:B------:R-:W-:Y:S02]  /*10130*/  LOP3.LUT R6, R36, 0x40, RZ, 0xfc, !PT ;  /* 0x0000004024067812 */ /* 0x000fe400078efcff */
[----:B------:R-:W-:Y:S02]  /*10140*/  LOP3.LUT R2, R0, 0x80, RZ, 0xc0, !PT ;  /* 0x0000008000027812 */ /* 0x000fe400078ec0ff */
[C---:B------:R-:W-:Y:S02]  /*10150*/  ISETP.GE.AND P4, PT, R6.reuse, UR7, PT ;  /* 0x0000000706007c0c */ /* 0x040fe4000bf86270 */
[----:B------:R-:W-:Y:S02]  /*10160*/  ISETP.GE.AND P3, PT, R6, UR8, PT ;  /* 0x0000000806007c0c */ /* 0x000fe4000bf66270 */
[----:B------:R-:W-:-:S02]  /*10170*/  LOP3.LUT R5, R0, 0x380, RZ, 0xc0, !PT ;  /* 0x0000038000057812 */ /* 0x000fc400078ec0ff */
[----:B------:R-:W-:Y:S02]  /*10180*/  ISETP.GE.AND P2, PT, R6, UR9, PT ;  /* 0x0000000906007c0c */ /* 0x000fe4000bf46270 */
[----:B------:R-:W-:Y:S02]  /*10190*/  LOP3.LUT R2, R2, 0x10, R7, 0xf8, !PT ;  /* 0x0000001002027812 */ /* 0x000fe400078ef807 */
[----:B------:R-:W-:Y:S02]  /*101a0*/  LOP3.LUT R5, R5, 0x30, R4, 0xf8, !PT ;  /* 0x0000003005057812 */ /* 0x000fe400078ef804 */
[--C-:B------:R-:W-:Y:S02]  /*101b0*/  LOP3.LUT R8, R2, 0x10, R34.reuse, 0x78, !PT ;  /* 0x0000001002087812 */ /* 0x100fe400078e7822 */
[----:B------:R-:W-:Y:S02]  /*101c0*/  @P4 LOP3.LUT R16, R16, 0x8, RZ, 0xfc, !PT ;  /* 0x0000000810104812 */ /* 0x000fe400078efcff */
[----:B------:R-:W-:-:S02]  /*101d0*/  LOP3.LUT R34, R5, 0x70, R34, 0x78, !PT ;  /* 0x0000007005227812 */ /* 0x000fc400078e7822 */
[----:B------:R-:W-:Y:S02]  /*101e0*/  LOP3.LUT R16, R16, 0xfffffffe, RZ, 0xc0, !PT ;  /* 0xfffffffe10107812 */ /* 0x000fe400078ec0ff */
[----:B------:R-:W-:Y:S02]  /*101f0*/  LOP3.LUT P0, RZ, R7, 0x10, RZ, 0xc0, !PT ;  /* 0x0000001007ff7812 */ /* 0x000fe4000780c0ff */
[----:B------:R-:W-:Y:S02]  /*10200*/  @P3 LOP3.LUT R16, R16, 0x1, RZ, 0xfc, !PT ;  /* 0x0000000110103812 */ /* 0x000fe400078efcff */
[----:B------:R-:W-:Y:S02]  /*10210*/  SHF.R.U32.HI R2, RZ, 0x5, R11 ;  /* 0x00000005ff027819 */ /* 0x000fe4000001160b */
[----:B------:R-:W-:Y:S02]  /*10220*/  LOP3.LUT R5, R3, 0x380, RZ, 0xc0, !PT ;  /* 0x0000038003057812 */ /* 0x000fe400078ec0ff */
[----:B------:R-:W-:-:S02]  /*10230*/  LOP3.LUT R16, R16, 0xfffffbff, RZ, 0xc0, !PT ;  /* 0xfffffbff10107812 */ /* 0x000fc400078ec0ff */
[----:B------:R-:W-:Y:S01]  /*10240*/  LOP3.LUT R7, R36, 0x80, RZ, 0xfc, !PT ;  /* 0x0000008024077812 */ /* 0x000fe200078efcff */
[----:B------:R-:W-:Y:S01]  /*10250*/  IMAD R5, R2, 0x10, R5 ;  /* 0x0000001002057824 */ /* 0x000fe200078e0205 */
[----:B------:R-:W-:Y:S02]  /*10260*/  SEL R6, R35, 0xffffffc0, !P1 ;  /* 0xffffffc023067807 */ /* 0x000fe40004800000 */
[----:B------:R-:W-:Y:S02]  /*10270*/  @P2 LOP3.LUT R16, R16, 0x400, RZ, 0xfc, !PT ;  /* 0x0000040010102812 */ /* 0x000fe400078efcff */
[C---:B------:R-:W-:Y:S02]  /*10280*/  ISETP.GE.AND P2, PT, R7.reuse, UR7, PT ;  /* 0x0000000707007c0c */ /* 0x040fe4000bf46270 */
[----:B------:R-:W-:Y:S01]  /*10290*/  ISETP.GE.AND P1, PT, R7, UR9, PT ;  /* 0x0000000907007c0c */ /* 0x000fe2000bf26270 */
[----:B------:R-:W-:Y:S01]  /*102a0*/  IMAD.SHL.U32 R7, R2, 0x200, RZ ;  /* 0x0000020002077824 */ /* 0x000fe200078e00ff */
[----:B------:R-:W-:-:S04]  /*102b0*/  LOP3.LUT R6, R5, 0x70, R4, 0x78, !PT ;  /* 0x0000007005067812 */ /* 0x000fc800078e7804 */
[C---:B------:R-:W-:Y:S02]  /*102c0*/  LOP3.LUT R4, R7.reuse, 0x40, R4, 0xf8, !PT ;  /* 0x0000004007047812 */ /* 0x040fe400078ef804 */
[--C-:B------:R-:W-:Y:S02]  /*102d0*/  LOP3.LUT R7, R7, 0x60, R0.reuse, 0xf8, !PT ;  /* 0x0000006007077812 */ /* 0x100fe400078ef800 */
[----:B------:R-:W-:Y:S02]  /*102e0*/  LOP3.LUT R3, R6, 0xc00, R3, 0xf8, !PT ;  /* 0x00000c0006037812 */ /* 0x000fe400078ef803 */
[----:B------:R-:W-:Y:S02]  /*102f0*/  LOP3.LUT R7, R7, 0x100, R0, 0xf8, !PT ;  /* 0x0000010007077812 */ /* 0x000fe400078ef800 */
[----:B------:R-:W-:Y:S01]  /*10300*/  LOP3.LUT R4, R4, R9, RZ, 0xfc, !PT ;  /* 0x0000000904047212 */ /* 0x000fe200078efcff */
[----:B------:R0:W-:Y:S04]  /*10310*/  STL [R1+0x10], R3 ;  /* 0x0000100301007387 */ /* 0x0001e80000100800 */
[----:B------:R-:W-:Y:S01]  /*10320*/  STL [R1+0x8], R4 ;  /* 0x0000080401007387 */ /* 0x000fe20000100800 */
[----:B0-----:R-:W-:-:S05]  /*10330*/  LOP3.LUT R3, R7, R8, RZ, 0xfc, !PT ;  /* 0x0000000807037212 */ /* 0x001fca00078efcff */
[----:B------:R0:W-:Y:S01]  /*10340*/  STL [R1+0xc], R3 ;  /* 0x00000c0301007387 */ /* 0x0001e20000100800 */
[----:B------:R-:W-:Y:S02]  /*10350*/  LOP3.LUT R16, R16, 0xfffffffb, RZ, 0xc0, !PT ;  /* 0xfffffffb10107812 */ /* 0x000fe400078ec0ff */
[----:B------:R-:W-:Y:S02]  /*10360*/  MOV R17, 0x400 ;  /* 0x0000040000117802 */ /* 0x000fe40000000f00 */
[----:B0-----:R-:W-:Y:S02]  /*10370*/  MOV R3, UR5 ;  /* 0x0000000500037c02 */ /* 0x001fe40008000f00 */
[----:B------:R-:W-:-:S03]  /*10380*/  @P2 LOP3.LUT R16, R16, 0x4, RZ, 0xfc, !PT ;  /* 0x0000000410102812 */ /* 0x000fc600078efcff */
[----:B------:R0:W-:Y:S01]  /*10390*/  STL [R1+0x18], R3 ;  /* 0x0000180301007387 */ /* 0x0001e20000100800 */
[----:B------:R-:W-:Y:S02]  /*103a0*/  SEL R35, R35, 0xffffffc0, !P0 ;  /* 0xffffffc023237807 */ /* 0x000fe40004000000 */
[----:B------:R-:W-:Y:S02]  /*103b0*/  ISETP.GE.AND P0, PT, R36, UR7, PT ;  /* 0x0000000724007c0c */ /* 0x000fe4000bf06270 */
[----:B0-----:R-:W-:Y:S01]  /*103c0*/  SHF.R.U32.HI R3, RZ, 0x2, R11 ;  /* 0x00000002ff037819 */ /* 0x001fe2000001160b */
[----:B------:R-:W-:Y:S01]  /*103d0*/  IMAD.SHL.U32 R2, R2, 0x400, RZ ;  /* 0x0000040002027824 */ /* 0x000fe200078e00ff */
[----:B------:R-:W-:Y:S02]  /*103e0*/  LOP3.LUT R16, R16, 0xfffffdff, RZ, 0xc0, !PT ;  /* 0xfffffdff10107812 */ /* 0x000fe400078ec0ff */
[----:B------:R-:W-:Y:S01]  /*103f0*/  LOP3.LUT R0, R3, 0x60, R0, 0xf8, !PT ;  /* 0x0000006003007812 */ /* 0x000fe200078ef800 */
[----:B------:R-:W-:Y:S01]  /*10400*/  UISETP.NE.U32.AND UP0, UPT, UR10, URZ, UPT ;  /* 0x0000003f0a00728c */ /* 0x000fe2000bf05070 */
[----:B------:R-:W-:-:S02]  /*10410*/  @P1 LOP3.LUT R16, R16, 0x200, RZ, 0xfc, !PT ;  /* 0x0000020010101812 */ /* 0x000fc400078efcff */
[----:B------:R-:W-:Y:S01]  /*10420*/  LOP3.LUT R2, R0, 0x80, RZ, 0xfc, !PT ;  /* 0x0000008000027812 */ /* 0x000fe200078efcff */
[----:B------:R-:W-:Y:S01]  /*10430*/  UISETP.NE.AND.EX UP0, UPT, UR11, URZ, UPT, UP0 ;  /* 0x0000003f0b00728c */ /* 0x000fe2000bf05300 */
[----:B------:R0:W-:Y:S01]  /*10440*/  STL [R1+0x1c], RZ ;  /* 0x00001cff01007387 */ /* 0x0001e20000100800 */
[----:B------:R-:W-:Y:S02]  /*10450*/  ISETP.GE.AND P1, PT, R36, UR8, PT ;  /* 0x0000000824007c0c */ /* 0x000fe4000bf26270 */
[----:B------:R-:W-:Y:S01]  /*10460*/  LOP3.LUT R16, R16, 0xffffffef, RZ, 0xc0, !PT ;  /* 0xffffffef10107812 */ /* 0x000fe200078ec0ff */
[----:B------:R-:W-:-:S03]  /*10470*/  USEL UR4, UR4, 0x1, UP0 ;  /* 0x0000000104047887 */ /* 0x000fc60008000000 */
[----:B------:R-:W-:Y:S01]  /*10480*/  @P0 LOP3.LUT R16, R16, 0x10, RZ, 0xfc, !PT ;  /* 0x0000001010100812 */ /* 0x000fe200078efcff */
[----:B------:R-:W-:Y:S01]  /*10490*/  UIMAD UR37, UR4, UR6, URZ ;  /* 0x00000006042572a4 */ /* 0x000fe2000f8e023f */
[----:B------:R-:W-:Y:S02]  /*104a0*/  ISETP.GE.AND P0, PT, R36, UR9, PT ;  /* 0x0000000924007c0c */ /* 0x000fe4000bf06270 */
[----:B------:R-:W-:Y:S01]  /*104b0*/  LOP3.LUT R16, R16, 0xfffffffd, RZ, 0xc0, !PT ;  /* 0xfffffffd10107812 */ /* 0x000fe200078ec0ff */
[----:B------:R-:W-:-:S03]  /*104c0*/  UIADD3 UR4, UR37, 0x9f, URZ ;  /* 0x0000009f25047890 */ /* 0x000fc6000fffe03f */
[----:B------:R-:W-:Y:S01]  /*104d0*/  @P1 LOP3.LUT R16, R16, 0x2, RZ, 0xfc, !PT ;  /* 0x0000000210101812 */ /* 0x000fe200078efcff */
[----:B------:R-:W-:-:S03]  /*104e0*/  UIMAD.WIDE UR4, UR4, 0x66666667, URZ ;  /* 0x66666667040478a5 */ /* 0x000fc6000f8e023f */
[----:B------:R-:W-:Y:S01]  /*104f0*/  LOP3.LUT R16, R16, 0xfffff7ff, RZ, 0xc0, !PT ;  /* 0xfffff7ff10107812 */ /* 0x000fe200078ec0ff */
[----:B------:R-:W-:Y:S01]  /*10500*/  USHF.R.U32.HI UR40, URZ, 0x1f, UR5 ;  /* 0x0000001f3f287899 */ /* 0x000fe20008011605 */
[----:B------:R-:W-:Y:S02]  /*10510*/  IMAD.MOV.U32 R32, RZ, RZ, 0x1 ;  /* 0x00000001ff207424 */ /* 0x000fe400078e00ff */
[----:B------:R-:W-:Y:S01]  /*10520*/  IMAD.MOV.U32 R19, RZ, RZ, RZ ;  /* 0x000000ffff137224 */ /* 0x000fe200078e00ff */
[----:B------:R-:W-:Y:S01]  /*10530*/  @P0 LOP3.LUT R16, R16, 0x800, RZ, 0xfc, !PT ;  /* 0x0000080010100812 */ /* 0x000fe200078efcff */
[----:B------:R-:W-:Y:S01]  /*10540*/  UIMAD UR38, UR38, UR39, URZ ;  /* 0x00000027262672a4 */ /* 0x000fe2000f8e023f */
[----:B------:R-:W-:Y:S01]  /*10550*/  ULDC UR45, c[0x0][0xc] ;  /* 0x00000300002d7ab9 */ /* 0x000fe20000000800 */
[----:B------:R-:W-:Y:S02]  /*10560*/  ULOP3.LUT UR46, UR36, 0x2, URZ, 0xfc, !UPT ;  /* 0x00000002242e7892 */ /* 0x000fe4000f8efc3f */
[----:B------:R-:W-:-:S02]  /*10570*/  ULOP3.LUT UR47, UR36, 0x1, URZ, 0xfc, !UPT ;  /* 0x00000001242f7892 */ /* 0x000fc4000f8efc3f */
[----:B------:R-:W-:Y:S02]  /*10580*/  UIADD3 UR39, UR37, 0xa0, -UR39 ;  /* 0x000000a025277890 */ /* 0x000fe4000fffe827 */
[----:B------:R-:W-:Y:S01]  /*10590*/  ULEA.HI.SX32 UR40, UR5, UR40, 0x1a ;  /* 0x0000002805287291 */ /* 0x000fe2000f8fd23f */
[----:B--2---:R-:W-:-:S05]  /*105a0*/  LEA R17, R10, R17, 0x18 ;  /* 0x000000110a117211 */ /* 0x004fca00078ec0ff */
[----:B------:R-:W-:-:S05]  /*105b0*/  IMAD.IADD R0, R17, 0x1, R4 ;  /* 0x0000000111007824 */ /* 0x000fca00078e0204 */
[----:B------:R0:W-:Y:S02]  /*105c0*/  STL [R1+0x14], R0 ;  /* 0x0000140001007387 */ /* 0x0001e40000100800 */
.L_x_2266:
[----:B0-----:R-:W2:Y:S01]  /*105d0*/  LDL R0, [R1+0x18] ;  /* 0x0000180001007983 */ /* 0x001ea20000100800 */
        /* <DEDUP_REMOVED lines=13> */
[----:B-1----:R-:W-:Y:S05]  /*106b0*/  @P0 BRA `(.L_x_2200) ;  /* 0x0000000000200947 */ /* 0x002fea0003800000 */
        /* <DEDUP_REMOVED lines=8> */
.L_x_2200:
[----:B------:R-:W-:Y:S01]  /*10740*/  ULDC UR8, c[0x0][0xc54] ;  /* 0x0003150000087ab9 */ /* 0x000fe20000000800 */
[----:B------:R-:W-:Y:S01]  /*10750*/  UMOV UR6, UR7 ;  /* 0x0000000700067c82 */ /* 0x000fe20008000000 */
[----:B------:R-:W-:-:S11]  /*10760*/  UISETP.NE.AND UP0, UPT, UR8, 0x1, UPT ;  /* 0x000000010800788c */ /* 0x000fd6000bf05270 */
[----:B------:R-:W-:Y:S02]  /*10770*/  @UP0 ULDC.64 UR10, c[0x0][0xc58] ;  /* 0x00031600000a0ab9 */ /* 0x000fe40000000a00 */
[----:B------:R-:W-:-:S04]  /*10780*/  UIMAD.WIDE.U32 UR4, UR7, UR10, URZ ;  /* 0x0000000a070472a5 */ /* 0x000fc8000f8e003f */
[----:B------:R-:W-:-:S04]  /*10790*/  @UP0 USHF.R.U32.HI UR6, URZ, UR11, UR5 ;  /* 0x0000000b3f060299 */ /* 0x000fc80008011605 */
[----:B------:R-:W-:-:S12]  /*107a0*/  UIMAD UR4, UR6, UR8, URZ ;  /* 0x00000008060472a4 */ /* 0x000fd8000f8e023f */
.L_x_2201:
        /* <DEDUP_REMOVED lines=13> */
[----:B------:R-:W-:Y:S01]  /*10880*/  PLOP3.LUT P0, PT, PT, PT, UP0, 0x80, 0x0 ;  /* 0x000000000000781c */ /* 0x000fe20003f0f008 */
[----:B------:R-:W-:-:S03]  /*10890*/  @UP1 USHF.R.U32.HI UR42, URZ, UR7, UR5 ;  /* 0x000000073f2a1299 */ /* 0x000fc60008011605 */
[----:B------:R-:W-:Y:S02]  /*108a0*/  @UP0 ULDC.64 UR4, c[0x0][0xa28] ;  /* 0x00028a0000040ab9 */ /* 0x000fe40000000a00 */
[----:B------:R-:W-:-:S06]  /*108b0*/  @UP0 UIMAD.WIDE UR4, UR42, 0x4, UR4 ;  /* 0x000000042a0408a5 */ /* 0x000fcc000f8e0204 */
[----:B------:R-:W-:Y:S01]  /*108c0*/  IMAD.U32 R2, RZ, RZ, UR4 ;  /* 0x00000004ff027e24 */ /* 0x000fe2000f8e00ff */
[----:B------:R-:W-:Y:S01]  /*108d0*/  ULOP3.LUT UR43, UR6, 0x1ffffff, URZ, 0x3c, !UPT ;  /* 0x01ffffff062b7892 */ /* 0x000fe2000f8e3c3f */
[----:B------:R-:W-:Y:S01]  /*108e0*/  IMAD.U32 R3, RZ, RZ, UR5 ;  /* 0x00000005ff037e24 */ /* 0x000fe2000f8e00ff */
[----:B------:R-:W-:Y:S01]  /*108f0*/  ULDC UR5, c[0x0][0x448] ;  /* 0x0001120000057ab9 */ /* 0x000fe20000000800 */
[----:B------:R-:W-:-:S03]  /*10900*/  ULDC UR4, c[0x0][0xc3c] ;  /* 0x00030f0000047ab9 */ /* 0x000fc60000000800 */
[----:B------:R-:W2:Y:S01]  /*10910*/  @P0 LDG.E R22, desc[UR50][R2.64] ;  /* 0x0000003202160981 */ /* 0x000ea2000c1e1900 */
[----:B------:R-:W-:Y:S01]  /*10920*/  UISETP.NE.AND UP2, UPT, UR5, 0x1, UPT ;  /* 0x000000010500788c */ /* 0x000fe2000bf45270 */
[----:B------:R-:W-:Y:S01]  /*10930*/  BSSY B7, `(.L_x_2202) ;  /* 0x0000447000077945 */ /* 0x000fe20003800000 */
[----:B------:R-:W-:Y:S02]  /*10940*/  UIADD3 UR43, UR43, UR4, URZ ;  /* 0x000000042b2b7290 */ /* 0x000fe4000fffe03f */
[----:B------:R-:W-:Y:S02]  /*10950*/  UP2UR UR48, UPR, URZ, 0x4 ;  /* 0x000000043f307883 */ /* 0x000fe40008000000 */
[----:B------:R-:W-:-:S04]  /*10960*/  USHF.L.U32 UR6, UR43, 0x7, URZ ;  /* 0x000000072b067899 */ /* 0x000fc8000800063f */
[----:B------:R-:W-:Y:S01]  /*10970*/  UIADD3 UR6, UR6, 0x7f, URZ ;  /* 0x0000007f06067890 */ /* 0x000fe2000fffe03f */
[----:B------:R-:W-:Y:S01]  /*10980*/  @UP2 ULDC UR4, c[0x0][0x44c] ;  /* 0x0001130000042ab9 */ /* 0x000fe20000000800 */
[----:B------:R-:W-:Y:S02]  /*10990*/  @UP2 ULDC UR7, c[0x0][0x450] ;  /* 0x0001140000072ab9 */ /* 0x000fe40000000800 */
[----:B------:R-:W-:-:S04]  /*109a0*/  UIMAD.WIDE.U32 UR4, UR6, UR4, URZ ;  /* 0x00000004060472a5 */ /* 0x000fc8000f8e003f */
[----:B------:R-:W-:-:S04]  /*109b0*/  @UP2 USHF.R.U32.HI UR6, URZ, UR7, UR5 ;  /* 0x000000073f062299 */ /* 0x000fc80008011605 */
[----:B------:R-:W-:-:S04]  /*109c0*/  UIADD3 UR4, UR39, UR6, URZ ;  /* 0x0000000627047290 */ /* 0x000fc8000fffe03f */
[----:B------:R-:W-:-:S04]  /*109d0*/  UIMAD.WIDE UR4, UR4, 0x66666667, URZ ;  /* 0x66666667040478a5 */ /* 0x000fc8000f8e023f */
[----:B------:R-:W-:-:S04]  /*109e0*/  USHF.R.U32.HI UR4, URZ, 0x1f, UR5 ;  /* 0x0000001f3f047899 */ /* 0x000fc80008011605 */
[----:B------:R-:W-:-:S04]  /*109f0*/  ULEA.HI.SX32 UR4, UR5, UR4, 0x1a ;  /* 0x0000000405047291 */ /* 0x000fc8000f8fd23f */
[----:B------:R-:W-:-:S04]  /*10a00*/  UISETP.LT.AND UP0, UPT, UR40, UR4, UPT ;  /* 0x000000042800728c */ /* 0x000fc8000bf01270 */
[----:B------:R-:W-:-:S06]  /*10a10*/  USEL UR44, UR40, UR4, UP0 ;  /* 0x00000004282c7287 */ /* 0x000fcc0008000000 */
[----:B------:R-:W-:Y:S01]  /*10a20*/  ISETP.LT.AND P0, PT, RZ, UR44, PT ;  /* 0x0000002cff007c0c */ /* 0x000fe2000bf01270 */
[----:B--2---:R0:W-:-:S12]  /*10a30*/  STL [R1], R22 ;  /* 0x0000001601007387 */ /* 0x0041d80000100800 */
[----:B------:R-:W-:Y:S05]  /*10a40*/  @P0 BRA `(.L_x_2203) ;  /* 0x0000000000480947 */ /* 0x000fea0003800000 */
[----:B------:R-:W1:Y:S02]  /*10a50*/  S2R R0, SR_TID.X ;  /* 0x0000000000007919 */ /* 0x000e640000002100 */
[----:B-1----:R-:W-:-:S04]  /*10a60*/  LOP3.LUT R0, R0, 0x7f, RZ, 0xc0, !PT ;  /* 0x0000007f00007812 */ /* 0x002fc800078ec0ff */
[----:B------:R-:W-:-:S13]  /*10a70*/  ISETP.NE.AND P1, PT, R0, RZ, PT ;  /* 0x000000ff0000720c */ /* 0x000fda0003f25270 */
[----:B------:R-:W-:Y:S05]  /*10a80*/  @P1 BRA `(.L_x_2204) ;  /* 0x0000004000c41947 */ /* 0x000fea0003800000 */
[----:B------:R-:W1:Y:S01]  /*10a90*/  S2R R7, SR_LANEID ;  /* 0x0000000000077919 */ /* 0x000e620000000000 */
[----:B------:R-:W-:Y:S01]  /*10aa0*/  VOTEU.ANY UR4, UPT, PT ;  /* 0x0000000000047886 */ /* 0x000fe200038e0100 */
[----:B------:R-:W2:Y:S01]  /*10ab0*/  LDC.64 R2, c[0x0][0xc80] ;  /* 0x00032000ff027b82 */ /* 0x000ea20000000a00 */
[----:B------:R-:W1:Y:S08]  /*10ac0*/  FLO.U32 R0, UR4 ;  /* 0x0000000400007d00 */ /* 0x000e7000080e0000 */
[----:B------:R-:W2:Y:S01]  /*10ad0*/  POPC R5, UR4 ;  /* 0x0000000400057d09 */ /* 0x000ea20008000000 */
[----:B-1----:R-:W-:-:S13]  /*10ae0*/  ISETP.EQ.U32.AND P0, PT, R0, R7, PT ;  /* 0x000000070000720c */ /* 0x002fda0003f02070 */
[----:B--2---:R-:W2:Y:S01]  /*10af0*/  @P0 ATOMG.E.ADD.STRONG.GPU PT, R3, desc[UR50][R2.64], R5 ;  /* 0x00000005020309a8 */ /* 0x004ea200081ee1f2 */
[----:B------:R-:W1:Y:S02]  /*10b00*/  S2R R4, SR_LTMASK ;  /* 0x0000000000047919 */ /* 0x000e640000003900 */
[----:B-1----:R-:W-:-:S04]  /*10b10*/  LOP3.LUT R4, R4, UR4, RZ, 0xc0, !PT ;  /* 0x0000000404047c12 */ /* 0x002fc8000f8ec0ff */
[----:B------:R-:W1:Y:S01]  /*10b20*/  POPC R7, R4 ;  /* 0x0000000400077309 */ /* 0x000e620000000000 */
[----:B--2---:R-:W1:Y:S02]  /*10b30*/  SHFL.IDX PT, R0, R3, R0, 0x1f ;  /* 0x00001f0003007589 */ /* 0x004e6400000e0000 */
[----:B-1----:R-:W-:-:S05]  /*10b40*/  IADD3 R0, R0, UR45, R7 ;  /* 0x0000002d00007c10 */ /* 0x002fca000fffe007 */
[----:B------:R1:W-:Y:S01]  /*10b50*/  STL [R1+0x18], R0 ;  /* 0x0000180001007387 */ /* 0x0003e20000100800 */
[----:B------:R-:W-:Y:S05]  /*10b60*/  BRA `(.L_x_2204) ;  /* 0x00000040008c7947 */ /* 0x000fea0003800000 */
.L_x_2203:
        /* <DEDUP_REMOVED lines=20> */
.L_x_2206:
[----:B------:R-:W-:Y:S05]  /*10cb0*/  BSYNC B6 ;  /* 0x0000000000067941 */ /* 0x000fea0003800000 */
.L_x_2205:
        /* <DEDUP_REMOVED lines=22> */
.L_x_2208:
[----:B------:R-:W-:Y:S05]  /*10e20*/  BSYNC B6 ;  /* 0x0000000000067941 */ /* 0x000fea0003800000 */
.L_x_2207:
        /* <DEDUP_REMOVED lines=20> */
.L_x_2210:
[----:B------:R-:W-:Y:S05]  /*10f70*/  BSYNC B6 ;  /* 0x0000000000067941 */ /* 0x000fea0003800000 */
.L_x_2209:
        /* <DEDUP_REMOVED lines=19> */
.L_x_2212:
[----:B------:R-:W-:Y:S05]  /*110b0*/  BSYNC B6 ;  /* 0x0000000000067941 */ /* 0x000fea0003800000 */
.L_x_2211:
        /* <DEDUP_REMOVED lines=8> */
[----:B------:R-:W-:Y:S01]  /*11140*/  MOV R2, UR4 ;  /* 0x0000000400027c02 */ /* 0x000fe20008000f00 */
[----:B------:R-:W-:Y:S01]  /*11150*/  IMAD.U32 R3, RZ, RZ, UR5 ;  /* 0x00000005ff037e24 */ /* 0x000fe2000f8e00ff */
[----:B------:R-:W-:-:S04]  /*11160*/  ULDC UR4, c[0x0][0xc48] ;  /* 0x0003120000047ab9 */ /* 0x000fc80000000800 */
[----:B------:R2:W5:Y:S01]  /*11170*/  @P0 LDG.E R31, desc[UR50][R2.64] ;  /* 0x00000032021f0981 */ /* 0x000562000c1e1900 */
[----:B------:R-:W-:Y:S01]  /*11180*/  UMOV UR5, 0xffffffff ;  /* 0xffffffff00057882 */ /* 0x000fe20000000000 */
[----:B------:R-:W-:Y:S02]  /*11190*/  IMAD.U32 R18, RZ, RZ, UR4 ;  /* 0x00000004ff127e24 */ /* 0x000fe4000f8e00ff */
[----:B------:R-:W-:Y:S05]  /*111a0*/  BRA.DIV UR5, `(.L_x_2213) ;  /* 0x00000046051c7947 */ /* 0x000fea000b800000 */
.L_x_2286:
[----:B------:R-:W3:Y:S01]  /*111b0*/  S2R R0, SR_TID.X ;  /* 0x0000000000007919 */ /* 0x000ee20000002100 */
[----:B------:R-:W-:Y:S01]  /*111c0*/  UMOV UR4, 0xa0 ;  /* 0x000000a000047882 */ /* 0x000fe20000000000 */
[----:B-1----:R-:W-:Y:S01]  /*111d0*/  ISETP.NE.AND P2, PT, R20, 0x1, PT ;  /* 0x000000011400780c */ /* 0x002fe20003f45270 */
[----:B------:R-:W-:Y:S01]  /*111e0*/  UIMAD UR4, UR44, UR4, -0xa0 ;  /* 0xffffff602c0474a4 */ /* 0x000fe2000f8e0204 */
[----:B------:R-:W1:Y:S01]  /*111f0*/  S2R R10, SR_TID.X ;  /* 0x00000000000a7919 */ /* 0x000e620000002100 */
[----:B-----5:R-:W-:Y:S02]  /*11200*/  SHF.R.S32.HI R37, RZ, 0x1f, R31 ;  /* 0x0000001fff257819 */ /* 0x020fe4000001141f */
[----:B------:R-:W-:-:S08]  /*11210*/  LOP3.LUT R16, R16, 0xffffff7f, RZ, 0xc0, !PT ;  /* 0xffffff7f10107812 */ /* 0x000fd000078ec0ff */
[----:B------:R-:W4:Y:S01]  /*11220*/  @P2 LDC R5, c[0x0][0x434] ;  /* 0x00010d00ff052b82 */ /* 0x000f220000000800 */
[----:B------:R-:W-:-:S07]  /*11230*/  @P2 LOP3.LUT R16, R16, 0x80, RZ, 0xfc, !PT ;  /* 0x0000008010102812 */ /* 0x000fce00078efcff */
[----:B------:R-:W0:Y:S01]  /*11240*/  @P2 LDC R7, c[0x0][0x438] ;  /* 0x00010e00ff072b82 */ /* 0x000e220000000800 */
[----:B---3--:R-:W-:Y:S01]  /*11250*/  LOP3.LUT R0, R0, 0x7f, RZ, 0xc0, !PT ;  /* 0x0000007f00007812 */ /* 0x008fe200078ec0ff */
[----:B-1----:R-:W-:-:S03]  /*11260*/  IMAD.SHL.U32 R13, R10, 0x20, RZ ;  /* 0x000000200a0d7824 */ /* 0x002fc600078e00ff */
[----:B------:R-:W-:Y:S01]  /*11270*/  SHF.R.U32.HI R11, RZ, 0x2, R0 ;  /* 0x00000002ff0b7819 */ /* 0x000fe20000011600 */
[----:B------:R-:W-:-:S03]  /*11280*/  IMAD.SHL.U32 R10, R10, 0x20, RZ ;  /* 0x000000200a0a7824 */ /* 0x000fc600078e00ff */
[C---:B------:R-:W-:Y:S02]  /*11290*/  LOP3.LUT R13, R11.reuse, 0x60, R13, 0xf8, !PT ;  /* 0x000000600b0d7812 */ /* 0x040fe400078ef80d */
[----:B------:R-:W-:Y:S02]  /*112a0*/  LOP3.LUT R10, R11, 0x60, R10, 0xf8, !PT ;  /* 0x000000600b0a7812 */ /* 0x000fe400078ef80a */
[----:B------:R-:W-:Y:S01]  /*112b0*/  LOP3.LUT R13, R13, 0x80, RZ, 0xfc, !PT ;  /* 0x000000800d0d7812 */ /* 0x000fe200078efcff */
[----:B------:R-:W1:Y:S04]  /*112c0*/  @P2 LDC R11, c[0x0][0x438] ;  /* 0x00010e00ff0b2b82 */ /* 0x000e680000000800 */
[----:B------:R-:W-:-:S05]  /*112d0*/  VIADD R0, R13, UR4 ;  /* 0x000000040d007c36 */ /* 0x000fca0008000000 */
[C---:B------:R-:W-:Y:S01]  /*112e0*/  ISETP.GE.AND P0, PT, R0.reuse, UR37, PT ;  /* 0x0000002500007c0c */ /* 0x040fe2000bf06270 */
[----:B------:R-:W-:-:S03]  /*112f0*/  IMAD.IADD R0, R0, 0x1, R22 ;  /* 0x0000000100007824 */ /* 0x000fc600078e0216 */
[----:B------:R-:W-:Y:S01]  /*11300*/  ISETP.GT.U32.OR P0, PT, R13, 0x9f, P0 ;  /* 0x0000009f0d00780c */ /* 0x000fe20000704470 */
[----:B----4-:R-:W-:-:S04]  /*11310*/  @P2 IMAD.HI.U32 R4, R0, R5, RZ ;  /* 0x0000000500042227 */ /* 0x010fc800078e00ff */
[----:B------:R-:W-:Y:S01]  /*11320*/  IMAD.MOV.U32 R8, RZ, RZ, R0 ;  /* 0x000000ffff087224 */ /* 0x000fe200078e0000 */
[----:B0-----:R-:W-:-:S07]  /*11330*/  @P2 SHF.R.U32.HI R8, RZ, R7, R4 ;  /* 0x00000007ff082219 */ /* 0x001fce0000011604 */
[----:B--2---:R-:W0:Y:S01]  /*11340*/  @!P0 LDC.64 R2, c[0x0][0x428] ;  /* 0x00010a00ff028b82 */ /* 0x004e220000000a00 */
[----:B------:R-:W-:-:S07]  /*11350*/  @!P0 SHF.R.S32.HI R7, RZ, 0x1f, R8 ;  /* 0x0000001fff078819 */ /* 0x000fce0000011408 */
[----:B------:R-:W2:Y:S01]  /*11360*/  @!P0 LDC.64 R4, c[0x0][0x418] ;  /* 0x00010600ff048b82 */ /* 0x000ea20000000a00 */
[----:B0-----:R-:W-:-:S04]  /*11370*/  @!P0 IMAD R6, R37, R2, RZ ;  /* 0x0000000225068224 */ /* 0x001fc800078e02ff */
[----:B------:R-:W-:Y:S02]  /*11380*/  @!P0 IMAD R9, R31, R3, R6 ;  /* 0x000000031f098224 */ /* 0x000fe400078e0206 */
[----:B------:R-:W-:-:S04]  /*11390*/  @!P0 IMAD.MOV.U32 R6, RZ, RZ, R8 ;  /* 0x000000ffff068224 */ /* 0x000fc800078e0008 */
[----:B------:R-:W-:-:S04]  /*113a0*/  @!P0 IMAD.WIDE.U32 R2, R31, R2, R6 ;  /* 0x000000021f028225 */ /* 0x000fc800078e0006 */
[----:B------:R-:W-:Y:S01]  /*113b0*/  @!P0 IMAD.IADD R3, R9, 0x1, R3 ;  /* 0x0000000109038824 */ /* 0x000fe200078e0203 */
[----:B--2---:R-:W-:Y:S01]  /*113c0*/  @!P0 LEA R4, P1, R2, R4, 0x2 ;  /* 0x0000000402048211 */ /* 0x004fe200078210ff */
[----:B------:R-:W-:Y:S02]  /*113d0*/  IMAD.MOV.U32 R6, RZ, RZ, RZ ;  /* 0x000000ffff067224 */ /* 0x000fe400078e00ff */
[----:B------:R-:W-:Y:S01]  /*113e0*/  VIADD R7, R10, UR4 ;  /* 0x000000040a077c36 */ /* 0x000fe20008000000 */
[----:B------:R-:W-:Y:S01]  /*113f0*/  @!P0 LEA.HI.X R5, R2, R5, R3, 0x2, P1 ;  /* 0x0000000502058211 */ /* 0x000fe200008f1403 */
[----:B------:R-:W0:Y:S04]  /*11400*/  @P2 LDC R10, c[0x0][0x434] ;  /* 0x00010d00ff0a2b82 */ /* 0x000e280000000800 */
[----:B------:R2:W5:Y:S01]  /*11410*/  @!P0 LDG.E R6, desc[UR50][R4.64] ;  /* 0x0000003204068981 */ /* 0x000562000c1e1900 */
[C---:B------:R-:W-:Y:S01]  /*11420*/  ISETP.GE.AND P0, PT, R7.reuse, UR37, PT ;  /* 0x0000002507007c0c */ /* 0x040fe2000bf06270 */
[----:B------:R-:W-:-:S04]  /*11430*/  IMAD.IADD R7, R7, 0x1, R22 ;  /* 0x0000000107077824 */ /* 0x000fc800078e0216 */
[----:B------:R-:W-:-:S08]  /*11440*/  IMAD.MOV.U32 R9, RZ, RZ, R7 ;  /* 0x000000ffff097224 */ /* 0x000fd000078e0007 */
[----:B------:R-:W3:Y:S01]  /*11450*/  @!P0 LDC.64 R2, c[0x0][0x428] ;  /* 0x00010a00ff028b82 */ /* 0x000ee20000000a00 */
[----:B0-----:R-:W-:-:S05]  /*11460*/  @P2 IMAD.HI.U32 R10, R7, R10, RZ ;  /* 0x0000000a070a2227 */ /* 0x001fca00078e00ff */
[----:B-1----:R-:W-:-:S04]  /*11470*/  @P2 SHF.R.U32.HI R9, RZ, R11, R10 ;  /* 0x0000000bff092219 */ /* 0x002fc8000001160a */
[--C-:B--2---:R-:W-:Y:S01]  /*11480*/  @!P0 SHF.R.S32.HI R5, RZ, 0x1f, R9.reuse ;  /* 0x0000001fff058819 */ /* 0x104fe20000011409 */
[----:B------:R-:W-:Y:S02]  /*11490*/  @!P0 IMAD.MOV.U32 R4, RZ, RZ, R9 ;  /* 0x000000ffff048224 */ /* 0x000fe400078e0009 */
[-C--:B---3--:R-:W-:Y:S02]  /*114a0*/  @!P0 IMAD R10, R37, R2.reuse, RZ ;  /* 0x00000002250a8224 */ /* 0x088fe400078e02ff */
[----:B------:R-:W-:-:S04]  /*114b0*/  @!P0 IMAD.WIDE.U32 R4, R31, R2, R4 ;  /* 0x000000021f048225 */ /* 0x000fc800078e0004 */
[----:B------:R-:W-:Y:S02]  /*114c0*/  @!P0 IMAD R10, R31, R3, R10 ;  /* 0x000000031f0a8224 */ /* 0x000fe400078e020a */
[----:B------:R-:W0:Y:S02]  /*114d0*/  @!P0 LDC.64 R2, c[0x0][0x418] ;  /* 0x00010600ff028b82 */ /* 0x000e240000000a00 */
[----:B------:R-:W-:Y:S02]  /*114e0*/  @!P0 IMAD.IADD R10, R5, 0x1, R10 ;  /* 0x00000001050a8824 */ /* 0x000fe400078e020a */
[----:B------:R-:W-:-:S04]  /*114f0*/  IMAD.MOV R5, RZ, RZ, -R8 ;  /* 0x000000ffff057224 */ /* 0x000fc800078e0a08 */
[----:B------:R-:W-:Y:S02]  /*11500*/  IMAD R5, R20, R5, R0 ;  /* 0x0000000514057224 */ /* 0x000fe400078e0200 */
[----:B------:R-:W-:-:S05]  /*11510*/  IMAD.U32 R0, RZ, RZ, UR46 ;  /* 0x0000002eff007e24 */ /* 0x000fca000f8e00ff */
[----:B------:R-:W-:Y:S02]  /*11520*/  ISETP.NE.AND P2, PT, R0, 0x3, PT ;  /* 0x000000030000780c */ /* 0x000fe40003f45270 */
[----:B0-----:R-:W-:-:S04]  /*11530*/  @!P0 LEA R2, P1, R4, R2, 0x2 ;  /* 0x0000000204028211 */ /* 0x001fc800078210ff */
[----:B------:R-:W-:Y:S01]  /*11540*/  @!P0 LEA.HI.X R3, R4, R3, R10, 0x2, P1 ;  /* 0x0000000304038211 */ /* 0x000fe200008f140a */
[----:B------:R-:W-:Y:S01]  /*11550*/  IMAD.MOV.U32 R4, RZ, RZ, RZ ;  /* 0x000000ffff047224 */ /* 0x000fe200078e00ff */
[----:B------:R-:W-:Y:S01]  /*11560*/  LOP3.LUT R16, R16, 0xffffffbf, RZ, 0xc0, !PT ;  /* 0xffffffbf10107812 */ /* 0x000fe200078ec0ff */
[----:B------:R-:W-:-:S04]  /*11570*/  IMAD.MOV R8, RZ, RZ, -R9 ;  /* 0x000000ffff087224 */ /* 0x000fc800078e0a09 */
[----:B------:R0:W5:Y:S01]  /*11580*/  @!P0 LDG.E R4, desc[UR50][R2.64] ;  /* 0x0000003202048981 */ /* 0x000162000c1e1900 */
[----:B------:R-:W-:Y:S01]  /*11590*/  ISETP.GT.U32.AND P0, PT, R13, 0x9f, PT ;  /* 0x0000009f0d00780c */ /* 0x000fe20003f04070 */
[----:B------:R-:W-:Y:S01]  /*115a0*/  IMAD R9, RZ, RZ, -UR42 ;  /* 0x8000002aff097e24 */ /* 0x000fe2000f8e02ff */
[----:B------:R-:W-:Y:S01]  /*115b0*/  @P2 LOP3.LUT R16, R16, 0x40, RZ, 0xfc, !PT ;  /* 0x0000004010102812 */ /* 0x000fe200078efcff */
[----:B------:R-:W-:Y:S02]  /*115c0*/  IMAD.U32 R12, RZ, RZ, UR44 ;  /* 0x0000002cff0c7e24 */ /* 0x000fe4000f8e00ff */
[----:B------:R-:W-:Y:S01]  /*115d0*/  IMAD R18, R18, R9, UR41 ;  /* 0x0000002912127e24 */ /* 0x000fe2000f8e0209 */
[----:B------:R-:W-:Y:S01]  /*115e0*/  LOP3.LUT R16, R16, 0xffffffdf, RZ, 0xc0, !PT ;  /* 0xffffffdf10107812 */ /* 0x000fe200078ec0ff */
[----:B------:R-:W-:Y:S02]  /*115f0*/  IMAD R7, R20, R8, R7 ;  /* 0x0000000814077224 */ /* 0x000fe400078e0207 */
[----:B------:R-:W-:Y:S01]  /*11600*/  VIADD R12, R12, 0xffffffff ;  /* 0xffffffff0c0c7836 */ /* 0x000fe20000000000 */
[----:B------:R-:W-:-:S03]  /*11610*/  SHF.R.S32.HI R33, RZ, 0x1f, R18 ;  /* 0x0000001fff217819 */ /* 0x000fc60000011412 */
[----:B------:R-:W-:Y:S01]  /*11620*/  @P0 LOP3.LUT R16, R16, 0x20, RZ, 0xfc, !PT ;  /* 0x0000002010100812 */ /* 0x000fe200078efcff */
[----:B0-----:R-:W-:Y:S06]  /*11630*/  @!P2 BRA `(.L_x_2214) ;  /* 0x000000000004a947 */ /* 0x001fec0003800000 */
[----:B------:R-:W-:Y:S01]  /*11640*/  BPT.TRAP 0x1 ;  /* 0x000000040000795c */ /* 0x000fe20000300000 */
.L_x_2214:
[----:B------:R-:W-:Y:S01]  /*11650*/  IMAD R0, R19, 0x8, R17 ;  /* 0x0000000813007824 */ /* 0x000fe200078e0211 */
[----:B------:R-:W-:Y:S01]  /*11660*/  SHF.L.U32 R28, R32, 0x1f, RZ ;  /* 0x0000001f201c7819 */ /* 0x000fe200000006ff */
[----:B------:R-:W-:Y:S01]  /*11670*/  BSSY B0, `(.L_x_2215) ;  /* 0x0000004000007945 */ /* 0x000fe20003800000 */
[----:B------:R-:W-:Y:S02]  /*11680*/  SHF.R.S32.HI R24, RZ, 0x1f, R7 ;  /* 0x0000001fff187819 */ /* 0x000fe40000011407 */
[----:B------:R-:W0:Y:S02]  /*11690*/  SYNCS.PHASECHK.TRANS64.TRYWAIT P0, [R0+URZ+0x29880], R28 ;  /* 0x0298801c000075a7 */ /* 0x000e24000800017f */
[----:B0-----:R-:W-:Y:S05]  /*116a0*/  @!P0 BRA `(.L_x_2216) ;  /* 0x0000004000088947 */ /* 0x001fea0003800000 */
.L_x_2287:
[----:B------:R-:W-:Y:S05]  /*116b0*/  BSYNC B0 ;  /* 0x0000000000007941 */ /* 0x000fea0003800000 */
.L_x_2215:
        /* <DEDUP_REMOVED lines=54> */
[----:B-1----:R-:W-:-:S05]  /*11a20*/  IADD3 R2, P0, R36, R2, RZ ;  /* 0x0000000224027210 */ /* 0x002fca0007f1e0ff */
[----:B--2---:R-:W-:Y:S01]  /*11a30*/  IMAD.X R3, RZ, RZ, R3, P0 ;  /* 0x000000ffff037224 */ /* 0x004fe200000e0603 */
        /* <DEDUP_REMOVED lines=31> */
.L_x_2299:
        /* <DEDUP_REMOVED lines=12> */
.L_x_2218:
        /* <DEDUP_REMOVED lines=11> */
.L_x_2219:
[----:B------:R2:W-:Y:S01]  /*11da0*/  SYNCS.ARRIVE.TRANS64.A1T0 RZ, [R0+URZ+0x29870], RZ ;  /* 0x029870ff00ff79a7 */ /* 0x0005e2000810003f */
[----:B------:R-:W-:Y:S05]  /*11db0*/  @!P6 BRA `(.L_x_2220) ;  /* 0x000000000004e947 */ /* 0x000fea0003800000 */
[----:B------:R-:W-:Y:S01]  /*11dc0*/  BPT.TRAP 0x1 ;  /* 0x000000040000795c */ /* 0x000fe20000300000 */
.L_x_2220:
[----:B------:R-:W3:Y:S01]  /*11dd0*/  SYNCS.PHASECHK.TRANS64.TRYWAIT P0, [R0+URZ+0x29840], R28 ;  /* 0x0298401c000075a7 */ /* 0x000ee2000800017f */
[----:B------:R-:W-:Y:S04]  /*11de0*/  BSSY B0, `(.L_x_2221) ;  /* 0x0000002000007945 */ /* 0x000fe80003800000 */
[----:B---3--:R-:W-:Y:S05]  /*11df0*/  @!P0 BRA `(.L_x_2222) ;  /* 0x0000004000108947 */ /* 0x008fea0003800000 */
.L_x_2300:
[----:B------:R-:W-:Y:S05]  /*11e00*/  BSYNC B0 ;  /* 0x0000000000007941 */ /* 0x000fea0003800000 */
.L_x_2221:
[----:B------:R-:W4:Y:S01]  /*11e10*/  LDL R10, [R1+0x8] ;  /* 0x00000800010a7983 */ /* 0x000f220000100800 */
[----:B------:R-:W-:Y:S01]  /*11e20*/  ULDC.64 UR4, c[0x0][0x300] ;  /* 0x0000c00000047ab9 */ /* 0x000fe20000000a00 */
[----:B------:R-:W-:Y:S01]  /*11e30*/  ULDC.64 UR6, c[0x0][0x310] ;  /* 0x0000c40000067ab9 */ /* 0x000fe20000000a00 */
        /* <DEDUP_REMOVED lines=19> */
[----:B------:R-:W-:Y:S02]  /*11f70*/  IMAD.IADD R3, R3, 0x1, R9 ;  /* 0x0000000103037824 */ /* 0x000fe400078e0209 */
[----:B------:R-:W-:Y:S02]  /*11f80*/  IMAD R5, R27, UR6, RZ ;  /* 0x000000061b057c24 */ /* 0x000fe4000f8e02ff */
[----:B------:R-:W-:-:S04]  /*11f90*/  IMAD.WIDE.U32 R2, R6, UR6, R2 ;  /* 0x0000000606027c25 */ /* 0x000fc8000f8e0002 */
[----:B------:R-:W-:-:S04]  /*11fa0*/  IMAD R5, R6, UR7, R5 ;  /* 0x0000000706057c24 */ /* 0x000fc8000f8e0205 */
[----:B------:R-:W-:Y:S02]  /*11fb0*/  IMAD.IADD R3, R3, 0x1, R5 ;  /* 0x0000000103037824 */ /* 0x000fe400078e0205 */
[----:B------:R-:W-:-:S03]  /*11fc0*/  IMAD.WIDE.U32 R2, R18, UR8, R2 ;  /* 0x0000000812027c25 */ /* 0x000fc6000f8e0002 */
        /* <DEDUP_REMOVED lines=9> */
[----:B-1----:R-:W-:-:S03]  /*12060*/  @P4 IMAD.IADD R23, R17, 0x1, R5 ;  /* 0x0000000111174824 */ /* 0x002fc600078e0205 */
[----:B------:R-:W-:Y:S01]  /*12070*/  SHFL.IDX PT, R6, R6, RZ, 0x1c1f ;  /* 0x001c1fff06067589 */ /* 0x000fe200000e0000 */
[----:B----4-:R-:W-:-:S03]  /*12080*/  @P5 IADD3 R8, P0, R36, R14, RZ ;  /* 0x0000000e24085210 */ /* 0x010fc60007f1e0ff */
[----:B------:R-:W1:Y:S02]  /*12090*/  SHFL.IDX PT, R14, R4, 0x1, 0x1c1f ;  /* 0x003c1f00040e7f89 */ /* 0x000e6400000e0000 */
[----:B-----5:R-:W-:Y:S01]  /*120a0*/  @P5 IMAD.X R3, RZ, RZ, R2, P0 ;  /* 0x000000ffff035224 */ /* 0x020fe200000e0602 */
[----:B------:R-:W-:Y:S01]  /*120b0*/  LOP3.LUT P0, RZ, R16, 0x10, RZ, 0xc0, !PT ;  /* 0x0000001010ff7812 */ /* 0x000fe2000780c0ff */
[----:B------:R-:W-:-:S12]  /*120c0*/  @P5 IMAD.MOV.U32 R2, RZ, RZ, R8 ;  /* 0x000000ffff025224 */ /* 0x000fd800078e0008 */
[----:B------:R-:W-:Y:S04]  /*120d0*/  @P5 LDGSTS.E.BYPASS.LTC128B.128 [R21+0x1a400], desc[UR50][R2.64], !P0 ;  /* 0x1a40000002155fae */ /* 0x000fe8000c101d72 */
[----:B------:R-:W-:Y:S01]  /*120e0*/  @P5 LDGSTS.E.BYPASS.LTC128B.128 [R21+0x1cc00], desc[UR50][R2.64+0x40], !P6 ;  /* 0x1cc0004002155fae */ /* 0x000fe2000f101d72 */
[----:B-1----:R-:W-:-:S03]  /*120f0*/  @P4 IADD3 R8, P0, R36, R14, RZ ;  /* 0x0000000e24084210 */ /* 0x002fc60007f1e0ff */
[----:B------:R1:W-:Y:S01]  /*12100*/  @P5 LDGSTS.E.BYPASS.LTC128B.128 [R21+0x1f400], desc[UR50][R2.64+0x80], !P1 ;  /* 0x1f40008002155fae */ /* 0x0003e2000c901d72 */
[----:B------:R-:W-:-:S03]  /*12110*/  LOP3.LUT P5, RZ, R16, 0x10, RZ, 0xc0, !PT ;  /* 0x0000001010ff7812 */ /* 0x000fc600078ac0ff */
[----:B------:R-:W-:Y:S04]  /*12120*/  SHFL.IDX PT, R14, R4, 0x2, 0x1c1f ;  /* 0x005c1f00040e7f89 */ /* 0x000fe800000e0000 */
[----:B-1----:R-:W1:Y:S01]  /*12130*/  SHFL.IDX PT, R2, R7, 0x1, 0x1c1f ;  /* 0x003c1f0007027f89 */ /* 0x002e6200000e0000 */
[----:B------:R-:W-:Y:S02]  /*12140*/  @P3 IMAD.IADD R21, R17, 0x1, R5 ;  /* 0x0000000111153824 */ /* 0x000fe400078e0205 */
[----:B-1----:R-:W-:Y:S02]  /*12150*/  @P4 IMAD.X R25, RZ, RZ, R2, P0 ;  /* 0x000000ffff194224 */ /* 0x002fe400000e0602 */
[----:B------:R-:W-:Y:S01]  /*12160*/  @P4 IMAD.MOV.U32 R2, RZ, RZ, R8 ;  /* 0x000000ffff024224 */ /* 0x000fe200078e0008 */
[----:B------:R-:W-:-:S02]  /*12170*/  @P3 IADD3 R8, P0, R36, R14, RZ ;  /* 0x0000000e24083210 */ /* 0x000fc40007f1e0ff */
[----:B------:R-:W-:Y:S01]  /*12180*/  @P4 MOV R3, R25 ;  /* 0x0000001900034202 */ /* 0x000fe20000000f00 */
[----:B------:R-:W-:Y:S04]  /*12190*/  SHFL.IDX PT, R14, R4, 0x3, 0x1c1f ;  /* 0x007c1f00040e7f89 */ /* 0x000fe800000e0000 */
[----:B------:R-:W-:Y:S04]  /*121a0*/  @P4 LDGSTS.E.BYPASS.LTC128B.128 [R23+0x1ac00], desc[UR50][R2.64], !P5 ;  /* 0x1ac0000002174fae */ /* 0x000fe8000e901d72 */
[----:B------:R-:W-:Y:S04]  /*121b0*/  @P4 LDGSTS.E.BYPASS.LTC128B.128 [R23+0x1d400], desc[UR50][R2.64+0x40], !P6 ;  /* 0x1d40004002174fae */ /* 0x000fe8000f101d72 */
[----:B------:R1:W-:Y:S04]  /*121c0*/  @P4 LDGSTS.E.BYPASS.LTC128B.128 [R23+0x1fc00], desc[UR50][R2.64+0x80], !P1 ;  /* 0x1fc0008002174fae */ /* 0x0003e8000c901d72 */
[----:B-1----:R-:W1:Y:S04]  /*121d0*/  SHFL.IDX PT, R2, R7, 0x2, 0x1c1f ;  /* 0x005c1f0007027f89 */ /* 0x002e6800000e0000 */
[----:B------:R-:W4:Y:S01]  /*121e0*/  SHFL.IDX PT, R7, R7, 0x3, 0x1c1f ;  /* 0x007c1f0007077f89 */ /* 0x000f2200000e0000 */
[----:B-1----:R-:W-:Y:S01]  /*121f0*/  @P3 IMAD.X R25, RZ, RZ, R2, P0 ;  /* 0x000000ffff193224 */ /* 0x002fe200000e0602 */
[----:B------:R-:W-:Y:S01]  /*12200*/  @P2 IADD3 R14, P0, R36, R14, RZ ;  /* 0x0000000e240e2210 */ /* 0x000fe20007f1e0ff */
[----:B------:R-:W-:-:S02]  /*12210*/  @P3 IMAD.MOV.U32 R2, RZ, RZ, R8 ;  /* 0x000000ffff023224 */ /* 0x000fc400078e0008 */
[----:B------:R-:W-:Y:S02]  /*12220*/  @P3 IMAD.MOV.U32 R3, RZ, RZ, R25 ;  /* 0x000000ffff033224 */ /* 0x000fe400078e0019 */
[----:B----4-:R-:W-:Y:S02]  /*12230*/  @P2 IMAD.X R23, RZ, RZ, R7, P0 ;  /* 0x000000ffff172224 */ /* 0x010fe400000e0607 */
[----:B------:R-:W-:Y:S01]  /*12240*/  @P2 IMAD.IADD R25, R17, 0x1, R5 ;  /* 0x0000000111192824 */ /* 0x000fe200078e0205 */
[----:B------:R-:W-:Y:S04]  /*12250*/  @P3 LDGSTS.E.BYPASS.LTC128B.128 [R21+0x1b400], desc[UR50][R2.64], !P5 ;  /* 0x1b40000002153fae */ /* 0x000fe8000e901d72 */
[----:B------:R-:W-:Y:S04]  /*12260*/  @P3 LDGSTS.E.BYPASS.LTC128B.128 [R21+0x1dc00], desc[UR50][R2.64+0x40], !P6 ;  /* 0x1dc0004002153fae */ /* 0x000fe8000f101d72 */
[----:B------:R1:W-:Y:S02]  /*12270*/  @P3 LDGSTS.E.BYPASS.LTC128B.128 [R21+0x20400], desc[UR50][R2.64+0x80], !P1 ;  /* 0x2040008002153fae */ /* 0x0003e4000c901d72 */
[----:B-1----:R-:W-:-:S02]  /*12280*/  @P2 IMAD.MOV.U32 R2, RZ, RZ, R14 ;  /* 0x000000ffff022224 */ /* 0x002fc400078e000e */
[----:B------:R-:W-:Y:S01]  /*12290*/  @P2 IMAD.MOV.U32 R3, RZ, RZ, R23 ;  /* 0x000000ffff032224 */ /* 0x000fe200078e0017 */
[----:B------:R1:W4:Y:S04]  /*122a0*/  SHFL.IDX PT, R14, R9, RZ, 0x1c1f ;  /* 0x001c1fff090e7589 */ /* 0x00032800000e0000 */
[----:B------:R1:W-:Y:S04]  /*122b0*/  @P2 LDGSTS.E.BYPASS.LTC128B.128 [R25+0x1bc00], desc[UR50][R2.64], !P5 ;  /* 0x1bc0000002192fae */ /* 0x0003e8000e901d72 */
[----:B------:R1:W-:Y:S04]  /*122c0*/  @P2 LDGSTS.E.BYPASS.LTC128B.128 [R25+0x1e400], desc[UR50][R2.64+0x40], !P6 ;  /* 0x1e40004002192fae */ /* 0x0003e8000f101d72 */
[----:B------:R1:W-:Y:S02]  /*122d0*/  @P2 LDGSTS.E.BYPASS.LTC128B.128 [R25+0x20c00], desc[UR50][R2.64+0x80], !P1 ;  /* 0x20c0008002192fae */ /* 0x0003e4000c901d72 */
.L_x_2312:
[----:B------:R-:W-:Y:S01]  /*122e0*/  LOP3.LUT P0, RZ, R16, 0x100, RZ, 0xc0, !PT ;  /* 0x0000010010ff7812 */ /* 0x000fe2000780c0ff */
[----:B------:R-:W-:-:S12]  /*122f0*/  BSSY B0, `(.L_x_2224) ;  /* 0x000000e000007945 */ /* 0x000fd80003800000 */
[----:B------:R-:W-:Y:S05]  /*12300*/  @!P0 BRA `(.L_x_2225) ;  /* 0x0000000000308947 */ /* 0x000fea0003800000 */
[C---:B------:R-:W-:Y:S01]  /*12310*/  LOP3.LUT P3, RZ, R16.reuse, 0x10, RZ, 0xc0, !PT ;  /* 0x0000001010ff7812 */ /* 0x040fe2000786c0ff */
[----:B------:R-:W-:Y:S01]  /*12320*/  IMAD.IADD R5, R17, 0x1, R5 ;  /* 0x0000000111057824 */ /* 0x000fe200078e0205 */
[C---:B------:R-:W-:Y:S02]  /*12330*/  LOP3.LUT P2, RZ, R16.reuse, 0x8, RZ, 0xc0, !PT ;  /* 0x0000000810ff7812 */ /* 0x040fe4000784c0ff */
[----:B------:R-:W-:Y:S02]  /*12340*/  LOP3.LUT P1, RZ, R16, 0x4, RZ, 0xc0, !PT ;  /* 0x0000000410ff7812 */ /* 0x000fe4000782c0ff */
[----:B-1--4-:R-:W-:-:S05]  /*12350*/  IADD3 R2, P0, R36, R14, RZ ;  /* 0x0000000e24027210 */ /* 0x012fca0007f1e0ff */
[----:B------:R-:W-:-:S05]  /*12360*/  IMAD.X R3, RZ, RZ, R6, P0 ;  /* 0x000000ffff037224 */ /* 0x000fca00000e0606 */
[----:B------:R-:W-:Y:S01]  /*12370*/  @!PT LDS RZ, [RZ] ;  /* 0x00000000fffff984 */ /* 0x000fe20000000800 */
[----:B------:R-:W-:Y:S01]  /*12380*/  @!PT LDS RZ, [RZ] ;  /* 0x00000000fffff984 */ /* 0x000fe20000000800 */
[----:B------:R-:W-:Y:S01]  /*12390*/  @!PT LDS RZ, [RZ] ;  /* 0x00000000fffff984 */ /* 0x000fe20000000800 */
[----:B------:R1:W-:Y:S04]  /*123a0*/  LDGSTS.E.BYPASS.LTC128B.128 [R5+0x1c400], desc[UR50][R2.64], !P3 ;  /* 0x1c40000002057fae */ /* 0x0003e8000d901d72 */
[----:B------:R1:W-:Y:S04]  /*123b0*/  LDGSTS.E.BYPASS.LTC128B.128 [R5+0x1ec00], desc[UR50][R2.64+0x40], !P2 ;  /* 0x1ec0004002057fae */ /* 0x0003e8000d101d72 */
[----:B------:R1:W-:Y:S02]  /*123c0*/  LDGSTS.E.BYPASS.LTC128B.128 [R5+0x21400], desc[UR50][R2.64+0x80], !P1 ;  /* 0x2140008002057fae */ /* 0x0003e4000c901d72 */
.L_x_2225:
[----:B------:R-:W-:Y:S05]  /*123d0*/  BSYNC B0 ;  /* 0x0000000000007941 */ /* 0x000fea0003800000 */
.L_x_2224:
[----:B------:R-:W-:Y:S01]  /*123e0*/  NOP ;  /* 0x0000000000007918 */ /* 0x000fe20000000000 */
[----:B------:R-:W-:-:S13]  /*123f0*/  PLOP3.LUT P0, PT, PT, PT, PT, 0x80, 0x0 ;  /* 0x000000000000781c */ /* 0x000fda0003f0f070 */
.L_x_2226:
[----:B------:R-:W-:Y:S02]  /*12400*/  PLOP3.LUT P1, PT, P1, P0, PT, 0xa2, 0x0 ;  /* 0x000000000000781c */ /* 0x000fe40000f21472 */
[----:B------:R-:W-:-:S08]  /*12410*/  @P0 R2UR P1, UR4, R0 ;  /* 0x00000000000402ca */ /* 0x000fd00000020000 */
[----:B------:R-:W-:-:S05]  /*12420*/  @P0 PLOP3.LUT P0, PT, P1, PT, PT, 0x80, 0x0 ;  /* 0x000000000000081c */ /* 0x000fca0000f0f070 */
[----:B------:R-:W-:Y:S01]  /*12430*/  @!P1 SYNCS.ARRIVE.TRANS64.RED.A0T1 RZ, [UR4+0x29830], RZ ;  /* 0x029830ffffff99a7 */ /* 0x000fe20008200404 */
[----:B------:R-:W-:Y:S07]  /*12440*/  @!P1 ARRIVES.LDGSTSBAR.64.TRANSCNT [UR4+0x29830] ;  /* 0x02983000ff0099b0 */ /* 0x000fee0008000a84 */
[----:B------:R-:W-:Y:S05]  /*12450*/  @P0 BRA.U.ANY `(.L_x_2226) ;  /* 0xfffffffd00e80947 */ /* 0x000fea000393ffff */
[----:B------:R-:W-:Y:S01]  /*12460*/  NOP ;  /* 0x0000000000007918 */ /* 0x000fe20000000000 */
[----:B-1----:R-:W-:-:S05]  /*12470*/  IMAD.U32 R2, RZ, RZ, UR46 ;  /* 0x0000002eff027e24 */ /* 0x002fca000f8e00ff */
[----:B------:R-:W-:-:S13]  /*12480*/  ISETP.NE.AND P2, PT, R2, 0x3, PT ;  /* 0x000000030200780c */ /* 0x000fda0003f45270 */
[----:B------:R-:W-:Y:S05]  /*12490*/  @!P2 BRA `(.L_x_2227) ;  /* 0x000000000004a947 */ /* 0x000fea0003800000 */
[----:B------:R-:W-:Y:S01]  /*124a0*/  BPT.TRAP 0x1 ;  /* 0x000000040000795c */ /* 0x000fe20000300000 */
.L_x_2227:
[----:B------:R1:W-:Y:S02]  /*124b0*/  SYNCS.ARRIVE.TRANS64.A1T0 RZ, [R0+URZ+0x29830], RZ ;  /* 0x029830ff00ff79a7 */ /* 0x0003e4000810003f */
[----:B------:R-:W-:Y:S05]  /*124c0*/  WARPSYNC.ALL ;  /* 0x0000000000007948 */ /* 0x000fea0003800000 */
[----:B------:R-:W-:Y:S01]  /*124d0*/  BSSY B6, `(.L_x_2228) ;  /* 0x0000015000067945 */ /* 0x000fe20003800000 */
[----:B0123--:R-:W-:Y:S01]  /*124e0*/  VIADD R0, R17, 0x14400 ;  /* 0x0001440011007836 */ /* 0x00ffe20000000000 */
        /* <DEDUP_REMOVED lines=18> */
[----:B0---4-:R-:W-:Y:S05]  /*12610*/  CALL.ABS.NOINC R2 ;  /* 0x0000000002007343 */ /* 0x011fea0003c00000 */
.L_x_2229:
[----:B------:R-:W-:Y:S05]  /*12620*/  BSYNC B6 ;  /* 0x0000000000067941 */ /* 0x000fea0003800000 */
.L_x_2228:
[----:B------:R0:W5:Y:S01]  /*12630*/  LDL R8, [R1+0x14] ;  /* 0x0000140001087983 */ /* 0x0001620000100800 */
[----:B------:R-:W-:Y:S01]  /*12640*/  UISETP.NE.AND UP0, UPT, UR48, URZ, UPT ;  /* 0x0000003f3000728c */ /* 0x000fe2000bf05270 */
[----:B------:R-:W-:Y:S01]  /*12650*/  IMAD.U32 R5, RZ, RZ, UR43 ;  /* 0x0000002bff057e24 */ /* 0x000fe2000f8e00ff */
[----:B------:R-:W1:Y:S01]  /*12660*/  S2R R2, SR_TID.X ;  /* 0x0000000000027919 */ /* 0x000e620000002100 */
[----:B------:R-:W-:Y:S01]  /*12670*/  R2UR UR6, R33 ;  /* 0x00000000210672ca */ /* 0x000fe200000e0000 */
[----:B------:R-:W-:Y:S02]  /*12680*/  ULDC.64 UR8, c[0x0][0x2d8] ;  /* 0x0000b60000087ab9 */ /* 0x000fe40000000a00 */
[----:B------:R-:W-:Y:S02]  /*12690*/  PLOP3.LUT P0, PT, PT, PT, UP0, 0x80, 0x0 ;  /* 0x000000000000781c */ /* 0x000fe40003f0f008 */
[C---:B------:R-:W-:Y:S02]  /*126a0*/  LOP3.LUT P3, RZ, R16.reuse, 0x800, RZ, 0xc0, !PT ;  /* 0x0000080010ff7812 */ /* 0x040fe4000786c0ff */
[C---:B------:R-:W-:Y:S01]  /*126b0*/  LOP3.LUT P4, RZ, R16.reuse, 0x400, RZ, 0xc0, !PT ;  /* 0x0000040010ff7812 */ /* 0x040fe2000788c0ff */
[----:B------:R-:W-:Y:S01]  /*126c0*/  @UP0 ULDC UR4, c[0x0][0x44c] ;  /* 0x0001130000040ab9 */ /* 0x000fe20000000800 */
[----:B------:R-:W-:-:S02]  /*126d0*/  LOP3.LUT P5, RZ, R16, 0x200, RZ, 0xc0, !PT ;  /* 0x0000020010ff7812 */ /* 0x000fc400078ac0ff */
[C---:B-1----:R-:W-:Y:S01]  /*126e0*/  LOP3.LUT R20, R2.reuse, 0x7f, RZ, 0xc0, !PT ;  /* 0x0000007f02147812 */ /* 0x042fe200078ec0ff */
[----:B------:R-:W-:-:S03]  /*126f0*/  IMAD.SHL.U32 R2, R2, 0x20, RZ ;  /* 0x0000002002027824 */ /* 0x000fc600078e00ff */
[----:B------:R-:W-:-:S04]  /*12700*/  SHF.R.U32.HI R20, RZ, 0x2, R20 ;  /* 0x00000002ff147819 */ /* 0x000fc80000011614 */
[----:B------:R-:W-:-:S04]  /*12710*/  LOP3.LUT R2, R20, 0x60, R2, 0xf8, !PT ;  /* 0x0000006014027812 */ /* 0x000fc800078ef802 */
[----:B------:R-:W-:-:S05]  /*12720*/  LEA R5, R5, R2, 0x7 ;  /* 0x0000000205057211 */ /* 0x000fca00078e38ff */
        /* <DEDUP_REMOVED lines=15> */
[----:B------:R-:W1:Y:S01]  /*12820*/  S2R R20, SR_TID.X ;  /* 0x0000000000147919 */ /* 0x000e620000002100 */
        /* <DEDUP_REMOVED lines=20> */
[----:B-1----:R-:W-:Y:S02]  /*12970*/  LOP3.LUT R20, R20, 0x7f, RZ, 0xc0, !PT ;  /* 0x0000007f14147812 */ /* 0x002fe400078ec0ff */
[----:B------:R-:W-:Y:S02]  /*12980*/  IADD3.X R4, R3, UR5, R5, P0, !PT ;  /* 0x0000000503047c10 */ /* 0x000fe400087fe405 */
[----:B------:R-:W-:Y:S01]  /*12990*/  SHF.R.U32.HI R10, RZ, 0x2, R20 ;  /* 0x00000002ff0a7819 */ /* 0x000fe20000011614 */
[----:B0-----:R-:W-:Y:S06]  /*129a0*/  BRA.DIV UR4, `(.L_x_2230) ;  /* 0x0000003a04fc7947 */ /* 0x001fec000b800000 */
[----:B----4-:R-:W0:Y:S01]  /*129b0*/  SHFL.IDX PT, R14, R0, RZ, 0x1c1f ;  /* 0x001c1fff000e7589 */ /* 0x010e2200000e0000 */
[----:B------:R-:W-:-:S03]  /*129c0*/  IMAD.U32 R5, RZ, RZ, UR43 ;  /* 0x0000002bff057e24 */ /* 0x000fc6000f8e00ff */
[----:B------:R-:W1:Y:S01]  /*129d0*/  SHFL.IDX PT, R2, R4, RZ, 0x1c1f ;  /* 0x001c1fff04027589 */ /* 0x000e6200000e0000 */
[----:B------:R-:W-:-:S03]  /*129e0*/  IMAD R5, R5, 0x80, R10 ;  /* 0x0000008005057824 */ /* 0x000fc600078e020a */
[----:B------:R-:W-:Y:S01]  /*129f0*/  SHFL.IDX PT, R6, R4, 0x1, 0x1c1f ;  /* 0x003c1f0004067f89 */ /* 0x000fe200000e0000 */
        /* <DEDUP_REMOVED lines=13> */
[----:B------:R-:W-:Y:S01]  /*12ad0*/  SHFL.IDX PT, R6, R4, 0x2, 0x1c1f ;  /* 0x005c1f0004067f89 */ /* 0x000fe200000e0000 */
[----:B------:R-:W-:Y:S02]  /*12ae0*/  @!P0 IMAD.MOV.U32 R3, RZ, RZ, R7 ;  /* 0x000000ffff038224 */ /* 0x000fe400078e0007 */
[----:B------:R-:W-:Y:S01]  /*12af0*/  VIADD R7, R5, 0x40 ;  /* 0x0000004005077836 */ /* 0x000fe20000000000 */
[----:B------:R-:W0:Y:S04]  /*12b00*/  SHFL.IDX PT, R14, R0, 0x2, 0x1c1f ;  /* 0x005c1f00000e7f89 */ /* 0x000e2800000e0000 */
[----:B------:R-:W-:Y:S04]  /*12b10*/  @!P0 LDGSTS.E.BYPASS.LTC128B.128 [R8+0x14c00], desc[UR50][R2.64], !P3 ;  /* 0x14c0000002088fae */ /* 0x000fe8000d901d72 */
[----:B------:R-:W-:Y:S04]  /*12b20*/  @!P0 LDGSTS.E.BYPASS.LTC128B.128 [R8+0x16c00], desc[UR50][R2.64+0x40], !P4 ;  /* 0x16c0004002088fae */ /* 0x000fe8000e101d72 */
[----:B------:R1:W-:Y:S01]  /*12b30*/  @!P0 LDGSTS.E.BYPASS.LTC128B.128 [R8+0x18c00], desc[UR50][R2.64+0x80], !P5 ;  /* 0x18c0008002088fae */ /* 0x0003e2000e901d72 */
[----:B------:R-:W-:-:S03]  /*12b40*/  ISETP.GE.AND P0, PT, R7, UR38, PT ;  /* 0x0000002607007c0c */ /* 0x000fc6000bf06270 */
[----:B------:R-:W2:Y:S10]  /*12b50*/  SHFL.IDX PT, R4, R4, 0x3, 0x1c1f ;  /* 0x007c1f0004047f89 */ /* 0x000eb400000e0000 */
[----:B0-----:R-:W-:-:S05]  /*12b60*/  @!P0 IADD3 R14, P1, R36, R14, RZ ;  /* 0x0000000e240e8210 */ /* 0x001fca0007f3e0ff */
[----:B------:R-:W-:Y:S02]  /*12b70*/  @!P0 IMAD.X R7, RZ, RZ, R6, P1 ;  /* 0x000000ffff078224 */ /* 0x000fe400008e0606 */
[----:B-1----:R-:W-:Y:S02]  /*12b80*/  @!P0 IMAD.MOV.U32 R2, RZ, RZ, R14 ;  /* 0x000000ffff028224 */ /* 0x002fe400078e000e */
[----:B------:R-:W-:Y:S01]  /*12b90*/  @!P0 IMAD.MOV.U32 R3, RZ, RZ, R7 ;  /* 0x000000ffff038224 */ /* 0x000fe200078e0007 */
[----:B------:R0:W1:Y:S04]  /*12ba0*/  SHFL.IDX PT, R14, R0, 0x3, 0x1c1f ;  /* 0x007c1f00000e7f89 */ /* 0x00006800000e0000 */
[----:B------:R0:W-:Y:S04]  /*12bb0*/  @!P0 LDGSTS.E.BYPASS.LTC128B.128 [R8+0x15400], desc[UR50][R2.64], !P3 ;  /* 0x1540000002088fae */ /* 0x0001e8000d901d72 */
[----:B------:R0:W-:Y:S04]  /*12bc0*/  @!P0 LDGSTS.E.BYPASS.LTC128B.128 [R8+0x17400], desc[UR50][R2.64+0x40], !P4 ;  /* 0x1740004002088fae */ /* 0x0001e8000e101d72 */
[----:B--2---:R0:W-:Y:S02]  /*12bd0*/  @!P0 LDGSTS.E.BYPASS.LTC128B.128 [R8+0x19400], desc[UR50][R2.64+0x80], !P5 ;  /* 0x1940008002088fae */ /* 0x0041e4000e901d72 */
.L_x_2321:
[----:B------:R-:W-:-:S05]  /*12be0*/  VIADD R5, R5, 0x60 ;  /* 0x0000006005057836 */ /* 0x000fca0000000000 */
[----:B------:R-:W-:-:S13]  /*12bf0*/  ISETP.GE.AND P0, PT, R5, UR38, PT ;  /* 0x0000002605007c0c */ /* 0x000fda000bf06270 */
[----:B01----:R-:W-:-:S05]  /*12c00*/  @!P0 IADD3 R2, P1, R36, R14, RZ ;  /* 0x0000000e24028210 */ /* 0x003fca0007f3e0ff */
        /* <DEDUP_REMOVED lines=9> */
.L_x_2231:
        /* <DEDUP_REMOVED lines=18> */
.L_x_2322:
[----:B------:R-:W-:Y:S05]  /*12dc0*/  BSYNC B0 ;  /* 0x0000000000007941 */ /* 0x000fea0003800000 */
.L_x_2232:
[----:B------:R-:W-:-:S06]  /*12dd0*/  UISETP.GE.AND UP0, UPT, UR44, 0x2, UPT ;  /* 0x000000022c00788c */ /* 0x000fcc000bf06270 */
[----:B------:R-:W-:-:S13]  /*12de0*/  PLOP3.LUT P0, PT, PT, PT, UP0, 0x40, 0x0 ;  /* 0x000000000000781c */ /* 0x000fda0003f0e808 */
[----:B------:R-:W-:Y:S05]  /*12df0*/  @P0 BRA `(.L_x_2234) ;  /* 0x0000001400d40947 */ /* 0x000fea0003800000 */
[----:B------:R-:W-:Y:S01]  /*12e00*/  UIADD3 UR4, UR44, -0x2, URZ ;  /* 0xfffffffe2c047890 */ /* 0x000fe2000fffe03f */
[----:B------:R-:W-:Y:S02]  /*12e10*/  IMAD.MOV.U32 R22, RZ, RZ, R32 ;  /* 0x000000ffff167224 */ /* 0x000fe400078e0020 */
[----:B------:R-:W-:-:S03]  /*12e20*/  IMAD.MOV.U32 R10, RZ, RZ, R19 ;  /* 0x000000ffff0a7224 */ /* 0x000fc600078e0013 */
[----:B------:R-:W-:-:S07]  /*12e30*/  IMAD.U32 R30, RZ, RZ, UR4 ;  /* 0x00000004ff1e7e24 */ /* 0x000fce000f8e00ff */
.L_x_2254:
[----:B------:R-:W2:Y:S01]  /*12e40*/  LDL R2, [R1] ;  /* 0x0000000001027983 */ /* 0x000ea20000100800 */
[----:B01----:R-:W0:Y:S01]  /*12e50*/  LDC R0, c[0x0][0x430] ;  /* 0x00010c00ff007b82 */ /* 0x003e220000000800 */
[----:B------:R-:W1:Y:S01]  /*12e60*/  S2R R3, SR_TID.X ;  /* 0x0000000000037919 */ /* 0x000e620000002100 */
[----:B------:R-:W3:Y:S01]  /*12e70*/  S2R R7, SR_TID.X ;  /* 0x0000000000077919 */ /* 0x000ee20000002100 */
[----:B------:R-:W4:Y:S01]  /*12e80*/  S2R R8, SR_TID.X ;  /* 0x0000000000087919 */ /* 0x000f220000002100 */
[----:B0-----:R-:W-:Y:S02]  /*12e90*/  ISETP.NE.AND P0, PT, R0, 0x1, PT ;  /* 0x000000010000780c */ /* 0x001fe40003f05270 */
[----:B-1----:R-:W-:-:S11]  /*12ea0*/  LOP3.LUT R4, R3, 0x7f, RZ, 0xc0, !PT ;  /* 0x0000007f03047812 */ /* 0x002fd600078ec0ff */
[----:B------:R-:W0:Y:S01]  /*12eb0*/  @P0 LDC R0, c[0x0][0x434] ;  /* 0x00010d00ff000b82 */ /* 0x000e220000000800 */
[----:B------:R-:W-:-:S07]  /*12ec0*/  SHF.R.U32.HI R6, RZ, 0x2, R4 ;  /* 0x00000002ff067819 */ /* 0x000fce0000011604 */
[----:B------:R-:W1:Y:S01]  /*12ed0*/  @P0 LDC R5, c[0x0][0x438] ;  /* 0x00010e00ff050b82 */ /* 0x000e620000000800 */
[----:B----4-:R-:W-:-:S07]  /*12ee0*/  IMAD.SHL.U32 R9, R8, 0x20, RZ ;  /* 0x0000002008097824 */ /* 0x010fce00078e00ff */
[----:B------:R-:W4:Y:S01]  /*12ef0*/  @P0 LDC R3, c[0x0][0x434] ;  /* 0x00010d00ff030b82 */ /* 0x000f220000000800 */
[----:B------:R-:W-:Y:S05]  /*12f00*/  YIELD ;  /* 0x0000000000007946 */ /* 0x000fea0003800000 */
[----:B------:R-:W-:Y:S01]  /*12f10*/  ULDC.64 UR4, c[0x0][0x428] ;  /* 0x00010a0000047ab9 */ /* 0x000fe20000000a00 */
[----:B------:R-:W-:Y:S01]  /*12f20*/  ULDC.64 UR6, c[0x0][0x418] ;  /* 0x0001060000067ab9 */ /* 0x000fe20000000a00 */
[----:B------:R-:W-:-:S04]  /*12f30*/  IMAD R8, R37, UR4, RZ ;  /* 0x0000000425087c24 */ /* 0x000fc8000f8e02ff */
[----:B------:R-:W-:Y:S02]  /*12f40*/  IMAD R8, R31, UR5, R8 ;  /* 0x000000051f087c24 */ /* 0x000fe4000f8e0208 */
[----:B--2---:R-:W-:Y:S01]  /*12f50*/  IMAD R4, R30, 0xa0, R2 ;  /* 0x000000a01e047824 */ /* 0x004fe200078e0202 */
[C---:B---3--:R-:W-:Y:S02]  /*12f60*/  LOP3.LUT R2, R7.reuse, 0x7f, RZ, 0xc0, !PT ;  /* 0x0000007f07027812 */ /* 0x048fe400078ec0ff */
[----:B------:R-:W-:-:S04]  /*12f70*/  SHF.L.U32 R7, R7, 0x5, RZ ;  /* 0x0000000507077819 */ /* 0x000fc800000006ff */
[----:B------:R-:W-:Y:S02]  /*12f80*/  LOP3.LUT R7, R6, 0x60, R7, 0xf8, !PT ;  /* 0x0000006006077812 */ /* 0x000fe400078ef807 */
[----:B------:R-:W-:Y:S02]  /*12f90*/  SHF.R.U32.HI R6, RZ, 0x2, R2 ;  /* 0x00000002ff067819 */ /* 0x000fe40000011602 */
[----:B------:R-:W2:Y:S01]  /*12fa0*/  @P0 LDC R2, c[0x0][0x438] ;  /* 0x00010e00ff020b82 */ /* 0x000ea20000000800 */
[----:B------:R-:W-:Y:S01]  /*12fb0*/  IMAD.IADD R7, R7, 0x1, R4 ;  /* 0x0000000107077824 */ /* 0x000fe200078e0204 */
[----:B------:R-:W-:-:S03]  /*12fc0*/  LOP3.LUT R9, R6, 0x60, R9, 0xf8, !PT ;  /* 0x0000006006097812 */ /* 0x000fc600078ef809 */
[----:B0-----:R-:W-:Y:S01]  /*12fd0*/  @P0 IMAD.HI.U32 R0, R7, R0, RZ ;  /* 0x0000000007000227 */ /* 0x001fe200078e00ff */
[----:B------:R-:W-:-:S03]  /*12fe0*/  LOP3.LUT R9, R9, 0x80, RZ, 0xfc, !PT ;  /* 0x0000008009097812 */ /* 0x000fc600078efcff */
[----:B------:R-:W-:Y:S01]  /*12ff0*/  IMAD.MOV.U32 R6, RZ, RZ, R7 ;  /* 0x000000ffff067224 */ /* 0x000fe200078e0007 */
[----:B-1----:R-:W-:Y:S01]  /*13000*/  @P0 SHF.R.U32.HI R6, RZ, R5, R0 ;  /* 0x00000005ff060219 */ /* 0x002fe20000011600 */
[----:B------:R-:W-:-:S04]  /*13010*/  IMAD.IADD R0, R9, 0x1, R4 ;  /* 0x0000000109007824 */ /* 0x000fc800078e0204 */
[----:B----4-:R-:W-:-:S04]  /*13020*/  @P0 IMAD.HI.U32 R3, R0, R3, RZ ;  /* 0x0000000300030227 */ /* 0x010fc800078e00ff */
[----:B------:R-:W-:Y:S01]  /*13030*/  IMAD.MOV.U32 R11, RZ, RZ, R0 ;  /* 0x000000ffff0b7224 */ /* 0x000fe200078e0000 */
[----:B------:R-:W-:Y:S02]  /*13040*/  ISETP.GT.U32.AND P1, PT, R9, 0x9f, PT ;  /* 0x0000009f0900780c */ /* 0x000fe40003f24070 */
[----:B--2---:R-:W-:Y:S01]  /*13050*/  @P0 SHF.R.U32.HI R11, RZ, R2, R3 ;  /* 0x00000002ff0b0219 */ /* 0x004fe20000011603 */
[--C-:B------:R-:W-:Y:S01]  /*13060*/  IMAD.MOV.U32 R2, RZ, RZ, R6.reuse ;  /* 0x000000ffff027224 */ /* 0x100fe200078e0006 */
[----:B------:R-:W-:-:S03]  /*13070*/  SHF.R.S32.HI R3, RZ, 0x1f, R6 ;  /* 0x0000001fff037819 */ /* 0x000fc60000011406 */
[----:B------:R-:W-:-:S04]  /*13080*/  IMAD.WIDE.U32 R2, R31, UR4, R2 ;  /* 0x000000041f027c25 */ /* 0x000fc8000f8e0002 */
[----:B------:R-:W-:Y:S01]  /*13090*/  IMAD.IADD R3, R8, 0x1, R3 ;  /* 0x0000000108037824 */ /* 0x000fe200078e0203 */
[----:B------:R-:W-:-:S04]  /*130a0*/  LEA R4, P0, R2, UR6, 0x2 ;  /* 0x0000000602047c11 */ /* 0x000fc8000f8010ff */
[----:B------:R-:W-:Y:S01]  /*130b0*/  LEA.HI.X R5, R2, UR7, R3, 0x2, P0 ;  /* 0x0000000702057c11 */ /* 0x000fe200080f1403 */
[--C-:B------:R-:W-:Y:S01]  /*130c0*/  @!P1 IMAD.MOV.U32 R2, RZ, RZ, R11.reuse ;  /* 0x000000ffff029224 */ /* 0x100fe200078e000b */
[----:B------:R-:W-:-:S03]  /*130d0*/  @!P1 SHF.R.S32.HI R3, RZ, 0x1f, R11 ;  /* 0x0000001fff039819 */ /* 0x000fc6000001140b */
[----:B------:R-:W-:Y:S01]  /*130e0*/  @!P1 IMAD.WIDE.U32 R2, R31, UR4, R2 ;  /* 0x000000041f029c25 */ /* 0x000fe2000f8e0002 */
[----:B------:R-:W-:-:S03]  /*130f0*/  ULDC UR4, c[0x0][0x430] ;  /* 0x00010c0000047ab9 */ /* 0x000fc60000000800 */
[----:B------:R-:W-:Y:S01]  /*13100*/  @!P1 IMAD.IADD R3, R8, 0x1, R3 ;  /* 0x0000000108039824 */ /* 0x000fe200078e0203 */
[----:B------:R-:W-:-:S04]  /*13110*/  @!P1 LEA R8, P0, R2, UR6, 0x2 ;  /* 0x0000000602089c11 */ /* 0x000fc8000f8010ff */
[----:B------:R-:W-:Y:S01]  /*13120*/  @!P1 LEA.HI.X R9, R2, UR7, R3, 0x2, P0 ;  /* 0x0000000702099c11 */ /* 0x000fe200080f1403 */
[----:B------:R-:W-:Y:S02]  /*13130*/  IMAD.MOV R2, RZ, RZ, -R6 ;  /* 0x000000ffff027224 */ /* 0x000fe400078e0a06 */
[----:B------:R0:W2:Y:S01]  /*13140*/  LDG.E R6, desc[UR50][R4.64] ;  /* 0x0000003204067981 */ /* 0x0000a2000c1e1900 */
[----:B------:R-:W-:Y:S02]  /*13150*/  IMAD.U32 R12, RZ, RZ, UR46 ;  /* 0x0000002eff0c7e24 */ /* 0x000fe4000f8e00ff */
[----:B0-----:R-:W-:Y:S02]  /*13160*/  IMAD.MOV.U32 R4, RZ, RZ, RZ ;  /* 0x000000ffff047224 */ /* 0x001fe400078e00ff */
[----:B------:R-:W-:-:S04]  /*13170*/  VIADD R19, R10, 0x1 ;  /* 0x000000010a137836 */ /* 0x000fc80000000000 */
[----:B------:R0:W5:Y:S01]  /*13180*/  @!P1 LDG.E R4, desc[UR50][R8.64] ;  /* 0x0000003208049981 */ /* 0x000162000c1e1900 */
[----:B------:R-:W-:Y:S01]  /*13190*/  ISETP.NE.AND P1, PT, R12, 0x3, PT ;  /* 0x000000030c00780c */ /* 0x000fe20003f25270 */
[----:B------:R-:W-:Y:S01]  /*131a0*/  IMAD.MOV R3, RZ, RZ, -R11 ;  /* 0x000000ffff037224 */ /* 0x000fe200078e0a0b */
[----:B------:R-:W-:-:S03]  /*131b0*/  ISETP.NE.AND P0, PT, R19, 0x2, PT ;  /* 0x000000021300780c */ /* 0x000fc60003f05270 */
[----:B------:R-:W-:Y:S01]  /*131c0*/  IMAD R5, R3, UR4, R0 ;  /* 0x0000000403057c24 */ /* 0x000fe2000f8e0200 */
[----:B------:R-:W-:Y:S01]  /*131d0*/  SEL R32, RZ, 0x1, P0 ;  /* 0x00000001ff207807 */ /* 0x000fe20000000000 */
[----:B------:R-:W-:Y:S02]  /*131e0*/  IMAD.MOV.U32 R0, RZ, RZ, R30 ;  /* 0x000000ffff007224 */ /* 0x000fe400078e001e */
[----:B------:R-:W-:Y:S01]  /*131f0*/  IMAD R7, R2, UR4, R7 ;  /* 0x0000000402077c24 */ /* 0x000fe2000f8e0207 */
[----:B------:R-:W-:Y:S01]  /*13200*/  SEL R19, R19, RZ, P0 ;  /* 0x000000ff13137207 */ /* 0x000fe20000000000 */
[----:B------:R-:W-:Y:S01]  /*13210*/  VIADD R30, R30, 0xffffffff ;  /* 0xffffffff1e1e7836 */ /* 0x000fe20000000000 */
[----:B------:R-:W-:Y:S02]  /*13220*/  LOP3.LUT R32, R22, R32, RZ, 0x3c, !PT ;  /* 0x0000002016207212 */ /* 0x000fe400078e3cff */
[----:B------:R-:W-:Y:S02]  /*13230*/  ISETP.GT.AND P2, PT, R0, RZ, PT ;  /* 0x000000ff0000720c */ /* 0x000fe40003f44270 */
[----:B--2---:R-:W-:Y:S01]  /*13240*/  SHF.R.S32.HI R28, RZ, 0x1f, R6 ;  /* 0x0000001fff1c7819 */ /* 0x004fe20000011406 */
[----:B0-----:R-:W-:Y:S10]  /*13250*/  @!P1 BRA `(.L_x_2235) ;  /* 0x0000000000049947 */ /* 0x001ff40003800000 */
[----:B------:R-:W-:Y:S01]  /*13260*/  BPT.TRAP 0x1 ;  /* 0x000000040000795c */ /* 0x000fe20000300000 */
.L_x_2235:
[----:B------:R-:W-:Y:S01]  /*13270*/  IMAD R0, R19, 0x8, R17 ;  /* 0x0000000813007824 */ /* 0x000fe200078e0211 */
[----:B------:R-:W-:Y:S01]  /*13280*/  SHF.L.U32 R29, R32, 0x1f, RZ ;  /* 0x0000001f201d7819 */ /* 0x000fe200000006ff */
[----:B------:R-:W-:Y:S01]  /*13290*/  BSSY B0, `(.L_x_2236) ;  /* 0x0000004000007945 */ /* 0x000fe20003800000 */
[----:B------:R-:W-:Y:S02]  /*132a0*/  SHF.R.S32.HI R27, RZ, 0x1f, R7 ;  /* 0x0000001fff1b7819 */ /* 0x000fe40000011407 */
[----:B------:R-:W0:Y:S02]  /*132b0*/  SYNCS.PHASECHK.TRANS64.TRYWAIT P0, [R0+URZ+0x29880], R29 ;  /* 0x0298801d000075a7 */ /* 0x000e24000800017f */
[----:B0-----:R-:W-:Y:S05]  /*132c0*/  @!P0 BRA `(.L_x_2237) ;  /* 0x0000003800048947 */ /* 0x001fea0003800000 */
.L_x_2323:
[----:B------:R-:W-:Y:S05]  /*132d0*/  BSYNC B0 ;  /* 0x0000000000007941 */ /* 0x000fea0003800000 */
.L_x_2236:
        /* <DEDUP_REMOVED lines=41> */
[----:B------:R-:W2:Y:S01]  /*13570*/  SHFL.IDX PT, R3, R9, RZ, 0x1c1f ;  /* 0x001c1fff09037589 */ /* 0x000ea200000e0000 */
[----:B------:R-:W-:-:S03]  /*13580*/  IADD3 R21, R35, R20, RZ ;  /* 0x0000001423157210 */ /* 0x000fc60007ffe0ff */
        /* <DEDUP_REMOVED lines=24> */
.L_x_2335:
        /* <DEDUP_REMOVED lines=9> */
.L_x_2239:
        /* <DEDUP_REMOVED lines=11> */
.L_x_2240:
[----:B------:R2:W-:Y:S01]  /*13850*/  SYNCS.ARRIVE.TRANS64.A1T0 RZ, [R0+URZ+0x29870], RZ ;  /* 0x029870ff00ff79a7 */ /* 0x0005e2000810003f */
[----:B------:R-:W-:Y:S05]  /*13860*/  @!P3 BRA `(.L_x_2241) ;  /* 0x000000000004b947 */ /* 0x000fea0003800000 */
[----:B------:R-:W-:Y:S01]  /*13870*/  BPT.TRAP 0x1 ;  /* 0x000000040000795c */ /* 0x000fe20000300000 */
.L_x_2241:
[----:B------:R-:W3:Y:S01]  /*13880*/  SYNCS.PHASECHK.TRANS64.TRYWAIT P0, [R0+URZ+0x29840], R29 ;  /* 0x0298401d000075a7 */ /* 0x000ee2000800017f */
[----:B------:R-:W-:Y:S04]  /*13890*/  BSSY B0, `(.L_x_2242) ;  /* 0x0000002000007945 */ /* 0x000fe80003800000 */
[----:B---3--:R-:W-:Y:S05]  /*138a0*/  @!P0 BRA `(.L_x_2243) ;  /* 0x0000003800148947 */ /* 0x008fea0003800000 */
.L_x_2336:
[----:B------:R-:W-:Y:S05]  /*138b0*/  BSYNC B0 ;  /* 0x0000000000007941 */ /* 0x000fea0003800000 */
.L_x_2242:
        /* <DEDUP_REMOVED lines=67> */
.L_x_2348:
        /* <DEDUP_REMOVED lines=10> */
.L_x_2245:
        /* <DEDUP_REMOVED lines=11> */
.L_x_2246:
[----:B------:R0:W-:Y:S02]  /*13e40*/  SYNCS.ARRIVE.TRANS64.A1T0 RZ, [R0+URZ+0x29830], RZ ;  /* 0x029830ff00ff79a7 */ /* 0x0001e4000810003f */
[----:B0-23--:R-:W-:-:S05]  /*13e50*/  IMAD.U32 R0, RZ, RZ, UR47 ;  /* 0x0000002fff007e24 */ /* 0x00dfca000f8e00ff */
[----:B------:R-:W-:-:S13]  /*13e60*/  ISETP.NE.AND P0, PT, R0, 0x3, PT ;  /* 0x000000030000780c */ /* 0x000fda0003f05270 */
[----:B------:R-:W-:Y:S05]  /*13e70*/  @!P0 BRA `(.L_x_2247) ;  /* 0x0000000000048947 */ /* 0x000fea0003800000 */
[----:B------:R-:W-:Y:S01]  /*13e80*/  BPT.TRAP 0x1 ;  /* 0x000000040000795c */ /* 0x000fe20000300000 */
.L_x_2247:
[----:B------:R-:W-:Y:S01]  /*13e90*/  LOP3.LUT R3, R22, 0x1, RZ, 0x3c, !PT ;  /* 0x0000000116037812 */ /* 0x000fe200078e3cff */
[----:B------:R-:W-:Y:S01]  /*13ea0*/  IMAD R0, R10, 0x8, R17 ;  /* 0x000000080a007824 */ /* 0x000fe200078e0211 */
[----:B------:R-:W-:Y:S02]  /*13eb0*/  BSSY B0, `(.L_x_2248) ;  /* 0x0000004000007945 */ /* 0x000fe40003800000 */
[----:B------:R-:W-:-:S04]  /*13ec0*/  SHF.L.U32 R3, R3, 0x1f, RZ ;  /* 0x0000001f03037819 */ /* 0x000fc800000006ff */
[----:B------:R-:W0:Y:S02]  /*13ed0*/  SYNCS.PHASECHK.TRANS64.TRYWAIT P1, [R0+URZ+0x29870], R3 ;  /* 0x02987003000075a7 */ /* 0x000e24000802017f */
[----:B0-----:R-:W-:Y:S05]  /*13ee0*/  @!P1 BRA `(.L_x_2249) ;  /* 0x0000003800149947 */ /* 0x001fea0003800000 */
.L_x_2349:
[----:B------:R-:W-:Y:S05]  /*13ef0*/  BSYNC B0 ;  /* 0x0000000000007941 */ /* 0x000fea0003800000 */
.L_x_2248:
[----:B------:R-:W-:-:S05]  /*13f00*/  IMAD.U32 R2, RZ, RZ, UR46 ;  /* 0x0000002eff027e24 */ /* 0x000fca000f8e00ff */
[----:B------:R-:W-:-:S13]  /*13f10*/  ISETP.NE.AND P1, PT, R2, 0x3, PT ;  /* 0x000000030200780c */ /* 0x000fda0003f25270 */
[----:B------:R-:W-:Y:S05]  /*13f20*/  @!P1 BRA `(.L_x_2250) ;  /* 0x0000000000049947 */ /* 0x000fea0003800000 */
[----:B------:R-:W-:Y:S01]  /*13f30*/  BPT.TRAP 0x1 ;  /* 0x000000040000795c */ /* 0x000fe20000300000 */
.L_x_2250:
[----:B0-----:R-:W-:Y:S01]  /*13f40*/  SHF.L.U32 R3, R22, 0x1f, RZ ;  /* 0x0000001f16037819 */ /* 0x001fe200000006ff */
[----:B------:R-:W-:-:S03]  /*13f50*/  IMAD R12, R10, 0x5000, RZ ;  /* 0x000050000a0c7824 */ /* 0x000fc600078e02ff */
[----:B------:R-:W0:Y:S02]  /*13f60*/  SYNCS.PHASECHK.TRANS64.TRYWAIT P1, [R0+URZ+0x29860], R3 ;  /* 0x02986003000075a7 */ /* 0x000e24000802017f */
[----:B0-----:R-:W-:Y:S05]  /*13f70*/  @!P1 BRA `(.L_x_2251) ;  /* 0x0000003800049947 */ /* 0x001fea0003800000 */
.L_x_2350:
[----:B------:R-:W2:Y:S04]  /*13f80*/  LDL R2, [R1+0x10] ;  /* 0x0000100001027983 */ /* 0x000ea80000100800 */
[----:B------:R-:W1:Y:S01]  /*13f90*/  LDL R13, [R1+0xc] ;  /* 0x00000c00010d7983 */ /* 0x000e620000100800 */
[----:B------:R-:W-:Y:S05]  /*13fa0*/  WARPSYNC.ALL ;  /* 0x0000000000007948 */ /* 0x000fea0003800000 */
[----:B------:R-:W3:Y:S01]  /*13fb0*/  S2R R9, SR_TID.X ;  /* 0x0000000000097919 */ /* 0x000ee20000002100 */
[----:B------:R-:W-:-:S02]  /*13fc0*/  IMAD.MOV.U32 R14, RZ, RZ, 0x40 ;  /* 0x00000040ff0e7424 */ /* 0x000fc400078e00ff */
[----:B------:R-:W-:Y:S01]  /*13fd0*/  IMAD.U32 R25, RZ, RZ, UR46 ;  /* 0x0000002eff197e24 */ /* 0x000fe2000f8e00ff */
[----:B---3--:R-:W-:-:S04]  /*13fe0*/  LOP3.LUT P1, RZ, R9, 0x4, RZ, 0xc0, !PT ;  /* 0x0000000409ff7812 */ /* 0x008fc8000782c0ff */
[----:B------:R-:W-:Y:S02]  /*13ff0*/  SEL R14, R14, 0xffffffc0, !P1 ;  /* 0xffffffc00e0e7807 */ /* 0x000fe40004800000 */
[----:B------:R-:W-:Y:S02]  /*14000*/  ISETP.NE.AND P1, PT, R25, 0x3, PT ;  /* 0x000000031900780c */ /* 0x000fe40003f25270 */
[C---:B--2---:R-:W-:Y:S02]  /*14010*/  LOP3.LUT R2, R12.reuse, R2, RZ, 0xfc, !PT ;  /* 0x000000020c027212 */ /* 0x044fe400078efcff */
[----:B-1----:R-:W-:-:S03]  /*14020*/  LOP3.LUT R24, R12, R13, RZ, 0xfc, !PT ;  /* 0x0000000d0c187212 */ /* 0x002fc600078efcff */
[C---:B0-----:R-:W-:Y:S01]  /*14030*/  IMAD.IADD R3, R17.reuse, 0x1, R2 ;  /* 0x0000000111037824 */ /* 0x041fe200078e0202 */
[----:B------:R-:W-:-:S03]  /*14040*/  IADD3 R24, R17, R24, RZ ;  /* 0x0000001811187210 */ /* 0x000fc60007ffe0ff */
        /* <DEDUP_REMOVED lines=69> */
.L_x_2252:
[----:B-1----:R1:W-:Y:S01]  /*144a0*/  SYNCS.ARRIVE.TRANS64.A1T0 RZ, [R0+URZ+0x29850], RZ ;  /* 0x029850ff00ff79a7 */ /* 0x0023e2000810003f */
[----:B------:R-:W-:Y:S06]  /*144b0*/  BAR.SYNC.DEFER_BLOCKING 0x2, 0x80 ;  /* 0x0082000000007b1d */ /* 0x000fec0000010000 */
[----:B------:R-:W-:Y:S05]  /*144c0*/  @!P0 BRA `(.L_x_2253) ;  /* 0x0000000000048947 */ /* 0x000fea0003800000 */
[----:B------:R-:W-:Y:S01]  /*144d0*/  BPT.TRAP 0x1 ;  /* 0x000000040000795c */ /* 0x000fe20000300000 */
.L_x_2253:
[----:B------:R-:W2:Y:S01]  /*144e0*/  LDL R2, [R1+0x4] ;  /* 0x0000040001027983 */ /* 0x000ea20000100800 */
[----:B-1----:R-:W-:Y:S02]  /*144f0*/  VIADD R0, R0, 0x29880 ;  /* 0x0002988000007836 */ /* 0x002fe40000000000 */
[----:B------:R-:W-:Y:S02]  /*14500*/  IMAD.MOV.U32 R22, RZ, RZ, R32 ;  /* 0x000000ffff167224 */ /* 0x000fe400078e0020 */
[----:B0-----:R-:W-:Y:S01]  /*14510*/  IMAD.MOV.U32 R10, RZ, RZ, R19 ;  /* 0x000000ffff0a7224 */ /* 0x001fe200078e0013 */
[----:B--2---:R-:W-:-:S04]  /*14520*/  PRMT R0, R2, 0x654, R0 ;  /* 0x0000065402007816 */ /* 0x004fc80000000000 */
[----:B------:R1:W-:Y:S01]  /*14530*/  SYNCS.ARRIVE.TRANS64.RED.A1T0 RZ, [R0+URZ], RZ ;  /* 0x000000ff00ff79a7 */ /* 0x0003e2000810043f */
[----:B------:R-:W-:Y:S05]  /*14540*/  @P2 BRA `(.L_x_2254) ;  /* 0xffffffe8003c2947 */ /* 0x000fea000383ffff */
.L_x_2234:
[----:B01----:R-:W0:Y:S01]  /*14550*/  S2R R0, SR_TID.X ;  /* 0x0000000000007919 */ /* 0x003e220000002100 */
[----:B------:R-:W-:Y:S01]  /*14560*/  BSSY B0, `(.L_x_2255) ;  /* 0x0000012000007945 */ /* 0x000fe20003800000 */
[----:B------:R-:W-:Y:S01]  /*14570*/  IMAD.U32 R6, RZ, RZ, UR47 ;  /* 0x0000002fff067e24 */ /* 0x000fe2000f8e00ff */
        /* <DEDUP_REMOVED lines=15> */
[----:B------:R0:W-:Y:S02]  /*14670*/  STL [R1+0x18], R0 ;  /* 0x0000180001007387 */ /* 0x0001e40000100800 */
.L_x_2256:
[----:B------:R-:W-:Y:S05]  /*14680*/  BSYNC B0 ;  /* 0x0000000000007941 */ /* 0x000fea0003800000 */
.L_x_2255:
[----:B------:R-:W-:-:S13]  /*14690*/  ISETP.NE.AND P2, PT, R6, 0x3, PT ;  /* 0x000000030600780c */ /* 0x000fda0003f45270 */
[----:B------:R-:W-:Y:S05]  /*146a0*/  @!P2 BRA `(.L_x_2257) ;  /* 0x000000000004a947 */ /* 0x000fea0003800000 */
[----:B------:R-:W-:Y:S01]  /*146b0*/  BPT.TRAP 0x1 ;  /* 0x000000040000795c */ /* 0x000fe20000300000 */
.L_x_2257:
[----:B------:R-:W-:Y:S01]  /*146c0*/  LOP3.LUT R3, R32, 0x1, RZ, 0x3c, !PT ;  /* 0x0000000120037812 */ /* 0x000fe200078e3cff */
[----:B------:R-:W-:Y:S01]  /*146d0*/  IMAD R18, R19, 0x8, R17 ;  /* 0x0000000813127824 */ /* 0x000fe200078e0211 */
[----:B------:R-:W-:Y:S02]  /*146e0*/  BSSY B0, `(.L_x_2258) ;  /* 0x0000004000007945 */ /* 0x000fe40003800000 */
[----:B------:R-:W-:-:S04]  /*146f0*/  SHF.L.U32 R3, R3, 0x1f, RZ ;  /* 0x0000001f03037819 */ /* 0x000fc800000006ff */
[----:B------:R-:W1:Y:S02]  /*14700*/  SYNCS.PHASECHK.TRANS64.TRYWAIT P0, [R18+URZ+0x29870], R3 ;  /* 0x02987003120075a7 */ /* 0x000e64000800017f */
[----:B-1----:R-:W-:Y:S05]  /*14710*/  @!P0 BRA `(.L_x_2259) ;  /* 0x0000003000308947 */ /* 0x002fea0003800000 */
.L_x_2351:
[----:B------:R-:W-:Y:S05]  /*14720*/  BSYNC B0 ;  /* 0x0000000000007941 */ /* 0x000fea0003800000 */
.L_x_2258:
[----:B0-----:R-:W-:-:S05]  /*14730*/  IMAD.U32 R0, RZ, RZ, UR46 ;  /* 0x0000002eff007e24 */ /* 0x001fca000f8e00ff */
[----:B------:R-:W-:-:S13]  /*14740*/  ISETP.NE.AND P0, PT, R0, 0x3, PT ;  /* 0x000000030000780c */ /* 0x000fda0003f05270 */
[----:B------:R-:W-:Y:S05]  /*14750*/  @!P0 BRA `(.L_x_2260) ;  /* 0x0000000000048947 */ /* 0x000fea0003800000 */
[----:B------:R-:W-:Y:S01]  /*14760*/  BPT.TRAP 0x1 ;  /* 0x000000040000795c */ /* 0x000fe20000300000 */
.L_x_2260:
[----:B-1----:R-:W-:-:S04]  /*14770*/  SHF.L.U32 R3, R32, 0x1f, RZ ;  /* 0x0000001f20037819 */ /* 0x002fc800000006ff */
[----:B------:R-:W0:Y:S02]  /*14780*/  SYNCS.PHASECHK.TRANS64.TRYWAIT P0, [R18+URZ+0x29860], R3 ;  /* 0x02986003120075a7 */ /* 0x000e24000800017f */
[----:B0-----:R-:W-:Y:S05]  /*14790*/  @!P0 BRA `(.L_x_2261) ;  /* 0x0000003000248947 */ /* 0x001fea0003800000 */
.L_x_2352:
[----:B------:R-:W2:Y:S04]  /*147a0*/  LDL R2, [R1+0x10] ;  /* 0x0000100001027983 */ /* 0x000ea80000100800 */
[----:B------:R-:W3:Y:S01]  /*147b0*/  LDL R14, [R1+0xc] ;  /* 0x00000c00010e7983 */ /* 0x000ee20000100800 */
[----:B------:R-:W1:Y:S01]  /*147c0*/  S2R R4, SR_TID.X ;  /* 0x0000000000047919 */ /* 0x000e620000002100 */
[----:B------:R-:W-:Y:S02]  /*147d0*/  IMAD R0, R19, 0x5000, RZ ;  /* 0x0000500013007824 */ /* 0x000fe400078e02ff */
[----:B------:R-:W-:Y:S01]  /*147e0*/  IMAD.MOV.U32 R8, RZ, RZ, 0x40 ;  /* 0x00000040ff087424 */ /* 0x000fe200078e00ff */
[----:B------:R-:W-:Y:S05]  /*147f0*/  WARPSYNC.ALL ;  /* 0x0000000000007948 */ /* 0x000fea0003800000 */
[----:B-1----:R-:W-:-:S04]  /*14800*/  LOP3.LUT P0, RZ, R4, 0x4, RZ, 0xc0, !PT ;  /* 0x0000000404ff7812 */ /* 0x002fc8000780c0ff */
[----:B------:R-:W-:Y:S01]  /*14810*/  SEL R8, R8, 0xffffffc0, !P0 ;  /* 0xffffffc008087807 */ /* 0x000fe20004000000 */
[----:B------:R-:W-:-:S05]  /*14820*/  IMAD.U32 R28, RZ, RZ, UR46 ;  /* 0x0000002eff1c7e24 */ /* 0x000fca000f8e00ff */
[----:B------:R-:W-:Y:S02]  /*14830*/  ISETP.NE.AND P0, PT, R28, 0x3, PT ;  /* 0x000000031c00780c */ /* 0x000fe40003f05270 */
[----:B--2---:R-:W-:-:S05]  /*14840*/  LOP3.LUT R2, R0, R2, RZ, 0xfc, !PT ;  /* 0x0000000200027212 */ /* 0x004fca00078efcff */
[----:B------:R-:W-:-:S04]  /*14850*/  IMAD.IADD R2, R17, 0x1, R2 ;  /* 0x0000000111027824 */ /* 0x000fc800078e0202 */
[----:B0-----:R-:W-:Y:S01]  /*14860*/  IMAD.IADD R3, R8, 0x1, R2 ;  /* 0x0000000108037824 */ /* 0x001fe200078e0202 */
[----:B------:R-:W0:Y:S04]  /*14870*/  LDSM.16.MT88.4 R4, [R2+0xa400] ;  /* 0x00a400000204783b */ /* 0x000e280000004200 */
[----:B------:R-:W1:Y:S01]  /*14880*/  LDSM.16.MT88.4 R8, [R3+0xa400] ;  /* 0x00a400000308783b */ /* 0x000e620000004200 */
[----:B---3--:R-:W-:-:S05]  /*14890*/  LOP3.LUT R0, R0, R14, RZ, 0xfc, !PT ;  /* 0x0000000e00007212 */ /* 0x008fca00078efcff */
[----:B------:R-:W-:Y:S01]  /*148a0*/  IMAD.IADD R0, R17, 0x1, R0 ;  /* 0x0000000111007824 */ /* 0x000fe200078e0200 */
[C-C-:B0-----:R-:W-:Y:S02]  /*148b0*/  PRMT R12, R4.reuse, 0x6420, R5.reuse ;  /* 0x00006420040c7816 */ /* 0x141fe40000000005 */
[----:B------:R-:W-:Y:S02]  /*148c0*/  PRMT R13, R4, 0x7531, R5 ;  /* 0x00007531040d7816 */ /* 0x000fe40000000005 */
[C-C-:B------:R-:W-:Y:S02]  /*148d0*/  PRMT R14, R6.reuse, 0x6420, R7.reuse ;  /* 0x00006420060e7816 */ /* 0x140fe40000000007 */
[----:B------:R-:W-:Y:S02]  /*148e0*/  PRMT R15, R6, 0x7531, R7 ;  /* 0x00007531060f7816 */ /* 0x000fe40000000007 */
[C-C-:B-1----:R-:W-:Y:S02]  /*148f0*/  PRMT R20, R8.reuse, 0x6420, R9.reuse ;  /* 0x0000642008147816 */ /* 0x142fe40000000009 */
[----:B------:R-:W-:-:S02]  /*14900*/  PRMT R21, R8, 0x7531, R9 ;  /* 0x0000753108157816 */ /* 0x000fc40000000009 */
[C-C-:B------:R-:W-:Y:S02]  /*14910*/  PRMT R22, R10.reuse, 0x6420, R11.reuse ;  /* 0x000064200a167816 */ /* 0x140fe4000000000b */
[----:B------:R-:W-:Y:S01]  /*14920*/  PRMT R23, R10, 0x7531, R11 ;  /* 0x000075310a177816 */ /* 0x000fe2000000000b */
[----:B------:R-:W-:Y:S04]  /*14930*/  STSM.16.M88.4 [R0+0x400], R12 ;  /* 0x0004000c00007844 */ /* 0x000fe80000000200 */
[----:B------:R-:W-:Y:S04]  /*14940*/  STSM.16.M88.4 [R0+0xc00], R20 ;  /* 0x000c001400007844 */ /* 0x000fe80000000200 */
[----:B------:R-:W0:Y:S04]  /*14950*/  LDSM.16.MT88.4 R4, [R2+0xb400] ;  /* 0x00b400000204783b */ /* 0x000e280000004200 */
[----:B------:R-:W1:Y:S01]  /*14960*/  LDSM.16.MT88.4 R8, [R3+0xb400] ;  /* 0x00b400000308783b */ /* 0x000e620000004200 */
[----:B0-----:R-:W-:-:S02]  /*14970*/  PRMT R12, R4, 0x6420, R5 ;  /* 0x00006420040c7816 */ /* 0x001fc40000000005 */
[----:B------:R-:W-:Y:S02]  /*14980*/  PRMT R13, R4, 0x7531, R5 ;  /* 0x00007531040d7816 */ /* 0x000fe40000000005 */
[C-C-:B------:R-:W-:Y:S02]  /*14990*/  PRMT R14, R6.reuse, 0x6420, R7.reuse ;  /* 0x00006420060e7816 */ /* 0x140fe40000000007 */
[----:B------:R-:W-:Y:S02]  /*149a0*/  PRMT R15, R6, 0x7531, R7 ;  /* 0x00007531060f7816 */ /* 0x000fe40000000007 */
[C-C-:B-1----:R-:W-:Y:S02]  /*149b0*/  PRMT R24, R8.reuse, 0x6420, R9.reuse ;  /* 0x0000642008187816 */ /* 0x142fe40000000009 */
[----:B------:R-:W-:Y:S02]  /*149c0*/  PRMT R25, R8, 0x7531, R9 ;  /* 0x0000753108197816 */ /* 0x000fe40000000009 */
[----:B------:R-:W-:-:S02]  /*149d0*/  PRMT R26, R10, 0x6420, R11 ;  /* 0x000064200a1a7816 */ /* 0x000fc4000000000b */
        /* <DEDUP_REMOVED lines=37> */
[----:B------:R0:W-:Y:S04]  /*14c30*/  STSM.16.M88.4 [R0+0x4400], R12 ;  /* 0x0044000c00007844 */ /* 0x0001e80000000200 */
        /* <DEDUP_REMOVED lines=9> */
.L_x_2262:
[----:B-1----:R1:W-:Y:S01]  /*14cd0*/  SYNCS.ARRIVE.TRANS64.A1T0 RZ, [R18+URZ+0x29850], RZ ;  /* 0x029850ff12ff79a7 */ /* 0x0023e2000810003f */
[----:B------:R-:W-:Y:S06]  /*14ce0*/  BAR.SYNC.DEFER_BLOCKING 0x2, 0x80 ;  /* 0x0082000000007b1d */ /* 0x000fec0000010000 */
[----:B------:R-:W-:Y:S05]  /*14cf0*/  @!P2 BRA `(.L_x_2263) ;  /* 0x000000000004a947 */ /* 0x000fea0003800000 */
[----:B------:R-:W-:Y:S01]  /*14d00*/  BPT.TRAP 0x1 ;  /* 0x000000040000795c */ /* 0x000fe20000300000 */
.L_x_2263:
[----:B0-----:R-:W2:Y:S01]  /*14d10*/  LDL R0, [R1+0x4] ;  /* 0x0000040001007983 */ /* 0x001ea20000100800 */
[----:B-1----:R-:W-:Y:S02]  /*14d20*/  VIADD R18, R18, 0x29880 ;  /* 0x0002988012127836 */ /* 0x002fe40000000000 */
[----:B------:R-:W-:-:S05]  /*14d30*/  VIADD R19, R19, 0x1 ;  /* 0x0000000113137836 */ /* 0x000fca0000000000 */
[----:B------:R-:W-:-:S04]  /*14d40*/  ISETP.NE.AND P0, PT, R19, 0x2, PT ;  /* 0x000000021300780c */ /* 0x000fc80003f05270 */
[----:B------:R-:W-:Y:S02]  /*14d50*/  SEL R3, RZ, 0x1, P0 ;  /* 0x00000001ff037807 */ /* 0x000fe40000000000 */
[----:B------:R-:W-:Y:S02]  /*14d60*/  SEL R19, R19, RZ, P0 ;  /* 0x000000ff13137207 */ /* 0x000fe40000000000 */
[----:B------:R-:W-:Y:S02]  /*14d70*/  LOP3.LUT R32, R32, R3, RZ, 0x3c, !PT ;  /* 0x0000000320207212 */ /* 0x000fe400078e3cff */
[----:B--2---:R-:W-:-:S04]  /*14d80*/  PRMT R18, R0, 0x654, R18 ;  /* 0x0000065400127816 */ /* 0x004fc80000000012 */
[----:B------:R0:W-:Y:S03]  /*14d90*/  SYNCS.ARRIVE.TRANS64.RED.A1T0 RZ, [R18+URZ], RZ ;  /* 0x000000ff12ff79a7 */ /* 0x0001e6000810043f */
.L_x_2204:
[----:B------:R-:W-:Y:S05]  /*14da0*/  BSYNC B7 ;  /* 0x0000000000077941 */ /* 0x000fea0003800000 */
.L_x_2202:
[----:B-1----:R1:W5:Y:S04]  /*14db0*/  LDL R0, [R1+0x4] ;  /* 0x0000040001007983 */ /* 0x0023680000100800 */
[----:B------:R1:W5:Y:S01]  /*14dc0*/  LDL R2, [R1+0x18] ;  /* 0x0000180001027983 */ /* 0x0003620000100800 */
[----:B------:R-:W-:-:S13]  /*14dd0*/  LOP3.LUT P0, RZ, R16, 0x1000, RZ, 0xc0, !PT ;  /* 0x0000100010ff7812 */ /* 0x000fda000780c0ff */
[----:B-1----:R-:W-:Y:S05]  /*14de0*/  @!P0 BRA `(.L_x_2264) ;  /* 0x0000000000288947 */ /* 0x002fea0003800000 */
[----:B------:R-:W1:Y:S08]  /*14df0*/  S2UR UR4, SR_CgaCtaId ;  /* 0x00000000000479c3 */ /* 0x000e700000008800 */
[----:B------:R-:W-:Y:S01]  /*14e00*/  BAR.SYNC.DEFER_BLOCKING 0x5, 0x180 ;  /* 0x0146000000007b1d */ /* 0x000fe20000010000 */
[----:B------:R-:W-:Y:S01]  /*14e10*/  MOV R17, 0x400 ;  /* 0x0000040000117802 */ /* 0x000fe20000000f00 */
[----:B-1---5:R-:W-:-:S05]  /*14e20*/  IMAD.U32 R0, RZ, RZ, UR4 ;  /* 0x00000004ff007e24 */ /* 0x022fca000f8e00ff */
[----:B------:R-:W-:Y:S01]  /*14e30*/  LEA R17, R0, R17, 0x18 ;  /* 0x0000001100117211 */ /* 0x000fe200078ec0ff */
[----:B------:R-:W-:Y:S04]  /*14e40*/  STL [R1+0x4], R0 ;  /* 0x0000040001007387 */ /* 0x000fe80000100800 */
[----:B------:R-:W1:Y:S04]  /*14e50*/  LDS R2, [R17+0x298d0] ;  /* 0x0298d00011027984 */ /* 0x000e680000000800 */
[----:B-1----:R1:W-:Y:S01]  /*14e60*/  STL [R1+0x18], R2 ;  /* 0x0000180201007387 */ /* 0x0023e20000100800 */
[----:B------:R-:W-:Y:S06]  /*14e70*/  BAR.ARV 0x4, 0x180 ;  /* 0x0106000000007b1d */ /* 0x000fec0000002000 */
[----:B------:R-:W-:Y:S05]  /*14e80*/  BRA `(.L_x_2265) ;  /* 0x0000000000287947 */ /* 0x000fea0003800000 */
.L_x_2264:
[----:B-----5:R-:W-:Y:S01]  /*14e90*/  IMAD.MOV.U32 R3, RZ, RZ, R0 ;  /* 0x000000ffff037224 */ /* 0x020fe200078e0000 */
[----:B------:R-:W-:Y:S01]  /*14ea0*/  @!P1 MOV R0, 0x400 ;  /* 0x0000040000009802 */ /* 0x000fe20000000f00 */
[----:B------:R-:W-:Y:S06]  /*14eb0*/  BAR.SYNC.DEFER_BLOCKING 0x4, 0x180 ;  /* 0x0106000000007b1d */ /* 0x000fec0000010000 */
[----:B------:R-:W1:Y:S02]  /*14ec0*/  @!P1 S2R R3, SR_CgaCtaId ;  /* 0x0000000000039919 */ /* 0x000e640000008800 */
[----:B-1----:R-:W-:Y:S01]  /*14ed0*/  @!P1 LEA R17, R3, R0, 0x18 ;  /* 0x0000000003119211 */ /* 0x002fe200078ec0ff */
[----:B------:R-:W-:Y:S04]  /*14ee0*/  @!P1 STL [R1+0x4], R3 ;  /* 0x0000040301009387 */ /* 0x000fe80000100800 */
[----:B------:R-:W1:Y:S04]  /*14ef0*/  SHFL.IDX PT, R0, R2, RZ, 0x1f ;  /* 0x00001fff02007589 */ /* 0x000e6800000e0000 */
[----:B------:R2:W-:Y:S04]  /*14f00*/  @!P1 STS [R17+0x298d0], R2 ;  /* 0x0298d00211009388 */ /* 0x0005e80000000800 */
[----:B-1----:R2:W-:Y:S01]  /*14f10*/  STL [R1+0x18], R0 ;  /* 0x0000180001007387 */ /* 0x0025e20000100800 */
[----:B------:R-:W-:Y:S06]  /*14f20*/  BAR.ARV 0x5, 0x180 ;  /* 0x0146000000007b1d */ /* 0x000fec0000002000 */
.L_x_2265:
[----:B--2---:R-:W2:Y:S01]  /*14f30*/  LDL R0, [R1+0x18] ;  /* 0x0000180001007983 */ /* 0x004ea20000100800 */
[----:B------:R-:W-:Y:S02]  /*14f40*/  ULDC UR4, c[0x0][0xc38] ;  /* 0x00030e0000047ab9 */ /* 0x000fe40000000800 */
[----:B--2---:R-:W-:-:S13]  /*14f50*/  ISETP.GE.AND P0, PT, R0, UR4, PT ;  /* 0x0000000400007c0c */ /* 0x004fda000bf06270 */
[----:B------:R-:W-:Y:S05]  /*14f60*/  @!P0 BRA `(.L_x_2266) ;  /* 0xffffffb400988947 */ /* 0x000fea000383ffff */
.L_x_2199:
[----:B------:R-:W2:Y:S01]  /*14f70*/  LDL.LU R0, [R1+0x1c] ;  /* 0x00001c0001007983 */ /* 0x000ea20000300800 */
[----:B------:R-:W-:Y:S01]  /*14f80*/  BSSY B0, `(.L_x_2267) ;  /* 0x000000b000007945 */ /* 0x000fe20003800000 */
[----:B------:R-:W3:Y:S01]  /*14f90*/  S2R R5, SR_CgaCtaId ;  /* 0x0000000000057919 */ /* 0x000ee20000008800 */
[----:B--2---:R-:W-:-:S05]  /*14fa0*/  VIADD R0, R0, 0x1 ;  /* 0x0000000100007836 */ /* 0x004fca0000000000 */
[----:B-1----:R-:W-:-:S04]  /*14fb0*/  LEA.HI R2, R0, R0, RZ, 0x1 ;  /* 0x0000000000027211 */ /* 0x002fc800078f08ff */
[----:B------:R-:W-:Y:S02]  /*14fc0*/  LOP3.LUT R3, R2, 0xfffffffe, RZ, 0xc0, !PT ;  /* 0xfffffffe02037812 */ /* 0x000fe400078ec0ff */
[----:B------:R-:W-:-:S03]  /*14fd0*/  MOV R2, 0x400 ;  /* 0x0000040000027802 */ /* 0x000fc60000000f00 */
[----:B------:R-:W-:Y:S01]  /*14fe0*/  IMAD.IADD R0, R0, 0x1, -R3 ;  /* 0x0000000100007824 */ /* 0x000fe200078e0a03 */
[----:B---3--:R-:W-:-:S04]  /*14ff0*/  LEA R4, R5, R2, 0x18 ;  /* 0x0000000205047211 */ /* 0x008fc800078ec0ff */
[----:B------:R-:W-:-:S04]  /*15000*/  SHF.L.U32 R0, R0, 0x1f, RZ ;  /* 0x0000001f00007819 */ /* 0x000fc800000006ff */
[----:B------:R-:W1:Y:S02]  /*15010*/  SYNCS.PHASECHK.TRANS64.TRYWAIT P0, [R4+URZ+0x29820], R0 ;  /* 0x02982000040075a7 */ /* 0x000e64000800017f */
[----:B-1----:R-:W-:Y:S05]  /*15020*/  @!P0 BRA `(.L_x_2268) ;  /* 0x0000002800148947 */ /* 0x002fea0003800000 */
.L_x_2353:
[----:B------:R-:W-:Y:S05]  /*15030*/  BSYNC B0 ;  /* 0x0000000000007941 */ /* 0x000fea0003800000 */
.L_x_2267:
[----:B------:R-:W-:-:S03]  /*15040*/  UMOV UR4, 0xffffffff ;  /* 0xffffffff00047882 */ /* 0x000fc60000000000 */
[----:B------:R-:W-:Y:S05]  /*15050*/  BRA.DIV UR4, `(.L_x_2269) ;  /* 0x0000002a041c7947 */ /* 0x000fea000b800000 */
[----:B-1----:R-:W1:Y:S02]  /*15060*/  S2R R0, SR_TID.X ;  /* 0x0000000000007919 */ /* 0x002e640000002100 */
[----:B-1----:R-:W-:-:S04]  /*15070*/  SHF.R.U32.HI R0, RZ, 0x5, R0 ;  /* 0x00000005ff007819 */ /* 0x002fc80000011600 */
[----:B------:R-:W-:-:S05]  /*15080*/  LOP3.LUT R0, R0, 0x3, RZ, 0xc0, !PT ;  /* 0x0000000300007812 */ /* 0x000fca00078ec0ff */
[----:B------:R1:W2:Y:S02]  /*15090*/  SHFL.IDX PT, R14, R0, RZ, 0x1f ;  /* 0x00001fff000e7589 */ /* 0x0002a400000e0000 */
.L_x_2356:
[----:B--2---:R-:W-:Y:S01]  /*150a0*/  ISETP.NE.AND P0, PT, R14, RZ, PT ;  /* 0x000000ff0e00720c */ /* 0x004fe20003f05270 */
[----:B------:R-:W-:-:S12]  /*150b0*/  BSSY B0, `(.L_x_2270) ;  /* 0x000002c000007945 */ /* 0x000fd80003800000 */
[----:B------:R-:W-:Y:S05]  /*150c0*/  @P0 BRA `(.L_x_2271) ;  /* 0x0000000000a80947 */ /* 0x000fea0003800000 */
[----:B------:R-:W-:-:S03]  /*150d0*/  UMOV UR4, 0xffffffff ;  /* 0xffffffff00047882 */ /* 0x000fc60000000000 */
[----:B------:R-:W-:Y:S05]  /*150e0*/  BRA.DIV UR4, `(.L_x_2272) ;  /* 0x0000002a042c7947 */ /* 0x000fea000b800000 */
[----:B------:R-:W-:-:S13]  /*150f0*/  ELECT P6, URZ, PT ;  /* 0x00000000003f782f */ /* 0x000fda00038c0000 */
.L_x_2359:
[----:B------:R-:W-:Y:S05]  /*15100*/  @!P6 BRA `(.L_x_2271) ;  /* 0x000000000098e947 */ /* 0x000fea0003800000 */
[----:B------:R-:W-:-:S06]  /*15110*/  ULOP3.LUT UR4, UR36, 0x2, URZ, 0xfc, !UPT ;  /* 0x0000000224047892 */ /* 0x000fcc000f8efc3f */
[----:B-1----:R-:W-:-:S05]  /*15120*/  IMAD.U32 R0, RZ, RZ, UR4 ;  /* 0x00000004ff007e24 */ /* 0x002fca000f8e00ff */
[----:B------:R-:W-:-:S13]  /*15130*/  ISETP.NE.AND P0, PT, R0, 0x3, PT ;  /* 0x000000030000780c */ /* 0x000fda0003f05270 */
[----:B------:R-:W-:Y:S05]  /*15140*/  @!P0 BRA `(.L_x_2273) ;  /* 0x0000000000048947 */ /* 0x000fea0003800000 */
[----:B------:R-:W-:Y:S01]  /*15150*/  BPT.TRAP 0x1 ;  /* 0x000000040000795c */ /* 0x000fe20000300000 */
.L_x_2273:
[C---:B------:R-:W-:Y:S01]  /*15160*/  IMAD R5, R19.reuse, 0x8, R4 ;  /* 0x0000000813057824 */ /* 0x040fe200078e0204 */
[----:B------:R-:W-:Y:S01]  /*15170*/  SHF.L.U32 R0, R32, 0x1f, RZ ;  /* 0x0000001f20007819 */ /* 0x000fe200000006ff */
[----:B------:R-:W-:-:S03]  /*15180*/  VIADD R19, R19, 0x1 ;  /* 0x0000000113137836 */ /* 0x000fc60000000000 */
[----:B------:R-:W1:Y:S02]  /*15190*/  SYNCS.PHASECHK.TRANS64.TRYWAIT P1, [R5+URZ+0x29840], R0 ;  /* 0x02984000050075a7 */ /* 0x000e64000802017f */
[----:B------:R-:W-:-:S04]  /*151a0*/  ISETP.NE.AND P2, PT, R19, 0x2, PT ;  /* 0x000000021300780c */ /* 0x000fc80003f45270 */
[----:B------:R-:W-:Y:S01]  /*151b0*/  SEL R3, RZ, 0x1, P2 ;  /* 0x00000001ff037807 */ /* 0x000fe20001000000 */
[----:B-1----:R-:W-:Y:S08]  /*151c0*/  @!P1 BRA `(.L_x_2274) ;  /* 0x0000002800149947 */ /* 0x002ff00003800000 */
.L_x_2360:
[----:B------:R-:W-:Y:S02]  /*151d0*/  SEL R19, R19, RZ, P2 ;  /* 0x000000ff13137207 */ /* 0x000fe40001000000 */
[----:B------:R-:W-:Y:S01]  /*151e0*/  LOP3.LUT R2, R32, R3, RZ, 0x3c, !PT ;  /* 0x0000000320027212 */ /* 0x000fe200078e3cff */
[----:B------:R-:W-:Y:S06]  /*151f0*/  @!P0 BRA `(.L_x_2275) ;  /* 0x0000000000048947 */ /* 0x000fec0003800000 */
[----:B------:R-:W-:Y:S01]  /*15200*/  BPT.TRAP 0x1 ;  /* 0x000000040000795c */ /* 0x000fe20000300000 */
.L_x_2275:
[----:B------:R-:W-:Y:S01]  /*15210*/  IMAD R19, R19, 0x8, R4 ;  /* 0x0000000813137824 */ /* 0x000fe200078e0204 */
[----:B------:R-:W-:-:S04]  /*15220*/  SHF.L.U32 R2, R2, 0x1f, RZ ;  /* 0x0000001f02027819 */ /* 0x000fc800000006ff */
[----:B------:R-:W2:Y:S02]  /*15230*/  SYNCS.PHASECHK.TRANS64.TRYWAIT P1, [R19+URZ+0x29840], R2 ;  /* 0x02984002130075a7 */ /* 0x000ea4000802017f */
[----:B--2---:R-:W-:Y:S05]  /*15240*/  @!P1 BRA `(.L_x_2276) ;  /* 0x0000002800089947 */ /* 0x004fea0003800000 */
.L_x_2361:
[----:B------:R-:W-:Y:S05]  /*15250*/  @!P0 BRA `(.L_x_2277) ;  /* 0x0000000000048947 */ /* 0x000fea0003800000 */
[----:B------:R-:W-:Y:S01]  /*15260*/  BPT.TRAP 0x1 ;  /* 0x000000040000795c */ /* 0x000fe20000300000 */
.L_x_2277:
[----:B------:R-:W3:Y:S02]  /*15270*/  SYNCS.PHASECHK.TRANS64.TRYWAIT P1, [R5+URZ+0x29860], R0 ;  /* 0x02986000050075a7 */ /* 0x000ee4000802017f */
[----:B---3--:R-:W-:Y:S05]  /*15280*/  @!P1 BRA `(.L_x_2278) ;  /* 0x00000028000c9947 */ /* 0x008fea0003800000 */
.L_x_2362:
[----:B------:R-:W-:Y:S05]  /*15290*/  @!P0 BRA `(.L_x_2279) ;  /* 0x0000000000048947 */ /* 0x000fea0003800000 */
[----:B------:R-:W-:Y:S01]  /*152a0*/  BPT.TRAP 0x1 ;  /* 0x000000040000795c */ /* 0x000fe20000300000 */
.L_x_2279:
[----:B------:R-:W4:Y:S02]  /*152b0*/  SYNCS.PHASECHK.TRANS64.TRYWAIT P1, [R19+URZ+0x29860], R2 ;  /* 0x02986002130075a7 */ /* 0x000f24000802017f */
[----:B----4-:R-:W-:Y:S05]  /*152c0*/  @!P1 BRA `(.L_x_2280) ;  /* 0x0000002800109947 */ /* 0x010fea0003800000 */
.L_x_2363:
[----:B------:R-:W-:Y:S05]  /*152d0*/  @!P0 BRA `(.L_x_2281) ;  /* 0x0000000000048947 */ /* 0x000fea0003800000 */
[----:B------:R-:W-:Y:S01]  /*152e0*/  BPT.TRAP 0x1 ;  /* 0x000000040000795c */ /* 0x000fe20000300000 */
.L_x_2281:
[----:B------:R-:W5:Y:S02]  /*152f0*/  SYNCS.PHASECHK.TRANS64.TRYWAIT P1, [R5+URZ+0x29880], R0 ;  /* 0x02988000050075a7 */ /* 0x000f64000802017f */
[----:B-----5:R-:W-:Y:S05]  /*15300*/  @!P1 BRA `(.L_x_2282) ;  /* 0x0000002800149947 */ /* 0x020fea0003800000 */
.L_x_2364:
[----:B------:R-:W-:Y:S05]  /*15310*/  @!P0 BRA `(.L_x_2283) ;  /* 0x0000000000048947 */ /* 0x000fea0003800000 */
[----:B------:R-:W-:Y:S01]  /*15320*/  BPT.TRAP 0x1 ;  /* 0x000000040000795c */ /* 0x000fe20000300000 */
.L_x_2283:
[----:B------:R0:W0:Y:S02]  /*15330*/  SYNCS.PHASECHK.TRANS64.TRYWAIT P0, [R19+URZ+0x29880], R2 ;  /* 0x02988002130075a7 */ /* 0x000024000800017f */
[----:B0-----:R-:W-:Y:S05]  /*15340*/  @!P0 NANOSLEEP.SYNCS 0x989680 ;  /* 0x009896800000895d */ /* 0x001fea0003900000 */
[----:B------:R-:W0:Y:S02]  /*15350*/  @!P0 SYNCS.PHASECHK.TRANS64 P0, [R19+URZ+0x29880], R2 ;  /* 0x02988002130085a7 */ /* 0x000e24000800007f */
[----:B0-----:R-:W-:Y:S05]  /*15360*/  @!P0 BRA `(.L_x_2283) ;  /* 0xfffffffc00f08947 */ /* 0x001fea000383ffff */
.L_x_2271:
[----:B------:R-:W-:Y:S05]  /*15370*/  BSYNC B0 ;  /* 0x0000000000007941 */ /* 0x000fea0003800000 */
.L_x_2270:
[----:B------:R-:W-:Y:S05]  /*15380*/  EXIT ;  /* 0x000000000000794d */ /* 0x000fea0003800000 */
.L_x_2146:
[----:B0-----:R-:W-:-:S04]  /*15390*/  IMAD.U32 R3, RZ, RZ, UR41 ;  /* 0x00000029ff037e24 */ /* 0x001fc8000f8e00ff */
[----:B------:R0:W1:Y:S03]  /*153a0*/  SYNCS.PHASECHK.TRANS64.TRYWAIT P1, [R3+URZ+0x29800], R6 ;  /* 0x02980006030075a7 */ /* 0x000066000802017f */
[----:B-1----:R-:W-:Y:S05]  /*153b0*/  @!P1 NANOSLEEP.SYNCS 0x989680 ;  /* 0x009896800000995d */ /* 0x002fea0003900000 */
[----:B------:R-:W1:Y:S02]  /*153c0*/  @!P1 SYNCS.PHASECHK.TRANS64 P1, [R3+URZ+0x29800], R6 ;  /* 0x02980006030095a7 */ /* 0x000e64000802007f */
[----:B-1----:R-:W-:Y:S05]  /*153d0*/  @!P1 BRA `(.L_x_2146) ;  /* 0xfffffffc00ec9947 */ /* 0x002fea000383ffff */
[----:B------:R-:W-:Y:S05]  /*153e0*/  BRA `(.L_x_2284) ;  /* 0xfffffec400587947 */ /* 0x000fea000383ffff */
.L_x_2150:
[----:B-1----:R1:W2:Y:S02]  /*153f0*/  SYNCS.PHASECHK.TRANS64.TRYWAIT P1, [R2+URZ+0x29830], R3 ;  /* 0x02983003020075a7 */ /* 0x0022a4000802017f */
[----:B--2---:R-:W-:Y:S05]  /*15400*/  @!P1 NANOSLEEP.SYNCS 0x989680 ;  /* 0x009896800000995d */ /* 0x004fea0003900000 */
[----:B------:R-:W2:Y:S02]  /*15410*/  @!P1 SYNCS.PHASECHK.TRANS64 P1, [R2+URZ+0x29830], R3 ;  /* 0x02983003020095a7 */ /* 0x000ea4000802007f */
[----:B--2---:R-:W-:Y:S05]  /*15420*/  @!P1 BRA `(.L_x_2150) ;  /* 0xfffffffc00f09947 */ /* 0x004fea000383ffff */
[----:B------:R-:W-:Y:S05]  /*15430*/  BRA `(.L_x_2149) ;  /* 0xfffffec400747947 */ /* 0x000fea000383ffff */
.L_x_2156:
[----:B-1----:R-:W-:-:S04]  /*15440*/  MOV R7, UR6 ;  /* 0x0000000600077c02 */ /* 0x002fc80008000f00 */
[----:B------:R1:W2:Y:S03]  /*15450*/  SYNCS.PHASECHK.TRANS64.TRYWAIT P1, [R7+URZ+0x29830], R6 ;  /* 0x02983006070075a7 */ /* 0x0002a6000802017f */
[----:B--2---:R-:W-:Y:S05]  /*15460*/  @!P1 NANOSLEEP.SYNCS 0x989680 ;  /* 0x009896800000995d */ /* 0x004fea0003900000 */
[----:B------:R-:W2:Y:S02]  /*15470*/  @!P1 SYNCS.PHASECHK.TRANS64 P1, [R7+URZ+0x29830], R6 ;  /* 0x02983006070095a7 */ /* 0x000ea4000802007f */
[----:B--2---:R-:W-:Y:S05]  /*15480*/  @!P1 BRA `(.L_x_2156) ;  /* 0xfffffffc00ec9947 */ /* 0x004fea000383ffff */
[----:B------:R-:W-:Y:S05]  /*15490*/  BRA `(.L_x_2153) ;  /* 0xffffff0000f87947 */ /* 0x000fea000383ffff */
.L_x_2160:
[----:B-1----:R-:W-:-:S04]  /*154a0*/  IMAD.U32 R7, RZ, RZ, UR6 ;  /* 0x00000006ff077e24 */ /* 0x002fc8000f8e00ff */
[----:B------:R1:W2:Y:S03]  /*154b0*/  SYNCS.PHASECHK.TRANS64.TRYWAIT P1, [R7+URZ+0x29850], R6 ;  /* 0x02985006070075a7 */ /* 0x0002a6000802017f */
[----:B--2---:R-:W-:Y:S05]  /*154c0*/  @!P1 NANOSLEEP.SYNCS 0x989680 ;  /* 0x009896800000995d */ /* 0x004fea0003900000 */
[----:B------:R-:W2:Y:S02]  /*154d0*/  @!P1 SYNCS.PHASECHK.TRANS64 P1, [R7+URZ+0x29850], R6 ;  /* 0x02985006070095a7 */ /* 0x000ea4000802007f */
[----:B--2---:R-:W-:Y:S05]  /*154e0*/  @!P1 BRA `(.L_x_2160) ;  /* 0xfffffffc00ec9947 */ /* 0x004fea000383ffff */
[----:B------:R-:W-:Y:S05]  /*154f0*/  BRA `(.L_x_2157) ;  /* 0xffffff1000007947 */ /* 0x000fea000383ffff */
.L_x_2168:
[----:B-1----:R-:W-:-:S04]  /*15500*/  IMAD.U32 R7, RZ, RZ, UR6 ;  /* 0x00000006ff077e24 */ /* 0x002fc8000f8e00ff */
[----:B------:R1:W2:Y:S03]  /*15510*/  SYNCS.PHASECHK.TRANS64.TRYWAIT P1, [R7+URZ+0x29830], R6 ;  /* 0x02983006070075a7 */ /* 0x0002a6000802017f */
[----:B--2---:R-:W-:Y:S05]  /*15520*/  @!P1 NANOSLEEP.SYNCS 0x989680 ;  /* 0x009896800000995d */ /* 0x004fea0003900000 */
[----:B------:R-:W2:Y:S02]  /*15530*/  @!P1 SYNCS.PHASECHK.TRANS64 P1, [R7+URZ+0x29830], R6 ;  /* 0x02983006070095a7 */ /* 0x000ea4000802007f */
[----:B--2---:R-:W-:Y:S05]  /*15540*/  @!P1 BRA `(.L_x_2168) ;  /* 0xfffffffc00ec9947 */ /* 0x004fea000383ffff */
[----:B------:R-:W-:Y:S05]  /*15550*/  BRA `(.L_x_2165) ;  /* 0xffffff4400687947 */ /* 0x000fea000383ffff */
.L_x_2172:
[----:B-1----:R-:W-:-:S04]  /*15560*/  IMAD.U32 R7, RZ, RZ, UR6 ;  /* 0x00000006ff077e24 */ /* 0x002fc8000f8e00ff */
[----:B------:R1:W2:Y:S03]  /*15570*/  SYNCS.PHASECHK.TRANS64.TRYWAIT P1, [R7+URZ+0x29850], R6 ;  /* 0x02985006070075a7 */ /* 0x0002a6000802017f */
[----:B--2---:R-:W-:Y:S05]  /*15580*/  @!P1 NANOSLEEP.SYNCS 0x989680 ;  /* 0x009896800000995d */ /* 0x004fea0003900000 */
[----:B------:R-:W2:Y:S02]  /*15590*/  @!P1 SYNCS.PHASECHK.TRANS64 P1, [R7+URZ+0x29850], R6 ;  /* 0x02985006070095a7 */ /* 0x000ea4000802007f */
[----:B--2---:R-:W-:Y:S05]  /*155a0*/  @!P1 BRA `(.L_x_2172) ;  /* 0xfffffffc00ec9947 */ /* 0x004fea000383ffff */
[----:B------:R-:W-:Y:S05]  /*155b0*/  BRA `(.L_x_2169) ;  /* 0xffffff5000707947 */ /* 0x000fea000383ffff */
.L_x_2179:
[----:B-1----:R-:W-:-:S04]  /*155c0*/  IMAD.U32 R5, RZ, RZ, UR9 ;  /* 0x00000009ff057e24 */ /* 0x002fc8000f8e00ff */
[----:B------:R1:W2:Y:S03]  /*155d0*/  SYNCS.PHASECHK.TRANS64.TRYWAIT P1, [R5+URZ+0x29850], R0 ;  /* 0x02985000050075a7 */ /* 0x0002a6000802017f */
[----:B--2---:R-:W-:Y:S05]  /*155e0*/  @!P1 NANOSLEEP.SYNCS 0x989680 ;  /* 0x009896800000995d */ /* 0x004fea0003900000 */
[----:B------:R-:W2:Y:S02]  /*155f0*/  @!P1 SYNCS.PHASECHK.TRANS64 P1, [R5+URZ+0x29850], R0 ;  /* 0x02985000050095a7 */ /* 0x000ea4000802007f */
[----:B--2---:R-:W-:Y:S05]  /*15600*/  @!P1 BRA `(.L_x_2179) ;  /* 0xfffffffc00ec9947 */ /* 0x004fea000383ffff */
[----:B------:R-:W-:Y:S05]  /*15610*/  BRA `(.L_x_2178) ;  /* 0xffffff7800cc7947 */ /* 0x000fea000383ffff */
.L_x_2213:
        /* <DEDUP_REMOVED lines=10> */
.L_x_2285:
[----:B------:R-:W-:Y:S05]  /*156c0*/  BRA `(.L_x_2286) ;  /* 0xffffffb800b87947 */ /* 0x000fea000383ffff */
.L_x_2216:
[----:B0-----:R0:W1:Y:S02]  /*156d0*/  SYNCS.PHASECHK.TRANS64.TRYWAIT P0, [R0+URZ+0x29880], R28 ;  /* 0x0298801c000075a7 */ /* 0x001064000800017f */
[----:B-1----:R-:W-:Y:S05]  /*156e0*/  @!P0 NANOSLEEP.SYNCS 0x989680 ;  /* 0x009896800000895d */ /* 0x002fea0003900000 */
[----:B------:R-:W1:Y:S02]  /*156f0*/  @!P0 SYNCS.PHASECHK.TRANS64 P0, [R0+URZ+0x29880], R28 ;  /* 0x0298801c000085a7 */ /* 0x000e64000800007f */
[----:B-1----:R-:W-:Y:S05]  /*15700*/  @!P0 BRA `(.L_x_2216) ;  /* 0xfffffffc00f08947 */ /* 0x002fea000383ffff */
[----:B------:R-:W-:Y:S05]  /*15710*/  BRA `(.L_x_2287) ;  /* 0xffffffbc00e47947 */ /* 0x000fea000383ffff */
.L_x_2217:
        /* <DEDUP_REMOVED lines=8> */
.L_x_2289:
[----:B------:R-:W-:Y:S05]  /*157a0*/  BSYNC B0 ;  /* 0x0000000000007941 */ /* 0x000fea0003800000 */
.L_x_2288:
        /* <DEDUP_REMOVED lines=14> */
.L_x_2290:
[----:B------:R-:W-:Y:S02]  /*15890*/  IMAD.MOV.U32 R13, RZ, RZ, R8 ;  /* 0x000000ffff0d7224 */ /* 0x000fe400078e0008 */
[----:B------:R-:W-:Y:S02]  /*158a0*/  IMAD.MOV.U32 R12, RZ, RZ, 0x1 ;  /* 0x00000001ff0c7424 */ /* 0x000fe400078e00ff */
[----:B------:R-:W-:-:S07]  /*158b0*/  IMAD.MOV.U32 R2, RZ, RZ, R14 ;  /* 0x000000ffff027224 */ /* 0x000fce00078e000e */
[----:B------:R-:W-:Y:S05]  /*158c0*/  WARPSYNC.COLLECTIVE R15, `(.L_x_2291) ;  /* 0x000000000f087348 */ /* 0x000fea0003c00000 */
[----:B------:R0:W1:Y:S02]  /*158d0*/  SHFL.IDX P6, R14, R13, R12, R11 ;  /* 0x0000000c0d0e7389 */ /* 0x00006400000c000b */
[----:B01----:R-:W-:Y:S01]  /*158e0*/  ENDCOLLECTIVE ;  /* 0x000000000000791b */ /* 0x003fe20003800000 */
.L_x_2291:
[----:B------:R-:W-:-:S05]  /*158f0*/  IADD3 R2, P0, R36, R2, RZ ;  /* 0x0000000224027210 */ /* 0x000fca0007f1e0ff */
[----:B------:R-:W-:Y:S01]  /*15900*/  IMAD.X R3, RZ, RZ, R3, P0 ;  /* 0x000000ffff037224 */ /* 0x000fe200000e0603 */
[----:B------:R-:W-:Y:S02]  /*15910*/  ISETP.LT.OR P0, PT, R21, 0x1, P2 ;  /* 0x000000011500780c */ /* 0x000fe40001701670 */
[----:B------:R-:W-:-:S11]  /*15920*/  MOV R13, R9 ;  /* 0x00000009000d7202 */ /* 0x000fd60000000f00 */
        /* <DEDUP_REMOVED lines=10> */
.L_x_2292:
[----:B------:R-:W-:Y:S02]  /*159d0*/  IMAD.MOV.U32 R13, RZ, RZ, R8 ;  /* 0x000000ffff0d7224 */ /* 0x000fe400078e0008 */
[----:B------:R-:W-:Y:S02]  /*159e0*/  IMAD.MOV.U32 R12, RZ, RZ, 0x2 ;  /* 0x00000002ff0c7424 */ /* 0x000fe400078e00ff */
[----:B------:R-:W-:-:S07]  /*159f0*/  IMAD.MOV.U32 R2, RZ, RZ, R14 ;  /* 0x000000ffff027224 */ /* 0x000fce00078e000e */
[----:B------:R-:W-:Y:S05]  /*15a00*/  WARPSYNC.COLLECTIVE R15, `(.L_x_2293) ;  /* 0x000000000f087348 */ /* 0x000fea0003c00000 */
[----:B------:R0:W1:Y:S02]  /*15a10*/  SHFL.IDX P6, R14, R13, R12, R11 ;  /* 0x0000000c0d0e7389 */ /* 0x00006400000c000b */
[----:B01----:R-:W-:Y:S01]  /*15a20*/  ENDCOLLECTIVE ;  /* 0x000000000000791b */ /* 0x003fe20003800000 */
.L_x_2293:
        /* <DEDUP_REMOVED lines=14> */
.L_x_2294:
[----:B------:R-:W-:Y:S02]  /*15b10*/  IMAD.MOV.U32 R13, RZ, RZ, R8 ;  /* 0x000000ffff0d7224 */ /* 0x000fe400078e0008 */
[----:B------:R-:W-:Y:S02]  /*15b20*/  IMAD.MOV.U32 R12, RZ, RZ, 0x3 ;  /* 0x00000003ff0c7424 */ /* 0x000fe400078e00ff */
[----:B------:R-:W-:-:S07]  /*15b30*/  IMAD.MOV.U32 R2, RZ, RZ, R14 ;  /* 0x000000ffff027224 */ /* 0x000fce00078e000e */
[----:B------:R-:W-:Y:S05]  /*15b40*/  WARPSYNC.COLLECTIVE R15, `(.L_x_2295) ;  /* 0x000000000f087348 */ /* 0x000fea0003c00000 */
[----:B------:R0:W1:Y:S02]  /*15b50*/  SHFL.IDX P6, R14, R13, R12, R11 ;  /* 0x0000000c0d0e7389 */ /* 0x00006400000c000b */
[----:B01----:R-:W-:Y:S01]  /*15b60*/  ENDCOLLECTIVE ;  /* 0x000000000000791b */ /* 0x003fe20003800000 */
.L_x_2295:
        /* <DEDUP_REMOVED lines=13> */
.L_x_2296:
[----:B------:R-:W-:Y:S01]  /*15c40*/  @!PT LDS RZ, [RZ] ;  /* 0x00000000fffff984 */ /* 0x000fe20000000800 */
[----:B------:R-:W-:Y:S01]  /*15c50*/  @!PT LDS RZ, [RZ] ;  /* 0x00000000fffff984 */ /* 0x000fe20000000800 */
[----:B------:R-:W-:Y:S01]  /*15c60*/  @!PT LDS RZ, [RZ] ;  /* 0x00000000fffff984 */ /* 0x000fe20000000800 */
[----:B------:R0:W-:Y:S01]  /*15c70*/  LDGSTS.E.BYPASS.LTC128B.128 [R10+0xc400], desc[UR50][R2.64+0x40], !P0 ;  /* 0x0c400040020a7fae */ /* 0x0001e2000c101d72 */
[----:B------:R-:W-:Y:S02]  /*15c80*/  IMAD.MOV.U32 R13, RZ, RZ, R22 ;  /* 0x000000ffff0d7224 */ /* 0x000fe400078e0016 */
[----:B------:R-:W-:Y:S02]  /*15c90*/  IMAD.MOV.U32 R12, RZ, RZ, RZ ;  /* 0x000000ffff0c7224 */ /* 0x000fe400078e00ff */
[----:B0-----:R-:W-:-:S07]  /*15ca0*/  IMAD.MOV.U32 R2, RZ, RZ, R14 ;  /* 0x000000ffff027224 */ /* 0x001fce00078e000e */
[----:B------:R-:W-:Y:S05]  /*15cb0*/  WARPSYNC.COLLECTIVE R15, `(.L_x_2297) ;  /* 0x000000000f087348 */ /* 0x000fea0003c00000 */
[----:B------:R0:W1:Y:S02]  /*15cc0*/  SHFL.IDX P6, R14, R13, R12, R11 ;  /* 0x0000000c0d0e7389 */ /* 0x00006400000c000b */
[----:B01----:R-:W-:Y:S01]  /*15cd0*/  ENDCOLLECTIVE ;  /* 0x000000000000791b */ /* 0x003fe20003800000 */
.L_x_2297:
        /* <DEDUP_REMOVED lines=14> */
.L_x_2298:
        /* <DEDUP_REMOVED lines=8> */
.L_x_2222:
[----:B---3--:R3:W4:Y:S02]  /*15e40*/  SYNCS.PHASECHK.TRANS64.TRYWAIT P0, [R0+URZ+0x29840], R28 ;  /* 0x0298401c000075a7 */ /* 0x008724000800017f */
[----:B----4-:R-:W-:Y:S05]  /*15e50*/  @!P0 NANOSLEEP.SYNCS 0x989680 ;  /* 0x009896800000895d */ /* 0x010fea0003900000 */
[----:B------:R-:W4:Y:S02]  /*15e60*/  @!P0 SYNCS.PHASECHK.TRANS64 P0, [R0+URZ+0x29840], R28 ;  /* 0x0298401c000085a7 */ /* 0x000f24000800007f */
[----:B----4-:R-:W-:Y:S05]  /*15e70*/  @!P0 BRA `(.L_x_2222) ;  /* 0xfffffffc00f08947 */ /* 0x010fea000383ffff */
[----:B------:R-:W-:Y:S05]  /*15e80*/  BRA `(.L_x_2300) ;  /* 0xffffffbc00dc7947 */ /* 0x000fea000383ffff */
.L_x_2223:
        /* <DEDUP_REMOVED lines=8> */
.L_x_2302:
[----:B------:R-:W-:Y:S05]  /*15f10*/  BSYNC B0 ;  /* 0x0000000000007941 */ /* 0x000fea0003800000 */
.L_x_2301:
[----:B------:R-:W-:Y:S01]  /*15f20*/  IMAD.MOV.U32 R13, RZ, RZ, R4 ;  /* 0x000000ffff0d7224 */ /* 0x000fe200078e0004 */
[----:B------:R-:W-:Y:S01]  /*15f30*/  MOV R2, R14 ;  /* 0x0000000e00027202 */ /* 0x000fe20000000f00 */
[----:B------:R-:W-:Y:S01]  /*15f40*/  IMAD.MOV.U32 R12, RZ, RZ, RZ ;  /* 0x000000ffff0c7224 */ /* 0x000fe200078e00ff */
[----:B------:R-:W-:Y:S01]  /*15f50*/  LOP3.LUT P1, RZ, R16, 0x4, RZ, 0xc0, !PT ;  /* 0x0000000410ff7812 */ /* 0x000fe2000782c0ff */
[----:B------:R-:W-:Y:S02]  /*15f60*/  IMAD.MOV.U32 R11, RZ, RZ, 0x1c1f ;  /* 0x00001c1fff0b7424 */ /* 0x000fe400078e00ff */
[----:B------:R-:W-:Y:S02]  /*15f70*/  IMAD.MOV.U32 R15, RZ, RZ, -0x1 ;  /* 0xffffffffff0f7424 */ /* 0x000fe400078e00ff */
[C-C-:B------:R-:W-:Y:S02]  /*15f80*/  @P5 IMAD.IADD R21, R17.reuse, 0x1, R5.reuse ;  /* 0x0000000111155824 */ /* 0x140fe400078e0205 */
[----:B------:R-:W-:-:S07]  /*15f90*/  @P4 IMAD.IADD R23, R17, 0x1, R5 ;  /* 0x0000000111174824 */ /* 0x000fce00078e0205 */
[----:B------:R-:W-:Y:S05]  /*15fa0*/  WARPSYNC.COLLECTIVE R15, `(.L_x_2303) ;  /* 0x000000000f087348 */ /* 0x000fea0003c00000 */
[----:B------:R0:W1:Y:S02]  /*15fb0*/  SHFL.IDX P6, R14, R13, R12, R11 ;  /* 0x0000000c0d0e7389 */ /* 0x00006400000c000b */
[----:B01----:R-:W-:Y:S01]  /*15fc0*/  ENDCOLLECTIVE ;  /* 0x000000000000791b */ /* 0x003fe20003800000 */
.L_x_2303:
[----:B------:R-:W-:Y:S02]  /*15fd0*/  IMAD.MOV.U32 R13, RZ, RZ, R7 ;  /* 0x000000ffff0d7224 */ /* 0x000fe400078e0007 */
[----:B------:R-:W-:Y:S01]  /*15fe0*/  IMAD.MOV.U32 R12, RZ, RZ, 0x1 ;  /* 0x00000001ff0c7424 */ /* 0x000fe200078e00ff */
[----:B------:R-:W-:Y:S02]  /*15ff0*/  @P5 IADD3 R8, P0, R36, R14, RZ ;  /* 0x0000000e24085210 */ /* 0x000fe40007f1e0ff */
[----:B------:R-:W-:-:S03]  /*16000*/  LOP3.LUT P6, RZ, R16, 0x8, RZ, 0xc0, !PT ;  /* 0x0000000810ff7812 */ /* 0x000fc600078cc0ff */
[----:B------:R-:W-:Y:S01]  /*16010*/  @P5 IMAD.X R3, RZ, RZ, R2, P0 ;  /* 0x000000ffff035224 */ /* 0x000fe200000e0602 */
[----:B------:R-:W-:Y:S01]  /*16020*/  LOP3.LUT P0, RZ, R16, 0x10, RZ, 0xc0, !PT ;  /* 0x0000001010ff7812 */ /* 0x000fe2000780c0ff */
[----:B------:R-:W-:-:S12]  /*16030*/  @P5 IMAD.MOV.U32 R2, RZ, RZ, R8 ;  /* 0x000000ffff025224 */ /* 0x000fd800078e0008 */
        /* <DEDUP_REMOVED lines=8> */
.L_x_2304:
[----:B------:R-:W-:Y:S01]  /*160c0*/  @!PT LDS RZ, [RZ] ;  /* 0x00000000fffff984 */ /* 0x000fe20000000800 */
[----:B------:R-:W-:Y:S01]  /*160d0*/  @!PT LDS RZ, [RZ] ;  /* 0x00000000fffff984 */ /* 0x000fe20000000800 */
[----:B------:R-:W-:Y:S01]  /*160e0*/  @!PT LDS RZ, [RZ] ;  /* 0x00000000fffff984 */ /* 0x000fe20000000800 */
        /* <DEDUP_REMOVED lines=8> */
.L_x_2305:
[----:B------:R-:W-:Y:S02]  /*16170*/  IMAD.MOV.U32 R13, RZ, RZ, R7 ;  /* 0x000000ffff0d7224 */ /* 0x000fe400078e0007 */
[----:B------:R-:W-:Y:S01]  /*16180*/  IMAD.MOV.U32 R12, RZ, RZ, 0x2 ;  /* 0x00000002ff0c7424 */ /* 0x000fe200078e00ff */
[----:B------:R-:W-:Y:S02]  /*16190*/  @P4 IADD3 R8, P0, R36, R14, RZ ;  /* 0x0000000e24084210 */ /* 0x000fe40007f1e0ff */
[----:B------:R-:W-:-:S03]  /*161a0*/  LOP3.LUT P6, RZ, R16, 0x10, RZ, 0xc0, !PT ;  /* 0x0000001010ff7812 */ /* 0x000fc600078cc0ff */
[----:B------:R-:W-:Y:S02]  /*161b0*/  @P4 IMAD.X R25, RZ, RZ, R2, P0 ;  /* 0x000000ffff194224 */ /* 0x000fe400000e0602 */
[----:B------:R-:W-:Y:S02]  /*161c0*/  @P4 IMAD.MOV.U32 R2, RZ, RZ, R8 ;  /* 0x000000ffff024224 */ /* 0x000fe400078e0008 */
[----:B------:R-:W-:-:S06]  /*161d0*/  @P4 IMAD.MOV.U32 R3, RZ, RZ, R25 ;  /* 0x000000ffff034224 */ /* 0x000fcc00078e0019 */
[----:B------:R-:W-:Y:S01]  /*161e0*/  @!PT LDS RZ, [RZ] ;  /* 0x00000000fffff984 */ /* 0x000fe20000000800 */
[----:B------:R-:W-:Y:S01]  /*161f0*/  @!PT LDS RZ, [RZ] ;  /* 0x00000000fffff984 */ /* 0x000fe20000000800 */
[----:B------:R-:W-:Y:S01]  /*16200*/  @!PT LDS RZ, [RZ] ;  /* 0x00000000fffff984 */ /* 0x000fe20000000800 */
[----:B------:R0:W-:Y:S02]  /*16210*/  @P4 LDGSTS.E.BYPASS.LTC128B.128 [R23+0x1ac00], desc[UR50][R2.64], !P6 ;  /* 0x1ac0000002174fae */ /* 0x0001e4000f101d72 */
[----:B0-----:R-:W-:Y:S05]  /*16220*/  WARPSYNC.COLLECTIVE R15, `(.L_x_2306) ;  /* 0x000000000f087348 */ /* 0x001fea0003c00000 */
[----:B------:R1:W2:Y:S02]  /*16230*/  SHFL.IDX P6, R14, R13, R12, R11 ;  /* 0x0000000c0d0e7389 */ /* 0x0002a400000c000b */
[----:B012---:R-:W-:Y:S01]  /*16240*/  ENDCOLLECTIVE ;  /* 0x000000000000791b */ /* 0x007fe20003800000 */
.L_x_2306:
[----:B------:R-:W-:Y:S01]  /*16250*/  @!PT LDS RZ, [RZ] ;  /* 0x00000000fffff984 */ /* 0x000fe20000000800 */
[----:B------:R-:W-:Y:S01]  /*16260*/  @!PT LDS RZ, [RZ] ;  /* 0x00000000fffff984 */ /* 0x000fe20000000800 */
[----:B------:R-:W-:Y:S01]  /*16270*/  @!PT LDS RZ, [RZ] ;  /* 0x00000000fffff984 */ /* 0x000fe20000000800 */
[----:B------:R-:W-:Y:S04]  /*16280*/  @P4 LDGSTS.E.BYPASS.LTC128B.128 [R23+0x1d400], desc[UR50][R2.64+0x40], !P5 ;  /* 0x1d40004002174fae */ /* 0x000fe8000e901d72 */
[----:B------:R0:W-:Y:S01]  /*16290*/  @P4 LDGSTS.E.BYPASS.LTC128B.128 [R23+0x1fc00], desc[UR50][R2.64+0x80], !P1 ;  /* 0x1fc0008002174fae */ /* 0x0001e2000c901d72 */
[----:B------:R-:W-:Y:S01]  /*162a0*/  LOP3.LUT P4, RZ, R16, 0x10, RZ, 0xc0, !PT ;  /* 0x0000001010ff7812 */ /* 0x000fe2000788c0ff */
[----:B------:R-:W-:Y:S02]  /*162b0*/  IMAD.MOV.U32 R13, RZ, RZ, R4 ;  /* 0x000000ffff0d7224 */ /* 0x000fe400078e0004 */
[----:B0-----:R-:W-:-:S10]  /*162c0*/  IMAD.MOV.U32 R2, RZ, RZ, R14 ;  /* 0x000000ffff027224 */ /* 0x001fd400078e000e */
[----:B------:R-:W-:Y:S05]  /*162d0*/  WARPSYNC.COLLECTIVE R15, `(.L_x_2307) ;  /* 0x000000000f087348 */ /* 0x000fea0003c00000 */
[----:B------:R0:W1:Y:S02]  /*162e0*/  SHFL.IDX P6, R14, R13, R12, R11 ;  /* 0x0000000c0d0e7389 */ /* 0x00006400000c000b */
[----:B01----:R-:W-:Y:S01]  /*162f0*/  ENDCOLLECTIVE ;  /* 0x000000000000791b */ /* 0x003fe20003800000 */
.L_x_2307:
[----:B------:R-:W-:Y:S01]  /*16300*/  MOV R13, R7 ;  /* 0x00000007000d7202 */ /* 0x000fe20000000f00 */
[----:B------:R-:W-:Y:S01]  /*16310*/  IMAD.MOV.U32 R12, RZ, RZ, 0x3 ;  /* 0x00000003ff0c7424 */ /* 0x000fe200078e00ff */
[----:B------:R-:W-:-:S13]  /*16320*/  @P3 IADD3 R8, P0, R36, R14, RZ ;  /* 0x0000000e24083210 */ /* 0x000fda0007f1e0ff */
[----:B------:R-:W-:Y:S05]  /*16330*/  WARPSYNC.COLLECTIVE R15, `(.L_x_2308) ;  /* 0x000000000f087348 */ /* 0x000fea0003c00000 */
[----:B------:R0:W1:Y:S02]  /*16340*/  SHFL.IDX P6, R14, R13, R12, R11 ;  /* 0x0000000c0d0e7389 */ /* 0x00006400000c000b */
[----:B01----:R-:W-:Y:S01]  /*16350*/  ENDCOLLECTIVE ;  /* 0x000000000000791b */ /* 0x003fe20003800000 */
.L_x_2308:
[----:B------:R-:W-:Y:S02]  /*16360*/  @P3 IMAD.X R25, RZ, RZ, R2, P0 ;  /* 0x000000ffff193224 */ /* 0x000fe400000e0602 */
[----:B------:R-:W-:Y:S02]  /*16370*/  @P3 IMAD.MOV.U32 R2, RZ, RZ, R8 ;  /* 0x000000ffff023224 */ /* 0x000fe400078e0008 */
[----:B------:R-:W-:Y:S02]  /*16380*/  @P3 IMAD.MOV.U32 R3, RZ, RZ, R25 ;  /* 0x000000ffff033224 */ /* 0x000fe400078e0019 */
[----:B------:R-:W-:-:S03]  /*16390*/  @P2 IMAD.IADD R25, R17, 0x1, R5 ;  /* 0x0000000111192824 */ /* 0x000fc600078e0205 */
        /* <DEDUP_REMOVED lines=11> */
.L_x_2309:
[----:B------:R-:W-:Y:S02]  /*16450*/  IMAD.MOV.U32 R13, RZ, RZ, R6 ;  /* 0x000000ffff0d7224 */ /* 0x000fe400078e0006 */
[----:B------:R-:W-:Y:S01]  /*16460*/  IMAD.MOV.U32 R12, RZ, RZ, RZ ;  /* 0x000000ffff0c7224 */ /* 0x000fe200078e00ff */
[----:B------:R-:W-:-:S05]  /*16470*/  @P2 IADD3 R14, P0, R36, R14, RZ ;  /* 0x0000000e240e2210 */ /* 0x000fca0007f1e0ff */
[----:B------:R-:W-:-:S08]  /*16480*/  @P2 IMAD.MOV.U32 R2, RZ, RZ, R14 ;  /* 0x000000ffff022224 */ /* 0x000fd000078e000e */
[----:B------:R-:W-:Y:S05]  /*16490*/  WARPSYNC.COLLECTIVE R15, `(.L_x_2310) ;  /* 0x000000000f087348 */ /* 0x000fea0003c00000 */
[----:B------:R0:W1:Y:S02]  /*164a0*/  SHFL.IDX P6, R14, R13, R12, R11 ;  /* 0x0000000c0d0e7389 */ /* 0x00006400000c000b */
[----:B01----:R-:W-:Y:S01]  /*164b0*/  ENDCOLLECTIVE ;  /* 0x000000000000791b */ /* 0x003fe20003800000 */
.L_x_2310:
[----:B------:R-:W-:-:S04]  /*164c0*/  @P2 IMAD.X R23, RZ, RZ, R7, P0 ;  /* 0x000000ffff172224 */ /* 0x000fc800000e0607 */
[----:B------:R-:W-:-:S05]  /*164d0*/  @P2 IMAD.MOV.U32 R3, RZ, RZ, R23 ;  /* 0x000000ffff032224 */ /* 0x000fca00078e0017 */
        /* <DEDUP_REMOVED lines=11> */
.L_x_2311:
[----:B------:R-:W-:Y:S05]  /*16590*/  BRA `(.L_x_2312) ;  /* 0xffffffbc00507947 */ /* 0x000fea000383ffff */
.L_x_2230:
[----:B------:R-:W-:Y:S02]  /*165a0*/  IMAD.MOV.U32 R13, RZ, RZ, R4 ;  /* 0x000000ffff0d7224 */ /* 0x000fe400078e0004 */
[----:B------:R-:W-:Y:S02]  /*165b0*/  IMAD.MOV.U32 R12, RZ, RZ, RZ ;  /* 0x000000ffff0c7224 */ /* 0x000fe400078e00ff */
[----:B------:R-:W-:Y:S02]  /*165c0*/  IMAD.MOV.U32 R11, RZ, RZ, 0x1c1f ;  /* 0x00001c1fff0b7424 */ /* 0x000fe400078e00ff */
[----:B------:R-:W-:Y:S02]  /*165d0*/  IMAD.MOV.U32 R15, RZ, RZ, -0x1 ;  /* 0xffffffffff0f7424 */ /* 0x000fe400078e00ff */
[----:B------:R-:W-:-:S07]  /*165e0*/  IMAD.U32 R5, RZ, RZ, UR43 ;  /* 0x0000002bff057e24 */ /* 0x000fce000f8e00ff */
[----:B----45:R-:W-:Y:S05]  /*165f0*/  WARPSYNC.COLLECTIVE R15, `(.L_x_2313) ;  /* 0x000000000f087348 */ /* 0x030fea0003c00000 */
[----:B----4-:R0:W1:Y:S02]  /*16600*/  SHFL.IDX P6, R14, R13, R12, R11 ;  /* 0x0000000c0d0e7389 */ /* 0x01006400000c000b */
[----:B01---5:R-:W-:Y:S01]  /*16610*/  ENDCOLLECTIVE ;  /* 0x000000000000791b */ /* 0x023fe20003800000 */
.L_x_2313:
[----:B------:R-:W-:-:S04]  /*16620*/  IMAD R5, R5, 0x80, R10 ;  /* 0x0000008005057824 */ /* 0x000fc800078e020a */
[C---:B------:R-:W-:Y:S01]  /*16630*/  VIADD R6, R5.reuse, 0x20 ;  /* 0x0000002005067836 */ /* 0x040fe20000000000 */
[----:B------:R-:W-:Y:S01]  /*16640*/  ISETP.GE.AND P0, PT, R5, UR38, PT ;  /* 0x0000002605007c0c */ /* 0x000fe2000bf06270 */
[----:B------:R-:W-:Y:S02]  /*16650*/  IMAD.MOV.U32 R13, RZ, RZ, R0 ;  /* 0x000000ffff0d7224 */ /* 0x000fe400078e0000 */
[----:B------:R-:W-:-:S10]  /*16660*/  IMAD.MOV.U32 R2, RZ, RZ, R14 ;  /* 0x000000ffff027224 */ /* 0x000fd400078e000e */
[----:B------:R-:W-:Y:S05]  /*16670*/  WARPSYNC.COLLECTIVE R15, `(.L_x_2314) ;  /* 0x000000000f087348 */ /* 0x000fea0003c00000 */
[----:B------:R0:W1:Y:S02]  /*16680*/  SHFL.IDX P6, R14, R13, R12, R11 ;  /* 0x0000000c0d0e7389 */ /* 0x00006400000c000b */
[----:B01----:R-:W-:Y:S01]  /*16690*/  ENDCOLLECTIVE ;  /* 0x000000000000791b */ /* 0x003fe20003800000 */
.L_x_2314:
[----:B------:R-:W-:Y:S01]  /*166a0*/  IMAD.MOV.U32 R13, RZ, RZ, R4 ;  /* 0x000000ffff0d7224 */ /* 0x000fe200078e0004 */
[----:B------:R-:W-:Y:S02]  /*166b0*/  MOV R12, 0x1 ;  /* 0x00000001000c7802 */ /* 0x000fe40000000f00 */
[----:B------:R-:W-:-:S05]  /*166c0*/  @!P0 IADD3 R14, P1, R36, R14, RZ ;  /* 0x0000000e240e8210 */ /* 0x000fca0007f3e0ff */
[----:B------:R-:W-:Y:S02]  /*166d0*/  @!P0 IMAD.X R3, RZ, RZ, R2, P1 ;  /* 0x000000ffff038224 */ /* 0x000fe400008e0602 */
[----:B------:R-:W-:-:S07]  /*166e0*/  @!P0 IMAD.MOV.U32 R2, RZ, RZ, R14 ;  /* 0x000000ffff028224 */ /* 0x000fce00078e000e */
[----:B------:R-:W-:Y:S05]  /*166f0*/  WARPSYNC.COLLECTIVE R15, `(.L_x_2315) ;  /* 0x000000000f087348 */ /* 0x000fea0003c00000 */
[----:B------:R0:W1:Y:S02]  /*16700*/  SHFL.IDX P6, R14, R13, R12, R11 ;  /* 0x0000000c0d0e7389 */ /* 0x00006400000c000b */
[----:B01----:R-:W-:Y:S01]  /*16710*/  ENDCOLLECTIVE ;  /* 0x000000000000791b */ /* 0x003fe20003800000 */
.L_x_2315:
[----:B------:R-:W-:Y:S01]  /*16720*/  @!PT LDS RZ, [RZ] ;  /* 0x00000000fffff984 */ /* 0x000fe20000000800 */
[----:B------:R-:W-:Y:S01]  /*16730*/  @!PT LDS RZ, [RZ] ;  /* 0x00000000fffff984 */ /* 0x000fe20000000800 */
[----:B------:R-:W-:Y:S01]  /*16740*/  @!PT LDS RZ, [RZ] ;  /* 0x00000000fffff984 */ /* 0x000fe20000000800 */
[----:B------:R0:W-:Y:S04]  /*16750*/  @!P0 LDGSTS.E.BYPASS.LTC128B.128 [R8+0x14400], desc[UR50][R2.64], !P3 ;  /* 0x1440000002088fae */ /* 0x0001e8000d901d72 */
[----:B------:R0:W-:Y:S04]  /*16760*/  @!P0 LDGSTS.E.BYPASS.LTC128B.128 [R8+0x16400], desc[UR50][R2.64+0x40], !P4 ;  /* 0x1640004002088fae */ /* 0x0001e8000e101d72 */
[----:B------:R0:W-:Y:S01]  /*16770*/  @!P0 LDGSTS.E.BYPASS.LTC128B.128 [R8+0x18400], desc[UR50][R2.64+0x80], !P5 ;  /* 0x1840008002088fae */ /* 0x0001e2000e901d72 */
[----:B------:R-:W-:Y:S01]  /*16780*/  ISETP.GE.AND P0, PT, R6, UR38, PT ;  /* 0x0000002606007c0c */ /* 0x000fe2000bf06270 */
[----:B------:R-:W-:-:S02]  /*16790*/  IMAD.MOV.U32 R13, RZ, RZ, R0 ;  /* 0x000000ffff0d7224 */ /* 0x000fc400078e0000 */
[----:B------:R-:W-:-:S10]  /*167a0*/  IMAD.MOV.U32 R6, RZ, RZ, R14 ;  /* 0x000000ffff067224 */ /* 0x000fd400078e000e */
[----:B0-----:R-:W-:Y:S05]  /*167b0*/  WARPSYNC.COLLECTIVE R15, `(.L_x_2316) ;  /* 0x000000000f087348 */ /* 0x001fea0003c00000 */
[----:B------:R1:W2:Y:S02]  /*167c0*/  SHFL.IDX P6, R14, R13, R12, R11 ;  /* 0x0000000c0d0e7389 */ /* 0x0002a400000c000b */
[----:B012---:R-:W-:Y:S01]  /*167d0*/  ENDCOLLECTIVE ;  /* 0x000000000000791b */ /* 0x007fe20003800000 */
.L_x_2316:
[----:B------:R-:W-:Y:S02]  /*167e0*/  IMAD.MOV.U32 R13, RZ, RZ, R4 ;  /* 0x000000ffff0d7224 */ /* 0x000fe400078e0004 */
[----:B------:R-:W-:Y:S01]  /*167f0*/  IMAD.MOV.U32 R12, RZ, RZ, 0x2 ;  /* 0x00000002ff0c7424 */ /* 0x000fe200078e00ff */
[----:B------:R-:W-:-:S05]  /*16800*/  @!P0 IADD3 R14, P1, R36, R14, RZ ;  /* 0x0000000e240e8210 */ /* 0x000fca0007f3e0ff */
[----:B------:R-:W-:-:S08]  /*16810*/  @!P0 IMAD.MOV.U32 R2, RZ, RZ, R14 ;  /* 0x000000ffff028224 */ /* 0x000fd000078e000e */
[----:B------:R-:W-:Y:S05]  /*16820*/  WARPSYNC.COLLECTIVE R15, `(.L_x_2317) ;  /* 0x000000000f087348 */ /* 0x000fea0003c00000 */
[----:B------:R0:W1:Y:S02]  /*16830*/  SHFL.IDX P6, R14, R13, R12, R11 ;  /* 0x0000000c0d0e7389 */ /* 0x00006400000c000b */
[----:B01----:R-:W-:Y:S01]  /*16840*/  ENDCOLLECTIVE ;  /* 0x000000000000791b */ /* 0x003fe20003800000 */
.L_x_2317:
        /* <DEDUP_REMOVED lines=15> */
.L_x_2318:
[----:B------:R-:W-:Y:S02]  /*16940*/  IMAD.MOV.U32 R13, RZ, RZ, R4 ;  /* 0x000000ffff0d7224 */ /* 0x000fe400078e0004 */
[----:B------:R-:W-:Y:S01]  /*16950*/  IMAD.MOV.U32 R12, RZ, RZ, 0x3 ;  /* 0x00000003ff0c7424 */ /* 0x000fe200078e00ff */
[----:B------:R-:W-:-:S05]  /*16960*/  @!P0 IADD3 R14, P1, R36, R14, RZ ;  /* 0x0000000e240e8210 */ /* 0x000fca0007f3e0ff */
[----:B------:R-:W-:-:S08]  /*16970*/  @!P0 IMAD.MOV.U32 R2, RZ, RZ, R14 ;  /* 0x000000ffff028224 */ /* 0x000fd000078e000e */
[----:B------:R-:W-:Y:S05]  /*16980*/  WARPSYNC.COLLECTIVE R15, `(.L_x_2319) ;  /* 0x000000000f087348 */ /* 0x000fea0003c00000 */
[----:B------:R0:W1:Y:S02]  /*16990*/  SHFL.IDX P6, R14, R13, R12, R11 ;  /* 0x0000000c0d0e7389 */ /* 0x00006400000c000b */
[----:B01----:R-:W-:Y:S01]  /*169a0*/  ENDCOLLECTIVE ;  /* 0x000000000000791b */ /* 0x003fe20003800000 */
.L_x_2319:
        /* <DEDUP_REMOVED lines=13> */
.L_x_2320:
[----:B------:R-:W-:Y:S05]  /*16a80*/  BRA `(.L_x_2321) ;  /* 0xffffffc000547947 */ /* 0x000fea000383ffff */
.L_x_2233:
[----:B0-----:R0:W1:Y:S02]  /*16a90*/  SYNCS.PHASECHK.TRANS64.TRYWAIT P0, [R17+URZ+0x29820], R0 ;  /* 0x02982000110075a7 */ /* 0x001064000800017f */
[----:B-1----:R-:W-:Y:S05]  /*16aa0*/  @!P0 NANOSLEEP.SYNCS 0x989680 ;  /* 0x009896800000895d */ /* 0x002fea0003900000 */
[----:B------:R-:W1:Y:S02]  /*16ab0*/  @!P0 SYNCS.PHASECHK.TRANS64 P0, [R17+URZ+0x29820], R0 ;  /* 0x02982000110085a7 */ /* 0x000e64000800007f */
[----:B-1----:R-:W-:Y:S05]  /*16ac0*/  @!P0 BRA `(.L_x_2233) ;  /* 0xfffffffc00f08947 */ /* 0x002fea000383ffff */
[----:B------:R-:W-:Y:S05]  /*16ad0*/  BRA `(.L_x_2322) ;  /* 0xffffffc000b87947 */ /* 0x000fea000383ffff */
.L_x_2237:
[----:B0-----:R0:W1:Y:S02]  /*16ae0*/  SYNCS.PHASECHK.TRANS64.TRYWAIT P0, [R0+URZ+0x29880], R29 ;  /* 0x0298801d000075a7 */ /* 0x001064000800017f */
[----:B-1----:R-:W-:Y:S05]  /*16af0*/  @!P0 NANOSLEEP.SYNCS 0x989680 ;  /* 0x009896800000895d */ /* 0x002fea0003900000 */
[----:B------:R-:W1:Y:S02]  /*16b00*/  @!P0 SYNCS.PHASECHK.TRANS64 P0, [R0+URZ+0x29880], R29 ;  /* 0x0298801d000085a7 */ /* 0x000e64000800007f */
[----:B-1----:R-:W-:Y:S05]  /*16b10*/  @!P0 BRA `(.L_x_2237) ;  /* 0xfffffffc00f08947 */ /* 0x002fea000383ffff */
[----:B------:R-:W-:Y:S05]  /*16b20*/  BRA `(.L_x_2323) ;  /* 0xffffffc400e87947 */ /* 0x000fea000383ffff */
.L_x_2238:
        /* <DEDUP_REMOVED lines=8> */
.L_x_2325:
[----:B------:R-:W-:Y:S05]  /*16bb0*/  BSYNC B0 ;  /* 0x0000000000007941 */ /* 0x000fea0003800000 */
.L_x_2324:
[----:B------:R-:W-:Y:S01]  /*16bc0*/  IMAD.MOV.U32 R13, RZ, RZ, R8 ;  /* 0x000000ffff0d7224 */ /* 0x000fe200078e0008 */
[----:B------:R-:W-:Y:S01]  /*16bd0*/  MOV R12, RZ ;  /* 0x000000ff000c7202 */ /* 0x000fe20000000f00 */
[----:B------:R-:W-:Y:S01]  /*16be0*/  IMAD.MOV.U32 R11, RZ, RZ, 0x1c1f ;  /* 0x00001c1fff0b7424 */ /* 0x000fe200078e00ff */
[----:B------:R-:W-:Y:S01]  /*16bf0*/  IADD3 R20, R17, R20, R34 ;  /* 0x0000001411147210 */ /* 0x000fe20007ffe022 */
[----:B------:R-:W-:Y:S02]  /*16c00*/  IMAD.MOV.U32 R15, RZ, RZ, -0x1 ;  /* 0xffffffffff0f7424 */ /* 0x000fe400078e00ff */
[----:B------:R-:W-:Y:S02]  /*16c10*/  IMAD.MOV.U32 R3, RZ, RZ, R14 ;  /* 0x000000ffff037224 */ /* 0x000fe400078e000e */
[----:B------:R-:W-:-:S07]  /*16c20*/  IMAD.IADD R21, R35, 0x1, R20 ;  /* 0x0000000123157824 */ /* 0x000fce00078e0214 */
[----:B------:R-:W-:Y:S05]  /*16c30*/  WARPSYNC.COLLECTIVE R15, `(.L_x_2326) ;  /* 0x000000000f087348 */ /* 0x000fea0003c00000 */
[----:B------:R0:W1:Y:S02]  /*16c40*/  SHFL.IDX P6, R14, R13, R12, R11 ;  /* 0x0000000c0d0e7389 */ /* 0x00006400000c000b */
[----:B01----:R-:W-:Y:S01]  /*16c50*/  ENDCOLLECTIVE ;  /* 0x000000000000791b */ /* 0x003fe20003800000 */
.L_x_2326:
[----:B------:R-:W-:Y:S02]  /*16c60*/  IMAD.MOV.U32 R13, RZ, RZ, R9 ;  /* 0x000000ffff0d7224 */ /* 0x000fe400078e0009 */
[----:B------:R-:W-:Y:S02]  /*16c70*/  IMAD.MOV.U32 R12, RZ, RZ, 0x1 ;  /* 0x00000001ff0c7424 */ /* 0x000fe400078e00ff */
[----:B------:R-:W-:-:S07]  /*16c80*/  IMAD.MOV.U32 R2, RZ, RZ, R14 ;  /* 0x000000ffff027224 */ /* 0x000fce00078e000e */
[----:B------:R-:W-:Y:S05]  /*16c90*/  WARPSYNC.COLLECTIVE R15, `(.L_x_2327) ;  /* 0x000000000f087348 */ /* 0x000fea0003c00000 */
[----:B------:R0:W1:Y:S02]  /*16ca0*/  SHFL.IDX P6, R14, R13, R12, R11 ;  /* 0x0000000c0d0e7389 */ /* 0x00006400000c000b */
[----:B01----:R-:W-:Y:S01]  /*16cb0*/  ENDCOLLECTIVE ;  /* 0x000000000000791b */ /* 0x003fe20003800000 */
.L_x_2327:
        /* <DEDUP_REMOVED lines=12> */
.L_x_2328:
[----:B------:R-:W-:Y:S02]  /*16d80*/  IMAD.MOV.U32 R13, RZ, RZ, R9 ;  /* 0x000000ffff0d7224 */ /* 0x000fe400078e0009 */
[----:B------:R-:W-:Y:S02]  /*16d90*/  IMAD.MOV.U32 R12, RZ, RZ, 0x2 ;  /* 0x00000002ff0c7424 */ /* 0x000fe400078e00ff */
[----:B------:R-:W-:-:S07]  /*16da0*/  IMAD.MOV.U32 R2, RZ, RZ, R14 ;  /* 0x000000ffff027224 */ /* 0x000fce00078e000e */
[----:B------:R-:W-:Y:S05]  /*16db0*/  WARPSYNC.COLLECTIVE R15, `(.L_x_2329) ;  /* 0x000000000f087348 */ /* 0x000fea0003c00000 */
[----:B------:R0:W1:Y:S02]  /*16dc0*/  SHFL.IDX P6, R14, R13, R12, R11 ;  /* 0x0000000c0d0e7389 */ /* 0x00006400000c000b */
[----:B01----:R-:W-:Y:S01]  /*16dd0*/  ENDCOLLECTIVE ;  /* 0x000000000000791b */ /* 0x003fe20003800000 */
.L_x_2329:
        /* <DEDUP_REMOVED lines=12> */
.L_x_2330:
[----:B------:R-:W-:Y:S02]  /*16ea0*/  IMAD.MOV.U32 R13, RZ, RZ, R9 ;  /* 0x000000ffff0d7224 */ /* 0x000fe400078e0009 */
[----:B------:R-:W-:Y:S02]  /*16eb0*/  IMAD.MOV.U32 R12, RZ, RZ, 0x3 ;  /* 0x00000003ff0c7424 */ /* 0x000fe400078e00ff */
[----:B------:R-:W-:-:S07]  /*16ec0*/  IMAD.MOV.U32 R2, RZ, RZ, R14 ;  /* 0x000000ffff027224 */ /* 0x000fce00078e000e */
[----:B------:R-:W-:Y:S05]  /*16ed0*/  WARPSYNC.COLLECTIVE R15, `(.L_x_2331) ;  /* 0x000000000f087348 */ /* 0x000fea0003c00000 */
[----:B------:R0:W1:Y:S02]  /*16ee0*/  SHFL.IDX P6, R14, R13, R12, R11 ;  /* 0x0000000c0d0e7389 */ /* 0x00006400000c000b */
[----:B01----:R-:W-:Y:S01]  /*16ef0*/  ENDCOLLECTIVE ;  /* 0x000000000000791b */ /* 0x003fe20003800000 */
.L_x_2331:
        /* <DEDUP_REMOVED lines=12> */
.L_x_2332:
[----:B------:R-:W-:Y:S02]  /*16fc0*/  IMAD.MOV.U32 R13, RZ, RZ, R23 ;  /* 0x000000ffff0d7224 */ /* 0x000fe400078e0017 */
[----:B------:R-:W-:Y:S02]  /*16fd0*/  IMAD.MOV.U32 R12, RZ, RZ, RZ ;  /* 0x000000ffff0c7224 */ /* 0x000fe400078e00ff */
[----:B------:R-:W-:-:S07]  /*16fe0*/  IMAD.MOV.U32 R2, RZ, RZ, R14 ;  /* 0x000000ffff027224 */ /* 0x000fce00078e000e */
[----:B------:R-:W-:Y:S05]  /*16ff0*/  WARPSYNC.COLLECTIVE R15, `(.L_x_2333) ;  /* 0x000000000f087348 */ /* 0x000fea0003c00000 */
[----:B------:R0:W1:Y:S02]  /*17000*/  SHFL.IDX P6, R14, R13, R12, R11 ;  /* 0x0000000c0d0e7389 */ /* 0x00006400000c000b */
[----:B01----:R-:W-:Y:S01]  /*17010*/  ENDCOLLECTIVE ;  /* 0x000000000000791b */ /* 0x003fe20003800000 */
.L_x_2333:
[----:B------:R-:W-:-:S04]  /*17020*/  IADD3 R2, P0, R36, R2, RZ ;  /* 0x0000000224027210 */ /* 0x000fc80007f1e0ff */
[----:B------:R-:W-:-:S05]  /*17030*/  IADD3.X R3, RZ, R9, RZ, P0, !PT ;  /* 0x00000009ff037210 */ /* 0x000fca00007fe4ff */
        /* <DEDUP_REMOVED lines=10> */
.L_x_2334:
[----:B------:R-:W-:Y:S01]  /*170e0*/  IMAD.MOV.U32 R2, RZ, RZ, R14 ;  /* 0x000000ffff027224 */ /* 0x000fe200078e000e */
[----:B------:R-:W-:Y:S06]  /*170f0*/  BRA `(.L_x_2335) ;  /* 0xffffffc400847947 */ /* 0x000fec000383ffff */
.L_x_2243:
[----:B---3--:R3:W4:Y:S02]  /*17100*/  SYNCS.PHASECHK.TRANS64.TRYWAIT P0, [R0+URZ+0x29840], R29 ;  /* 0x0298401d000075a7 */ /* 0x008724000800017f */
[----:B----4-:R-:W-:Y:S05]  /*17110*/  @!P0 NANOSLEEP.SYNCS 0x989680 ;  /* 0x009896800000895d */ /* 0x010fea0003900000 */
[----:B------:R-:W4:Y:S02]  /*17120*/  @!P0 SYNCS.PHASECHK.TRANS64 P0, [R0+URZ+0x29840], R29 ;  /* 0x0298401d000085a7 */ /* 0x000f24000800007f */
[----:B----4-:R-:W-:Y:S05]  /*17130*/  @!P0 BRA `(.L_x_2243) ;  /* 0xfffffffc00f08947 */ /* 0x010fea000383ffff */
[----:B------:R-:W-:Y:S05]  /*17140*/  BRA `(.L_x_2336) ;  /* 0xffffffc400d87947 */ /* 0x000fea000383ffff */
.L_x_2244:
        /* <DEDUP_REMOVED lines=8> */
.L_x_2338:
[----:B------:R-:W-:Y:S05]  /*171d0*/  BSYNC B0 ;  /* 0x0000000000007941 */ /* 0x000fea0003800000 */
.L_x_2337:
        /* <DEDUP_REMOVED lines=9> */
.L_x_2339:
[----:B------:R-:W-:Y:S02]  /*17270*/  IMAD.MOV.U32 R13, RZ, RZ, R6 ;  /* 0x000000ffff0d7224 */ /* 0x000fe400078e0006 */
[----:B------:R-:W-:Y:S02]  /*17280*/  IMAD.MOV.U32 R12, RZ, RZ, 0x1 ;  /* 0x00000001ff0c7424 */ /* 0x000fe400078e00ff */
[----:B------:R-:W-:-:S07]  /*17290*/  IMAD.MOV.U32 R2, RZ, RZ, R14 ;  /* 0x000000ffff027224 */ /* 0x000fce00078e000e */
[----:B------:R-:W-:Y:S05]  /*172a0*/  WARPSYNC.COLLECTIVE R15, `(.L_x_2340) ;  /* 0x000000000f087348 */ /* 0x000fea0003c00000 */
[----:B------:R0:W1:Y:S02]  /*172b0*/  SHFL.IDX P6, R14, R13, R12, R11 ;  /* 0x0000000c0d0e7389 */ /* 0x00006400000c000b */
[----:B01----:R-:W-:Y:S01]  /*172c0*/  ENDCOLLECTIVE ;  /* 0x000000000000791b */ /* 0x003fe20003800000 */
.L_x_2340:
        /* <DEDUP_REMOVED lines=13> */
.L_x_2341:
[----:B------:R-:W-:Y:S02]  /*173a0*/  IMAD.MOV.U32 R13, RZ, RZ, R6 ;  /* 0x000000ffff0d7224 */ /* 0x000fe400078e0006 */
[----:B------:R-:W-:Y:S02]  /*173b0*/  IMAD.MOV.U32 R12, RZ, RZ, 0x2 ;  /* 0x00000002ff0c7424 */ /* 0x000fe400078e00ff */
[----:B------:R-:W-:-:S07]  /*173c0*/  IMAD.MOV.U32 R2, RZ, RZ, R14 ;  /* 0x000000ffff027224 */ /* 0x000fce00078e000e */
[----:B------:R-:W-:Y:S05]  /*173d0*/  WARPSYNC.COLLECTIVE R15, `(.L_x_2342) ;  /* 0x000000000f087348 */ /* 0x000fea0003c00000 */
[----:B------:R0:W1:Y:S02]  /*173e0*/  SHFL.IDX P6, R14, R13, R12, R11 ;  /* 0x0000000c0d0e7389 */ /* 0x00006400000c000b */
[----:B01----:R-:W-:Y:S01]  /*173f0*/  ENDCOLLECTIVE ;  /* 0x000000000000791b */ /* 0x003fe20003800000 */
.L_x_2342:
        /* <DEDUP_REMOVED lines=13> */
.L_x_2343:
[----:B------:R-:W-:Y:S02]  /*174d0*/  IMAD.MOV.U32 R13, RZ, RZ, R6 ;  /* 0x000000ffff0d7224 */ /* 0x000fe400078e0006 */
[----:B------:R-:W-:Y:S02]  /*174e0*/  IMAD.MOV.U32 R12, RZ, RZ, 0x3 ;  /* 0x00000003ff0c7424 */ /* 0x000fe400078e00ff */
[----:B------:R-:W-:-:S07]  /*174f0*/  IMAD.MOV.U32 R2, RZ, RZ, R14 ;  /* 0x000000ffff027224 */ /* 0x000fce00078e000e */
[----:B------:R-:W-:Y:S05]  /*17500*/  WARPSYNC.COLLECTIVE R15, `(.L_x_2344) ;  /* 0x000000000f087348 */ /* 0x000fea0003c00000 */
[----:B------:R0:W1:Y:S02]  /*17510*/  SHFL.IDX P6, R14, R13, R12, R11 ;  /* 0x0000000c0d0e7389 */ /* 0x00006400000c000b */
[----:B01----:R-:W-:Y:S01]  /*17520*/  ENDCOLLECTIVE ;  /* 0x000000000000791b */ /* 0x003fe20003800000 */
.L_x_2344:
        /* <DEDUP_REMOVED lines=13> */
.L_x_2345:
[----:B------:R-:W-:Y:S02]  /*17600*/  IMAD.MOV.U32 R13, RZ, RZ, R8 ;  /* 0x000000ffff0d7224 */ /* 0x000fe400078e0008 */
[----:B------:R-:W-:Y:S02]  /*17610*/  IMAD.MOV.U32 R12, RZ, RZ, RZ ;  /* 0x000000ffff0c7224 */ /* 0x000fe400078e00ff */
[----:B------:R-:W-:-:S07]  /*17620*/  IMAD.MOV.U32 R2, RZ, RZ, R14 ;  /* 0x000000ffff027224 */ /* 0x000fce00078e000e */
[----:B------:R-:W-:Y:S05]  /*17630*/  WARPSYNC.COLLECTIVE R15, `(.L_x_2346) ;  /* 0x000000000f087348 */ /* 0x000fea0003c00000 */
[----:B------:R0:W1:Y:S02]  /*17640*/  SHFL.IDX P6, R14, R13, R12, R11 ;  /* 0x0000000c0d0e7389 */ /* 0x00006400000c000b */
[----:B01----:R-:W-:Y:S01]  /*17650*/  ENDCOLLECTIVE ;  /* 0x000000000000791b */ /* 0x003fe20003800000 */
.L_x_2346:
        /* <DEDUP_REMOVED lines=13> */
.L_x_2347:
[----:B------:R-:W-:Y:S05]  /*17730*/  BRA `(.L_x_2348) ;  /* 0xffffffc4006c7947 */ /* 0x000fea000383ffff */
.L_x_2249:
[----:B0-----:R0:W2:Y:S02]  /*17740*/  SYNCS.PHASECHK.TRANS64.TRYWAIT P1, [R0+URZ+0x29870], R3 ;  /* 0x02987003000075a7 */ /* 0x0010a4000802017f */
[----:B--2---:R-:W-:Y:S05]  /*17750*/  @!P1 NANOSLEEP.SYNCS 0x989680 ;  /* 0x009896800000995d */ /* 0x004fea0003900000 */
[----:B------:R-:W2:Y:S02]  /*17760*/  @!P1 SYNCS.PHASECHK.TRANS64 P1, [R0+URZ+0x29870], R3 ;  /* 0x02987003000095a7 */ /* 0x000ea4000802007f */
[----:B--2---:R-:W-:Y:S05]  /*17770*/  @!P1 BRA `(.L_x_2249) ;  /* 0xfffffffc00f09947 */ /* 0x004fea000383ffff */
[----:B------:R-:W-:Y:S05]  /*17780*/  BRA `(.L_x_2349) ;  /* 0xffffffc400d87947 */ /* 0x000fea000383ffff */
.L_x_2251:
[----:B0-----:R0:W2:Y:S02]  /*17790*/  SYNCS.PHASECHK.TRANS64.TRYWAIT P1, [R0+URZ+0x29860], R3 ;  /* 0x02986003000075a7 */ /* 0x0010a4000802017f */
[----:B--2---:R-:W-:Y:S05]  /*177a0*/  @!P1 NANOSLEEP.SYNCS 0x989680 ;  /* 0x009896800000995d */ /* 0x004fea0003900000 */
[----:B------:R-:W2:Y:S02]  /*177b0*/  @!P1 SYNCS.PHASECHK.TRANS64 P1, [R0+URZ+0x29860], R3 ;  /* 0x02986003000095a7 */ /* 0x000ea4000802007f */
[----:B--2---:R-:W-:Y:S05]  /*177c0*/  @!P1 BRA `(.L_x_2251) ;  /* 0xfffffffc00f09947 */ /* 0x004fea000383ffff */
[----:B------:R-:W-:Y:S05]  /*177d0*/  BRA `(.L_x_2350) ;  /* 0xffffffc400e87947 */ /* 0x000fea000383ffff */
.L_x_2259:
[----:B-1----:R1:W2:Y:S02]  /*177e0*/  SYNCS.PHASECHK.TRANS64.TRYWAIT P0, [R18+URZ+0x29870], R3 ;  /* 0x02987003120075a7 */ /* 0x0022a4000800017f */
[----:B--2---:R-:W-:Y:S05]  /*177f0*/  @!P0 NANOSLEEP.SYNCS 0x989680 ;  /* 0x009896800000895d */ /* 0x004fea0003900000 */
[----:B------:R-:W2:Y:S02]  /*17800*/  @!P0 SYNCS.PHASECHK.TRANS64 P0, [R18+URZ+0x29870], R3 ;  /* 0x02987003120085a7 */ /* 0x000ea4000800007f */
[----:B--2---:R-:W-:Y:S05]  /*17810*/  @!P0 BRA `(.L_x_2259) ;  /* 0xfffffffc00f08947 */ /* 0x004fea000383ffff */
[----:B------:R-:W-:Y:S05]  /*17820*/  BRA `(.L_x_2351) ;  /* 0xffffffcc00bc7947 */ /* 0x000fea000383ffff */
.L_x_2261:
[----:B0-----:R0:W1:Y:S02]  /*17830*/  SYNCS.PHASECHK.TRANS64.TRYWAIT P0, [R18+URZ+0x29860], R3 ;  /* 0x02986003120075a7 */ /* 0x001064000800017f */
[----:B-1----:R-:W-:Y:S05]  /*17840*/  @!P0 NANOSLEEP.SYNCS 0x989680 ;  /* 0x009896800000895d */ /* 0x002fea0003900000 */
[----:B------:R-:W1:Y:S02]  /*17850*/  @!P0 SYNCS.PHASECHK.TRANS64 P0, [R18+URZ+0x29860], R3 ;  /* 0x02986003120085a7 */ /* 0x000e64000800007f */
[----:B-1----:R-:W-:Y:S05]  /*17860*/  @!P0 BRA `(.L_x_2261) ;  /* 0xfffffffc00f08947 */ /* 0x002fea000383ffff */
[----:B------:R-:W-:Y:S05]  /*17870*/  BRA `(.L_x_2352) ;  /* 0xffffffcc00c87947 */ /* 0x000fea000383ffff */
.L_x_2268:
[----:B-1----:R1:W2:Y:S02]  /*17880*/  SYNCS.PHASECHK.TRANS64.TRYWAIT P0, [R4+URZ+0x29820], R0 ;  /* 0x02982000040075a7 */ /* 0x0022a4000800017f */
[----:B--2---:R-:W-:Y:S05]  /*17890*/  @!P0 NANOSLEEP.SYNCS 0x989680 ;  /* 0x009896800000895d */ /* 0x004fea0003900000 */
[----:B------:R-:W2:Y:S02]  /*178a0*/  @!P0 SYNCS.PHASECHK.TRANS64 P0, [R4+URZ+0x29820], R0 ;  /* 0x02982000040085a7 */ /* 0x000ea4000800007f */
[----:B--2---:R-:W-:Y:S05]  /*178b0*/  @!P0 BRA `(.L_x_2268) ;  /* 0xfffffffc00f08947 */ /* 0x004fea000383ffff */
[----:B------:R-:W-:Y:S05]  /*178c0*/  BRA `(.L_x_2353) ;  /* 0xffffffd400d87947 */ /* 0x000fea000383ffff */
.L_x_2269:
        /* <DEDUP_REMOVED lines=11> */
.L_x_2355:
[----:B------:R-:W-:Y:S05]  /*17980*/  BSYNC B0 ;  /* 0x0000000000007941 */ /* 0x000fea0003800000 */
.L_x_2354:
[----:B------:R-:W-:Y:S05]  /*17990*/  BRA `(.L_x_2356) ;  /* 0xffffffd400c07947 */ /* 0x000fea000383ffff */
.L_x_2272:
[----:B------:R-:W-:Y:S01]  /*179a0*/  BSSY B1, `(.L_x_2357) ;  /* 0x0000006000017945 */ /* 0x000fe20003800000 */
[----:B------:R-:W-:-:S07]  /*179b0*/  IMAD.MOV.U32 R15, RZ, RZ, -0x1 ;  /* 0xffffffffff0f7424 */ /* 0x000fce00078e00ff */
[----:B01----:R-:W-:Y:S05]  /*179c0*/  WARPSYNC.COLLECTIVE R15, `(.L_x_2358) ;  /* 0x000000000f0c7348 */ /* 0x003fea0003c00000 */
[----:B------:R-:W-:Y:S02]  /*179d0*/  ELECT P6, UR62, PT ;  /* 0x00000000003e782f */ /* 0x000fe400038c0000 */
[----:B------:R-:W-:Y:S01]  /*179e0*/  MOV R14, UR62 ;  /* 0x0000003e000e7c02 */ /* 0x000fe20008000f00 */
[----:B01----:R-:W-:Y:S10]  /*179f0*/  ENDCOLLECTIVE ;  /* 0x000000000000791b */ /* 0x003ff40003800000 */
.L_x_2358:
[----:B------:R-:W-:Y:S05]  /*17a00*/  BSYNC B1 ;  /* 0x0000000000017941 */ /* 0x000fea0003800000 */
.L_x_2357:
[----:B------:R-:W-:Y:S05]  /*17a10*/  BRA `(.L_x_2359) ;  /* 0xffffffd400b87947 */ /* 0x000fea000383ffff */
.L_x_2274:
[----:B-1----:R1:W2:Y:S02]  /*17a20*/  SYNCS.PHASECHK.TRANS64.TRYWAIT P1, [R5+URZ+0x29840], R0 ;  /* 0x02984000050075a7 */ /* 0x0022a4000802017f */
[----:B--2---:R-:W-:Y:S05]  /*17a30*/  @!P1 NANOSLEEP.SYNCS 0x989680 ;  /* 0x009896800000995d */ /* 0x004fea0003900000 */
[----:B------:R-:W2:Y:S02]  /*17a40*/  @!P1 SYNCS.PHASECHK.TRANS64 P1, [R5+URZ+0x29840], R0 ;  /* 0x02984000050095a7 */ /* 0x000ea4000802007f */
[----:B--2---:R-:W-:Y:S05]  /*17a50*/  @!P1 BRA `(.L_x_2274) ;  /* 0xfffffffc00f09947 */ /* 0x004fea000383ffff */
[----:B------:R-:W-:Y:S05]  /*17a60*/  BRA `(.L_x_2360) ;  /* 0xffffffd400d87947 */ /* 0x000fea000383ffff */
.L_x_2276:
[----:B--2---:R2:W3:Y:S02]  /*17a70*/  SYNCS.PHASECHK.TRANS64.TRYWAIT P1, [R19+URZ+0x29840], R2 ;  /* 0x02984002130075a7 */ /* 0x0044e4000802017f */
[----:B---3--:R-:W-:Y:S05]  /*17a80*/  @!P1 NANOSLEEP.SYNCS 0x989680 ;  /* 0x009896800000995d */ /* 0x008fea0003900000 */
[----:B------:R-:W3:Y:S02]  /*17a90*/  @!P1 SYNCS.PHASECHK.TRANS64 P1, [R19+URZ+0x29840], R2 ;  /* 0x02984002130095a7 */ /* 0x000ee4000802007f */
[----:B---3--:R-:W-:Y:S05]  /*17aa0*/  @!P1 BRA `(.L_x_2276) ;  /* 0xfffffffc00f09947 */ /* 0x008fea000383ffff */
[----:B------:R-:W-:Y:S05]  /*17ab0*/  BRA `(.L_x_2361) ;  /* 0xffffffd400e47947 */ /* 0x000fea000383ffff */
.L_x_2278:
[----:B---3--:R3:W4:Y:S02]  /*17ac0*/  SYNCS.PHASECHK.TRANS64.TRYWAIT P1, [R5+URZ+0x29860], R0 ;  /* 0x02986000050075a7 */ /* 0x008724000802017f */
[----:B----4-:R-:W-:Y:S05]  /*17ad0*/  @!P1 NANOSLEEP.SYNCS 0x989680 ;  /* 0x009896800000995d */ /* 0x010fea0003900000 */
[----:B------:R-:W4:Y:S02]  /*17ae0*/  @!P1 SYNCS.PHASECHK.TRANS64 P1, [R5+URZ+0x29860], R0 ;  /* 0x02986000050095a7 */ /* 0x000f24000802007f */
[----:B----4-:R-:W-:Y:S05]  /*17af0*/  @!P1 BRA `(.L_x_2278) ;  /* 0xfffffffc00f09947 */ /* 0x010fea000383ffff */
[----:B------:R-:W-:Y:S05]  /*17b00*/  BRA `(.L_x_2362) ;  /* 0xffffffd400e07947 */ /* 0x000fea000383ffff */
.L_x_2280:
[----:B----4-:R4:W0:Y:S02]  /*17b10*/  SYNCS.PHASECHK.TRANS64.TRYWAIT P1, [R19+URZ+0x29860], R2 ;  /* 0x02986002130075a7 */ /* 0x010824000802017f */
[----:B0-----:R-:W-:Y:S05]  /*17b20*/  @!P1 NANOSLEEP.SYNCS 0x989680 ;  /* 0x009896800000995d */ /* 0x001fea0003900000 */
[----:B------:R-:W0:Y:S02]  /*17b30*/  @!P1 SYNCS.PHASECHK.TRANS64 P1, [R19+URZ+0x29860], R2 ;  /* 0x02986002130095a7 */ /* 0x000e24000802007f */
[----:B0-----:R-:W-:Y:S05]  /*17b40*/  @!P1 BRA `(.L_x_2280) ;  /* 0xfffffffc00f09947 */ /* 0x001fea000383ffff */
[----:B------:R-:W-:Y:S05]  /*17b50*/  BRA `(.L_x_2363) ;  /* 0xffffffd400dc7947 */ /* 0x000fea000383ffff */
.L_x_2282:
[----:B------:R0:W0:Y:S02]  /*17b60*/  SYNCS.PHASECHK.TRANS64.TRYWAIT P1, [R5+URZ+0x29880], R0 ;  /* 0x02988000050075a7 */ /* 0x000024000802017f */
[----:B0-----:R-:W-:Y:S05]  /*17b70*/  @!P1 NANOSLEEP.SYNCS 0x989680 ;  /* 0x009896800000995d */ /* 0x001fea0003900000 */
[----:B------:R-:W0:Y:S02]  /*17b80*/  @!P1 SYNCS.PHASECHK.TRANS64 P1, [R5+URZ+0x29880], R0 ;  /* 0x02988000050095a7 */ /* 0x000e24000802007f */
[----:B0-----:R-:W-:Y:S05]  /*17b90*/  @!P1 BRA `(.L_x_2282) ;  /* 0xfffffffc00f09947 */ /* 0x001fea000383ffff */
[----:B------:R-:W-:Y:S05]  /*17ba0*/  BRA `(.L_x_2364) ;  /* 0xffffffd400d87947 */ /* 0x000fea000383ffff */
.L_x_2365:
        /* <DEDUP_REMOVED lines=13> */
.L_x_3196:


//--------------------- .text._ZN7cutlass13device_kernelIN5flash11enable_sm90INS1_16FlashAttnFwdSm90INS1_25CollectiveMainloopFwdSm90ILi2EN4cute5tupleIJNS5_1CILi1EEES8_S8_EEENS6_IJNS7_ILi128EEENS7_ILi160EEENS7_ILi192EEEEEELi128ENS_12float_e4m3_tEfNS_4arch4Sm90ELb1ELb0ELb1ELb1ELb1ELb0ELb0ELb1ELb1ELb1ELb0ELb0EEENS1_21CollectiveEpilogueFwdINS6_IJSA_SA_SB_EEES9_NS_10bfloat16_tESG_Li256ELb1ELb1ELb0ELb1EEENS1_36VarlenDynamicPersistentTileSchedulerILi128ELi160ELi256ELi128ELb0ELb1ELb1ELb1ELb1ELb1EEEEEEEEEvNT_6ParamsE --------------------------
	.section	.text._ZN7cutlass13device_kernelIN5flash11enable_sm90INS1_16FlashAttnFwdSm90INS1_25CollectiveMainloopFwdSm90ILi2EN4cute5tupleIJNS5_1CILi1EEES8_S8_EEENS6_IJNS7_ILi128EEENS7_ILi160EEENS7_ILi192EEEEEELi128ENS_12float_e4m3_tEfNS_4arch4Sm90ELb1ELb0ELb1ELb1ELb1ELb0ELb0ELb1ELb1ELb1ELb0ELb0EEENS1_21CollectiveEpilogueFwdINS6_IJSA_SA_SB_EEES9_NS_10bfloat16_tESG_Li256ELb1ELb1ELb0ELb1EEENS1_36VarlenDynamicPersistentTileSchedulerILi128ELi160ELi256ELi128ELb0ELb1ELb1ELb1ELb1ELb1EEEEEEEEEvNT_6ParamsE,"ax",@progbits
	.align	128
.text._ZN7cutlass13device_kernelIN5flash11enable_sm90INS1_16FlashAttnFwdSm90INS1_25CollectiveMainloopFwdSm90ILi2EN4cute5tupleIJNS5_1CILi1EEES8_S8_EEENS6_IJNS7_ILi128EEENS7_ILi160EEENS7_ILi192EEEEEELi128ENS_12float_e4m3_tEfNS_4arch4Sm90ELb1ELb0ELb1ELb1ELb1ELb0ELb0ELb1ELb1ELb1ELb0ELb0EEENS1_21CollectiveEpilogueFwdINS6_IJSA_SA_SB_EEES9_NS_10bfloat16_tESG_Li256ELb1ELb1ELb0ELb1EEENS1_36VarlenDynamicPersistentTileSchedulerILi128ELi160ELi256ELi128ELb0ELb1ELb1ELb1ELb1ELb1EEEEEEEEEvNT_6ParamsE:
        .type           _ZN7cutlass13device_kernelIN5flash11enable_sm90INS1_16FlashAttnFwdSm90INS1_25CollectiveMainloopFwdSm90ILi2EN4cute5tupleIJNS5_1CILi1EEES8_S8_EEENS6_IJNS7_ILi128EEENS7_ILi160EEENS7_ILi192EEEEEELi128ENS_12float_e4m3_tEfNS_4arch4Sm90ELb1ELb0ELb1ELb1ELb1ELb0ELb0ELb1ELb1ELb1ELb0ELb0EEENS1_21CollectiveEpilogueFwdINS6_IJSA_SA_SB_EEES9_NS_10bfloat16_tESG_Li256ELb1ELb1ELb0ELb1EEENS1_36VarlenDynamicPersistentTileSchedulerILi128ELi160ELi256ELi128ELb0ELb1ELb1ELb1ELb1ELb1EEEEEEEEEvNT_6ParamsE,@function
        .size           _ZN7cutlass13device_kernelIN5flash11enable_sm90INS1_16FlashAttnFwdSm90INS1_25CollectiveMainloopFwdSm90ILi2EN4cute5tupleIJNS5_1CILi1EEES8_S8_EEENS6_IJNS7_ILi128EEENS7_ILi160EEENS7_ILi192EEEEEELi128ENS_12float_e4m3_tEfNS_4arch4Sm90ELb1ELb0ELb1ELb1ELb1ELb0ELb0ELb1ELb1ELb1ELb0ELb0EEENS1_21CollectiveEpilogueFwdINS6_IJSA_SA_SB_EEES9_NS_10bfloat16_tESG_Li256ELb1ELb1ELb0ELb1EEENS1_36VarlenDynamicPersistentTileSchedulerILi128ELi160ELi256ELi128ELb0ELb1ELb1ELb1ELb1ELb1EEEEEEEEEvNT_6ParamsE,(.L_x_3197 - _ZN7cutlass13device_kernelIN5flash11enable_sm90INS1_16FlashAttnFwdSm90INS1_25CollectiveMainloopFwdSm90ILi2EN4cute5tupleIJNS5_1CILi1EEES8_S8_EEENS6_IJNS7_ILi128EEENS7_ILi160EEENS7_ILi192EEEEEELi128ENS_12float_e4m3_tEfNS_4arch4Sm90ELb1ELb0ELb1ELb1ELb1ELb0ELb0ELb1ELb1ELb1ELb0ELb0EEENS1_21CollectiveEpilogueFwdINS6_IJSA_SA_SB_EEES9_NS_10bfloat16_tESG_Li256ELb1ELb1ELb0ELb1EEENS1_36VarlenDynamicPersistentTileSchedulerILi128ELi160ELi256ELi128ELb0ELb1ELb1ELb1ELb1ELb1EEEEEEEEEvNT_6ParamsE)
        .other          _ZN7cutlass13device_kernelIN5flash11enable_sm90INS1_16FlashAttnFwdSm90INS1_25CollectiveMainloopFwdSm90ILi2EN4cute5tupleIJNS5_1CILi1EEES8_S8_EEENS6_IJNS7_ILi128EEENS7_ILi160EEENS7_ILi192EEEEEELi128ENS_12float_e4m3_tEfNS_4arch4Sm90ELb1ELb0ELb1ELb1ELb1ELb0ELb0ELb1ELb1ELb1ELb0ELb0EEENS1_21CollectiveEpilogueFwdINS6_IJSA_SA_SB_EEES9_NS_10bfloat16_tESG_Li256ELb1ELb1ELb0ELb1EEENS1_36VarlenDynamicPersistentTileSchedulerILi128ELi160ELi256ELi128ELb0ELb1ELb1ELb1ELb1ELb1EEEEEEEEEvNT_6ParamsE,@"STO_CUDA_ENTRY STV_DEFAULT"
_ZN7cutlass13device_kernelIN5flash11enable_sm90INS1_16FlashAttnFwdSm90INS1_25CollectiveMainloopFwdSm90ILi2EN4cute5tupleIJNS5_1CILi1EEES8_S8_EEENS6_IJNS7_ILi128EEENS7_ILi160EEENS7_ILi192EEEEEELi128ENS_12float_e4m3_tEfNS_4arch4Sm90ELb1ELb0ELb1ELb1ELb1ELb0ELb0ELb1ELb1ELb1ELb0ELb0EEENS1_21CollectiveEpilogueFwdINS6_IJSA_SA_SB_EEES9_NS_10bfloat16_tESG_Li256ELb1ELb1ELb0ELb1EEENS1_36VarlenDynamicPersistentTileSchedulerILi128ELi160ELi256ELi128ELb0ELb1ELb1ELb1ELb1ELb1EEEEEEEEEvNT_6ParamsE:
        /* <DEDUP_REMOVED lines=45> */
.L_x_2366:
        /* <DEDUP_REMOVED lines=22> */
.L_x_2367:
        /* <DEDUP_REMOVED lines=18> */
.L_x_2368:
        /* <DEDUP_REMOVED lines=22> */
.L_x_2369:
        /* <DEDUP_REMOVED lines=24> */
.L_x_2370:
        /* <DEDUP_REMOVED lines=8> */
.L_x_2372:
        /* <DEDUP_REMOVED lines=25> */
[----:B------:R-:W-:Y:S02]  /*0a40*/  UMOV UR44, URZ ;  /* 0x0000003f002c7c82 */ /* 0x000fe40008000000 */
[CC--:B------:R-:W-:Y:S02]  /*0a50*/  LEA.HI R0, R3.reuse, R194.reuse, RZ, 0x7 ;  /* 0x000000c203007211 */ /* 0x0c0fe400078f38ff */
[----:B------:R-:W-:-:S02]  /*0a60*/  LEA.HI R4, R3, R194, RZ, 0x5 ;  /* 0x000000c203047211 */ /* 0x000fc400078f28ff */
[----:B------:R-:W-:Y:S02]  /*0a70*/  LOP3.LUT R5, R0, 0xffffff80, RZ, 0xc0, !PT ;  /* 0xffffff8000057812 */ /* 0x000fe400078ec0ff */
[CC--:B------:R-:W-:Y:S01]  /*0a80*/  LEA.HI R2, R3.reuse, R194.reuse, RZ, 0x4 ;  /* 0x000000c203027211 */ /* 0x0c0fe200078f20ff */
[----:B------:R-:W-:Y:S01]  /*0a90*/  IMAD.SHL.U32 R4, R4, 0x20, RZ ;  /* 0x0000002004047824 */ /* 0x000fe200078e00ff */
[----:B------:R-:W-:Y:S01]  /*0aa0*/  LEA.HI R10, R3, R194, RZ, 0x2 ;  /* 0x000000c2030a7211 */ /* 0x000fe200078f10ff */
[----:B------:R-:W-:Y:S01]  /*0ab0*/  IMAD.IADD R188, R194, 0x1, -R5 ;  /* 0x00000001c2bc7824 */ /* 0x000fe200078e0a05 */
[----:B------:R-:W-:Y:S02]  /*0ac0*/  LOP3.LUT R5, R2, 0x3fffff0, RZ, 0xc0, !PT ;  /* 0x03fffff002057812 */ /* 0x000fe400078ec0ff */
[----:B------:R-:W-:Y:S02]  /*0ad0*/  LOP3.LUT R4, R4, 0xfffffc00, RZ, 0xc0, !PT ;  /* 0xfffffc0004047812 */ /* 0x000fe400078ec0ff */
[----:B------:R-:W-:Y:S01]  /*0ae0*/  SHF.R.S32.HI R9, RZ, 0x1f, R188 ;  /* 0x0000001fff097819 */ /* 0x000fe200000114bc */
[----:B------:R-:W-:Y:S01]  /*0af0*/  IMAD.IADD R5, R194, 0x1, -R5 ;  /* 0x00000001c2057824 */ /* 0x000fe200078e0a05 */
[----:B------:R-:W-:-:S02]  /*0b00*/  SHF.R.S32.HI R7, RZ, 0x4, R2 ;  /* 0x00000004ff077819 */ /* 0x000fc40000011402 */
[----:B------:R-:W-:Y:S01]  /*0b10*/  LEA.HI R6, R9, R188, RZ, 0x2 ;  /* 0x000000bc09067211 */ /* 0x000fe200078f10ff */
[----:B------:R-:W-:Y:S01]  /*0b20*/  IMAD R191, R5, 0x40, R4 ;  /* 0x0000004005bf7824 */ /* 0x000fe200078e0204 */
[----:B------:R-:W-:Y:S02]  /*0b30*/  LOP3.LUT R5, R10, 0xfffffffc, RZ, 0xc0, !PT ;  /* 0xfffffffc0a057812 */ /* 0x000fe400078ec0ff */
[--C-:B------:R-:W-:Y:S02]  /*0b40*/  SHF.R.S32.HI R8, RZ, 0x2, R6.reuse ;  /* 0x00000002ff087819 */ /* 0x100fe40000011406 */
[----:B------:R-:W-:Y:S01]  /*0b50*/  SHF.R.S32.HI R11, RZ, 0x1f, R6 ;  /* 0x0000001fff0b7819 */ /* 0x000fe20000011406 */
[----:B------:R-:W-:Y:S01]  /*0b60*/  IMAD.IADD R4, R194, 0x1, -R5 ;  /* 0x00000001c2047824 */ /* 0x000fe200078e0a05 */
[----:B------:R-:W-:Y:S02]  /*0b70*/  LEA.HI R2, R2, R7, RZ, 0x1 ;  /* 0x0000000702027211 */ /* 0x000fe400078f08ff */
[----:B------:R-:W-:-:S02]  /*0b80*/  LEA.HI R3, R3, R194, RZ, 0x3 ;  /* 0x000000c203037211 */ /* 0x000fc400078f18ff */
[----:B------:R-:W-:Y:S02]  /*0b90*/  LEA.HI R11, R11, R8, RZ, 0x3 ;  /* 0x000000080b0b7211 */ /* 0x000fe400078f18ff */
[----:B------:R-:W-:Y:S02]  /*0ba0*/  SHF.R.S32.HI R189, RZ, 0x7, R0 ;  /* 0x00000007ffbd7819 */ /* 0x000fe40000011400 */
[----:B------:R-:W-:Y:S02]  /*0bb0*/  LOP3.LUT R2, R2, 0x1ffffffe, RZ, 0xc0, !PT ;  /* 0x1ffffffe02027812 */ /* 0x000fe400078ec0ff */
[----:B------:R-:W-:Y:S02]  /*0bc0*/  LOP3.LUT R5, R3, 0xfffffff8, RZ, 0xc0, !PT ;  /* 0xfffffff803057812 */ /* 0x000fe400078ec0ff */
[----:B------:R-:W-:Y:S01]  /*0bd0*/  LOP3.LUT R11, R11, 0xfffffff8, RZ, 0xc0, !PT ;  /* 0xfffffff80b0b7812 */ /* 0x000fe200078ec0ff */
[----:B------:R-:W-:Y:S01]  /*0be0*/  IMAD.IADD R2, R7, 0x1, -R2 ;  /* 0x0000000107027824 */ /* 0x000fe200078e0a02 */
[----:B------:R-:W-:Y:S01]  /*0bf0*/  LEA.HI R9, R9, R188, RZ, 0x5 ;  /* 0x000000bc09097211 */ /* 0x000fe200078f28ff */
[----:B------:R-:W-:Y:S01]  /*0c00*/  IMAD.IADD R22, R194, 0x1, -R5 ;  /* 0x00000001c2167824 */ /* 0x000fe200078e0a05 */
[----:B------:R-:W-:Y:S01]  /*0c10*/  LEA.HI R0, R0, R189, RZ, 0x1 ;  /* 0x000000bd00007211 */ /* 0x000fe200078f08ff */
[----:B------:R-:W-:Y:S01]  /*0c20*/  IMAD.IADD R8, R8, 0x1, -R11 ;  /* 0x0000000108087824 */ /* 0x000fe200078e0a0b */
[----:B------:R-:W-:Y:S01]  /*0c30*/  SHF.R.S32.HI R9, RZ, 0x5, R9 ;  /* 0x00000005ff097819 */ /* 0x000fe20000011409 */
[----:B------:R-:W-:Y:S01]  /*0c40*/  IMAD.SHL.U32 R16, R22, 0x8, RZ ;  /* 0x0000000816107824 */ /* 0x000fe200078e00ff */
[----:B------:R-:W-:Y:S01]  /*0c50*/  LEA.HI R7, R4, R4, RZ, 0x1 ;  /* 0x0000000404077211 */ /* 0x000fe200078f08ff */
[----:B------:R-:W-:Y:S01]  /*0c60*/  IMAD R191, R2, 0x8, R191 ;  /* 0x0000000802bf7824 */ /* 0x000fe200078e02bf */
[----:B------:R-:W-:Y:S01]  /*0c70*/  LOP3.LUT R0, R0, 0x3fffffe, RZ, 0xc0, !PT ;  /* 0x03fffffe00007812 */ /* 0x000fe200078ec0ff */
[----:B------:R-:W-:Y:S01]  /*0c80*/  IMAD R9, R9, 0x10, R8 ;  /* 0x0000001009097824 */ /* 0x000fe200078e0208 */
[----:B------:R-:W-:Y:S01]  /*0c90*/  LOP3.LUT R7, R7, 0x1ffffffe, RZ, 0xc0, !PT ;  /* 0x1ffffffe07077812 */ /* 0x000fe200078ec0ff */
[----:B------:R-:W-:Y:S01]  /*0ca0*/  VIADD R19, R16, 0x40 ;  /* 0x0000004010137836 */ /* 0x000fe20000000000 */
        /* <DEDUP_REMOVED lines=9> */
.L_x_2432:
[----:B012---:R-:W0:Y:S01]  /*0d40*/  LDC.64 R2, c[0x0][0xc88] ;  /* 0x00032200ff027b82 */ /* 0x007e220000000a00 */
        /* <DEDUP_REMOVED lines=13> */
[----:B------:R-:W-:-:S04]  /*0e20*/  @UP0 ULEA UR6, UP2, UR36, UR6, 0x2 ;  /* 0x0000000624060291 */ /* 0x000fc8000f84103f */
[----:B------:R-:W-:Y:S02]  /*0e30*/  @UP0 ULEA.HI.X UR7, UR36, UR7, UR37, 0x2, UP2 ;  /* 0x0000000724070291 */ /* 0x000fe400090f1425 */
[----:B------:R-:W-:Y:S01]  /*0e40*/  @UP1 ULEA UR8, UP0, UR36, UR8, 0x2 ;  /* 0x0000000824081291 */ /* 0x000fe2000f80103f */
[----:B------:R-:W-:-:S03]  /*0e50*/  IMAD.U32 R2, RZ, RZ, UR6 ;  /* 0x00000006ff027e24 */ /* 0x000fc6000f8e00ff */
[----:B------:R-:W-:Y:S01]  /*0e60*/  @UP1 ULEA.HI.X UR9, UR36, UR9, UR37, 0x2, UP0 ;  /* 0x0000000924091291 */ /* 0x000fe200080f1425 */
[----:B------:R-:W-:Y:S01]  /*0e70*/  IMAD.U32 R3, RZ, RZ, UR7 ;  /* 0x00000007ff037e24 */ /* 0x000fe2000f8e00ff */
[----:B------:R-:W-:Y:S01]  /*0e80*/  ULDC.64 UR6, c[0x0][0x418] ;  /* 0x0001060000067ab9 */ /* 0x000fe20000000a00 */
[----:B------:R-:W-:-:S03]  /*0e90*/  IMAD.U32 R4, RZ, RZ, UR8 ;  /* 0x00000008ff047e24 */ /* 0x000fc6000f8e00ff */
[----:B------:R-:W-:Y:S01]  /*0ea0*/  IMAD.U32 R5, RZ, RZ, UR9 ;  /* 0x00000009ff057e24 */ /* 0x000fe2000f8e00ff */
[----:B------:R-:W2:Y:S01]  /*0eb0*/  @P0 LDG.E R2, desc[UR54][R2.64] ;  /* 0x0000003602020981 */ /* 0x000ea2000c1e1900 */
[----:B------:R-:W-:Y:S01]  /*0ec0*/  UISETP.NE.U32.AND UP0, UPT, UR6, URZ, UPT ;  /* 0x0000003f0600728c */ /* 0x000fe2000bf05070 */
[----:B------:R-:W-:Y:S02]  /*0ed0*/  ULDC.64 UR8, c[0x0][0xa20] ;  /* 0x0002880000087ab9 */ /* 0x000fe40000000a00 */
[----:B---3--:R-:W3:Y:S01]  /*0ee0*/  @P2 LDG.E R4, desc[UR54][R4.64] ;  /* 0x0000003604042981 */ /* 0x008ee2000c1e1900 */
[----:B------:R-:W-:Y:S01]  /*0ef0*/  UISETP.NE.AND.EX UP0, UPT, UR7, URZ, UPT, UP0 ;  /* 0x0000003f0700728c */ /* 0x000fe2000bf05300 */
[----:B------:R-:W-:Y:S01]  /*0f00*/  ISETP.NE.U32.AND P1, PT, RZ, UR8, PT ;  /* 0x00000008ff007c0c */ /* 0x000fe2000bf25070 */
[----:B------:R-:W-:Y:S01]  /*0f10*/  ULDC UR6, c[0x0][0x2f0] ;  /* 0x0000bc0000067ab9 */ /* 0x000fe20000000800 */
[----:B------:R-:W-:Y:S01]  /*0f20*/  UMOV UR50, URZ ;  /* 0x0000003f00327c82 */ /* 0x000fe20008000000 */
[----:B------:R-:W-:Y:S01]  /*0f30*/  USEL UR4, UR4, 0x1, UP0 ;  /* 0x0000000104047887 */ /* 0x000fe20008000000 */
[----:B------:R-:W-:-:S03]  /*0f40*/  ISETP.NE.AND.EX P1, PT, RZ, UR9, PT, P1 ;  /* 0x00000009ff007c0c */ /* 0x000fc6000bf25310 */
[----:B------:R-:W-:Y:S01]  /*0f50*/  UIMAD UR4, UR4, UR6, URZ ;  /* 0x00000006040472a4 */ /* 0x000fe2000f8e023f */
[----:B--2---:R-:W-:Y:S02]  /*0f60*/  @P0 R2UR UR50, R2 ;  /* 0x00000000023202ca */ /* 0x004fe400000e0000 */
[----:B---3--:R-:W-:Y:S01]  /*0f70*/  @P2 R2UR UR51, R4 ;  /* 0x00000000043322ca */ /* 0x008fe200000e0000 */
[----:B----4-:R-:W-:-:S14]  /*0f80*/  @P2 BRA `(.L_x_2373) ;  /* 0x0000000000382947 */ /* 0x010fdc0003800000 */
[----:B------:R-:W-:Y:S01]  /*0f90*/  ULDC.64 UR6, c[0x0][0xa00] ;  /* 0x0002800000067ab9 */ /* 0x000fe20000000a00 */
[----:B------:R-:W-:Y:S01]  /*0fa0*/  ULDC UR51, c[0x0][0x288] ;  /* 0x0000a20000337ab9 */ /* 0x000fe20000000800 */
[----:B------:R-:W-:-:S04]  /*0fb0*/  ISETP.NE.U32.AND P0, PT, RZ, UR6, PT ;  /* 0x00000006ff007c0c */ /* 0x000fc8000bf05070 */
[----:B------:R-:W-:-:S13]  /*0fc0*/  ISETP.NE.AND.EX P0, PT, RZ, UR7, PT, P0 ;  /* 0x00000007ff007c0c */ /* 0x000fda000bf05300 */
[----:B------:R-:W-:Y:S05]  /*0fd0*/  @!P0 BRA `(.L_x_2373) ;  /* 0x0000000000248947 */ /* 0x000fea0003800000 */
[----:B------:R-:W-:Y:S02]  /*0fe0*/  ULDC.64 UR6, c[0x0][0xa00] ;  /* 0x0002800000067ab9 */ /* 0x000fe40000000a00 */
[----:B------:R-:W-:-:S06]  /*0ff0*/  UIMAD.WIDE UR6, UR36, 0x4, UR6 ;  /* 0x00000004240678a5 */ /* 0x000fcc000f8e0206 */
[----:B------:R-:W-:Y:S01]  /*1000*/  IMAD.U32 R2, RZ, RZ, UR6 ;  /* 0x00000006ff027e24 */ /* 0x000fe2000f8e00ff */
[----:B------:R-:W-:-:S05]  /*1010*/  MOV R3, UR7 ;  /* 0x0000000700037c02 */ /* 0x000fca0008000f00 */
[----:B------:R-:W2:Y:S04]  /*1020*/  LDG.E R4, desc[UR54][R2.64] ;  /* 0x0000003602047981 */ /* 0x000ea8000c1e1900 */
[----:B------:R-:W3:Y:S01]  /*1030*/  LDG.E R0, desc[UR54][R2.64+0x4] ;  /* 0x0000043602007981 */ /* 0x000ee2000c1e1900 */
[----:B--2---:R-:W-:Y:S02]  /*1040*/  R2UR UR51, R4 ;  /* 0x00000000043372ca */ /* 0x004fe400000e0000 */
[----:B---3--:R-:W-:-:S13]  /*1050*/  R2UR UR6, R0 ;  /* 0x00000000000672ca */ /* 0x008fda00000e0000 */
[----:B------:R-:W-:-:S12]  /*1060*/  UIADD3 UR51, -UR51, UR6, URZ ;  /* 0x0000000633337290 */ /* 0x000fd8000fffe13f */
.L_x_2373:
[----:B------:R-:W-:Y:S01]  /*1070*/  UMOV UR38, UR48 ;  /* 0x0000003000267c82 */ /* 0x000fe20008000000 */
[----:B------:R-:W-:Y:S05]  /*1080*/  @!P1 BRA `(.L_x_2374) ;  /* 0x00000000001c9947 */ /* 0x000fea0003800000 */
[----:B------:R-:W-:-:S04]  /*1090*/  ULEA UR4, UP0, UR36, UR8, 0x2 ;  /* 0x0000000824047291 */ /* 0x000fc8000f80103f */
[----:B------:R-:W-:Y:S02]  /*10a0*/  ULEA.HI.X UR6, UR36, UR9, UR37, 0x2, UP0 ;  /* 0x0000000924067291 */ /* 0x000fe400080f1425 */
[----:B------:R-:W-:-:S04]  /*10b0*/  IMAD.U32 R2, RZ, RZ, UR4 ;  /* 0x00000004ff027e24 */ /* 0x000fc8000f8e00ff */
[----:B------:R-:W-:-:S05]  /*10c0*/  IMAD.U32 R3, RZ, RZ, UR6 ;  /* 0x00000006ff037e24 */ /* 0x000fca000f8e00ff */
[----:B------:R-:W2:Y:S02]  /*10d0*/  LDG.E R2, desc[UR54][R2.64] ;  /* 0x0000003602027981 */ /* 0x000ea4000c1e1900 */
[----:B--2---:R-:W-:Y:S01]  /*10e0*/  R2UR UR4, R2 ;  /* 0x00000000020472ca */ /* 0x004fe200000e0000 */
[----:B------:R-:W-:-:S14]  /*10f0*/  BRA `(.L_x_2375) ;  /* 0x0000000000347947 */ /* 0x000fdc0003800000 */
.L_x_2374:
[----:B------:R-:W-:Y:S02]  /*1100*/  ULDC.64 UR6, c[0x0][0xa08] ;  /* 0x0002820000067ab9 */ /* 0x000fe40000000a00 */
[----:B------:R-:W-:-:S04]  /*1110*/  ISETP.NE.U32.AND P0, PT, RZ, UR6, PT ;  /* 0x00000006ff007c0c */ /* 0x000fc8000bf05070 */
[----:B------:R-:W-:-:S13]  /*1120*/  ISETP.NE.AND.EX P0, PT, RZ, UR7, PT, P0 ;  /* 0x00000007ff007c0c */ /* 0x000fda000bf05300 */
[----:B------:R-:W-:Y:S05]  /*1130*/  @!P0 BRA `(.L_x_2375) ;  /* 0x0000000000248947 */ /* 0x000fea0003800000 */
[----:B------:R-:W-:Y:S02]  /*1140*/  ULDC.64 UR6, c[0x0][0xa08] ;  /* 0x0002820000067ab9 */ /* 0x000fe40000000a00 */
[----:B------:R-:W-:-:S06]  /*1150*/  UIMAD.WIDE UR6, UR36, 0x4, UR6 ;  /* 0x00000004240678a5 */ /* 0x000fcc000f8e0206 */
[----:B------:R-:W-:Y:S02]  /*1160*/  IMAD.U32 R2, RZ, RZ, UR6 ;  /* 0x00000006ff027e24 */ /* 0x000fe4000f8e00ff */
[----:B------:R-:W-:-:S05]  /*1170*/  IMAD.U32 R3, RZ, RZ, UR7 ;  /* 0x00000007ff037e24 */ /* 0x000fca000f8e00ff */
[----:B------:R-:W2:Y:S04]  /*1180*/  LDG.E R4, desc[UR54][R2.64] ;  /* 0x0000003602047981 */ /* 0x000ea8000c1e1900 */
[----:B------:R-:W3:Y:S01]  /*1190*/  LDG.E R0, desc[UR54][R2.64+0x4] ;  /* 0x0000043602007981 */ /* 0x000ee2000c1e1900 */
[----:B--2---:R-:W-:Y:S02]  /*11a0*/  R2UR UR4, R4 ;  /* 0x00000000040472ca */ /* 0x004fe400000e0000 */
[----:B---3--:R-:W-:-:S13]  /*11b0*/  R2UR UR6, R0 ;  /* 0x00000000000672ca */ /* 0x008fda00000e0000 */
[----:B------:R-:W-:-:S12]  /*11c0*/  UIADD3 UR4, -UR4, UR6, URZ ;  /* 0x0000000604047290 */ /* 0x000fd8000fffe13f */
.L_x_2375:
[----:B------:R-:W-:Y:S01]  /*11d0*/  UIADD3 UR50, -UR50, UR4, URZ ;  /* 0x0000000432327290 */ /* 0x000fe2000fffe13f */
[----:B------:R-:W-:Y:S01]  /*11e0*/  PLOP3.LUT P0, PT, PT, PT, PT, 0x80, 0x0 ;  /* 0x000000000000781c */ /* 0x000fe20003f0f070 */
[----:B------:R-:W-:Y:S01]  /*11f0*/  USHF.L.U32 UR39, UR5, 0x7, URZ ;  /* 0x0000000705277899 */ /* 0x000fe2000800063f */
[----:B------:R-:W-:Y:S01]  /*1200*/  IMAD.MOV.U32 R0, RZ, RZ, RZ ;  /* 0x000000ffff007224 */ /* 0x000fe200078e00ff */
[----:B------:R-:W-:Y:S01]  /*1210*/  ULDC UR4, c[0x0][0x448] ;  /* 0x0001120000047ab9 */ /* 0x000fe20000000800 */
[----:B------:R-:W-:Y:S01]  /*1220*/  UIADD3 UR7, UR50, 0xa0, -UR51 ;  /* 0x000000a032077890 */ /* 0x000fe2000fffe833 */
[----:B------:R-:W-:Y:S01]  /*1230*/  IMAD.MOV.U32 R2, RZ, RZ, RZ ;  /* 0x000000ffff027224 */ /* 0x000fe200078e00ff */
[----:B------:R-:W-:Y:S01]  /*1240*/  UISETP.NE.AND UP0, UPT, UR4, 0x1, UPT ;  /* 0x000000010400788c */ /* 0x000fe2000bf05270 */
[----:B------:R-:W-:Y:S01]  /*1250*/  CS2R R86, SRZ ;  /* 0x0000000000567805 */ /* 0x000fe2000001ff00 */
[----:B------:R-:W-:Y:S01]  /*1260*/  UIADD3 UR6, UR39, 0x7f, URZ ;  /* 0x0000007f27067890 */ /* 0x000fe2000fffe03f */
[----:B------:R-:W-:Y:S01]  /*1270*/  CS2R R6, SRZ ;  /* 0x0000000000067805 */ /* 0x000fe2000001ff00 */
[----:B------:R-:W-:Y:S01]  /*1280*/  UP2UR UR52, UPR, URZ, 0x1 ;  /* 0x000000013f347883 */ /* 0x000fe20008000000 */
[----:B------:R-:W-:-:S02]  /*1290*/  CS2R R84, SRZ ;  /* 0x0000000000547805 */ /* 0x000fc4000001ff00 */
[----:B------:R-:W-:Y:S02]  /*12a0*/  CS2R R8, SRZ ;  /* 0x0000000000087805 */ /* 0x000fe4000001ff00 */
[----:B------:R-:W-:Y:S02]  /*12b0*/  CS2R R78, SRZ ;  /* 0x00000000004e7805 */ /* 0x000fe4000001ff00 */
[----:B------:R-:W-:Y:S02]  /*12c0*/  CS2R R10, SRZ ;  /* 0x00000000000a7805 */ /* 0x000fe4000001ff00 */
[----:B------:R-:W-:Y:S02]  /*12d0*/  CS2R R76, SRZ ;  /* 0x00000000004c7805 */ /* 0x000fe4000001ff00 */
[----:B------:R-:W-:Y:S01]  /*12e0*/  CS2R R12, SRZ ;  /* 0x00000000000c7805 */ /* 0x000fe2000001ff00 */
[----:B------:R-:W-:Y:S01]  /*12f0*/  @UP0 ULDC UR4, c[0x0][0x44c] ;  /* 0x0001130000040ab9 */ /* 0x000fe20000000800 */
[----:B------:R-:W-:Y:S01]  /*1300*/  @UP0 ULDC UR8, c[0x0][0x450] ;  /* 0x0001140000080ab9 */ /* 0x000fe20000000800 */
[----:B------:R-:W-:Y:S01]  /*1310*/  UIMAD.WIDE.U32 UR4, UR6, UR4, URZ ;  /* 0x00000004060472a5 */ /* 0x000fe2000f8e003f */
[----:B------:R-:W-:Y:S01]  /*1320*/  CS2R R70, SRZ ;  /* 0x0000000000467805 */ /* 0x000fe2000001ff00 */
[----:B------:R-:W-:Y:S01]  /*1330*/  UIADD3 UR4, UR50, 0x9f, URZ ;  /* 0x0000009f32047890 */ /* 0x000fe2000fffe03f */
[----:B------:R-:W-:Y:S01]  /*1340*/  CS2R R14, SRZ ;  /* 0x00000000000e7805 */ /* 0x000fe2000001ff00 */
[----:B------:R-:W-:Y:S01]  /*1350*/  @UP0 USHF.R.U32.HI UR6, URZ, UR8, UR5 ;  /* 0x000000083f060299 */ /* 0x000fe20008011605 */
[----:B------:R-:W-:Y:S01]  /*1360*/  CS2R R68, SRZ ;  /* 0x0000000000447805 */ /* 0x000fe2000001ff00 */
[----:B------:R-:W-:Y:S01]  /*1370*/  UIMAD.WIDE UR4, UR4, 0x66666667, URZ ;  /* 0x66666667040478a5 */ /* 0x000fe2000f8e023f */
[----:B------:R-:W-:Y:S01]  /*1380*/  CS2R R20, SRZ ;  /* 0x0000000000147805 */ /* 0x000fe2000001ff00 */
[----:B------:R-:W-:Y:S01]  /*1390*/  UIADD3 UR6, UR7, UR6, URZ ;  /* 0x0000000607067290 */ /* 0x000fe2000fffe03f */
[----:B------:R-:W-:Y:S01]  /*13a0*/  CS2R R62, SRZ ;  /* 0x00000000003e7805 */ /* 0x000fe2000001ff00 */
[----:B------:R-:W-:Y:S01]  /*13b0*/  USHF.R.U32.HI UR4, URZ, 0x1f, UR5 ;  /* 0x0000001f3f047899 */ /* 0x000fe20008011605 */
[----:B------:R-:W-:Y:S01]  /*13c0*/  CS2R R24, SRZ ;  /* 0x0000000000187805 */ /* 0x000fe2000001ff00 */
[----:B------:R-:W-:Y:S01]  /*13d0*/  UIMAD.WIDE UR6, UR6, 0x66666667, URZ ;  /* 0x66666667060678a5 */ /* 0x000fe2000f8e023f */
[----:B------:R-:W-:Y:S01]  /*13e0*/  CS2R R60, SRZ ;  /* 0x00000000003c7805 */ /* 0x000fe2000001ff00 */
[----:B------:R-:W-:Y:S01]  /*13f0*/  ULEA.HI.SX32 UR4, UR5, UR4, 0x1a ;  /* 0x0000000405047291 */ /* 0x000fe2000f8fd23f */
[----:B------:R-:W-:Y:S01]  /*1400*/  CS2R R28, SRZ ;  /* 0x00000000001c7805 */ /* 0x000fe2000001ff00 */
[----:B------:R-:W-:Y:S01]  /*1410*/  USHF.R.U32.HI UR6, URZ, 0x1f, UR7 ;  /* 0x0000001f3f067899 */ /* 0x000fe20008011607 */
[----:B------:R-:W-:-:S02]  /*1420*/  CS2R R54, SRZ ;  /* 0x0000000000367805 */ /* 0x000fc4000001ff00 */
[----:B------:R-:W-:Y:S02]  /*1430*/  CS2R R26, SRZ ;  /* 0x00000000001a7805 */ /* 0x000fe4000001ff00 */
[----:B------:R-:W-:Y:S01]  /*1440*/  CS2R R52, SRZ ;  /* 0x0000000000347805 */ /* 0x000fe2000001ff00 */
[----:B------:R-:W-:Y:S01]  /*1450*/  ULEA.HI.SX32 UR6, UR7, UR6, 0x1a ;  /* 0x0000000607067291 */ /* 0x000fe2000f8fd23f */
[----:B------:R-:W-:Y:S02]  /*1460*/  CS2R R32, SRZ ;  /* 0x0000000000207805 */ /* 0x000fe4000001ff00 */
[----:B------:R-:W-:Y:S02]  /*1470*/  CS2R R30, SRZ ;  /* 0x00000000001e7805 */ /* 0x000fe4000001ff00 */
[----:B------:R-:W-:Y:S01]  /*1480*/  CS2R R42, SRZ ;  /* 0x00000000002a7805 */ /* 0x000fe2000001ff00 */
[----:B------:R-:W-:Y:S01]  /*1490*/  UISETP.LT.AND UP0, UPT, UR4, UR6, UPT ;  /* 0x000000060400728c */ /* 0x000fe2000bf01270 */
[----:B------:R-:W-:-:S02]  /*14a0*/  CS2R R36, SRZ ;  /* 0x0000000000247805 */ /* 0x000fc4000001ff00 */
[----:B------:R-:W-:Y:S02]  /*14b0*/  CS2R R40, SRZ ;  /* 0x0000000000287805 */ /* 0x000fe4000001ff00 */
[----:B------:R-:W-:Y:S01]  /*14c0*/  CS2R R38, SRZ ;  /* 0x0000000000267805 */ /* 0x000fe2000001ff00 */
[----:B------:R-:W-:Y:S01]  /*14d0*/  USEL UR53, UR4, UR6, UP0 ;  /* 0x0000000604357287 */ /* 0x000fe20008000000 */
[----:B------:R-:W-:Y:S01]  /*14e0*/  IMAD.MOV.U32 R34, RZ, RZ, RZ ;  /* 0x000000ffff227224 */ /* 0x000fe200078e00ff */
[----:B------:R-:W-:Y:S02]  /*14f0*/  CS2R R88, SRZ ;  /* 0x0000000000587805 */ /* 0x000fe4000001ff00 */
[----:B------:R-:W-:Y:S01]  /*1500*/  CS2R R48, SRZ ;  /* 0x0000000000307805 */ /* 0x000fe2000001ff00 */
[----:B------:R-:W-:Y:S01]  /*1510*/  UISETP.GE.AND UP0, UPT, UR53, 0x1, UPT ;  /* 0x000000013500788c */ /* 0x000fe2000bf06270 */
[----:B------:R-:W-:Y:S02]  /*1520*/  CS2R R90, SRZ ;  /* 0x00000000005a7805 */ /* 0x000fe4000001ff00 */
[----:B------:R-:W-:-:S02]  /*1530*/  CS2R R56, SRZ ;  /* 0x0000000000387805 */ /* 0x000fc4000001ff00 */
[----:B------:R-:W-:Y:S01]  /*1540*/  CS2R R92, SRZ ;  /* 0x00000000005c7805 */ /* 0x000fe2000001ff00 */
[----:B------:R-:W-:Y:S01]  /*1550*/  IMAD.MOV.U32 R65, RZ, RZ, RZ ;  /* 0x000000ffff417224 */ /* 0x000fe200078e00ff */
[----:B------:R-:W-:Y:S02]  /*1560*/  CS2R R94, SRZ ;  /* 0x00000000005e7805 */ /* 0x000fe4000001ff00 */
[----:B------:R-:W-:-:S13]  /*1570*/  PLOP3.LUT P1, PT, PT, PT, UP0, 0x80, 0x0 ;  /* 0x000000000000781c */ /* 0x000fda0003f2f008 */
[----:B------:R-:W-:Y:S05]  /*1580*/  @!P1 BRA `(.L_x_2376) ;  /* 0x000000c400b09947 */ /* 0x000fea0003800000 */
        /* <DEDUP_REMOVED lines=31> */
.L_x_2377:
        /* <DEDUP_REMOVED lines=17> */
[----:B------:R-:W-:Y:S02]  /*1890*/  @UP1 UIMAD UR18, UR36, UR11, UR9 ;  /* 0x0000000b241212a4 */ /* 0x000fe4000f8e0209 */
[----:B------:R-:W-:Y:S02]  /*18a0*/  @UP1 USHF.R.S32.HI UR19, URZ, 0x1f, UR48 ;  /* 0x0000001f3f131899 */ /* 0x000fe40008011430 */
[----:B------:R-:W-:Y:S01]  /*18b0*/  @UP1 UIMAD.WIDE.U32 UR12, UR36, UR10, URZ ;  /* 0x0000000a240c12a5 */ /* 0x000fe2000f8e003f */
[----:B------:R-:W-:Y:S02]  /*18c0*/  @UP0 ULDC.64 UR8, c[0x0][0x9b0] ;  /* 0x00026c0000080ab9 */ /* 0x000fe40000000a00 */
        /* <DEDUP_REMOVED lines=26> */
[----:B------:R-:W-:Y:S01]  /*1a70*/  MOV R6, UR4 ;  /* 0x0000000400067c02 */ /* 0x000fe20008000f00 */
[----:B------:R-:W-:-:S03]  /*1a80*/  ULDC UR4, c[0x0][0x9d8] ;  /* 0x0002760000047ab9 */ /* 0x000fc60000000800 */
[----:B------:R-:W-:-:S04]  /*1a90*/  SHF.L.U32 R6, R6, 0x1f, RZ ;  /* 0x0000001f06067819 */ /* 0x000fc800000006ff */
[----:B------:R-:W0:Y:S01]  /*1aa0*/  SYNCS.PHASECHK.TRANS64.TRYWAIT P1, [UR41+0x29800], R6 ;  /* 0x02980006ff0075a7 */ /* 0x000e220008020169 */
[----:B--2---:R-:W-:-:S04]  /*1ab0*/  FMUL.FTZ R0, R7, R0 ;  /* 0x0000000007007220 */ /* 0x004fc80000410000 */
[----:B------:R-:W-:Y:S01]  /*1ac0*/  FMUL.FTZ R0, R0, UR4 ;  /* 0x0000000400007c20 */ /* 0x000fe20008410000 */
[----:B0-----:R-:W-:Y:S06]  /*1ad0*/  @!P1 BRA `(.L_x_2378) ;  /* 0x00000154000c9947 */ /* 0x001fec0003800000 */
.L_x_2536:
[----:B------:R-:W-:Y:S05]  /*1ae0*/  @!P0 BRA `(.L_x_2379) ;  /* 0x0000000000048947 */ /* 0x000fea0003800000 */
[----:B------:R-:W-:Y:S01]  /*1af0*/  BPT.TRAP 0x1 ;  /* 0x000000040000795c */ /* 0x000fe20000300000 */
.L_x_2379:
[----:B------:R-:W-:Y:S02]  /*1b00*/  IMAD.U32 R2, RZ, RZ, UR44 ;  /* 0x0000002cff027e24 */ /* 0x000fe4000f8e00ff */
[----:B0-----:R-:W-:-:S03]  /*1b10*/  IMAD.U32 R3, RZ, RZ, UR45 ;  /* 0x0000002dff037e24 */ /* 0x001fc6000f8e00ff */
[----:B------:R-:W-:Y:S02]  /*1b20*/  LEA R2, R2, UR41, 0x3 ;  /* 0x0000002902027c11 */ /* 0x000fe4000f8e18ff */
[----:B------:R-:W-:-:S04]  /*1b30*/  SHF.L.U32 R3, R3, 0x1f, RZ ;  /* 0x0000001f03037819 */ /* 0x000fc800000006ff */
[----:B------:R0:W1:Y:S01]  /*1b40*/  SYNCS.PHASECHK.TRANS64.TRYWAIT P1, [R2+URZ+0x29830], R3 ;  /* 0x02983003020075a7 */ /* 0x000062000802017f */
[----:B------:R-:W-:Y:S05]  /*1b50*/  @!P0 BRA `(.L_x_2380) ;  /* 0x0000000000048947 */ /* 0x000fea0003800000 */
[----:B------:R-:W-:Y:S01]  /*1b60*/  BPT.TRAP 0x1 ;  /* 0x000000040000795c */ /* 0x000fe20000300000 */
.L_x_2380:
[----:B-1----:R-:W-:Y:S05]  /*1b70*/  @P1 BRA `(.L_x_2381) ;  /* 0x0000000000081947 */ /* 0x002fea0003800000 */
[----:B------:R-:W1:Y:S02]  /*1b80*/  SYNCS.PHASECHK.TRANS64.TRYWAIT P1, [R2+URZ+0x29830], R3 ;  /* 0x02983003020075a7 */ /* 0x000e64000802017f */
[----:B-1----:R-:W-:Y:S05]  /*1b90*/  @!P1 BRA `(.L_x_2382) ;  /* 0x0000015000f49947 */ /* 0x002fea0003800000 */
.L_x_2381:
        /* <DEDUP_REMOVED lines=204> */
.L_x_2383:
[----:B------:R-:W-:Y:S01]  /*2860*/  UISETP.NE.AND UP0, UPT, UR52, URZ, UPT ;  /* 0x0000003f3400728c */ /* 0x000fe2000bf05270 */
[C---:B------:R-:W-:Y:S01]  /*2870*/  FMUL.FTZ R75, R0.reuse, R75 ;  /* 0x0000004b004b7220 */ /* 0x040fe20000410000 */
[C---:B------:R-:W-:Y:S01]  /*2880*/  FMUL.FTZ R7, R0.reuse, R58 ;  /* 0x0000003a00077220 */ /* 0x040fe20000410000 */
[C---:B------:R-:W-:Y:S01]  /*2890*/  FMUL.FTZ R6, R0.reuse, R93 ;  /* 0x0000005d00067220 */ /* 0x040fe20000410000 */
[----:B------:R-:W-:Y:S01]  /*28a0*/  UMOV UR7, 0xffffff60 ;  /* 0xffffff6000077882 */ /* 0x000fe20000000000 */
[----:B------:R2:W-:Y:S01]  /*28b0*/  MUFU.TANH R113, R75 ;  /* 0x0000004b00717308 */ /* 0x0005e20000002400 */
[----:B------:R-:W-:Y:S01]  /*28c0*/  PLOP3.LUT P1, PT, PT, PT, UP0, 0x80, 0x0 ;  /* 0x000000000000781c */ /* 0x000fe20003f2f008 */
[C---:B------:R-:W-:Y:S01]  /*28d0*/  FMUL.FTZ R62, R0.reuse, R62 ;  /* 0x0000003e003e7220 */ /* 0x040fe20000410000 */
[----:B------:R-:W-:Y:S01]  /*28e0*/  PLOP3.LUT P2, PT, PT, PT, UP0, 0x80, 0x0 ;  /* 0x000000000000781c */ /* 0x000fe20003f4f008 */
[----:B------:R-:W-:Y:S01]  /*28f0*/  UIMAD UR7, UR53, UR7, 0xa1 ;  /* 0x000000a1350774a4 */ /* 0x000fe2000f8e0207 */
        /* <DEDUP_REMOVED lines=16> */
[C---:B------:R-:W-:Y:S01]  /*2a00*/  FMUL.FTZ R98, R0.reuse, R98 ;  /* 0x0000006200627220 */ /* 0x040fe20000410000 */
[----:B------:R-:W-:Y:S01]  /*2a10*/  @P2 SHF.R.U32.HI R64, RZ, UR6, R7 ;  /* 0x00000006ff402c19 */ /* 0x000fe20008011607 */
[----:B------:R-:W-:Y:S01]  /*2a20*/  UIMAD UR6, UR53, -0xa0, UR50 ;  /* 0xffffff60350678a4 */ /* 0x000fe2000f8e0232 */
[----:B------:R3:W-:Y:S01]  /*2a30*/  MUFU.TANH R109, R74 ;  /* 0x0000004a006d7308 */ /* 0x0007e20000002400 */
[C---:B--2---:R-:W-:Y:S01]  /*2a40*/  FMUL.FTZ R62, R0.reuse, R68 ;  /* 0x00000044003e7220 */ /* 0x044fe20000410000 */
[----:B------:R-:W-:Y:S01]  /*2a50*/  IMAD.U32 R68, RZ, RZ, UR7 ;  /* 0x00000007ff447e24 */ /* 0x000fe2000f8e00ff */
[----:B------:R-:W2:Y:S01]  /*2a60*/  SHFL.IDX PT, R7, R64, 0x1, 0x1c1f ;  /* 0x003c1f0040077f89 */ /* 0x000ea200000e0000 */
[----:B------:R-:W-:Y:S01]  /*2a70*/  UIADD3 UR6, UR6, 0xa0, URZ ;  /* 0x000000a006067890 */ /* 0x000fe2000fffe03f */
[C---:B------:R-:W-:Y:S01]  /*2a80*/  FMUL.FTZ R99, R0.reuse, R99 ;  /* 0x0000006300637220 */ /* 0x040fe20000410000 */
[C---:B------:R-:W-:Y:S01]  /*2a90*/  FMUL.FTZ R102, R0.reuse, R102 ;  /* 0x0000006600667220 */ /* 0x040fe20000410000 */
[C---:B------:R-:W-:Y:S01]  /*2aa0*/  FMUL.FTZ R70, R0.reuse, R70 ;  /* 0x0000004600467220 */ /* 0x040fe20000410000 */
[----:B------:R4:W-:Y:S01]  /*2ab0*/  MUFU.TANH R105, R103 ;  /* 0x0000006700697308 */ /* 0x0009e20000002400 */
[C---:B---3--:R-:W-:Y:S01]  /*2ac0*/  FMUL.FTZ R74, R0.reuse, R56 ;  /* 0x00000038004a7220 */ /* 0x048fe20000410000 */
[C---:B------:R-:W-:Y:S01]  /*2ad0*/  FMUL.FTZ R56, R0.reuse, R57 ;  /* 0x0000003900387220 */ /* 0x040fe20000410000 */
[C---:B------:R-:W-:Y:S01]  /*2ae0*/  FMUL.FTZ R57, R0.reuse, R60 ;  /* 0x0000003c00397220 */ /* 0x040fe20000410000 */
[C---:B------:R-:W-:Y:S01]  /*2af0*/  FMUL.FTZ R60, R0.reuse, R65 ;  /* 0x00000041003c7220 */ /* 0x040fe20000410000 */
[C---:B------:R-:W-:Y:S01]  /*2b00*/  FMUL.FTZ R58, R0.reuse, R61 ;  /* 0x0000003d003a7220 */ /* 0x040fe20000410000 */
[C---:B------:R-:W-:Y:S01]  /*2b10*/  FMUL.FTZ R61, R0.reuse, R69 ;  /* 0x00000045003d7220 */ /* 0x040fe20000410000 */
[----:B------:R-:W-:Y:S01]  /*2b20*/  FMUL.FTZ R78, R0, R78 ;  /* 0x0000004e004e7220 */ /* 0x000fe20000410000 */
[----:B------:R3:W-:Y:S01]  /*2b30*/  MUFU.TANH R65, R66 ;  /* 0x0000004200417308 */ /* 0x0007e20000002400 */
[----:B----4-:R-:W-:-:S02]  /*2b40*/  IMAD R103, R17, -0x2, R68 ;  /* 0xfffffffe11677824 */ /* 0x010fc400078e0244 */
[C---:B------:R-:W-:Y:S01]  /*2b50*/  FMUL.FTZ R79, R0.reuse, R79 ;  /* 0x0000004f004f7220 */ /* 0x040fe20000410000 */
[----:B------:R-:W-:Y:S02]  /*2b60*/  IMAD.U32 R68, RZ, RZ, UR51 ;  /* 0x00000033ff447e24 */ /* 0x000fe4000f8e00ff */
[C---:B------:R-:W-:Y:S01]  /*2b70*/  FMUL.FTZ R82, R0.reuse, R82 ;  /* 0x0000005200527220 */ /* 0x040fe20000410000 */
[C---:B------:R-:W-:Y:S01]  /*2b80*/  FMUL.FTZ R83, R0.reuse, R83 ;  /* 0x0000005300537220 */ /* 0x040fe20000410000 */
[C---:B------:R-:W-:Y:S01]  /*2b90*/  FMUL.FTZ R86, R0.reuse, R86 ;  /* 0x0000005600567220 */ /* 0x040fe20000410000 */
[----:B------:R-:W-:Y:S01]  /*2ba0*/  FMUL.FTZ R87, R0, R87 ;  /* 0x0000005700577220 */ /* 0x000fe20000410000 */
[----:B------:R-:W4:Y:S01]  /*2bb0*/  MUFU.TANH R90, R90 ;  /* 0x0000005a005a7308 */ /* 0x000f220000002400 */
[----:B---3--:R-:W-:Y:S01]  /*2bc0*/  IMAD.U32 R66, RZ, RZ, UR6 ;  /* 0x00000006ff427e24 */ /* 0x008fe2000f8e00ff */
[----:B------:R-:W-:Y:S01]  /*2bd0*/  IADD3 R103, -R68, UR50, R103 ;  /* 0x0000003244677c10 */ /* 0x000fe2000fffe167 */
[C---:B------:R-:W-:Y:S01]  /*2be0*/  FMUL.FTZ R10, R0.reuse, R101 ;  /* 0x00000065000a7220 */ /* 0x040fe20000410000 */
[----:B------:R-:W-:Y:S01]  /*2bf0*/  FMUL.FTZ R9, R0, R97 ;  /* 0x0000006100097220 */ /* 0x000fe20000410000 */
[----:B------:R-:W-:-:S02]  /*2c00*/  IMAD R66, R17, -0x2, R66 ;  /* 0xfffffffe11427824 */ /* 0x000fc400078e0242 */
[C---:B------:R-:W-:Y:S01]  /*2c10*/  FMUL.FTZ R63, R0.reuse, R63 ;  /* 0x0000003f003f7220 */ /* 0x040fe20000410000 */
[C---:B------:R-:W-:Y:S01]  /*2c20*/  FMUL.FTZ R14, R0.reuse, R76 ;  /* 0x0000004c000e7220 */ /* 0x040fe20000410000 */
[----:B------:R-:W3:Y:S01]  /*2c30*/  MUFU.TANH R91, R91 ;  /* 0x0000005b005b7308 */ /* 0x000ee20000002400 */
[C---:B------:R-:W-:Y:S01]  /*2c40*/  FMUL.FTZ R67, R0.reuse, R67 ;  /* 0x0000004300437220 */ /* 0x040fe20000410000 */
[----:B--2---:R-:W-:Y:S01]  /*2c50*/  VIADDMNMX R68, R7, R103, R66, PT ;  /* 0x0000006707447246 */ /* 0x004fe20003800142 */
[C---:B------:R-:W-:Y:S01]  /*2c60*/  FMUL.FTZ R15, R0.reuse, R77 ;  /* 0x0000004d000f7220 */ /* 0x040fe20000410000 */
[C---:B------:R-:W-:Y:S01]  /*2c70*/  FMUL.FTZ R71, R0.reuse, R71 ;  /* 0x0000004700477220 */ /* 0x040fe20000410000 */
[----:B------:R-:W-:Y:S01]  /*2c80*/  FMUL.FTZ R42, R0, R42 ;  /* 0x0000002a002a7220 */ /* 0x000fe20000410000 */
[----:B------:R-:W-:Y:S01]  /*2c90*/  ISETP.GT.AND P1, PT, R68, RZ, PT ;  /* 0x000000ff4400720c */ /* 0x000fe20003f24270 */
[----:B------:R-:W-:Y:S01]  /*2ca0*/  FMUL.FTZ R43, R0, R43 ;  /* 0x0000002b002b7220 */ /* 0x000fe20000410000 */
[----:B------:R-:W2:Y:S01]  /*2cb0*/  MUFU.TANH R94, R94 ;  /* 0x0000005e005e7308 */ /* 0x000ea20000002400 */
[----:B------:R-:W-:Y:S01]  /*2cc0*/  ISETP.GT.AND P2, PT, R68, 0x1, PT ;  /* 0x000000014400780c */ /* 0x000fe20003f44270 */
[----:B------:R-:W-:Y:S01]  /*2cd0*/  FMUL.FTZ R46, R0, R46 ;  /* 0x0000002e002e7220 */ /* 0x000fe20000410000 */
[----:B------:R-:W-:Y:S01]  /*2ce0*/  ISETP.GT.AND P3, PT, R68, 0x8, PT ;  /* 0x000000084400780c */ /* 0x000fe20003f64270 */
[----:B------:R-:W-:Y:S01]  /*2cf0*/  FMUL.FTZ R20, R0, R80 ;  /* 0x0000005000147220 */ /* 0x000fe20000410000 */
[----:B----4-:R-:W-:Y:S01]  /*2d00*/  FSEL R127, R90, -INF , P1 ;  /* 0xff8000005a7f7808 */ /* 0x010fe20000800000 */
[----:B------:R-:W-:Y:S01]  /*2d10*/  FMUL.FTZ R51, R0, R51 ;  /* 0x0000003300337220 */ /* 0x000fe20000410000 */
[----:B------:R-:W-:Y:S01]  /*2d20*/  ISETP.GT.AND P1, PT, R68, 0x9, PT ;  /* 0x000000094400780c */ /* 0x000fe20003f24270 */
[----:B------:R-:W4:Y:S01]  /*2d30*/  MUFU.TANH R95, R95 ;  /* 0x0000005f005f7308 */ /* 0x000f220000002400 */
[----:B---3--:R-:W-:Y:S01]  /*2d40*/  FSEL R125, R91, -INF , P2 ;  /* 0xff8000005b7d7808 */ /* 0x008fe20001000000 */
[----:B------:R-:W-:Y:S01]  /*2d50*/  FMUL.FTZ R7, R0, R55 ;  /* 0x0000003700077220 */ /* 0x000fe20000410000 */
[----:B------:R-:W-:Y:S01]  /*2d60*/  ISETP.GT.AND P2, PT, R68, 0x10, PT ;  /* 0x000000104400780c */ /* 0x000fe20003f44270 */
[C---:B------:R-:W-:Y:S01]  /*2d70*/  FMUL.FTZ R47, R0.reuse, R47 ;  /* 0x0000002f002f7220 */ /* 0x040fe20000410000 */
[C---:B------:R-:W-:Y:S01]  /*2d80*/  FMUL.FTZ R50, R0.reuse, R50 ;  /* 0x0000003200327220 */ /* 0x040fe20000410000 */
        /* <DEDUP_REMOVED lines=14> */
[----:B------:R-:W4:Y:S01]  /*2e70*/  SHFL.IDX PT, R64, R64, RZ, 0x1c1f ;  /* 0x001c1fff40407589 */ /* 0x000f2200000e0000 */
[C---:B01----:R-:W-:Y:S01]  /*2e80*/  FMUL.FTZ R3, R0.reuse, R88 ;  /* 0x0000005800037220 */ /* 0x043fe20000410000 */
[----:B------:R-:W-:Y:S01]  /*2e90*/  FMUL.FTZ R5, R0, R92 ;  /* 0x0000005c00057220 */ /* 0x000fe20000410000 */
[----:B------:R-:W-:Y:S01]  /*2ea0*/  ULDC UR6, c[0x0][0x988] ;  /* 0x0002620000067ab9 */ /* 0x000fe20000000800 */
[----:B------:R-:W0:Y:S01]  /*2eb0*/  MUFU.TANH R102, R102 ;  /* 0x0000006600667308 */ /* 0x000e220000002400 */
[----:B---3--:R-:W-:Y:S01]  /*2ec0*/  FSEL R119, R98, -INF , P2 ;  /* 0xff80000062777808 */ /* 0x008fe20001000000 */
[----:B------:R-:W-:Y:S01]  /*2ed0*/  FMUL.FTZ R24, R0, R24 ;  /* 0x0000001800187220 */ /* 0x000fe20000410000 */
[----:B------:R-:W-:Y:S01]  /*2ee0*/  ISETP.GT.AND P2, PT, R68, 0x18, PT ;  /* 0x000000184400780c */ /* 0x000fe20003f44270 */
[----:B------:R-:W-:-:S02]  /*2ef0*/  IMAD.U32 R88, RZ, RZ, UR6 ;  /* 0x00000006ff587e24 */ /* 0x000fc4000f8e00ff */
[C---:B------:R-:W-:Y:S01]  /*2f00*/  FMUL.FTZ R8, R0.reuse, R96 ;  /* 0x0000006000087220 */ /* 0x040fe20000410000 */
[C---:B------:R-:W-:Y:S01]  /*2f10*/  FMUL.FTZ R49, R0.reuse, R49 ;  /* 0x0000003100317220 */ /* 0x040fe20000410000 */
[C---:B------:R-:W-:Y:S01]  /*2f20*/  FMUL.FTZ R32, R0.reuse, R32 ;  /* 0x0000002000207220 */ /* 0x040fe20000410000 */
[----:B------:R1:W-:Y:S01]  /*2f30*/  MUFU.TANH R69, R70 ;  /* 0x0000004600457308 */ /* 0x0003e20000002400 */
[----:B--2---:R-:W-:Y:S01]  /*2f40*/  FSEL R111, R99, -INF , P1 ;  /* 0xff800000636f7808 */ /* 0x004fe20000800000 */
[----:B------:R-:W-:Y:S01]  /*2f50*/  FMUL.FTZ R11, R0, R100 ;  /* 0x00000064000b7220 */ /* 0x000fe20000410000 */
[----:B------:R-:W-:Y:S01]  /*2f60*/  ISETP.GT.AND P1, PT, R68, 0x19, PT ;  /* 0x000000194400780c */ /* 0x000fe20003f24270 */
[C---:B------:R-:W-:Y:S01]  /*2f70*/  FMUL.FTZ R53, R0.reuse, R53 ;  /* 0x0000003500357220 */ /* 0x040fe20000410000 */
[C---:B------:R-:W-:Y:S01]  /*2f80*/  FMUL.FTZ R13, R0.reuse, R73 ;  /* 0x00000049000d7220 */ /* 0x040fe20000410000 */
[C---:B------:R-:W-:Y:S01]  /*2f90*/  FMUL.FTZ R73, R0.reuse, R84 ;  /* 0x0000005400497220 */ /* 0x040fe20000410000 */
[----:B------:R-:W-:Y:S01]  /*2fa0*/  FSEL R105, R105, -INF , P1 ;  /* 0xff80000069697808 */ /* 0x000fe20000800000 */
[----:B------:R-:W2:Y:S01]  /*2fb0*/  MUFU.TANH R78, R78 ;  /* 0x0000004e004e7308 */ /* 0x000ea20000002400 */
[----:B-1----:R-:W-:Y:S01]  /*2fc0*/  FMNMX.FTZ R70, R127, R125, !PT ;  /* 0x0000007d7f467209 */ /* 0x002fe20007810000 */
[----:B------:R-:W-:Y:S01]  /*2fd0*/  FMUL.FTZ R29, R0, R29 ;  /* 0x0000001d001d7220 */ /* 0x000fe20000410000 */
[----:B0-----:R-:W-:Y:S01]  /*2fe0*/  FSEL R107, R102, -INF , P2 ;  /* 0xff800000666b7808 */ /* 0x001fe20001000000 */
[C---:B------:R-:W-:Y:S01]  /*2ff0*/  FMUL.FTZ R25, R0.reuse, R25 ;  /* 0x0000001900197220 */ /* 0x040fe20000410000 */
[----:B------:R-:W-:Y:S01]  /*3000*/  FMNMX.FTZ R70, R123, R70, !PT ;  /* 0x000000467b467209 */ /* 0x000fe20007810000 */
[----:B------:R-:W-:Y:S01]  /*3010*/  FMUL.FTZ R44, R0, R44 ;  /* 0x0000002c002c7220 */ /* 0x000fe20000410000 */
[----:B------:R-:W-:Y:S01]  /*3020*/  ISETP.GT.AND P2, PT, R68, 0x20, PT ;  /* 0x000000204400780c */ /* 0x000fe20003f44270 */
[----:B------:R-:W0:Y:S01]  /*3030*/  MUFU.TANH R79, R79 ;  /* 0x0000004f004f7308 */ /* 0x000e220000002400 */
[----:B------:R-:W-:Y:S01]  /*3040*/  FMNMX.FTZ R70, R115, R70, !PT ;  /* 0x0000004673467209 */ /* 0x000fe20007810000 */
[----:B------:R-:W-:Y:S01]  /*3050*/  FMUL.FTZ R48, R0, R48 ;  /* 0x0000003000307220 */ /* 0x000fe20000410000 */
[----:B------:R-:W-:Y:S01]  /*3060*/  ISETP.GT.AND P1, PT, R68, 0x21, PT ;  /* 0x000000214400780c */ /* 0x000fe20003f24270 */
[C---:B------:R-:W-:Y:S01]  /*3070*/  FMUL.FTZ R52, R0.reuse, R52 ;  /* 0x0000003400347220 */ /* 0x040fe20000410000 */
[----:B------:R-:W-:Y:S01]  /*3080*/  FMNMX.FTZ R70, R119, R70, !PT ;  /* 0x0000004677467209 */ /* 0x000fe20007810000 */
[C---:B------:R-:W-:Y:S01]  /*3090*/  FMUL.FTZ R28, R0.reuse, R28 ;  /* 0x0000001c001c7220 */ /* 0x040fe20000410000 */
[----:B------:R-:W-:Y:S01]  /*30a0*/  FSEL R109, R109, -INF , P2 ;  /* 0xff8000006d6d7808 */ /* 0x000fe20001000000 */
[----:B------:R-:W1:Y:S01]  /*30b0*/  MUFU.TANH R82, R82 ;  /* 0x0000005200527308 */ /* 0x000e620000002400 */
[----:B------:R-:W-:Y:S01]  /*30c0*/  FMNMX.FTZ R70, R111, R70, !PT ;  /* 0x000000466f467209 */ /* 0x000fe20007810000 */
[----:B------:R-:W-:Y:S01]  /*30d0*/  FMUL.FTZ R36, R0, R36 ;  /* 0x0000002400247220 */ /* 0x000fe20000410000 */
[C---:B------:R-:W-:Y:S01]  /*30e0*/  ISETP.GT.AND P2, PT, R68.reuse, 0x28, PT ;  /* 0x000000284400780c */ /* 0x040fe20003f44270 */
[----:B------:R-:W-:Y:S01]  /*30f0*/  @UP0 ULDC UR6, c[0x0][0x44c] ;  /* 0x0001130000060ab9 */ /* 0x000fe20000000800 */
[----:B------:R-:W-:Y:S01]  /*3100*/  FMNMX.FTZ R70, R107, R70, !PT ;  /* 0x000000466b467209 */ /* 0x000fe20007810000 */
[----:B------:R-:W-:Y:S01]  /*3110*/  UIMAD.WIDE.U32 UR6, UR39, UR6, URZ ;  /* 0x00000006270672a5 */ /* 0x000fe2000f8e003f */
[----:B------:R-:W-:Y:S01]  /*3120*/  FSEL R113, R113, -INF , P1 ;  /* 0xff80000071717808 */ /* 0x000fe20000800000 */
[----:B------:R-:W3:Y:S01]  /*3130*/  MUFU.TANH R83, R83 ;  /* 0x0000005300537308 */ /* 0x000ee20000002400 */
[----:B------:R-:W-:Y:S01]  /*3140*/  FMNMX.FTZ R70, R105, R70, !PT ;  /* 0x0000004669467209 */ /* 0x000fe20007810000 */
[----:B------:R-:W-:Y:S01]  /*3150*/  @UP0 ULDC UR14, c[0x0][0x450] ;  /* 0x00011400000e0ab9 */ /* 0x000fe20000000800 */
[----:B------:R-:W-:Y:S01]  /*3160*/  ISETP.GT.AND P1, PT, R68, 0x29, PT ;  /* 0x000000294400780c */ /* 0x000fe20003f24270 */
[----:B------:R-:W-:Y:S01]  /*3170*/  UMOV UR10, UR39 ;  /* 0x00000027000a7c82 */ /* 0x000fe20008000000 */
[----:B------:R-:W-:Y:S01]  /*3180*/  FMNMX.FTZ R70, R109, R70, !PT ;  /* 0x000000466d467209 */ /* 0x000fe20007810000 */
[----:B------:R-:W-:Y:S01]  /*3190*/  @UP0 USHF.R.U32.HI UR10, URZ, UR14, UR7 ;  /* 0x0000000e3f0a0299 */ /* 0x000fe20008011607 */
[----:B--2---:R-:W-:Y:S01]  /*31a0*/  FSEL R117, R78, -INF , P2 ;  /* 0xff8000004e757808 */ /* 0x004fe20001000000 */
[----:B------:R-:W2:Y:S01]  /*31b0*/  MUFU.TANH R86, R86 ;  /* 0x0000005600567308 */ /* 0x000ea20000002400 */
[----:B------:R-:W-:Y:S01]  /*31c0*/  FMNMX.FTZ R70, R113, R70, !PT ;  /* 0x0000004671467209 */ /* 0x000fe20007810000 */
[----:B------:R-:W-:Y:S01]  /*31d0*/  UIADD3 UR6, UR10, UR50, -UR51 ;  /* 0x000000320a067290 */ /* 0x000fe2000fffe833 */
[C---:B------:R-:W-:Y:S01]  /*31e0*/  ISETP.GT.AND P2, PT, R68.reuse, 0x30, PT ;  /* 0x000000304400780c */ /* 0x040fe20003f44270 */
[----:B------:R-:W-:Y:S01]  /*31f0*/  UIADD3 UR57, UR53, -0x2, URZ ;  /* 0xfffffffe35397890 */ /* 0x000fe2000fffe03f */
[----:B0-----:R-:W-:Y:S01]  /*3200*/  FSEL R121, R79, -INF , P1 ;  /* 0xff8000004f797808 */ /* 0x001fe20000800000 */
[----:B------:R-:W-:Y:S01]  /*3210*/  UIMAD.WIDE UR6, UR6, 0x66666667, URZ ;  /* 0x66666667060678a5 */ /* 0x000fe2000f8e023f */
[----:B------:R-:W-:Y:S01]  /*3220*/  FMNMX.FTZ R70, R117, R70, !PT ;  /* 0x0000004675467209 */ /* 0x000fe20007810000 */
[----:B------:R-:W0:Y:S01]  /*3230*/  MUFU.TANH R87, R87 ;  /* 0x0000005700577308 */ /* 0x000e220000002400 */
[----:B------:R-:W-:Y:S01]  /*3240*/  ISETP.GT.AND P1, PT, R68, 0x31, PT ;  /* 0x000000314400780c */ /* 0x000fe20003f24270 */
[----:B------:R-:W-:Y:S01]  /*3250*/  USHF.R.U32.HI UR6, URZ, 0x1f, UR7 ;  /* 0x0000001f3f067899 */ /* 0x000fe20008011607 */
[----:B-1----:R-:W-:-:S02]  /*3260*/  FSEL R101, R82, -INF , P2 ;  /* 0xff80000052657808 */ /* 0x002fc40001000000 */
[----:B------:R-:W-:Y:S01]  /*3270*/  FMNMX.FTZ R70, R121, R70, !PT ;  /* 0x0000004679467209 */ /* 0x000fe20007810000 */
[----:B------:R-:W-:Y:S01]  /*3280*/  ULEA.HI.SX32 UR7, UR7, UR6, 0x1a ;  /* 0x0000000607077291 */ /* 0x000fe2000f8fd23f */
[C---:B------:R-:W-:Y:S01]  /*3290*/  ISETP.GT.AND P2, PT, R68.reuse, 0x38, PT ;  /* 0x000000384400780c */ /* 0x040fe20003f44270 */
[----:B------:R-:W1:Y:S01]  /*32a0*/  MUFU.TANH R75, R75 ;  /* 0x0000004b004b7308 */ /* 0x000e620000002400 */
[----:B---3--:R-:W-:Y:S01]  /*32b0*/  FSEL R99, R83, -INF , P1 ;  /* 0xff80000053637808 */ /* 0x008fe20000800000 */
[----:B------:R-:W-:Y:S01]  /*32c0*/  UISETP.LT.AND UP0, UPT, URZ, UR7, UPT ;  /* 0x000000073f00728c */ /* 0x000fe2000bf01270 */
[----:B------:R-:W-:Y:S02]  /*32d0*/  FMNMX.FTZ R70, R101, R70, !PT ;  /* 0x0000004665467209 */ /* 0x000fe40007810000 */
[----:B------:R-:W-:Y:S01]  /*32e0*/  ISETP.GT.AND P1, PT, R68, 0x39, PT ;  /* 0x000000394400780c */ /* 0x000fe20003f24270 */
[----:B------:R-:W-:Y:S01]  /*32f0*/  USEL UR53, URZ, UR7, !UP0 ;  /* 0x000000073f357287 */ /* 0x000fe2000c000000 */
[----:B--2---:R-:W-:Y:S01]  /*3300*/  FSEL R97, R86, -INF , P2 ;  /* 0xff80000056617808 */ /* 0x004fe20001000000 */
[----:B------:R2:W3:Y:S01]  /*3310*/  MUFU.TANH R76, R63 ;  /* 0x0000003f004c7308 */ /* 0x0004e20000002400 */
[----:B------:R-:W-:Y:S01]  /*3320*/  FMNMX.FTZ R70, R99, R70, !PT ;  /* 0x0000004663467209 */ /* 0x000fe20007810000 */
[----:B------:R-:W-:Y:S01]  /*3330*/  UISETP.GE.AND UP0, UPT, UR57, UR53, UPT ;  /* 0x000000353900728c */ /* 0x000fe2000bf06270 */
[----:B------:R-:W-:-:S02]  /*3340*/  ISETP.GT.AND P2, PT, R68, 0x40, PT ;  /* 0x000000404400780c */ /* 0x000fc40003f44270 */
[----:B0-----:R-:W-:Y:S02]  /*3350*/  FSEL R95, R87, -INF , P1 ;  /* 0xff800000575f7808 */ /* 0x001fe40000800000 */
[----:B------:R-:W-:Y:S01]  /*3360*/  FMNMX.FTZ R70, R97, R70, !PT ;  /* 0x0000004661467209 */ /* 0x000fe20007810000 */
[----:B------:R0:W5:Y:S01]  /*3370*/  MUFU.TANH R77, R67 ;  /* 0x00000043004d7308 */ /* 0x0001620000002400 */
[----:B------:R-:W-:Y:S01]  /*3380*/  ISETP.GT.AND P1, PT, R68, 0x41, PT ;  /* 0x000000414400780c */ /* 0x000fe20003f24270 */
[C---:B--2---:R-:W-:Y:S01]  /*3390*/  FMUL.FTZ R63, R0.reuse, R40 ;  /* 0x00000028003f7220 */ /* 0x044fe20000410000 */
[----:B------:R-:W-:Y:S01]  /*33a0*/  FSEL R93, R93, -INF , P2 ;  /* 0xff8000005d5d7808 */ /* 0x000fe20001000000 */
[----:B------:R-:W-:Y:S01]  /*33b0*/  FMUL.FTZ R40, R0, R41 ;  /* 0x0000002900287220 */ /* 0x000fe20000410000 */
[----:B------:R-:W-:Y:S02]  /*33c0*/  FMNMX.FTZ R70, R95, R70, !PT ;  /* 0x000000465f467209 */ /* 0x000fe40007810000 */
[----:B------:R-:W-:Y:S01]  /*33d0*/  ISETP.GT.AND P2, PT, R68, 0x48, PT ;  /* 0x000000484400780c */ /* 0x000fe20003f44270 */
[----:B------:R-:W2:Y:S01]  /*33e0*/  MUFU.TANH R71, R71 ;  /* 0x0000004700477308 */ /* 0x000ea20000002400 */
[----:B-1----:R-:W-:-:S02]  /*33f0*/  FSEL R91, R75, -INF , P1 ;  /* 0xff8000004b5b7808 */ /* 0x002fc40000800000 */
[----:B------:R-:W-:Y:S02]  /*3400*/  FMNMX.FTZ R70, R93, R70, !PT ;  /* 0x000000465d467209 */ /* 0x000fe40007810000 */
[C---:B------:R-:W-:Y:S02]  /*3410*/  ISETP.GT.AND P1, PT, R68.reuse, 0x49, PT ;  /* 0x000000494400780c */ /* 0x040fe40003f24270 */
[----:B------:R-:W-:Y:S01]  /*3420*/  FSEL R89, R89, -INF , P2 ;  /* 0xff80000059597808 */ /* 0x000fe20001000000 */
[----:B------:R-:W1:Y:S01]  /*3430*/  MUFU.TANH R41, R42 ;  /* 0x0000002a00297308 */ /* 0x000e620000002400 */
[----:B------:R-:W-:Y:S02]  /*3440*/  FMNMX.FTZ R70, R91, R70, !PT ;  /* 0x000000465b467209 */ /* 0x000fe40007810000 */
[----:B------:R-:W-:Y:S02]  /*3450*/  ISETP.GT.AND P2, PT, R68, 0x50, PT ;  /* 0x000000504400780c */ /* 0x000fe40003f44270 */
[----:B---3--:R-:W-:-:S02]  /*3460*/  FSEL R83, R76, -INF , P1 ;  /* 0xff8000004c537808 */ /* 0x008fc40000800000 */
[----:B------:R-:W-:Y:S01]  /*3470*/  FMNMX.FTZ R70, R89, R70, !PT ;  /* 0x0000004659467209 */ /* 0x000fe20007810000 */
[----:B------:R2:W3:Y:S01]  /*3480*/  MUFU.TANH R80, R43 ;  /* 0x0000002b00507308 */ /* 0x0004e20000002400 */
[C---:B------:R-:W-:Y:S02]  /*3490*/  ISETP.GT.AND P1, PT, R68.reuse, 0x51, PT ;  /* 0x000000514400780c */ /* 0x040fe40003f24270 */
[----:B0-----:R-:W-:Y:S02]  /*34a0*/  FSEL R67, R65, -INF , P2 ;  /* 0xff80000041437808 */ /* 0x001fe40001000000 */
[----:B------:R-:W-:Y:S02]  /*34b0*/  FMNMX.FTZ R70, R83, R70, !PT ;  /* 0x0000004653467209 */ /* 0x000fe40007810000 */
[----:B------:R-:W-:Y:S01]  /*34c0*/  ISETP.GT.AND P2, PT, R68, 0x58, PT ;  /* 0x000000584400780c */ /* 0x000fe20003f44270 */
[----:B------:R-:W-:Y:S01]  /*34d0*/  MUFU.TANH R46, R46 ;  /* 0x0000002e002e7308 */ /* 0x000fe20000002400 */
[----:B-----5:R-:W-:-:S02]  /*34e0*/  FSEL R55, R77, -INF , P1 ;  /* 0xff8000004d377808 */ /* 0x020fc40000800000 */
[----:B------:R-:W-:Y:S02]  /*34f0*/  FMNMX.FTZ R70, R67, R70, !PT ;  /* 0x0000004643467209 */ /* 0x000fe40007810000 */
[C---:B------:R-:W-:Y:S02]  /*3500*/  ISETP.GT.AND P1, PT, R68.reuse, 0x59, PT ;  /* 0x000000594400780c */ /* 0x040fe40003f24270 */
[----:B------:R-:W-:Y:S01]  /*3510*/  FMNMX.FTZ R70, R55, R70, !PT ;  /* 0x0000004637467209 */ /* 0x000fe20007810000 */
[----:B------:R0:W-:Y:S01]  /*3520*/  MUFU.TANH R78, R51 ;  /* 0x00000033004e7308 */ /* 0x0001e20000002400 */
[----:B--2---:R-:W-:Y:S02]  /*3530*/  FSEL R43, R71, -INF , P1 ;  /* 0xff800000472b7808 */ /* 0x004fe40000800000 */
[----:B------:R-:W-:Y:S02]  /*3540*/  ISETP.GT.AND P1, PT, R68, 0x61, PT ;  /* 0x000000614400780c */ /* 0x000fe40003f24270 */
[----:B----4-:R-:W-:-:S02]  /*3550*/  VIADDMNMX R66, R64, R103, R66, PT ;  /* 0x0000006740427246 */ /* 0x010fc40003800142 */
[----:B------:R-:W-:Y:S01]  /*3560*/  R2UR UR11, R2 ;  /* 0x00000000020b72ca */ /* 0x000fe200000e0000 */
[----:B------:R3:W2:Y:S01]  /*3570*/  MUFU.TANH R42, R47 ;  /* 0x0000002f002a7308 */ /* 0x0006a20000002400 */
[----:B0-----:R-:W-:Y:S02]  /*3580*/  FSEL R51, R69, -INF , P2 ;  /* 0xff80000045337808 */ /* 0x001fe40001000000 */
[----:B------:R-:W-:Y:S02]  /*3590*/  ISETP.GT.AND P2, PT, R68, 0x60, PT ;  /* 0x000000604400780c */ /* 0x000fe40003f44270 */
[----:B------:R-:W-:Y:S02]  /*35a0*/  FMNMX.FTZ R70, R51, R70, !PT ;  /* 0x0000004633467209 */ /* 0x000fe40007810000 */
[----:B-1----:R-:W-:Y:S01]  /*35b0*/  FSEL R41, R41, -INF , P2 ;  /* 0xff80000029297808 */ /* 0x002fe20001000000 */
[----:B------:R-:W0:Y:S01]  /*35c0*/  MUFU.TANH R50, R50 ;  /* 0x0000003200327308 */ /* 0x000e220000002400 */
[----:B------:R-:W-:-:S02]  /*35d0*/  FMNMX.FTZ R70, R43, R70, !PT ;  /* 0x000000462b467209 */ /* 0x000fc40007810000 */
[----:B------:R-:W-:Y:S01]  /*35e0*/  ISETP.GT.AND P2, PT, R68, 0x68, PT ;  /* 0x000000684400780c */ /* 0x000fe20003f44270 */
[----:B------:R-:W-:Y:S01]  /*35f0*/  UIADD3 UR6, UR11, 0x29840, URZ ;  /* 0x000298400b067890 */ /* 0x000fe2000fffe03f */
[----:B---3--:R-:W-:Y:S02]  /*3600*/  FSEL R47, R80, -INF , P1 ;  /* 0xff800000502f7808 */ /* 0x008fe40000800000 */
[----:B------:R-:W-:Y:S01]  /*3610*/  FMNMX.FTZ R70, R41, R70, !PT ;  /* 0x0000004629467209 */ /* 0x000fe20007810000 */
[----:B------:R1:W3:Y:S01]  /*3620*/  MUFU.TANH R75, R7 ;  /* 0x00000007004b7308 */ /* 0x0002e20000002400 */
[----:B------:R-:W-:Y:S01]  /*3630*/  ISETP.GT.AND P1, PT, R68, 0x69, PT ;  /* 0x000000694400780c */ /* 0x000fe20003f24270 */
[----:B------:R-:W-:Y:S01]  /*3640*/  UPRMT UR6, UR40, 0x654, UR6 ;  /* 0x0000065428067896 */ /* 0x000fe20008000006 */
[----:B------:R-:W-:Y:S02]  /*3650*/  FMNMX.FTZ R70, R47, R70, !PT ;  /* 0x000000462f467209 */ /* 0x000fe40007810000 */
[----:B--2---:R-:W-:Y:S01]  /*3660*/  FSEL R65, R42, -INF , P1 ;  /* 0xff8000002a417808 */ /* 0x004fe20000800000 */
[----:B------:R-:W-:Y:S01]  /*3670*/  FMUL.FTZ R42, R0, R37 ;  /* 0x00000025002a7220 */ /* 0x000fe20000410000 */
[----:B------:R-:W-:Y:S01]  /*3680*/  ISETP.GT.AND P1, PT, R68, 0x71, PT ;  /* 0x000000714400780c */ /* 0x000fe20003f24270 */
[----:B------:R-:W2:Y:S01]  /*3690*/  MUFU.TANH R54, R54 ;  /* 0x0000003600367308 */ /* 0x000ea20000002400 */
[----:B-1----:R-:W-:Y:S01]  /*36a0*/  FMUL.FTZ R7, R0, R31 ;  /* 0x0000001f00077220 */ /* 0x002fe20000410000 */
[----:B------:R-:W-:Y:S01]  /*36b0*/  FSEL R31, R46, -INF , P2 ;  /* 0xff8000002e1f7808 */ /* 0x000fe20001000000 */
[----:B------:R-:W-:Y:S01]  /*36c0*/  SYNCS.ARRIVE.TRANS64.RED.A1T0 RZ, [UR6], RZ ;  /* 0x000000ffffff79a7 */ /* 0x000fe20008100406 */
[----:B------:R-:W-:-:S02]  /*36d0*/  ISETP.GT.AND P2, PT, R68, 0x70, PT ;  /* 0x000000704400780c */ /* 0x000fc40003f44270 */
[----:B------:R-:W-:Y:S02]  /*36e0*/  FMNMX.FTZ R70, R31, R70, !PT ;  /* 0x000000461f467209 */ /* 0x000fe40007810000 */
[----:B------:R-:W1:Y:S01]  /*36f0*/  MUFU.TANH R26, R26 ;  /* 0x0000001a001a7308 */ /* 0x000e620000002400 */
[----:B0-----:R-:W-:Y:S02]  /*3700*/  FSEL R69, R50, -INF , P2 ;  /* 0xff80000032457808 */ /* 0x001fe40001000000 */
[----:B------:R-:W-:Y:S02]  /*3710*/  FMNMX.FTZ R70, R65, R70, !PT ;  /* 0x0000004641467209 */ /* 0x000fe40007810000 */
[----:B------:R-:W-:Y:S02]  /*3720*/  ISETP.GT.AND P2, PT, R68, 0x78, PT ;  /* 0x000000784400780c */ /* 0x000fe40003f44270 */
[----:B------:R-:W-:Y:S01]  /*3730*/  FSEL R71, R78, -INF , P1 ;  /* 0xff8000004e477808 */ /* 0x000fe20000800000 */
[----:B------:R-:W0:Y:S01]  /*3740*/  MUFU.TANH R27, R27 ;  /* 0x0000001b001b7308 */ /* 0x000e220000002400 */
[----:B------:R-:W-:-:S02]  /*3750*/  FMNMX.FTZ R70, R69, R70, !PT ;  /* 0x0000004645467209 */ /* 0x000fc40007810000 */
[C---:B------:R-:W-:Y:S02]  /*3760*/  ISETP.GT.AND P1, PT, R68.reuse, 0x79, PT ;  /* 0x000000794400780c */ /* 0x040fe40003f24270 */
[----:B------:R-:W-:Y:S02]  /*3770*/  FMNMX.FTZ R70, R71, R70, !PT ;  /* 0x0000004647467209 */ /* 0x000fe40007810000 */
[----:B---3--:R-:W-:Y:S01]  /*3780*/  FSEL R75, R75, -INF , P1 ;  /* 0xff8000004b4b7808 */ /* 0x008fe20000800000 */
[----:B------:R3:W-:Y:S01]  /*3790*/  MUFU.TANH R87, R7 ;  /* 0x0000000700577308 */ /* 0x0007e20000002400 */
[----:B------:R-:W-:Y:S02]  /*37a0*/  ISETP.GT.AND P1, PT, R68, 0x81, PT ;  /* 0x000000814400780c */ /* 0x000fe40003f24270 */
[----:B------:R-:W-:-:S05]  /*37b0*/  ISETP.GT.AND P3, PT, R66, 0x8, PT ;  /* 0x000000084200780c */ /* 0x000fca0003f64270 */
[----:B------:R-:W4:Y:S01]  /*37c0*/  MUFU.TANH R30, R30 ;  /* 0x0000001e001e7308 */ /* 0x000f220000002400 */
[----:B---3--:R-:W-:Y:S01]  /*37d0*/  FMUL.FTZ R7, R0, R35 ;  /* 0x0000002300077220 */ /* 0x008fe20000410000 */
[----:B--2---:R-:W-:Y:S02]  /*37e0*/  FSEL R35, R54, -INF , P2 ;  /* 0xff80000036237808 */ /* 0x004fe40001000000 */
[----:B------:R-:W-:Y:S02]  /*37f0*/  ISETP.GT.AND P2, PT, R68, 0x80, PT ;  /* 0x000000804400780c */ /* 0x000fe40003f44270 */
[----:B------:R-:W-:Y:S02]  /*3800*/  FMNMX.FTZ R70, R35, R70, !PT ;  /* 0x0000004623467209 */ /* 0x000fe40007810000 */
[----:B------:R-:W2:Y:S01]  /*3810*/  MUFU.TANH R34, R34 ;  /* 0x0000002200227308 */ /* 0x000ea20000002400 */
[----:B-1----:R-:W-:Y:S02]  /*3820*/  FSEL R77, R26, -INF , P2 ;  /* 0xff8000001a4d7808 */ /* 0x002fe40001000000 */
[----:B------:R-:W-:-:S02]  /*3830*/  FMNMX.FTZ R70, R75, R70, !PT ;  /* 0x000000464b467209 */ /* 0x000fc40007810000 */
[C---:B------:R-:W-:Y:S02]  /*3840*/  ISETP.GT.AND P2, PT, R68.reuse, 0x88, PT ;  /* 0x000000884400780c */ /* 0x040fe40003f44270 */
[----:B0-----:R-:W-:Y:S01]  /*3850*/  FSEL R81, R27, -INF , P1 ;  /* 0xff8000001b517808 */ /* 0x001fe20000800000 */
[----:B------:R0:W1:Y:S01]  /*3860*/  MUFU.TANH R79, R7 ;  /* 0x00000007004f7308 */ /* 0x0000620000002400 */
[----:B------:R-:W-:Y:S02]  /*3870*/  FMNMX.FTZ R70, R77, R70, !PT ;  /* 0x000000464d467209 */ /* 0x000fe40007810000 */
[----:B------:R-:W-:Y:S02]  /*3880*/  ISETP.GT.AND P1, PT, R68, 0x89, PT ;  /* 0x000000894400780c */ /* 0x000fe40003f24270 */
[----:B----4-:R-:W-:Y:S02]  /*3890*/  FSEL R85, R30, -INF , P2 ;  /* 0xff8000001e557808 */ /* 0x010fe40001000000 */
[----:B------:R-:W-:Y:S01]  /*38a0*/  FMNMX.FTZ R70, R81, R70, !PT ;  /* 0x0000004651467209 */ /* 0x000fe20007810000 */
[----:B------:R-:W3:Y:S01]  /*38b0*/  MUFU.TANH R38, R38 ;  /* 0x0000002600267308 */ /* 0x000ee20000002400 */
[----:B0-----:R-:W-:Y:S01]  /*38c0*/  FMUL.FTZ R7, R0, R39 ;  /* 0x0000002700077220 */ /* 0x001fe20000410000 */
[----:B------:R-:W-:-:S02]  /*38d0*/  ISETP.GT.AND P2, PT, R68, 0x90, PT ;  /* 0x000000904400780c */ /* 0x000fc40003f44270 */
[----:B------:R-:W-:Y:S02]  /*38e0*/  FSEL R87, R87, -INF , P1 ;  /* 0xff80000057577808 */ /* 0x000fe40000800000 */
[----:B------:R-:W-:Y:S02]  /*38f0*/  FMNMX.FTZ R70, R85, R70, !PT ;  /* 0x0000004655467209 */ /* 0x000fe40007810000 */
[----:B------:R0:W4:Y:S01]  /*3900*/  MUFU.TANH R27, R7 ;  /* 0x00000007001b7308 */ /* 0x0001220000002400 */
[----:B------:R-:W-:Y:S02]  /*3910*/  ISETP.GT.AND P1, PT, R68, 0x91, PT ;  /* 0x000000914400780c */ /* 0x000fe40003f24270 */
[----:B--2---:R-:W-:Y:S02]  /*3920*/  FSEL R39, R34, -INF , P2 ;  /* 0xff80000022277808 */ /* 0x004fe40001000000 */
[----:B------:R-:W-:Y:S02]  /*3930*/  FMNMX.FTZ R70, R87, R70, !PT ;  /* 0x0000004657467209 */ /* 0x000fe40007810000 */
[----:B------:R-:W-:Y:S01]  /*3940*/  ISETP.GT.AND P2, PT, R68, 0x98, PT ;  /* 0x000000984400780c */ /* 0x000fe20003f44270 */
[----:B------:R-:W-:Y:S01]  /*3950*/  MUFU.TANH R3, R3 ;  /* 0x0000000300037308 */ /* 0x000fe20000002400 */
[----:B-1----:R-:W-:Y:S01]  /*3960*/  FSEL R79, R79, -INF , P1 ;  /* 0xff8000004f4f7808 */ /* 0x002fe20000800000 */
[----:B0-----:R-:W-:Y:S01]  /*3970*/  FMUL.FTZ R7, R0, R45 ;  /* 0x0000002d00077220 */ /* 0x001fe20000410000 */
[----:B------:R-:W-:-:S02]  /*3980*/  FMNMX.FTZ R70, R39, R70, !PT ;  /* 0x0000004627467209 */ /* 0x000fc40007810000 */
[----:B------:R-:W-:Y:S02]  /*3990*/  ISETP.GT.AND P1, PT, R68, 0x99, PT ;  /* 0x000000994400780c */ /* 0x000fe40003f24270 */
[----:B---3--:R-:W-:Y:S01]  /*39a0*/  FSEL R45, R38, -INF , P2 ;  /* 0xff800000262d7808 */ /* 0x008fe20001000000 */
[----:B------:R-:W-:Y:S01]  /*39b0*/  MUFU.TANH R4, R4 ;  /* 0x0000000400047308 */ /* 0x000fe20000002400 */
[----:B------:R-:W-:Y:S01]  /*39c0*/  FMNMX.FTZ R70, R79, R70, !PT ;  /* 0x000000464f467209 */ /* 0x000fe20007810000 */
[----:B------:R-:W-:Y:S01]  /*39d0*/  FMUL.FTZ R38, R0, R33 ;  /* 0x0000002100267220 */ /* 0x000fe20000410000 */
[----:B----4-:R-:W-:Y:S02]  /*39e0*/  FSEL R27, R27, -INF , P1 ;  /* 0xff8000001b1b7808 */ /* 0x010fe40000800000 */
[----:B------:R-:W-:Y:S02]  /*39f0*/  FMNMX.FTZ R70, R45, R70, !PT ;  /* 0x000000462d467209 */ /* 0x000fe40007810000 */
[----:B------:R-:W-:Y:S01]  /*3a00*/  ISETP.GT.AND P2, PT, R66, 0x1, PT ;  /* 0x000000014200780c */ /* 0x000fe20003f44270 */
[----:B------:R-:W-:Y:S01]  /*3a10*/  MUFU.TANH R34, R7 ;  /* 0x0000000700227308 */ /* 0x000fe20000002400 */
[----:B------:R-:W-:-:S05]  /*3a20*/  FMNMX.FTZ R70, R27, R70, !PT ;  /* 0x000000461b467209 */ /* 0x000fca0007810000 */
[----:B------:R-:W0:Y:S02]  /*3a30*/  SHFL.BFLY PT, R129, R70, 0x2, 0x1f ;  /* 0x0c401f0046817f89 */ /* 0x000e2400000e0000 */
[----:B------:R-:W1:Y:S08]  /*3a40*/  MUFU.TANH R5, R5 ;  /* 0x0000000500057308 */ /* 0x000e700000002400 */
[----:B------:R2:W-:Y:S08]  /*3a50*/  MUFU.TANH R54, R24 ;  /* 0x0000001800367308 */ /* 0x0005f00000002400 */
[----:B------:R-:W3:Y:S01]  /*3a60*/  MUFU.TANH R6, R6 ;  /* 0x0000000600067308 */ /* 0x000ee20000002400 */
[----:B-1----:R-:W-:-:S02]  /*3a70*/  FSEL R37, R5, -INF , P3 ;  /* 0xff80000005257808 */ /* 0x002fc40001800000 */
[----:B0-----:R-:W-:-:S05]  /*3a80*/  FMNMX.FTZ R129, R70, R129, !PT ;  /* 0x0000008146817209 */ /* 0x001fca0007810000 */
[----:B------:R-:W-:Y:S01]  /*3a90*/  MUFU.TANH R8, R8 ;  /* 0x0000000800087308 */ /* 0x000fe20000002400 */
[----:B------:R-:W0:Y:S07]  /*3aa0*/  SHFL.BFLY PT, R26, R129, 0x1, 0x1f ;  /* 0x0c201f00811a7f89 */ /* 0x000e2e00000e0000 */
[----:B------:R-:W1:Y:S08]  /*3ab0*/  MUFU.TANH R9, R9 ;  /* 0x0000000900097308 */ /* 0x000e700000002400 */
[----:B------:R-:W-:Y:S08]  /*3ac0*/  MUFU.TANH R46, R49 ;  /* 0x00000031002e7308 */ /* 0x000ff00000002400 */
[----:B------:R4:W-:Y:S01]  /*3ad0*/  MUFU.TANH R78, R32 ;  /* 0x00000020004e7308 */ /* 0x0009e20000002400 */
[----:B0-----:R-:W-:-:S04]  /*3ae0*/  FMNMX.FTZ R7, R129, R26, !PT ;  /* 0x0000001a81077209 */ /* 0x001fc80007810000 */
[C---:B------:R-:W-:Y:S01]  /*3af0*/  FSETP.NEU.FTZ.AND P1, PT, R7.reuse, -INF , PT ;  /* 0xff8000000700780b */ /* 0x040fe20003f3d000 */
[----:B--2---:R-:W-:-:S01]  /*3b00*/  FFMA.FTZ R24, R7, R88, -8 ;  /* 0xc100000007187423 */ /* 0x004fc20000010058 */
[----:B----4-:R-:W-:Y:S01]  /*3b10*/  FSEL R32, R4, -INF , P2 ;  /* 0xff80000004207808 */ /* 0x010fe20001000000 */
[----:B------:R-:W0:Y:S01]  /*3b20*/  MUFU.TANH R11, R11 ;  /* 0x0000000b000b7308 */ /* 0x000e220000002400 */
[----:B------:R-:W-:Y:S02]  /*3b30*/  ISETP.GT.AND P2, PT, R66, 0x10, PT ;  /* 0x000000104200780c */ /* 0x000fe40003f44270 */
[----:B------:R-:W-:Y:S02]  /*3b40*/  FSEL R24, R24, RZ, P1 ;  /* 0x000000ff18187208 */ /* 0x000fe40000800000 */
[----:B------:R-:W-:-:S03]  /*3b50*/  ISETP.GT.AND P1, PT, R66, RZ, PT ;  /* 0x000000ff4200720c */ /* 0x000fc60003f24270 */
[----:B------:R-:W2:Y:S01]  /*3b60*/  MUFU.TANH R10, R10 ;  /* 0x0000000a000a7308 */ /* 0x000ea20000002400 */
[----:B------:R-:W-:Y:S01]  /*3b70*/  FSEL R49, R3, -INF , P1 ;  /* 0xff80000003317808 */ /* 0x000fe20000800000 */
[-CC-:B------:R-:W-:Y:S01]  /*3b80*/  FFMA.FTZ R107, R107, R88.reuse, -R24.reuse ;  /* 0x000000586b6b7223 */ /* 0x180fe20000010818 */
[----:B------:R-:W-:Y:S01]  /*3b90*/  ISETP.GT.AND P1, PT, R66, 0x9, PT ;  /* 0x000000094200780c */ /* 0x000fe20003f24270 */
[--C-:B------:R-:W-:Y:S01]  /*3ba0*/  FFMA.FTZ R5, R105, R88, -R24.reuse ;  /* 0x0000005869057223 */ /* 0x100fe20000010818 */
[----:B------:R-:W-:Y:S01]  /*3bb0*/  FMNMX.FTZ R4, R49, R32, !PT ;  /* 0x0000002031047209 */ /* 0x000fe20007810000 */
[--C-:B------:R-:W-:Y:S01]  /*3bc0*/  FFMA.FTZ R3, R111, R88, -R24.reuse ;  /* 0x000000586f037223 */ /* 0x100fe20000010818 */
[----:B---3--:R-:W-:Y:S01]  /*3bd0*/  FSEL R33, R6, -INF , P1 ;  /* 0xff80000006217808 */ /* 0x008fe20000800000 */
[----:B------:R-:W3:Y:S01]  /*3be0*/  MUFU.TANH R12, R12 ;  /* 0x0000000c000c7308 */ /* 0x000ee20000002400 */
[----:B------:R-:W-:Y:S01]  /*3bf0*/  FMNMX.FTZ R6, R37, R4, !PT ;  /* 0x0000000425067209 */ /* 0x000fe20007810000 */
[-CC-:B------:R-:W-:Y:S01]  /*3c00*/  FFMA.FTZ R30, R119, R88.reuse, -R24.reuse ;  /* 0x00000058771e7223 */ /* 0x180fe20000010818 */
[C---:B------:R-:W-:Y:S01]  /*3c10*/  ISETP.GT.AND P1, PT, R66.reuse, 0x11, PT ;  /* 0x000000114200780c */ /* 0x040fe20003f24270 */
[--C-:B------:R-:W-:Y:S01]  /*3c20*/  FFMA.FTZ R26, R125, R88, -R24.reuse ;  /* 0x000000587d1a7223 */ /* 0x100fe20000010818 */
[----:B------:R-:W-:Y:S01]  /*3c30*/  FMNMX.FTZ R6, R33, R6, !PT ;  /* 0x0000000621067209 */ /* 0x000fe20007810000 */
[-CC-:B------:R-:W-:Y:S01]  /*3c40*/  FFMA.FTZ R93, R93, R88.reuse, -R24.reuse ;  /* 0x000000585d5d7223 */ /* 0x180fe20000010818 */
[----:B-1----:R-:W-:Y:S01]  /*3c50*/  FSEL R103, R9, -INF , P1 ;  /* 0xff80000009677808 */ /* 0x002fe20000800000 */
[----:B------:R1:W-:Y:S01]  /*3c60*/  MUFU.TANH R50, R53 ;  /* 0x0000003500327308 */ /* 0x0003e20000002400 */
[----:B------:R-:W-:Y:S01]  /*3c70*/  ISETP.GT.AND P1, PT, R66, 0x19, PT ;  /* 0x000000194200780c */ /* 0x000fe20003f24270 */
[-CC-:B------:R-:W-:Y:S01]  /*3c80*/  FFMA.FTZ R9, R113, R88.reuse, -R24.reuse ;  /* 0x0000005871097223 */ /* 0x180fe20000010818 */
[----:B------:R-:W-:-:S01]  /*3c90*/  FFMA.FTZ R97, R97, R88, -R24 ;  /* 0x0000005861617223 */ /* 0x000fc20000010818 */
[-CC-:B------:R-:W-:Y:S01]  /*3ca0*/  FFMA.FTZ R101, R101, R88.reuse, -R24.reuse ;  /* 0x0000005865657223 */ /* 0x180fe20000010818 */
[----:B------:R-:W-:-:S01]  /*3cb0*/  FFMA.FTZ R89, R89, R88, -R24 ;  /* 0x0000005859597223 */ /* 0x000fc20000010818 */
[-CC-:B------:R-:W-:Y:S01]  /*3cc0*/  FFMA.FTZ R55, R55, R88.reuse, -R24.reuse ;  /* 0x0000005837377223 */ /* 0x180fe20000010818 */
[----:B------:R-:W-:-:S01]  /*3cd0*/  FFMA.FTZ R43, R43, R88, -R24 ;  /* 0x000000582b2b7223 */ /* 0x000fc20000010818 */
[----:B------:R-:W4:Y:S01]  /*3ce0*/  MUFU.TANH R13, R13 ;  /* 0x0000000d000d7308 */ /* 0x000f220000002400 */
[----:B-1----:R-:W-:Y:S01]  /*3cf0*/  FSEL R53, R8, -INF , P2 ;  /* 0xff80000008357808 */ /* 0x002fe20001000000 */
        /* <DEDUP_REMOVED lines=10> */
[--C-:B------:R-:W-:Y:S01]  /*3da0*/  FFMA.FTZ R45, R45, R88, -R24.reuse ;  /* 0x000000582d2d7223 */ /* 0x100fe20000010818 */
[----:B------:R-:W-:Y:S01]  /*3db0*/  FMNMX.FTZ R8, R105, R6, !PT ;  /* 0x0000000669087209 */ /* 0x000fe20007810000 */
[----:B------:R-:W-:-:S02]  /*3dc0*/  FFMA.FTZ R27, R27, R88, -R24 ;  /* 0x000000581b1b7223 */ /* 0x000fc40000010818 */
[----:B------:R-:W-:Y:S08]  /*3dd0*/  MUFU.TANH R15, R15 ;  /* 0x0000000f000f7308 */ /* 0x000ff00000002400 */
[----:B------:R2:W-:Y:S08]  /*3de0*/  MUFU.EX2 R4, R107 ;  /* 0x0000006b00047308 */ /* 0x0005f00000000800 */
[----:B------:R-:W1:Y:S01]  /*3df0*/  MUFU.TANH R20, R20 ;  /* 0x0000001400147308 */ /* 0x000e620000002400 */
[----:B--2---:R-:W-:Y:S01]  /*3e00*/  FSEL R107, R10, -INF , P1 ;  /* 0xff8000000a6b7808 */ /* 0x004fe20000800000 */
[----:B------:R-:W-:Y:S01]  /*3e10*/  FFMA.FTZ R10, R109, R88, -R24 ;  /* 0x000000586d0a7223 */ /* 0x000fe20000010818 */
[----:B------:R-:W-:-:S02]  /*3e20*/  ISETP.GT.AND P1, PT, R66, 0x21, PT ;  /* 0x000000214200780c */ /* 0x000fc40003f24270 */
[----:B---3--:R-:W-:Y:S01]  /*3e30*/  FSEL R109, R12, -INF , P2 ;  /* 0xff8000000c6d7808 */ /* 0x008fe20001000000 */
[----:B------:R-:W-:-:S01]  /*3e40*/  FFMA.FTZ R12, R117, R88, -R24 ;  /* 0x00000058750c7223 */ /* 0x000fc20000010818 */
[----:B------:R-:W-:Y:S01]  /*3e50*/  FMNMX.FTZ R8, R107, R8, !PT ;  /* 0x000000086b087209 */ /* 0x000fe20007810000 */
[----:B------:R-:W-:Y:S01]  /*3e60*/  MUFU.TANH R21, R21 ;  /* 0x0000001500157308 */ /* 0x000fe20000002400 */
[----:B------:R-:W-:Y:S02]  /*3e70*/  ISETP.GT.AND P2, PT, R66, 0x28, PT ;  /* 0x000000284200780c */ /* 0x000fe40003f44270 */
[----:B----4-:R-:W-:Y:S01]  /*3e80*/  FSEL R111, R13, -INF , P1 ;  /* 0xff8000000d6f7808 */ /* 0x010fe20000800000 */
[----:B------:R-:W-:-:S01]  /*3e90*/  FFMA.FTZ R13, R99, R88, -R24 ;  /* 0x00000058630d7223 */ /* 0x000fc20000010818 */
[----:B------:R-:W-:Y:S02]  /*3ea0*/  FMNMX.FTZ R8, R109, R8, !PT ;  /* 0x000000086d087209 */ /* 0x000fe40007810000 */
[----:B------:R-:W-:Y:S01]  /*3eb0*/  ISETP.GT.AND P1, PT, R66, 0x29, PT ;  /* 0x000000294200780c */ /* 0x000fe20003f24270 */
[----:B------:R-:W2:Y:S01]  /*3ec0*/  MUFU.TANH R73, R73 ;  /* 0x0000004900497308 */ /* 0x000ea20000002400 */
[----:B0-----:R-:W-:-:S02]  /*3ed0*/  FSEL R113, R14, -INF , P2 ;  /* 0xff8000000e717808 */ /* 0x001fc40001000000 */
[----:B------:R-:W-:Y:S02]  /*3ee0*/  FMNMX.FTZ R8, R111, R8, !PT ;  /* 0x000000086f087209 */ /* 0x000fe40007810000 */
[----:B------:R-:W-:-:S03]  /*3ef0*/  ISETP.GT.AND P2, PT, R66, 0x30, PT ;  /* 0x000000304200780c */ /* 0x000fc60003f44270 */
[----:B------:R0:W-:Y:S01]  /*3f00*/  MUFU.TANH R76, R29 ;  /* 0x0000001d004c7308 */ /* 0x0001e20000002400 */
[----:B-1----:R-:W-:Y:S02]  /*3f10*/  FSEL R117, R20, -INF , P2 ;  /* 0xff80000014757808 */ /* 0x002fe40001000000 */
[----:B------:R-:W-:-:S05]  /*3f20*/  ISETP.GT.AND P2, PT, R66, 0x38, PT ;  /* 0x000000384200780c */ /* 0x000fca0003f44270 */
[----:B------:R-:W1:Y:S01]  /*3f30*/  MUFU.TANH R72, R72 ;  /* 0x0000004800487308 */ /* 0x000e620000002400 */
[----:B0-----:R-:W-:-:S01]  /*3f40*/  FFMA.FTZ R29, R115, R88, -R24 ;  /* 0x00000058731d7223 */ /* 0x001fc20000010818 */
[----:B------:R-:W-:Y:S01]  /*3f50*/  FSEL R115, R15, -INF , P1 ;  /* 0xff8000000f737808 */ /* 0x000fe20000800000 */
[----:B------:R-:W-:-:S01]  /*3f60*/  FFMA.FTZ R15, R95, R88, -R24 ;  /* 0x000000585f0f7223 */ /* 0x000fc20000010818 */
[C---:B------:R-:W-:Y:S02]  /*3f70*/  ISETP.GT.AND P1, PT, R66.reuse, 0x31, PT ;  /* 0x000000314200780c */ /* 0x040fe40003f24270 */
[----:B--2---:R-:W-:Y:S02]  /*3f80*/  FSEL R73, R73, -INF , P2 ;  /* 0xff80000049497808 */ /* 0x004fe40001000000 */
[----:B------:R0:W-:Y:S01]  /*3f90*/  MUFU.EX2 R6, R10 ;  /* 0x0000000a00067308 */ /* 0x0001e20000000800 */
[----:B------:R-:W-:Y:S01]  /*3fa0*/  FSEL R119, R21, -INF , P1 ;  /* 0xff80000015777808 */ /* 0x000fe20000800000 */
[----:B------:R-:W-:Y:S01]  /*3fb0*/  FFMA.FTZ R21, R91, R88, -R24 ;  /* 0x000000585b157223 */ /* 0x000fe20000010818 */
[----:B------:R-:W-:-:S02]  /*3fc0*/  ISETP.GT.AND P1, PT, R66, 0x39, PT ;  /* 0x000000394200780c */ /* 0x000fc40003f24270 */
[----:B------:R-:W-:-:S03]  /*3fd0*/  ISETP.GT.AND P2, PT, R66, 0x40, PT ;  /* 0x000000404200780c */ /* 0x000fc60003f44270 */
[----:B------:R-:W2:Y:S01]  /*3fe0*/  MUFU.TANH R74, R74 ;  /* 0x0000004a004a7308 */ /* 0x000ea20000002400 */
[----:B0-----:R-:W-:Y:S02]  /*3ff0*/  FMNMX.FTZ R10, R113, R8, !PT ;  /* 0x00000008710a7209 */ /* 0x001fe40007810000 */
[----:B-1----:R-:W-:Y:S02]  /*4000*/  FSEL R121, R72, -INF , P1 ;  /* 0xff80000048797808 */ /* 0x002fe40000800000 */
[----:B------:R-:W-:Y:S02]  /*4010*/  FMNMX.FTZ R10, R115, R10, !PT ;  /* 0x0000000a730a7209 */ /* 0x000fe40007810000 */
[----:B------:R-:W-:Y:S01]  /*4020*/  ISETP.GT.AND P1, PT, R66, 0x41, PT ;  /* 0x000000414200780c */ /* 0x000fe20003f24270 */
[----:B------:R-:W-:Y:S01]  /*4030*/  MUFU.TANH R56, R56 ;  /* 0x0000003800387308 */ /* 0x000fe20000002400 */
[----:B------:R-:W-:-:S04]  /*4040*/  FMNMX.FTZ R10, R117, R10, !PT ;  /* 0x0000000a750a7209 */ /* 0x000fc80007810000 */
[----:B------:R-:W-:-:S03]  /*4050*/  FMNMX.FTZ R10, R119, R10, !PT ;  /* 0x0000000a770a7209 */ /* 0x000fc60007810000 */
[----:B------:R-:W0:Y:S01]  /*4060*/  MUFU.TANH R57, R57 ;  /* 0x0000003900397308 */ /* 0x000e220000002400 */
[----:B--2---:R-:W-:Y:S02]  /*4070*/  FSEL R125, R74, -INF , P2 ;  /* 0xff8000004a7d7808 */ /* 0x004fe40001000000 */
[----:B------:R-:W-:-:S05]  /*4080*/  ISETP.GT.AND P2, PT, R66, 0x48, PT ;  /* 0x000000484200780c */ /* 0x000fca0003f44270 */
[----:B------:R-:W1:Y:S08]  /*4090*/  MUFU.TANH R58, R58 ;  /* 0x0000003a003a7308 */ /* 0x000e700000002400 */
[----:B------:R2:W-:Y:S01]  /*40a0*/  MUFU.EX2 R8, R12 ;  /* 0x0000000c00087308 */ /* 0x0005e20000000800 */
[----:B0-----:R-:W-:Y:S01]  /*40b0*/  FSEL R129, R57, -INF , P2 ;  /* 0xff80000039817808 */ /* 0x001fe20001000000 */
[----:B------:R-:W-:Y:S01]  /*40c0*/  FFMA.FTZ R57, R83, R88, -R24 ;  /* 0x0000005853397223 */ /* 0x000fe20000010818 */
[----:B------:R-:W-:-:S05]  /*40d0*/  ISETP.GT.AND P2, PT, R66, 0x50, PT ;  /* 0x000000504200780c */ /* 0x000fca0003f44270 */
[----:B------:R-:W0:Y:S01]  /*40e0*/  MUFU.TANH R59, R59 ;  /* 0x0000003b003b7308 */ /* 0x000e220000002400 */
[----:B--2---:R-:W-:-:S04]  /*40f0*/  FMNMX.FTZ R12, R73, R10, !PT ;  /* 0x0000000a490c7209 */ /* 0x004fc80007810000 */
[----:B------:R-:W-:-:S03]  /*4100*/  FMNMX.FTZ R12, R121, R12, !PT ;  /* 0x0000000c790c7209 */ /* 0x000fc60007810000 */
[----:B------:R2:W-:Y:S01]  /*4110*/  MUFU.TANH R68, R25 ;  /* 0x0000001900447308 */ /* 0x0005e20000002400 */
[----:B------:R-:W-:-:S07]  /*4120*/  FMNMX.FTZ R12, R125, R12, !PT ;  /* 0x0000000c7d0c7209 */ /* 0x000fce0007810000 */
[----:B------:R-:W3:Y:S01]  /*4130*/  MUFU.TANH R60, R60 ;  /* 0x0000003c003c7308 */ /* 0x000ee20000002400 */
[----:B--2---:R-:W-:-:S01]  /*4140*/  FFMA.FTZ R25, R127, R88, -R24 ;  /* 0x000000587f197223 */ /* 0x004fc20000010818 */
[----:B------:R-:W-:Y:S02]  /*4150*/  FSEL R127, R56, -INF , P1 ;  /* 0xff800000387f7808 */ /* 0x000fe40000800000 */
[----:B------:R-:W-:Y:S02]  /*4160*/  ISETP.GT.AND P1, PT, R66, 0x49, PT ;  /* 0x000000494200780c */ /* 0x000fe40003f24270 */
[----:B------:R-:W-:Y:S02]  /*4170*/  FMNMX.FTZ R12, R127, R12, !PT ;  /* 0x0000000c7f0c7209 */ /* 0x000fe40007810000 */
[----:B------:R-:W2:Y:S01]  /*4180*/  MUFU.TANH R62, R62 ;  /* 0x0000003e003e7308 */ /* 0x000ea20000002400 */
[----:B-1----:R-:W-:Y:S02]  /*4190*/  FSEL R133, R58, -INF , P1 ;  /* 0xff8000003a857808 */ /* 0x002fe40000800000 */
[----:B------:R-:W-:-:S02]  /*41a0*/  FMNMX.FTZ R14, R129, R12, !PT ;  /* 0x0000000c810e7209 */ /* 0x000fc40007810000 */
[C---:B------:R-:W-:Y:S02]  /*41b0*/  ISETP.GT.AND P1, PT, R66.reuse, 0x51, PT ;  /* 0x000000514200780c */ /* 0x040fe40003f24270 */
[----:B0-----:R-:W-:Y:S01]  /*41c0*/  FSEL R135, R59, -INF , P2 ;  /* 0xff8000003b877808 */ /* 0x001fe20001000000 */
[----:B------:R-:W0:Y:S01]  /*41d0*/  MUFU.TANH R61, R61 ;  /* 0x0000003d003d7308 */ /* 0x000e220000002400 */
[----:B------:R-:W-:Y:S02]  /*41e0*/  FMNMX.FTZ R14, R133, R14, !PT ;  /* 0x0000000e850e7209 */ /* 0x000fe40007810000 */
[----:B------:R-:W-:Y:S02]  /*41f0*/  ISETP.GT.AND P2, PT, R66, 0x58, PT ;  /* 0x000000584200780c */ /* 0x000fe40003f44270 */
[----:B---3--:R-:W-:Y:S02]  /*4200*/  FSEL R137, R60, -INF , P1 ;  /* 0xff8000003c897808 */ /* 0x008fe40000800000 */
[----:B------:R-:W-:Y:S01]  /*4210*/  FMNMX.FTZ R14, R135, R14, !PT ;  /* 0x0000000e870e7209 */ /* 0x000fe20007810000 */
[----:B------:R-:W1:Y:S01]  /*4220*/  MUFU.TANH R63, R63 ;  /* 0x0000003f003f7308 */ /* 0x000e620000002400 */
[----:B------:R-:W-:-:S02]  /*4230*/  ISETP.GT.AND P1, PT, R66, 0x59, PT ;  /* 0x000000594200780c */ /* 0x000fc40003f24270 */
[----:B--2---:R-:W-:Y:S02]  /*4240*/  FSEL R141, R62, -INF , P2 ;  /* 0xff8000003e8d7808 */ /* 0x004fe40001000000 */
[----:B------:R-:W-:Y:S02]  /*4250*/  FMNMX.FTZ R14, R137, R14, !PT ;  /* 0x0000000e890e7209 */ /* 0x000fe40007810000 */
[C---:B------:R-:W-:Y:S01]  /*4260*/  ISETP.GT.AND P2, PT, R66.reuse, 0x60, PT ;  /* 0x000000604200780c */ /* 0x040fe20003f44270 */
[----:B------:R-:W2:Y:S01]  /*4270*/  MUFU.TANH R40, R40 ;  /* 0x0000002800287308 */ /* 0x000ea20000002400 */
[----:B0-----:R-:W-:Y:S02]  /*4280*/  FSEL R143, R61, -INF , P1 ;  /* 0xff8000003d8f7808 */ /* 0x001fe40000800000 */
[----:B------:R-:W-:Y:S02]  /*4290*/  FMNMX.FTZ R20, R141, R14, !PT ;  /* 0x0000000e8d147209 */ /* 0x000fe40007810000 */
[----:B------:R-:W-:-:S02]  /*42a0*/  ISETP.GT.AND P1, PT, R66, 0x61, PT ;  /* 0x000000614200780c */ /* 0x000fc40003f24270 */
[----:B------:R-:W-:Y:S01]  /*42b0*/  FMNMX.FTZ R20, R143, R20, !PT ;  /* 0x000000148f147209 */ /* 0x000fe20007810000 */
[----:B------:R-:W0:Y:S01]  /*42c0*/  MUFU.TANH R44, R44 ;  /* 0x0000002c002c7308 */ /* 0x000e220000002400 */
[----:B-1----:R-:W-:Y:S02]  /*42d0*/  FSEL R145, R63, -INF , P2 ;  /* 0xff8000003f917808 */ /* 0x002fe40001000000 */
[----:B------:R-:W-:Y:S02]  /*42e0*/  ISETP.GT.AND P2, PT, R66, 0x68, PT ;  /* 0x000000684200780c */ /* 0x000fe40003f44270 */
[----:B------:R-:W-:-:S03]  /*42f0*/  FMNMX.FTZ R20, R145, R20, !PT ;  /* 0x0000001491147209 */ /* 0x000fc60007810000 */
[----:B------:R-:W1:Y:S01]  /*4300*/  MUFU.TANH R48, R48 ;  /* 0x0000003000307308 */ /* 0x000e620000002400 */
[----:B--2---:R-:W-:Y:S01]  /*4310*/  FSEL R139, R40, -INF , P1 ;  /* 0xff800000288b7808 */ /* 0x004fe20000800000 */
[--C-:B------:R-:W-:Y:S01]  /*4320*/  FFMA.FTZ R40, R67, R88, -R24.reuse ;  /* 0x0000005843287223 */ /* 0x100fe20000010818 */
[----:B------:R-:W-:Y:S02]  /*4330*/  ISETP.GT.AND P1, PT, R66, 0x69, PT ;  /* 0x000000694200780c */ /* 0x000fe40003f24270 */
[----:B------:R-:W-:Y:S02]  /*4340*/  FMNMX.FTZ R20, R139, R20, !PT ;  /* 0x000000148b147209 */ /* 0x000fe40007810000 */
[----:B------:R-:W-:Y:S01]  /*4350*/  FSEL R59, R34, -INF , P1 ;  /* 0xff800000223b7808 */ /* 0x000fe20000800000 */
[----:B------:R-:W2:Y:S01]  /*4360*/  MUFU.TANH R52, R52 ;  /* 0x0000003400347308 */ /* 0x000ea20000002400 */
[----:B0-----:R-:W-:Y:S01]  /*4370*/  FSEL R131, R44, -INF , P2 ;  /* 0xff8000002c837808 */ /* 0x001fe20001000000 */
[----:B------:R-:W-:Y:S01]  /*4380*/  FFMA.FTZ R44, R51, R88, -R24 ;  /* 0x00000058332c7223 */ /* 0x000fe20000010818 */
[----:B------:R-:W-:-:S02]  /*4390*/  ISETP.GT.AND P2, PT, R66, 0x70, PT ;  /* 0x000000704200780c */ /* 0x000fc40003f44270 */
[----:B------:R-:W-:Y:S02]  /*43a0*/  FMNMX.FTZ R34, R131, R20, !PT ;  /* 0x0000001483227209 */ /* 0x000fe40007810000 */
[----:B------:R-:W-:Y:S01]  /*43b0*/  ISETP.GT.AND P1, PT, R66, 0x71, PT ;  /* 0x000000714200780c */ /* 0x000fe20003f24270 */
[----:B------:R0:W3:Y:S01]  /*43c0*/  MUFU.TANH R70, R28 ;  /* 0x0000001c00467308 */ /* 0x0000e20000002400 */
[----:B-1----:R-:W-:Y:S01]  /*43d0*/  FSEL R61, R48, -INF , P2 ;  /* 0xff800000303d7808 */ /* 0x002fe20001000000 */
[----:B------:R-:W-:Y:S01]  /*43e0*/  FFMA.FTZ R48, R85, R88, -R24 ;  /* 0x0000005855307223 */ /* 0x000fe20000010818 */
[----:B------:R-:W-:Y:S02]  /*43f0*/  FMNMX.FTZ R34, R59, R34, !PT ;  /* 0x000000223b227209 */ /* 0x000fe40007810000 */
[----:B------:R-:W-:Y:S02]  /*4400*/  CS2R R84, SRZ ;  /* 0x0000000000547805 */ /* 0x000fe4000001ff00 */
[----:B------:R-:W-:-:S02]  /*4410*/  ISETP.GT.AND P2, PT, R66, 0x78, PT ;  /* 0x000000784200780c */ /* 0x000fc40003f44270 */
[----:B------:R-:W-:Y:S01]  /*4420*/  FSEL R91, R46, -INF , P1 ;  /* 0xff8000002e5b7808 */ /* 0x000fe20000800000 */
[----:B------:R1:W-:Y:S01]  /*4430*/  MUFU.TANH R80, R36 ;  /* 0x0000002400507308 */ /* 0x0003e20000002400 */
[----:B------:R-:W-:Y:S01]  /*4440*/  FMNMX.FTZ R34, R61, R34, !PT ;  /* 0x000000223d227209 */ /* 0x000fe20007810000 */
[-CC-:B0-----:R-:W-:Y:S01]  /*4450*/  FFMA.FTZ R28, R123, R88.reuse, -R24.reuse ;  /* 0x000000587b1c7223 */ /* 0x181fe20000010818 */
[----:B------:R-:W-:Y:S01]  /*4460*/  ISETP.GT.AND P1, PT, R66, 0x79, PT ;  /* 0x000000794200780c */ /* 0x000fe20003f24270 */
[----:B------:R-:W-:Y:S01]  /*4470*/  FFMA.FTZ R46, R75, R88, -R24 ;  /* 0x000000584b2e7223 */ /* 0x000fe20000010818 */
[----:B--2---:R-:W-:Y:S02]  /*4480*/  FSEL R63, R52, -INF , P2 ;  /* 0xff800000343f7808 */ /* 0x004fe40001000000 */
[----:B------:R-:W-:Y:S01]  /*4490*/  FMNMX.FTZ R34, R91, R34, !PT ;  /* 0x000000225b227209 */ /* 0x000fe20007810000 */
[----:B------:R0:W-:Y:S01]  /*44a0*/  MUFU.EX2 R14, R93 ;  /* 0x0000005d000e7308 */ /* 0x0001e20000000800 */
[----:B------:R-:W-:-:S02]  /*44b0*/  ISETP.GT.AND P2, PT, R66, 0x80, PT ;  /* 0x000000804200780c */ /* 0x000fc40003f44270 */
[----:B------:R-:W-:Y:S02]  /*44c0*/  FSEL R83, R50, -INF , P1 ;  /* 0xff80000032537808 */ /* 0x000fe40000800000 */
[----:B-1----:R-:W-:Y:S02]  /*44d0*/  FMNMX.FTZ R36, R63, R34, !PT ;  /* 0x000000223f247209 */ /* 0x002fe40007810000 */
[----:B------:R-:W-:Y:S01]  /*44e0*/  ISETP.GT.AND P1, PT, R66, 0x81, PT ;  /* 0x000000814200780c */ /* 0x000fe20003f24270 */
[----:B------:R-:W1:Y:S01]  /*44f0*/  MUFU.TANH R38, R38 ;  /* 0x0000002600267308 */ /* 0x000e620000002400 */
[----:B0-----:R-:W-:Y:S02]  /*4500*/  FSEL R93, R54, -INF , P2 ;  /* 0xff800000365d7808 */ /* 0x001fe40001000000 */
[----:B------:R-:W-:Y:S02]  /*4510*/  FMNMX.FTZ R36, R83, R36, !PT ;  /* 0x0000002453247209 */ /* 0x000fe40007810000 */
[----:B------:R-:W-:-:S02]  /*4520*/  ISETP.GT.AND P2, PT, R66, 0x88, PT ;  /* 0x000000884200780c */ /* 0x000fc40003f44270 */
[----:B------:R-:W-:Y:S01]  /*4530*/  FSEL R67, R68, -INF , P1 ;  /* 0xff80000044437808 */ /* 0x000fe20000800000 */
[----:B------:R-:W0:Y:S01]  /*4540*/  MUFU.TANH R42, R42 ;  /* 0x0000002a002a7308 */ /* 0x000e220000002400 */
[----:B------:R-:W-:Y:S02]  /*4550*/  FMNMX.FTZ R36, R93, R36, !PT ;  /* 0x000000245d247209 */ /* 0x000fe40007810000 */
[----:B------:R-:W-:Y:S02]  /*4560*/  ISETP.GT.AND P1, PT, R66, 0x89, PT ;  /* 0x000000894200780c */ /* 0x000fe40003f24270 */
[----:B---3--:R-:W-:Y:S02]  /*4570*/  FSEL R95, R70, -INF , P2 ;  /* 0xff800000465f7808 */ /* 0x008fe40001000000 */
[----:B------:R-:W-:Y:S01]  /*4580*/  FMNMX.FTZ R36, R67, R36, !PT ;  /* 0x0000002443247209 */ /* 0x000fe20007810000 */
[----:B------:R2:W-:Y:S01]  /*4590*/  MUFU.EX2 R12, R97 ;  /* 0x00000061000c7308 */ /* 0x0005e20000000800 */
[----:B------:R-:W-:-:S04]  /*45a0*/  ISETP.GT.AND P2, PT, R66, 0x90, PT ;  /* 0x000000904200780c */ /* 0x000fc80003f44270 */
[----:B------:R-:W-:Y:S02]  /*45b0*/  FSEL R51, R78, -INF , P2 ;  /* 0xff8000004e337808 */ /* 0x000fe40001000000 */
[----:B------:R-:W-:Y:S01]  /*45c0*/  ISETP.GT.AND P2, PT, R66, 0x98, PT ;  /* 0x000000984200780c */ /* 0x000fe20003f44270 */
[----:B------:R3:W-:Y:S01]  /*45d0*/  MUFU.EX2 R34, R40 ;  /* 0x0000002800227308 */ /* 0x0007e20000000800 */
[----:B--2---:R-:W-:Y:S02]  /*45e0*/  FSEL R97, R76, -INF , P1 ;  /* 0xff8000004c617808 */ /* 0x004fe40000800000 */
[----:B------:R-:W-:-:S04]  /*45f0*/  ISETP.GT.AND P1, PT, R66, 0x91, PT ;  /* 0x000000914200780c */ /* 0x000fc80003f24270 */
[----:B-1----:R-:W-:Y:S01]  /*4600*/  FSEL R99, R38, -INF , P1 ;  /* 0xff80000026637808 */ /* 0x002fe20000800000 */
[----:B------:R1:W-:Y:S01]  /*4610*/  MUFU.EX2 R10, R101 ;  /* 0x00000065000a7308 */ /* 0x0003e20000000800 */
[----:B---3--:R-:W-:Y:S01]  /*4620*/  FMNMX.FTZ R40, R95, R36, !PT ;  /* 0x000000245f287209 */ /* 0x008fe20007810000 */
[-CC-:B------:R-:W-:Y:S01]  /*4630*/  FFMA.FTZ R38, R41, R88.reuse, -R24.reuse ;  /* 0x0000005829267223 */ /* 0x180fe20000010818 */
[----:B------:R-:W-:Y:S01]  /*4640*/  ISETP.GT.AND P1, PT, R66, 0x99, PT ;  /* 0x000000994200780c */ /* 0x000fe20003f24270 */
[--C-:B------:R-:W-:Y:S01]  /*4650*/  FFMA.FTZ R41, R47, R88, -R24.reuse ;  /* 0x000000582f297223 */ /* 0x100fe20000010818 */
[----:B------:R-:W-:Y:S01]  /*4660*/  FMNMX.FTZ R40, R97, R40, !PT ;  /* 0x0000002861287209 */ /* 0x000fe20007810000 */
[--C-:B------:R-:W-:Y:S01]  /*4670*/  FFMA.FTZ R47, R71, R88, -R24.reuse ;  /* 0x00000058472f7223 */ /* 0x100fe20000010818 */
[----:B0-----:R-:W-:Y:S01]  /*4680*/  FSEL R123, R42, -INF , P1 ;  /* 0xff8000002a7b7808 */ /* 0x001fe20000800000 */
[----:B------:R0:W-:Y:S01]  /*4690*/  MUFU.EX2 R36, R44 ;  /* 0x0000002c00247308 */ /* 0x0001e20000000800 */
[----:B------:R-:W-:Y:S01]  /*46a0*/  FMNMX.FTZ R40, R51, R40, !PT ;  /* 0x0000002833287209 */ /* 0x000fe20007810000 */
[-CC-:B------:R-:W-:Y:S01]  /*46b0*/  FFMA.FTZ R42, R65, R88.reuse, -R24.reuse ;  /* 0x00000058412a7223 */ /* 0x180fe20000010818 */
[----:B-1----:R-:W-:Y:S01]  /*46c0*/  FSEL R101, R80, -INF , P2 ;  /* 0xff80000050657808 */ /* 0x002fe20001000000 */
[----:B------:R-:W-:Y:S01]  /*46d0*/  FFMA.FTZ R65, R81, R88, -R24 ;  /* 0x0000005851417223 */ /* 0x000fe20000010818 */
[----:B------:R-:W-:-:S03]  /*46e0*/  FMNMX.FTZ R40, R99, R40, !PT ;  /* 0x0000002863287209 */ /* 0x000fc60007810000 */
[----:B------:R1:W-:Y:S01]  /*46f0*/  MUFU.EX2 R20, R89 ;  /* 0x0000005900147308 */ /* 0x0003e20000000800 */
[----:B------:R-:W-:-:S04]  /*4700*/  FMNMX.FTZ R40, R101, R40, !PT ;  /* 0x0000002865287209 */ /* 0x000fc80007810000 */
[----:B0-----:R-:W-:Y:S01]  /*4710*/  FMNMX.FTZ R44, R123, R40, !PT ;  /* 0x000000287b2c7209 */ /* 0x001fe20007810000 */
[----:B------:R-:W-:-:S01]  /*4720*/  FFMA.FTZ R40, R69, R88, -R24 ;  /* 0x0000005845287223 */ /* 0x000fc20000010818 */
[-CC-:B------:R-:W-:Y:S01]  /*4730*/  FFMA.FTZ R69, R87, R88.reuse, -R24.reuse ;  /* 0x0000005857457223 */ /* 0x180fe20000010818 */
[----:B------:R-:W-:Y:S01]  /*4740*/  MUFU.EX2 R25, R25 ;  /* 0x0000001900197308 */ /* 0x000fe20000000800 */
[----:B------:R-:W-:Y:S01]  /*4750*/  CS2R R86, SRZ ;  /* 0x0000000000567805 */ /* 0x000fe2000001ff00 */
[----:B-1----:R-:W0:Y:S06]  /*4760*/  SHFL.BFLY PT, R89, R44, 0x2, 0x1f ;  /* 0x0c401f002c597f89 */ /* 0x002e2c00000e0000 */
[----:B------:R-:W1:Y:S08]  /*4770*/  MUFU.EX2 R26, R26 ;  /* 0x0000001a001a7308 */ /* 0x000e700000000800 */
[----:B------:R-:W2:Y:S08]  /*4780*/  MUFU.EX2 R28, R28 ;  /* 0x0000001c001c7308 */ /* 0x000eb00000000800 */
[----:B------:R-:W-:Y:S01]  /*4790*/  MUFU.EX2 R29, R29 ;  /* 0x0000001d001d7308 */ /* 0x000fe20000000800 */
[----:B0-----:R-:W-:Y:S01]  /*47a0*/  FMNMX.FTZ R50, R44, R89, !PT ;  /* 0x000000592c327209 */ /* 0x001fe20007810000 */
[----:B------:R-:W-:Y:S01]  /*47b0*/  FFMA.FTZ R44, R77, R88, -R24 ;  /* 0x000000584d2c7223 */ /* 0x000fe20000010818 */
[----:B-1----:R-:W-:-:S03]  /*47c0*/  FADD.FTZ R77, R25, R26 ;  /* 0x0000001a194d7221 */ /* 0x002fc60000010000 */
[----:B------:R-:W0:Y:S02]  /*47d0*/  SHFL.BFLY PT, R89, R50, 0x1, 0x1f ;  /* 0x0c201f0032597f89 */ /* 0x000e2400000e0000 */
[----:B------:R-:W-:Y:S01]  /*47e0*/  MUFU.EX2 R30, R30 ;  /* 0x0000001e001e7308 */ /* 0x000fe20000000800 */
[----:B--2---:R-:W-:-:S07]  /*47f0*/  FADD.FTZ R78, R28, R77 ;  /* 0x0000004d1c4e7221 */ /* 0x004fce0000010000 */
[----:B------:R-:W-:Y:S08]  /*4800*/  MUFU.EX2 R3, R3 ;  /* 0x0000000300037308 */ /* 0x000ff00000000800 */
[----:B------:R-:W-:Y:S01]  /*4810*/  MUFU.EX2 R5, R5 ;  /* 0x0000000500057308 */ /* 0x000fe20000000800 */
[----:B0-----:R-:W-:-:S07]  /*4820*/  FMNMX.FTZ R89, R50, R89, !PT ;  /* 0x0000005932597209 */ /* 0x001fce0007810000 */
[----:B------:R-:W-:Y:S01]  /*4830*/  MUFU.EX2 R9, R9 ;  /* 0x0000000900097308 */ /* 0x000fe20000000800 */
[----:B------:R-:W-:-:S01]  /*4840*/  FFMA.FTZ R50, R79, R88, -R24 ;  /* 0x000000584f327223 */ /* 0x000fc20000010818 */
[C---:B------:R-:W-:Y:S01]  /*4850*/  FSETP.NEU.FTZ.AND P1, PT, R89.reuse, -INF , PT ;  /* 0xff8000005900780b */ /* 0x040fe20003f3d000 */
[----:B------:R-:W-:-:S05]  /*4860*/  FFMA.FTZ R52, R89, R88, -8 ;  /* 0xc100000059347423 */ /* 0x000fca0000010058 */
[----:B------:R-:W-:Y:S01]  /*4870*/  MUFU.EX2 R11, R11 ;  /* 0x0000000b000b7308 */ /* 0x000fe20000000800 */
[----:B------:R-:W-:Y:S02]  /*4880*/  FSEL R54, R52, RZ, P1 ;  /* 0x000000ff34367208 */ /* 0x000fe40000800000 */
        /* <DEDUP_REMOVED lines=31> */
[----:B------:R-:W3:Y:S01]  /*4a80*/  MUFU.EX2 R71, R58 ;  /* 0x0000003a00477308 */ /* 0x000ee20000000800 */
        /* <DEDUP_REMOVED lines=10> */
[----:B------:R-:W-:-:S01]  /*4b30*/  FFMA.FTZ R67, R67, R88, -R54 ;  /* 0x0000005843437223 */ /* 0x000fc20000010836 */
[-CC-:B------:R-:W-:Y:S01]  /*4b40*/  FFMA.FTZ R95, R95, R88.reuse, -R54.reuse ;  /* 0x000000585f5f7223 */ /* 0x180fe20000010836 */
[----:B------:R-:W-:-:S01]  /*4b50*/  FFMA.FTZ R97, R97, R88, -R54 ;  /* 0x0000005861617223 */ /* 0x000fc20000010836 */
[----:B------:R-:W-:Y:S01]  /*4b60*/  FADD.FTZ R80, R30, R75 ;  /* 0x0000004b1e507221 */ /* 0x000fe20000010000 */
[----:B------:R-:W-:-:S01]  /*4b70*/  FFMA.FTZ R51, R51, R88, -R54 ;  /* 0x0000005833337223 */ /* 0x000fc20000010836 */
[----:B------:R-:W1:Y:S01]  /*4b80*/  MUFU.EX2 R52, R52 ;  /* 0x0000003400347308 */ /* 0x000e620000000800 */
[----:B---3--:R-:W-:-:S01]  /*4b90*/  FADD.FTZ R78, R71, R76 ;  /* 0x0000004c474e7221 */ /* 0x008fc20000010000 */
        /* <DEDUP_REMOVED lines=24> */
[----:B------:R-:W-:Y:S01]  /*4d20*/  MUFU.EX2 R113, R113 ;  /* 0x0000007100717308 */ /* 0x000fe20000000800 */
[----:B-1----:R-:W-:-:S07]  /*4d30*/  FADD.FTZ R75, R109, R24 ;  /* 0x000000186d4b7221 */ /* 0x002fce0000010000 */
[----:B------:R-:W-:Y:S01]  /*4d40*/  MUFU.EX2 R62, R115 ;  /* 0x00000073003e7308 */ /* 0x000fe20000000800 */
[----:B--2---:R-:W-:-:S01]  /*4d50*/  FADD.FTZ R24, R58, R75 ;  /* 0x0000004b3a187221 */ /* 0x004fc20000010000 */
[----:B------:R-:W-:-:S04]  /*4d60*/  FADD.FTZ R75, R11, R78 ;  /* 0x0000004e0b4b7221 */ /* 0x000fc80000010000 */
[----:B------:R-:W-:Y:S02]  /*4d70*/  FADD.FTZ R80, R10, R75 ;  /* 0x0000004b0a507221 */ /* 0x000fe40000010000 */
[----:B------:R-:W-:Y:S08]  /*4d80*/  MUFU.EX2 R37, R37 ;  /* 0x0000002500257308 */ /* 0x000ff00000000800 */
[----:B------:R-:W0:Y:S08]  /*4d90*/  MUFU.EX2 R13, R13 ;  /* 0x0000000d000d7308 */ /* 0x000e300000000800 */
[----:B------:R-:W1:Y:S08]  /*4da0*/  MUFU.EX2 R64, R119 ;  /* 0x0000007700407308 */ /* 0x000e700000000800 */
[----:B------:R-:W2:Y:S01]  /*4db0*/  MUFU.EX2 R73, R73 ;  /* 0x0000004900497308 */ /* 0x000ea20000000800 */
[----:B0-----:R-:W-:-:S04]  /*4dc0*/  FADD.FTZ R75, R13, R80 ;  /* 0x000000500d4b7221 */ /* 0x001fc80000010000 */
[----:B------:R-:W-:Y:S01]  /*4dd0*/  FADD.FTZ R80, R12, R75 ;  /* 0x0000004b0c507221 */ /* 0x000fe20000010000 */
[----:B------:R-:W-:Y:S02]  /*4de0*/  F2FP.SATFINITE.E4M3.F32.PACK_AB_MERGE_C R75, R29, R28, RZ ;  /* 0x0000001c1d4b723e */ /* 0x000fe400048070ff */
[----:B------:R0:W-:Y:S02]  /*4df0*/  MUFU.EX2 R2, R59 ;  /* 0x0000003b00027308 */ /* 0x0001e40000000800 */
[----:B------:R-:W-:-:S06]  /*4e00*/  F2FP.SATFINITE.E4M3.F32.PACK_AB_MERGE_C R185, R26, R25, R75 ;  /* 0x000000191ab9723e */ /* 0x000fcc000480704b */
[----:B------:R-:W3:Y:S01]  /*4e10*/  MUFU.EX2 R15, R15 ;  /* 0x0000000f000f7308 */ /* 0x000ee20000000800 */
[----:B0-----:R-:W-:-:S04]  /*4e20*/  FADD.FTZ R59, R113, R24 ;  /* 0x00000018713b7221 */ /* 0x001fc80000010000 */
[C---:B------:R-:W-:Y:S01]  /*4e30*/  FADD.FTZ R78, R62.reuse, R59 ;  /* 0x0000003b3e4e7221 */ /* 0x040fe20000010000 */
[----:B------:R-:W-:Y:S02]  /*4e40*/  F2FP.SATFINITE.E4M3.F32.PACK_AB_MERGE_C R62, R62, R113, RZ ;  /* 0x000000713e3e723e */ /* 0x000fe400048070ff */
[----:B------:R-:W0:Y:S01]  /*4e50*/  MUFU.EX2 R66, R121 ;  /* 0x0000007900427308 */ /* 0x000e220000000800 */
[----:B------:R-:W-:-:S01]  /*4e60*/  FADD.FTZ R59, R37, R78 ;  /* 0x0000004e253b7221 */ /* 0x000fc20000010000 */
[----:B------:R-:W-:-:S03]  /*4e70*/  F2FP.SATFINITE.E4M3.F32.PACK_AB_MERGE_C R180, R58, R109, R62 ;  /* 0x0000006d3ab4723e */ /* 0x000fc6000480703e */
[----:B-1----:R-:W-:-:S03]  /*4e80*/  FADD.FTZ R78, R64, R59 ;  /* 0x0000003b404e7221 */ /* 0x002fc60000010000 */
[----:B------:R-:W1:Y:S01]  /*4e90*/  MUFU.EX2 R125, R125 ;  /* 0x0000007d007d7308 */ /* 0x000e620000000800 */
[----:B--2---:R-:W-:-:S01]  /*4ea0*/  FADD.FTZ R59, R73, R78 ;  /* 0x0000004e493b7221 */ /* 0x004fc20000010000 */
[C---:B---3--:R-:W-:Y:S01]  /*4eb0*/  FADD.FTZ R29, R15.reuse, R80 ;  /* 0x000000500f1d7221 */ /* 0x048fe20000010000 */
[----:B------:R-:W-:Y:S02]  /*4ec0*/  F2FP.SATFINITE.E4M3.F32.PACK_AB_MERGE_C R15, R15, R12, RZ ;  /* 0x0000000c0f0f723e */ /* 0x000fe400048070ff */
[----:B------:R-:W-:Y:S01]  /*4ed0*/  CS2R R80, SRZ ;  /* 0x0000000000507805 */ /* 0x000fe2000001ff00 */
[----:B------:R-:W-:-:S01]  /*4ee0*/  FADD.FTZ R78, R14, R29 ;  /* 0x0000001d0e4e7221 */ /* 0x000fc20000010000 */
[----:B------:R-:W-:Y:S01]  /*4ef0*/  F2FP.SATFINITE.E4M3.F32.PACK_AB_MERGE_C R183, R13, R10, R15 ;  /* 0x0000000a0db7723e */ /* 0x000fe2000480700f */
[----:B------:R-:W2:Y:S01]  /*4f00*/  MUFU.EX2 R21, R21 ;  /* 0x0000001500157308 */ /* 0x000ea20000000800 */
[----:B0-----:R-:W-:-:S01]  /*4f10*/  FADD.FTZ R28, R66, R59 ;  /* 0x0000003b421c7221 */ /* 0x001fc20000010000 */
[----:B------:R-:W-:-:S02]  /*4f20*/  F2FP.SATFINITE.E4M3.F32.PACK_AB_MERGE_C R66, R66, R73, RZ ;  /* 0x000000494242723e */ /* 0x000fc400048070ff */
[----:B------:R-:W-:Y:S02]  /*4f30*/  CS2R R58, SRZ ;  /* 0x00000000003a7805 */ /* 0x000fe4000001ff00 */
[----:B------:R-:W-:Y:S02]  /*4f40*/  F2FP.SATFINITE.E4M3.F32.PACK_AB_MERGE_C R182, R64, R37, R66 ;  /* 0x0000002540b6723e */ /* 0x000fe40004807042 */
[----:B------:R-:W0:Y:S01]  /*4f50*/  MUFU.EX2 R68, R127 ;  /* 0x0000007f00447308 */ /* 0x000e220000000800 */
[----:B-1----:R-:W-:-:S07]  /*4f60*/  FADD.FTZ R5, R125, R28 ;  /* 0x0000001c7d057221 */ /* 0x002fce0000010000 */
[----:B------:R-:W1:Y:S01]  /*4f70*/  MUFU.EX2 R129, R129 ;  /* 0x0000008100817308 */ /* 0x000e620000000800 */
[----:B--2---:R-:W-:-:S01]  /*4f80*/  FADD.FTZ R29, R21, R78 ;  /* 0x0000004e151d7221 */ /* 0x004fc20000010000 */
[----:B------:R-:W-:-:S03]  /*4f90*/  CS2R R78, SRZ ;  /* 0x00000000004e7805 */ /* 0x000fc6000001ff00 */
[----:B------:R-:W-:Y:S01]  /*4fa0*/  FADD.FTZ R56, R20, R29 ;  /* 0x0000001d14387221 */ /* 0x000fe20000010000 */
[----:B------:R-:W-:Y:S02]  /*4fb0*/  F2FP.SATFINITE.E4M3.F32.PACK_AB_MERGE_C R29, R11, R8, RZ ;  /* 0x000000080b1d723e */ /* 0x000fe400048070ff */
[----:B------:R-:W2:Y:S01]  /*4fc0*/  MUFU.EX2 R57, R57 ;  /* 0x0000003900397308 */ /* 0x000ea20000000800 */
[----:B0-----:R-:W-:-:S01]  /*4fd0*/  FADD.FTZ R28, R68, R5 ;  /* 0x00000005441c7221 */ /* 0x001fc20000010000 */
[----:B------:R-:W-:-:S06]  /*4fe0*/  F2FP.SATFINITE.E4M3.F32.PACK_AB_MERGE_C R181, R9, R6, R29 ;  /* 0x0000000609b5723e */ /* 0x000fcc000480701d */
[----:B------:R-:W0:Y:S01]  /*4ff0*/  MUFU.EX2 R70, R133 ;  /* 0x0000008500467308 */ /* 0x000e220000000800 */
[----:B-1----:R-:W-:-:S07]  /*5000*/  FADD.FTZ R5, R129, R28 ;  /* 0x0000001c81057221 */ /* 0x002fce0000010000 */
[----:B------:R-:W1:Y:S01]  /*5010*/  MUFU.EX2 R53, R53 ;  /* 0x0000003500357308 */ /* 0x000e620000000800 */
[----:B--2---:R-:W-:-:S01]  /*5020*/  FADD.FTZ R11, R57, R56 ;  /* 0x00000038390b7221 */ /* 0x004fc20000010000 */
[----:B------:R-:W-:-:S03]  /*5030*/  F2FP.SATFINITE.E4M3.F32.PACK_AB_MERGE_C R57, R57, R20, RZ ;  /* 0x000000143939723e */ /* 0x000fc600048070ff */
[----:B------:R-:W-:Y:S01]  /*5040*/  FADD.FTZ R28, R34, R11 ;  /* 0x0000000b221c7221 */ /* 0x000fe20000010000 */
[----:B------:R-:W-:Y:S02]  /*5050*/  F2FP.SATFINITE.E4M3.F32.PACK_AB_MERGE_C R177, R21, R14, R57 ;  /* 0x0000000e15b1723e */ /* 0x000fe40004807039 */
[----:B------:R-:W-:Y:S01]  /*5060*/  CS2R R56, SRZ ;  /* 0x0000000000387805 */ /* 0x000fe2000001ff00 */
        /* <DEDUP_REMOVED lines=8> */
[----:B--2---:R-:W-:-:S01]  /*50f0*/  FADD.FTZ R11, R55, R28 ;  /* 0x0000001c370b7221 */ /* 0x004fc20000010000 */
[----:B------:R-:W-:-:S03]  /*5100*/  CS2R R28, SRZ ;  /* 0x00000000001c7805 */ /* 0x000fc6000001ff00 */
[----:B------:R-:W-:-:S03]  /*5110*/  FADD.FTZ R20, R36, R11 ;  /* 0x0000000b24147221 */ /* 0x000fc60000010000 */
[----:B------:R-:W2:Y:S01]  /*5120*/  MUFU.EX2 R43, R43 ;  /* 0x0000002b002b7308 */ /* 0x000ea20000000800 */
[----:B0-----:R-:W-:-:S07]  /*5130*/  FADD.FTZ R12, R72, R5 ;  /* 0x00000005480c7221 */ /* 0x001fce0000010000 */
[----:B------:R-:W0:Y:S01]  /*5140*/  MUFU.EX2 R74, R143 ;  /* 0x0000008f004a7308 */ /* 0x000e220000000800 */
[----:B-1----:R-:W-:-:S07]  /*5150*/  FADD.FTZ R3, R141, R12 ;  /* 0x0000000c8d037221 */ /* 0x002fce0000010000 */
[----:B------:R-:W1:Y:S01]  /*5160*/  MUFU.EX2 R38, R38 ;  /* 0x0000002600267308 */ /* 0x000e620000000800 */
[C---:B--2---:R-:W-:Y:S01]  /*5170*/  F2FP.SATFINITE.E4M3.F32.PACK_AB_MERGE_C R36, R43.reuse, R36, RZ ;  /* 0x000000242b24723e */ /* 0x044fe200048070ff */
[----:B------:R-:W-:-:S03]  /*5180*/  FADD.FTZ R43, R43, R20 ;  /* 0x000000142b2b7221 */ /* 0x000fc60000010000 */
[----:B------:R-:W-:Y:S02]  /*5190*/  F2FP.SATFINITE.E4M3.F32.PACK_AB_MERGE_C R179, R55, R34, R36 ;  /* 0x0000002237b3723e */ /* 0x000fe40004807024 */
[----:B------:R-:W-:Y:S01]  /*51a0*/  CS2R R36, SRZ ;  /* 0x0000000000247805 */ /* 0x000fe2000001ff00 */
[----:B------:R-:W2:Y:S01]  /*51b0*/  MUFU.EX2 R145, R145 ;  /* 0x0000009100917308 */ /* 0x000ea20000000800 */
[C---:B0-----:R-:W-:Y:S01]  /*51c0*/  F2FP.SATFINITE.E4M3.F32.PACK_AB_MERGE_C R141, R74.reuse, R141, RZ ;  /* 0x0000008d4a8d723e */ /* 0x041fe200048070ff */
[----:B------:R-:W-:-:S03]  /*51d0*/  FADD.FTZ R74, R74, R3 ;  /* 0x000000034a4a7221 */ /* 0x000fc60000010000 */
[----:B------:R-:W-:Y:S02]  /*51e0*/  F2FP.SATFINITE.E4M3.F32.PACK_AB_MERGE_C R178, R72, R53, R141 ;  /* 0x0000003548b2723e */ /* 0x000fe4000480708d */
[----:B------:R-:W-:Y:S02]  /*51f0*/  CS2R R72, SRZ ;  /* 0x0000000000487805 */ /* 0x000fe4000001ff00 */
[----:B------:R-:W-:Y:S01]  /*5200*/  CS2R R52, SRZ ;  /* 0x0000000000347805 */ /* 0x000fe2000001ff00 */
[----:B------:R-:W0:Y:S01]  /*5210*/  MUFU.EX2 R41, R41 ;  /* 0x0000002900297308 */ /* 0x000e220000000800 */
[----:B-1----:R-:W-:-:S07]  /*5220*/  FADD.FTZ R20, R38, R43 ;  /* 0x0000002b26147221 */ /* 0x002fce0000010000 */
[----:B------:R-:W1:Y:S01]  /*5230*/  MUFU.EX2 R76, R139 ;  /* 0x0000008b004c7308 */ /* 0x000e620000000800 */
[----:B--2---:R-:W-:-:S01]  /*5240*/  FADD.FTZ R3, R145, R74 ;  /* 0x0000004a91037221 */ /* 0x004fc20000010000 */
[----:B------:R-:W-:-:S06]  /*5250*/  CS2R R74, SRZ ;  /* 0x00000000004a7805 */ /* 0x000fcc000001ff00 */
        /* <DEDUP_REMOVED lines=8> */
[----:B------:R-:W-:-:S03]  /*52e0*/  F2FP.SATFINITE.E4M3.F32.PACK_AB_MERGE_C R131, R2, R131, RZ ;  /* 0x000000830283723e */ /* 0x000fc600048070ff */
[----:B------:R-:W-:Y:S01]  /*52f0*/  FADD.FTZ R6, R2, R3 ;  /* 0x0000000302067221 */ /* 0x000fe20000010000 */
[----:B------:R-:W-:Y:S02]  /*5300*/  F2FP.SATFINITE.E4M3.F32.PACK_AB_MERGE_C R172, R76, R145, R131 ;  /* 0x000000914cac723e */ /* 0x000fe40004807083 */
[----:B------:R-:W-:Y:S01]  /*5310*/  CS2R R76, SRZ ;  /* 0x00000000004c7805 */ /* 0x000fe2000001ff00 */
[----:B------:R-:W0:Y:S01]  /*5320*/  MUFU.EX2 R61, R61 ;  /* 0x0000003d003d7308 */ /* 0x000e220000000800 */
[----:B-1----:R-:W-:-:S01]  /*5330*/  FADD.FTZ R5, R42, R5 ;  /* 0x000000052a057221 */ /* 0x002fc20000010000 */
[----:B------:R-:W-:Y:S02]  /*5340*/  F2FP.SATFINITE.E4M3.F32.PACK_AB_MERGE_C R31, R42, R31, RZ ;  /* 0x0000001f2a1f723e */ /* 0x000fe400048070ff */
[----:B------:R-:W-:Y:S02]  /*5350*/  CS2R R42, SRZ ;  /* 0x00000000002a7805 */ /* 0x000fe4000001ff00 */
[----:B------:R-:W-:-:S02]  /*5360*/  F2FP.SATFINITE.E4M3.F32.PACK_AB_MERGE_C R173, R41, R38, R31 ;  /* 0x0000002629ad723e */ /* 0x000fc4000480701f */
[----:B------:R-:W-:Y:S01]  /*5370*/  CS2R R30, SRZ ;  /* 0x00000000001e7805 */ /* 0x000fe2000001ff00 */
        /* <DEDUP_REMOVED lines=10> */
[----:B------:R0:W3:Y:S01]  /*5420*/  MUFU.EX2 R4, R83 ;  /* 0x0000005300047308 */ /* 0x0000e20000000800 */
[----:B-1----:R-:W-:-:S07]  /*5430*/  FADD.FTZ R3, R63, R6 ;  /* 0x000000063f037221 */ /* 0x002fce0000010000 */
[----:B------:R-:W1:Y:S01]  /*5440*/  MUFU.EX2 R44, R44 ;  /* 0x0000002c002c7308 */ /* 0x000e620000000800 */
[----:B--2---:R-:W-:-:S01]  /*5450*/  FADD.FTZ R5, R46, R5 ;  /* 0x000000052e057221 */ /* 0x004fc20000010000 */
[----:B------:R-:W-:Y:S02]  /*5460*/  F2FP.SATFINITE.E4M3.F32.PACK_AB_MERGE_C R35, R46, R35, RZ ;  /* 0x000000232e23723e */ /* 0x000fe400048070ff */
[----:B0-----:R-:W-:Y:S02]  /*5470*/  CS2R R82, SRZ ;  /* 0x0000000000527805 */ /* 0x001fe4000001ff00 */
[----:B------:R-:W-:Y:S02]  /*5480*/  F2FP.SATFINITE.E4M3.F32.PACK_AB_MERGE_C R175, R47, R40, R35 ;  /* 0x000000282faf723e */ /* 0x000fe40004807023 */
[----:B------:R-:W-:Y:S01]  /*5490*/  CS2R R46, SRZ ;  /* 0x00000000002e7805 */ /* 0x000fe2000001ff00 */
[----:B------:R-:W0:Y:S01]  /*54a0*/  MUFU.EX2 R93, R93 ;  /* 0x0000005d005d7308 */ /* 0x000e220000000800 */
[C---:B---3--:R-:W-:Y:S01]  /*54b0*/  F2FP.SATFINITE.E4M3.F32.PACK_AB_MERGE_C R63, R4.reuse, R63, RZ ;  /* 0x0000003f043f723e */ /* 0x048fe200048070ff */
[----:B------:R-:W-:Y:S01]  /*54c0*/  FADD.FTZ R4, R4, R3 ;  /* 0x0000000304047221 */ /* 0x000fe20000010000 */
[----:B------:R-:W-:-:S02]  /*54d0*/  CS2R R40, SRZ ;  /* 0x0000000000287805 */ /* 0x000fc4000001ff00 */
[----:B------:R-:W-:Y:S02]  /*54e0*/  CS2R R34, SRZ ;  /* 0x0000000000227805 */ /* 0x000fe4000001ff00 */
[----:B------:R-:W-:Y:S02]  /*54f0*/  F2FP.SATFINITE.E4M3.F32.PACK_AB_MERGE_C R174, R24, R61, R63 ;  /* 0x0000003d18ae723e */ /* 0x000fe4000480703f */
[----:B------:R-:W-:Y:S02]  /*5500*/  CS2R R62, SRZ ;  /* 0x00000000003e7805 */ /* 0x000fe4000001ff00 */
[----:B------:R-:W-:Y:S01]  /*5510*/  CS2R R60, SRZ ;  /* 0x00000000003c7805 */ /* 0x000fe2000001ff00 */
[----:B------:R-:W2:Y:S01]  /*5520*/  MUFU.EX2 R65, R65 ;  /* 0x0000004100417308 */ /* 0x000ea20000000800 */
[----:B-1----:R-:W-:-:S01]  /*5530*/  FADD.FTZ R6, R44, R5 ;  /* 0x000000052c067221 */ /* 0x002fc20000010000 */
[----:B------:R-:W-:-:S06]  /*5540*/  CS2R R24, SRZ ;  /* 0x0000000000187805 */ /* 0x000fcc000001ff00 */
[----:B------:R1:W3:Y:S01]  /*5550*/  MUFU.EX2 R8, R67 ;  /* 0x0000004300087308 */ /* 0x0002e20000000800 */
[----:B0-----:R-:W-:-:S07]  /*5560*/  FADD.FTZ R3, R93, R4 ;  /* 0x000000045d037221 */ /* 0x001fce0000010000 */
[----:B------:R-:W0:Y:S01]  /*5570*/  MUFU.EX2 R48, R48 ;  /* 0x0000003000307308 */ /* 0x000e220000000800 */
[----:B--2---:R-:W-:-:S01]  /*5580*/  FADD.FTZ R5, R65, R6 ;  /* 0x0000000641057221 */ /* 0x004fc20000010000 */
[----:B-1----:R-:W-:-:S06]  /*5590*/  CS2R R66, SRZ ;  /* 0x0000000000427805 */ /* 0x002fcc000001ff00 */
[----:B------:R-:W1:Y:S01]  /*55a0*/  MUFU.EX2 R95, R95 ;  /* 0x0000005f005f7308 */ /* 0x000e620000000800 */
[----:B---3--:R-:W-:-:S07]  /*55b0*/  FADD.FTZ R6, R8, R3 ;  /* 0x0000000308067221 */ /* 0x008fce0000010000 */
        /* <DEDUP_REMOVED lines=9> */
[----:B0-----:R-:W-:-:S01]  /*5650*/  FADD.FTZ R10, R69, R10 ;  /* 0x0000000a450a7221 */ /* 0x001fc20000010000 */
[----:B------:R-:W-:Y:S02]  /*5660*/  F2FP.SATFINITE.E4M3.F32.PACK_AB_MERGE_C R48, R69, R48, RZ ;  /* 0x000000304530723e */ /* 0x000fe400048070ff */
[----:B------:R-:W-:Y:S02]  /*5670*/  CS2R R68, SRZ ;  /* 0x0000000000447805 */ /* 0x000fe4000001ff00 */
[----:B------:R-:W-:Y:S02]  /*5680*/  F2FP.SATFINITE.E4M3.F32.PACK_AB_MERGE_C R169, R65, R44, R48 ;  /* 0x0000002c41a9723e */ /* 0x000fe40004807030 */
[----:B------:R-:W-:Y:S01]  /*5690*/  CS2R R64, SRZ ;  /* 0x0000000000407805 */ /* 0x000fe2000001ff00 */
[----:B------:R-:W0:Y:S01]  /*56a0*/  MUFU.EX2 R50, R50 ;  /* 0x0000003200327308 */ /* 0x000e220000000800 */
[----:B-1----:R-:W-:-:S01]  /*56b0*/  FADD.FTZ R5, R39, R10 ;  /* 0x0000000a27057221 */ /* 0x002fc20000010000 */
[----:B------:R-:W-:-:S06]  /*56c0*/  CS2R R48, SRZ ;  /* 0x0000000000307805 */ /* 0x000fcc000001ff00 */
[----:B------:R-:W1:Y:S01]  /*56d0*/  MUFU.EX2 R2, R99 ;  /* 0x0000006300027308 */ /* 0x000e620000000800 */
[----:B--2---:R-:W-:-:S07]  /*56e0*/  FADD.FTZ R3, R51, R12 ;  /* 0x0000000c33037221 */ /* 0x004fce0000010000 */
[----:B------:R-:W-:Y:S01]  /*56f0*/  MUFU.EX2 R45, R45 ;  /* 0x0000002d002d7308 */ /* 0x000fe20000000800 */
[----:B0-----:R-:W-:-:S07]  /*5700*/  FADD.FTZ R8, R50, R5 ;  /* 0x0000000532087221 */ /* 0x001fce0000010000 */
[----:B------:R-:W0:Y:S01]  /*5710*/  MUFU.EX2 R101, R101 ;  /* 0x0000006500657308 */ /* 0x000e220000000800 */
[----:B-1----:R-:W-:-:S07]  /*5720*/  FADD.FTZ R6, R2, R3 ;  /* 0x0000000302067221 */ /* 0x002fce0000010000 */
[----:B------:R-:W1:Y:S08]  /*5730*/  MUFU.EX2 R54, R54 ;  /* 0x0000003600367308 */ /* 0x000e700000000800 */
[----:B------:R2:W3:Y:S01]  /*5740*/  MUFU.EX2 R4, R27 ;  /* 0x0000001b00047308 */ /* 0x0004e20000000800 */
[----:B0-----:R-:W-:-:S01]  /*5750*/  FADD.FTZ R3, R101, R6 ;  /* 0x0000000665037221 */ /* 0x001fc20000010000 */
[----:B-1----:R-:W-:-:S03]  /*5760*/  F2FP.SATFINITE.E4M3.F32.PACK_AB_MERGE_C R5, R54, R101, RZ ;  /* 0x000000653605723e */ /* 0x002fc600048070ff */
        /* <DEDUP_REMOVED lines=16> */
[----:B------:R-:W-:-:S07]  /*5870*/  IMAD.MOV.U32 R87, RZ, RZ, RZ ;  /* 0x000000ffff577224 */ /* 0x000fce00078e00ff */
.L_x_2395:
[----:B------:R-:W-:Y:S01]  /*5880*/  ISETP.NE.AND P2, PT, RZ, UR43, PT ;  /* 0x0000002bff007c0c */ /* 0x000fe2000bf45270 */
[----:B------:R-:W-:-:S04]  /*5890*/  UISETP.NE.AND UP0, UPT, UR56, 0x1, UPT ;  /* 0x000000013800788c */ /* 0x000fc8000bf05270 */
[----:B------:R-:W-:-:S04]  /*58a0*/  USEL UR45, URZ, 0x1, UP0 ;  /* 0x000000013f2d7887 */ /* 0x000fc80008000000 */
[----:B------:R-:W-:-:S04]  /*58b0*/  ULOP3.LUT UR45, UR58, UR45, URZ, 0x3c, !UPT ;  /* 0x0000002d3a2d7292 */ /* 0x000fc8000f8e3c3f */
[----:B------:R-:W-:Y:S08]  /*58c0*/  @P2 BRA `(.L_x_2385) ;  /* 0x0000000000382947 */ /* 0x000ff00003800000 */
[----:B------:R-:W-:Y:S05]  /*58d0*/  @!P0 BRA `(.L_x_2386) ;  /* 0x0000000000048947 */ /* 0x000fea0003800000 */
[----:B------:R-:W-:Y:S01]  /*58e0*/  BPT.TRAP 0x1 ;  /* 0x000000040000795c */ /* 0x000fe20000300000 */
.L_x_2386:
        /* <DEDUP_REMOVED lines=9> */
.L_x_2387:
[----:B-1----:R-:W-:Y:S05]  /*5980*/  @P1 BRA `(.L_x_2385) ;  /* 0x0000000000081947 */ /* 0x002fea0003800000 */
[----:B------:R-:W1:Y:S02]  /*5990*/  SYNCS.PHASECHK.TRANS64.TRYWAIT P1, [UR6+0x29830], R6 ;  /* 0x02983006ff0075a7 */ /* 0x000e640008020146 */
[----:B-1----:R-:W-:Y:S05]  /*59a0*/  @!P1 BRA `(.L_x_2388) ;  /* 0x0000011400849947 */ /* 0x002fea0003800000 */
.L_x_2385:
        /* <DEDUP_REMOVED lines=191> */
.L_x_2390:
[----:B------:R-:W-:Y:S01]  /*65a0*/  ULEA UR6, UR56, UR41, 0x3 ;  /* 0x0000002938067291 */ /* 0x000fe2000f8e183f */
[----:B------:R-:W-:-:S05]  /*65b0*/  IMAD.U32 R6, RZ, RZ, UR58 ;  /* 0x0000003aff067e24 */ /* 0x000fca000f8e00ff */
[----:B------:R-:W-:-:S04]  /*65c0*/  SHF.L.U32 R6, R6, 0x1f, RZ ;  /* 0x0000001f06067819 */ /* 0x000fc800000006ff */
[----:B------:R0:W1:Y:S01]  /*65d0*/  SYNCS.PHASECHK.TRANS64.TRYWAIT P1, [UR6+0x29850], R6 ;  /* 0x02985006ff0075a7 */ /* 0x0000620008020146 */
[----:B------:R-:W-:Y:S05]  /*65e0*/  @!P0 BRA `(.L_x_2391) ;  /* 0x0000000000048947 */ /* 0x000fea0003800000 */
[----:B------:R-:W-:Y:S01]  /*65f0*/  BPT.TRAP 0x1 ;  /* 0x000000040000795c */ /* 0x000fe20000300000 */
.L_x_2391:
[----:B-1----:R-:W-:Y:S05]  /*6600*/  @P1 BRA `(.L_x_2389) ;  /* 0x0000000000081947 */ /* 0x002fea0003800000 */
[----:B------:R-:W1:Y:S02]  /*6610*/  SYNCS.PHASECHK.TRANS64.TRYWAIT P1, [UR6+0x29850], R6 ;  /* 0x02985006ff0075a7 */ /* 0x000e640008020146 */
[----:B-1----:R-:W-:Y:S05]  /*6620*/  @!P1 BRA `(.L_x_2392) ;  /* 0x00000108007c9947 */ /* 0x002fea0003800000 */
.L_x_2389:
        /* <DEDUP_REMOVED lines=36> */
.L_x_2393:
        /* <DEDUP_REMOVED lines=15> */
[C---:B------:R-:W-:Y:S01]  /*6960*/  FMUL.FTZ R195, R0.reuse, R140 ;  /* 0x0000008c00c37220 */ /* 0x040fe20000410000 */
[C---:B------:R-:W-:Y:S01]  /*6970*/  FMUL.FTZ R140, R0.reuse, R121 ;  /* 0x00000079008c7220 */ /* 0x040fe20000410000 */
[C---:B------:R-:W-:Y:S01]  /*6980*/  FMUL.FTZ R121, R0.reuse, R122 ;  /* 0x0000007a00797220 */ /* 0x040fe20000410000 */
[----:B------:R-:W-:Y:S01]  /*6990*/  FMUL.FTZ R122, R0, R127 ;  /* 0x0000007f007a7220 */ /* 0x000fe20000410000 */
[----:B------:R-:W-:Y:S01]  /*69a0*/  @P1 IMAD.HI.U32 R125, R128, UR6, RZ ;  /* 0x00000006807d1c27 */ /* 0x000fe2000f8e00ff */
[----:B------:R-:W-:-:S03]  /*69b0*/  @UP0 ULDC UR6, c[0x0][0x450] ;  /* 0x0001140000060ab9 */ /* 0x000fc60000000800 */
[C---:B------:R-:W-:Y:S01]  /*69c0*/  FMUL.FTZ R153, R0.reuse, R153 ;  /* 0x0000009900997220 */ /* 0x040fe20000410000 */
[----:B------:R-:W1:Y:S01]  /*69d0*/  MUFU.TANH R152, R152 ;  /* 0x0000009800987308 */ /* 0x000e620000002400 */
[----:B------:R-:W-:Y:S01]  /*69e0*/  IMAD.U32 R127, RZ, RZ, UR51 ;  /* 0x00000033ff7f7e24 */ /* 0x000fe2000f8e00ff */
[----:B------:R-:W-:Y:S01]  /*69f0*/  @P2 SHF.R.U32.HI R128, RZ, UR6, R125 ;  /* 0x00000006ff802c19 */ /* 0x000fe2000801167d */
[----:B------:R-:W-:Y:S01]  /*6a00*/  UMOV UR6, 0x1 ;  /* 0x0000000100067882 */ /* 0x000fe20000000000 */
[C---:B0-----:R-:W-:Y:S01]  /*6a10*/  FMUL.FTZ R6, R0.reuse, R154 ;  /* 0x0000009a00067220 */ /* 0x041fe20000410000 */
[----:B------:R-:W-:Y:S01]  /*6a20*/  UIMAD UR6, UR57, -0xa0, UR6 ;  /* 0xffffff60390678a4 */ /* 0x000fe2000f8e0206 */
[C---:B------:R-:W-:Y:S01]  /*6a30*/  FMUL.FTZ R154, R0.reuse, R156 ;  /* 0x0000009c009a7220 */ /* 0x040fe20000410000 */
[----:B------:R-:W0:Y:S01]  /*6a40*/  SHFL.IDX PT, R143, R128, RZ, 0x1c1f ;  /* 0x001c1fff808f7589 */ /* 0x000e2200000e0000 */
[----:B------:R-:W2:Y:S01]  /*6a50*/  MUFU.TANH R153, R153 ;  /* 0x0000009900997308 */ /* 0x000ea20000002400 */
[C---:B------:R-:W-:Y:S01]  /*6a60*/  FMUL.FTZ R7, R0.reuse, R155 ;  /* 0x0000009b00077220 */ /* 0x040fe20000410000 */
[----:B------:R-:W-:Y:S01]  /*6a70*/  FMUL.FTZ R155, R0, R157 ;  /* 0x0000009d009b7220 */ /* 0x000fe20000410000 */
[----:B------:R-:W-:-:S02]  /*6a80*/  IMAD.U32 R130, RZ, RZ, UR6 ;  /* 0x00000006ff827e24 */ /* 0x000fc4000f8e00ff */
[C---:B------:R-:W-:Y:S01]  /*6a90*/  FMUL.FTZ R125, R0.reuse, R131 ;  /* 0x00000083007d7220 */ /* 0x040fe20000410000 */
[C---:B------:R-:W-:Y:S01]  /*6aa0*/  FMUL.FTZ R131, R0.reuse, R132 ;  /* 0x0000008400837220 */ /* 0x040fe20000410000 */
[C---:B------:R-:W-:Y:S01]  /*6ab0*/  FMUL.FTZ R156, R0.reuse, R160 ;  /* 0x000000a0009c7220 */ /* 0x040fe20000410000 */
[----:B------:R-:W-:Y:S01]  /*6ac0*/  IMAD R130, R17, -0x2, R130 ;  /* 0xfffffffe11827824 */ /* 0x000fe200078e0282 */
[----:B------:R-:W3:Y:S01]  /*6ad0*/  MUFU.TANH R154, R154 ;  /* 0x0000009a009a7308 */ /* 0x000ee20000002400 */
[C---:B------:R-:W-:Y:S01]  /*6ae0*/  FMUL.FTZ R157, R0.reuse, R161 ;  /* 0x000000a1009d7220 */ /* 0x040fe20000410000 */
[C---:B------:R-:W-:Y:S01]  /*6af0*/  FMUL.FTZ R161, R0.reuse, R120 ;  /* 0x0000007800a17220 */ /* 0x040fe20000410000 */
[C---:B------:R-:W-:Y:S01]  /*6b00*/  FMUL.FTZ R9, R0.reuse, R159 ;  /* 0x0000009f00097220 */ /* 0x040fe20000410000 */
[----:B------:R-:W-:Y:S01]  /*6b10*/  IADD3 R130, -R127, UR50, R130 ;  /* 0x000000327f827c10 */ /* 0x000fe2000fffe182 */
        /* <DEDUP_REMOVED lines=9> */
[----:B------:R-:W-:Y:S01]  /*6bb0*/  FMUL.FTZ R169, R0, R144 ;  /* 0x0000009000a97220 */ /* 0x000fe20000410000 */
[----:B0-----:R-:W-:Y:S01]  /*6bc0*/  IMAD.IADD R132, R130, 0x1, R143 ;  /* 0x0000000182847824 */ /* 0x001fe200078e028f */
[----:B------:R-:W0:Y:S01]  /*6bd0*/  MUFU.TANH R156, R156 ;  /* 0x0000009c009c7308 */ /* 0x000e220000002400 */
[C---:B------:R-:W-:Y:S01]  /*6be0*/  FMUL.FTZ R13, R0.reuse, R167 ;  /* 0x000000a7000d7220 */ /* 0x040fe20000410000 */
[C---:B------:R-:W-:Y:S01]  /*6bf0*/  FMUL.FTZ R167, R0.reuse, R145 ;  /* 0x0000009100a77220 */ /* 0x040fe20000410000 */
[----:B------:R-:W-:Y:S01]  /*6c00*/  FMUL.FTZ R165, R0, R148 ;  /* 0x0000009400a57220 */ /* 0x000fe20000410000 */
[----:B------:R-:W-:Y:S01]  /*6c10*/  ISETP.GT.AND P1, PT, R132, RZ, PT ;  /* 0x000000ff8400720c */ /* 0x000fe20003f24270 */
[----:B------:R-:W-:Y:S01]  /*6c20*/  FMUL.FTZ R11, R0, R163 ;  /* 0x000000a3000b7220 */ /* 0x000fe20000410000 */
[----:B------:R-:W-:Y:S01]  /*6c30*/  ISETP.GT.AND P2, PT, R132, 0x1, PT ;  /* 0x000000018400780c */ /* 0x000fe20003f44270 */
[----:B------:R-:W-:Y:S01]  /*6c40*/  FMUL.FTZ R163, R0, R149 ;  /* 0x0000009500a37220 */ /* 0x000fe20000410000 */
[----:B-1----:R-:W-:Y:S01]  /*6c50*/  FSEL R173, R152, -INF , P1 ;  /* 0xff80000098ad7808 */ /* 0x002fe20000800000 */
[----:B------:R-:W1:Y:S01]  /*6c60*/  MUFU.TANH R157, R157 ;  /* 0x0000009d009d7308 */ /* 0x000e620000002400 */
        /* <DEDUP_REMOVED lines=14> */
[----:B----4-:R-:W-:Y:S01]  /*6d50*/  FSEL R179, R155, -INF , P2 ;  /* 0xff8000009bb37808 */ /* 0x010fe20001000000 */
[----:B------:R-:W3:Y:S01]  /*6d60*/  MUFU.TANH R158, R158 ;  /* 0x0000009e009e7308 */ /* 0x000ee20000002400 */
[----:B------:R-:W-:Y:S01]  /*6d70*/  FMNMX.FTZ R144, R177, R104, !PT ;  /* 0x00000068b1907209 */ /* 0x000fe20007810000 */
[----:B------:R-:W-:Y:S01]  /*6d80*/  FMUL.FTZ R104, R0, R106 ;  /* 0x0000006a00687220 */ /* 0x000fe20000410000 */
[----:B------:R-:W-:Y:S01]  /*6d90*/  ISETP.GT.AND P2, PT, R132, 0x11, PT ;  /* 0x000000118400780c */ /* 0x000fe20003f44270 */
[----:B------:R-:W-:Y:S01]  /*6da0*/  FMUL.FTZ R106, R0, R107 ;  /* 0x0000006b006a7220 */ /* 0x000fe20000410000 */
[----:B0-----:R-:W-:Y:S01]  /*6db0*/  FSEL R187, R156, -INF , P1 ;  /* 0xff8000009cbb7808 */ /* 0x001fe20000800000 */
[----:B------:R-:W-:Y:S01]  /*6dc0*/  FMUL.FTZ R112, R0, R112 ;  /* 0x0000007000707220 */ /* 0x000fe20000410000 */
[----:B------:R-:W-:Y:S01]  /*6dd0*/  FMNMX.FTZ R144, R179, R144, !PT ;  /* 0x00000090b3907209 */ /* 0x000fe20007810000 */
[----:B------:R-:W0:Y:S01]  /*6de0*/  MUFU.TANH R160, R160 ;  /* 0x000000a000a07308 */ /* 0x000e220000002400 */
[----:B------:R-:W-:Y:S01]  /*6df0*/  ISETP.GT.AND P1, PT, R132, 0x18, PT ;  /* 0x000000188400780c */ /* 0x000fe20003f24270 */
[C---:B------:R-:W-:Y:S01]  /*6e00*/  FMUL.FTZ R113, R0.reuse, R113 ;  /* 0x0000007100717220 */ /* 0x040fe20000410000 */
[----:B-1----:R-:W-:Y:S01]  /*6e10*/  FSEL R197, R157, -INF , P2 ;  /* 0xff8000009dc57808 */ /* 0x002fe20001000000 */
[C---:B------:R-:W-:Y:S01]  /*6e20*/  FMUL.FTZ R136, R0.reuse, R146 ;  /* 0x0000009200887220 */ /* 0x040fe20000410000 */
[----:B------:R-:W-:Y:S01]  /*6e30*/  FMNMX.FTZ R144, R187, R144, !PT ;  /* 0x00000090bb907209 */ /* 0x000fe20007810000 */
[----:B------:R-:W-:Y:S01]  /*6e40*/  FMUL.FTZ R117, R0, R117 ;  /* 0x0000007500757220 */ /* 0x000fe20000410000 */
[----:B------:R-:W-:Y:S01]  /*6e50*/  ISETP.GT.AND P2, PT, R132, 0x19, PT ;  /* 0x000000198400780c */ /* 0x000fe20003f44270 */
[----:B------:R-:W1:Y:S01]  /*6e60*/  MUFU.TANH R185, R185 ;  /* 0x000000b900b97308 */ /* 0x000e620000002400 */
[----:B--2---:R-:W-:Y:S01]  /*6e70*/  FSEL R199, R159, -INF , P1 ;  /* 0xff8000009fc77808 */ /* 0x004fe20000800000 */
[C---:B------:R-:W-:Y:S01]  /*6e80*/  FMUL.FTZ R116, R0.reuse, R116 ;  /* 0x0000007400747220 */ /* 0x040fe20000410000 */
[----:B------:R-:W-:Y:S01]  /*6e90*/  FMNMX.FTZ R144, R197, R144, !PT ;  /* 0x00000090c5907209 */ /* 0x000fe20007810000 */
[----:B------:R-:W-:Y:S01]  /*6ea0*/  FMUL.FTZ R88, R0, R88 ;  /* 0x0000005800587220 */ /* 0x000fe20000410000 */
[----:B------:R-:W-:Y:S01]  /*6eb0*/  ISETP.GT.AND P1, PT, R132, 0x20, PT ;  /* 0x000000208400780c */ /* 0x000fe20003f24270 */
[----:B------:R-:W-:Y:S01]  /*6ec0*/  FMUL.FTZ R89, R0, R89 ;  /* 0x0000005900597220 */ /* 0x000fe20000410000 */
[----:B---3--:R-:W-:Y:S01]  /*6ed0*/  FSEL R181, R158, -INF , P2 ;  /* 0xff8000009eb57808 */ /* 0x008fe20001000000 */
[----:B------:R-:W2:Y:S01]  /*6ee0*/  MUFU.TANH R195, R195 ;  /* 0x000000c300c37308 */ /* 0x000ea20000002400 */
        /* <DEDUP_REMOVED lines=21> */
[C---:B------:R-:W-:Y:S01]  /*7040*/  FMUL.FTZ R205, R0.reuse, R110 ;  /* 0x0000006e00cd7220 */ /* 0x040fe20000410000 */
[----:B------:R-:W-:Y:S01]  /*7050*/  FMNMX.FTZ R144, R195, R144, !PT ;  /* 0x00000090c3907209 */ /* 0x000fe20007810000 */
[----:B------:R-:W2:Y:S01]  /*7060*/  MUFU.TANH R167, R167 ;  /* 0x000000a700a77308 */ /* 0x000ea20000002400 */
        /* <DEDUP_REMOVED lines=8> */
[----:B-1----:R-:W-:Y:S01]  /*70f0*/  FSEL R169, R169, -INF , P1 ;  /* 0xff800000a9a97808 */ /* 0x002fe20000800000 */
[----:B------:R-:W-:Y:S01]  /*7100*/  FMUL.FTZ R91, R0, R91 ;  /* 0x0000005b005b7220 */ /* 0x000fe20000410000 */
[----:B------:R-:W-:Y:S01]  /*7110*/  ISETP.GT.AND P1, PT, R132, 0x38, PT ;  /* 0x000000388400780c */ /* 0x000fe20003f24270 */
[C---:B------:R-:W-:Y:S01]  /*7120*/  FMUL.FTZ R94, R0.reuse, R94 ;  /* 0x0000005e005e7220 */ /* 0x040fe20000410000 */
[----:B------:R-:W-:Y:S01]  /*7130*/  FMNMX.FTZ R144, R169, R144, !PT ;  /* 0x00000090a9907209 */ /* 0x000fe20007810000 */
[C---:B------:R-:W-:Y:S01]  /*7140*/  FMUL.FTZ R95, R0.reuse, R95 ;  /* 0x0000005f005f7220 */ /* 0x040fe20000410000 */
[C---:B------:R-:W-:Y:S01]  /*7150*/  FMUL.FTZ R98, R0.reuse, R98 ;  /* 0x0000006200627220 */ /* 0x040fe20000410000 */
[----:B------:R-:W1:Y:S01]  /*7160*/  MUFU.TANH R163, R163 ;  /* 0x000000a300a37308 */ /* 0x000e620000002400 */
[----:B--2---:R-:W-:Y:S01]  /*7170*/  FSEL R167, R167, -INF , P2 ;  /* 0xff800000a7a77808 */ /* 0x004fe20001000000 */
[----:B------:R-:W-:Y:S01]  /*7180*/  FMUL.FTZ R99, R0, R99 ;  /* 0x0000006300637220 */ /* 0x000fe20000410000 */
[----:B------:R-:W-:Y:S01]  /*7190*/  ISETP.GT.AND P2, PT, R132, 0x39, PT ;  /* 0x000000398400780c */ /* 0x000fe20003f44270 */
[----:B------:R-:W-:Y:S01]  /*71a0*/  FMUL.FTZ R103, R0, R103 ;  /* 0x0000006700677220 */ /* 0x000fe20000410000 */
[----:B------:R-:W-:Y:S01]  /*71b0*/  FMNMX.FTZ R144, R167, R144, !PT ;  /* 0x00000090a7907209 */ /* 0x000fe20007810000 */
[----:B------:R-:W-:-:S02]  /*71c0*/  ULEA UR6, UR44, UR41, 0x3 ;  /* 0x000000292c067291 */ /* 0x000fc4000f8e183f */
[----:B------:R-:W2:Y:S01]  /*71d0*/  MUFU.TANH R161, R161 ;  /* 0x000000a100a17308 */ /* 0x000ea20000002400 */
[----:B0-----:R-:W-:Y:S01]  /*71e0*/  FSEL R165, R165, -INF , P1 ;  /* 0xff800000a5a57808 */ /* 0x001fe20000800000 */
[----:B------:R-:W-:Y:S01]  /*71f0*/  UIADD3 UR6, UR6, 0x29840, URZ ;  /* 0x0002984006067890 */ /* 0x000fe2000fffe03f */
[C---:B------:R-:W-:Y:S02]  /*7200*/  ISETP.GT.AND P1, PT, R132.reuse, 0x40, PT ;  /* 0x000000408400780c */ /* 0x040fe40003f24270 */
[----:B------:R-:W-:Y:S01]  /*7210*/  FMNMX.FTZ R144, R165, R144, !PT ;  /* 0x00000090a5907209 */ /* 0x000fe20007810000 */
[----:B------:R-:W-:Y:S02]  /*7220*/  UPRMT UR6, UR40, 0x654, UR6 ;  /* 0x0000065428067896 */ /* 0x000fe40008000006 */
[----:B------:R-:W0:Y:S01]  /*7230*/  MUFU.TANH R140, R140 ;  /* 0x0000008c008c7308 */ /* 0x000e220000002400 */
[----:B-1----:R-:W-:Y:S02]  /*7240*/  FSEL R163, R163, -INF , P2 ;  /* 0xff800000a3a37808 */ /* 0x002fe40001000000 */
[----:B------:R-:W-:-:S02]  /*7250*/  ISETP.GT.AND P2, PT, R132, 0x41, PT ;  /* 0x000000418400780c */ /* 0x000fc40003f44270 */
[----:B------:R-:W-:Y:S02]  /*7260*/  FMNMX.FTZ R144, R163, R144, !PT ;  /* 0x00000090a3907209 */ /* 0x000fe40007810000 */
[----:B------:R-:W-:Y:S01]  /*7270*/  SYNCS.ARRIVE.TRANS64.RED.A1T0 RZ, [UR6], RZ ;  /* 0x000000ffffff79a7 */ /* 0x000fe20008100406 */
[----:B------:R-:W1:Y:S01]  /*7280*/  MUFU.TANH R141, R141 ;  /* 0x0000008d008d7308 */ /* 0x000e620000002400 */
[----:B--2---:R-:W-:Y:S02]  /*7290*/  FSEL R161, R161, -INF , P1 ;  /* 0xff800000a1a17808 */ /* 0x004fe40000800000 */
[----:B------:R-:W-:Y:S02]  /*72a0*/  ISETP.GT.AND P1, PT, R132, 0x48, PT ;  /* 0x000000488400780c */ /* 0x000fe40003f24270 */
[----:B------:R-:W-:-:S03]  /*72b0*/  FMNMX.FTZ R144, R161, R144, !PT ;  /* 0x00000090a1907209 */ /* 0x000fc60007810000 */
[----:B------:R-:W2:Y:S01]  /*72c0*/  MUFU.TANH R147, R147 ;  /* 0x0000009300937308 */ /* 0x000ea20000002400 */
[----:B0-----:R-:W-:Y:S02]  /*72d0*/  FSEL R159, R140, -INF , P2 ;  /* 0xff8000008c9f7808 */ /* 0x001fe40001000000 */
[----:B------:R-:W-:Y:S02]  /*72e0*/  ISETP.GT.AND P2, PT, R132, 0x49, PT ;  /* 0x000000498400780c */ /* 0x000fe40003f44270 */
[----:B------:R-:W-:-:S03]  /*72f0*/  FMNMX.FTZ R144, R159, R144, !PT ;  /* 0x000000909f907209 */ /* 0x000fc60007810000 */
[----:B------:R-:W0:Y:S01]  /*7300*/  MUFU.TANH R142, R142 ;  /* 0x0000008e008e7308 */ /* 0x000e220000002400 */
[----:B-1----:R-:W-:Y:S02]  /*7310*/  FSEL R157, R141, -INF , P1 ;  /* 0xff8000008d9d7808 */ /* 0x002fe40000800000 */
[----:B------:R-:W-:Y:S02]  /*7320*/  ISETP.GT.AND P1, PT, R132, 0x50, PT ;  /* 0x000000508400780c */ /* 0x000fe40003f24270 */
[----:B------:R-:W-:-:S03]  /*7330*/  FMNMX.FTZ R144, R157, R144, !PT ;  /* 0x000000909d907209 */ /* 0x000fc60007810000 */
[----:B------:R-:W1:Y:S01]  /*7340*/  MUFU.TANH R129, R129 ;  /* 0x0000008100817308 */ /* 0x000e620000002400 */
[----:B--2---:R-:W-:Y:S02]  /*7350*/  FSEL R147, R147, -INF , P2 ;  /* 0xff80000093937808 */ /* 0x004fe40001000000 */
[----:B------:R-:W-:Y:S02]  /*7360*/  ISETP.GT.AND P2, PT, R132, 0x51, PT ;  /* 0x000000518400780c */ /* 0x000fe40003f44270 */
[----:B------:R-:W-:-:S03]  /*7370*/  FMNMX.FTZ R144, R147, R144, !PT ;  /* 0x0000009093907209 */ /* 0x000fc60007810000 */
[----:B------:R-:W-:Y:S01]  /*7380*/  MUFU.TANH R131, R131 ;  /* 0x0000008300837308 */ /* 0x000fe20000002400 */
[----:B0-----:R-:W-:Y:S02]  /*7390*/  FSEL R135, R142, -INF , P1 ;  /* 0xff8000008e877808 */ /* 0x001fe40000800000 */
[----:B------:R-:W-:Y:S02]  /*73a0*/  ISETP.GT.AND P1, PT, R132, 0x58, PT ;  /* 0x000000588400780c */ /* 0x000fe40003f24270 */
[----:B------:R-:W-:-:S03]  /*73b0*/  FMNMX.FTZ R144, R135, R144, !PT ;  /* 0x0000009087907209 */ /* 0x000fc60007810000 */
[----:B------:R-:W0:Y:S01]  /*73c0*/  MUFU.TANH R133, R133 ;  /* 0x0000008500857308 */ /* 0x000e220000002400 */
[----:B-1----:R-:W-:Y:S02]  /*73d0*/  FSEL R107, R129, -INF , P2 ;  /* 0xff800000816b7808 */ /* 0x002fe40001000000 */
        /* <DEDUP_REMOVED lines=115> */
[----:B---3--:R-:W-:-:S05]  /*7b10*/  IMAD.IADD R130, R130, 0x1, R173 ;  /* 0x0000000182827824 */ /* 0x008fca00078e02ad */
[C---:B------:R-:W-:Y:S02]  /*7b20*/  ISETP.GT.AND P2, PT, R130.reuse, RZ, PT ;  /* 0x000000ff8200720c */ /* 0x040fe40003f44270 */
        /* <DEDUP_REMOVED lines=387> */
.L_x_2394:
        /* <DEDUP_REMOVED lines=116> */
.L_x_2384:
[----:B------:R-:W-:-:S13]  /*9aa0*/  ISETP.LE.AND P1, PT, RZ, UR57, PT ;  /* 0x00000039ff007c0c */ /* 0x000fda000bf23270 */
[----:B------:R-:W-:Y:S05]  /*9ab0*/  @!P1 BRA `(.L_x_2396) ;  /* 0x0000003400b09947 */ /* 0x000fea0003800000 */
[----:B------:R-:W-:Y:S01]  /*9ac0*/  IMAD.MOV.U32 R5, RZ, RZ, R7 ;  /* 0x000000ffff057224 */ /* 0x000fe200078e0007 */
[----:B------:R-:W-:Y:S01]  /*9ad0*/  UMOV UR51, UR45 ;  /* 0x0000002d00337c82 */ /* 0x000fe20008000000 */
[----:B------:R-:W-:Y:S01]  /*9ae0*/  IMAD.MOV.U32 R4, RZ, RZ, R89 ;  /* 0x000000ffff047224 */ /* 0x000fe200078e0059 */
[----:B------:R-:W-:-:S06]  /*9af0*/  UMOV UR50, UR44 ;  /* 0x0000002c00327c82 */ /* 0x000fcc0008000000 */
.L_x_2407:
        /* <DEDUP_REMOVED lines=9> */
.L_x_2398:
[----:B------:R-:W-:Y:S01]  /*9b90*/  ULEA UR6, UR44, UR41, 0x3 ;  /* 0x000000292c067291 */ /* 0x000fe2000f8e183f */
[----:B------:R-:W-:-:S04]  /*9ba0*/  MOV R6, UR45 ;  /* 0x0000002d00067c02 */ /* 0x000fc80008000f00 */
[----:B------:R-:W-:-:S04]  /*9bb0*/  SHF.L.U32 R6, R6, 0x1f, RZ ;  /* 0x0000001f06067819 */ /* 0x000fc800000006ff */
[----:B------:R0:W1:Y:S01]  /*9bc0*/  SYNCS.PHASECHK.TRANS64.TRYWAIT P1, [UR6+0x29830], R6 ;  /* 0x02983006ff0075a7 */ /* 0x0000620008020146 */
[----:B------:R-:W-:Y:S05]  /*9bd0*/  @!P0 BRA `(.L_x_2399) ;  /* 0x0000000000048947 */ /* 0x000fea0003800000 */
[----:B------:R-:W-:Y:S01]  /*9be0*/  BPT.TRAP 0x1 ;  /* 0x000000040000795c */ /* 0x000fe20000300000 */
.L_x_2399:
[----:B-1----:R-:W-:Y:S05]  /*9bf0*/  @P1 BRA `(.L_x_2397) ;  /* 0x0000000000081947 */ /* 0x002fea0003800000 */
[----:B------:R-:W1:Y:S02]  /*9c00*/  SYNCS.PHASECHK.TRANS64.TRYWAIT P1, [UR6+0x29830], R6 ;  /* 0x02983006ff0075a7 */ /* 0x000e640008020146 */
[----:B-1----:R-:W-:Y:S05]  /*9c10*/  @!P1 BRA `(.L_x_2400) ;  /* 0x000000d400189947 */ /* 0x002fea0003800000 */
.L_x_2397:
[----:B-1----:R-:W1:Y:S01]  /*9c20*/  S2R R7, SR_TID.X ;  /* 0x0000000000077919 */ /* 0x002e620000002100 */
[----:B------:R-:W-:Y:S01]  /*9c30*/  UIMAD UR52, UR44, 0x780, UR49 ;  /* 0x000007802c3478a4 */ /* 0x000fe2000f8e0231 */
[----:B------:R-:W-:Y:S01]  /*9c40*/  UMOV UR27, 0x80000020 ;  /* 0x80000020001b7882 */ /* 0x000fe20000000000 */
[----:B------:R-:W-:Y:S02]  /*9c50*/  UMOV UR28, UR24 ;  /* 0x00000018001c7c82 */ /* 0x000fe40008000000 */
[----:B------:R-:W-:Y:S01]  /*9c60*/  UIADD3 UR30, UR52, 0x80, URZ ;  /* 0x00000080341e7890 */ /* 0x000fe2000fffe03f */
[----:B------:R-:W-:Y:S02]  /*9c70*/  UMOV UR29, UR25 ;  /* 0x00000019001d7c82 */ /* 0x000fe40008000000 */
[----:B------:R-:W-:Y:S01]  /*9c80*/  UMOV UR26, UR52 ;  /* 0x00000034001a7c82 */ /* 0x000fe20008000000 */
[----:B------:R-:W-:Y:S01]  /*9c90*/  UMOV UR31, 0x80000020 ;  /* 0x80000020001f7882 */ /* 0x000fe20000000000 */
[----:B------:R-:W-:Y:S01]  /*9ca0*/  UIADD3 UR34, UR52, 0x100, URZ ;  /* 0x0000010034227890 */ /* 0x000fe2000fffe03f */
[----:B------:R-:W-:Y:S01]  /*9cb0*/  UMOV UR32, UR24 ;  /* 0x0000001800207c82 */ /* 0x000fe20008000000 */
[----:B------:R-:W-:Y:S01]  /*9cc0*/  UMOV UR33, UR25 ;  /* 0x0000001900217c82 */ /* 0x000fe20008000000 */
[----:B------:R-:W-:Y:S01]  /*9cd0*/  UMOV UR35, 0x80000020 ;  /* 0x8000002000237882 */ /* 0x000fe20000000000 */
        /* <DEDUP_REMOVED lines=176> */
.L_x_2402:
[----:B------:R-:W-:Y:S01]  /*a7e0*/  ULEA UR6, UR50, UR41, 0x3 ;  /* 0x0000002932067291 */ /* 0x000fe2000f8e183f */
[----:B------:R-:W-:-:S05]  /*a7f0*/  IMAD.U32 R6, RZ, RZ, UR51 ;  /* 0x00000033ff067e24 */ /* 0x000fca000f8e00ff */
[----:B------:R-:W-:-:S04]  /*a800*/  SHF.L.U32 R6, R6, 0x1f, RZ ;  /* 0x0000001f06067819 */ /* 0x000fc800000006ff */
[----:B------:R0:W1:Y:S01]  /*a810*/  SYNCS.PHASECHK.TRANS64.TRYWAIT P1, [UR6+0x29850], R6 ;  /* 0x02985006ff0075a7 */ /* 0x0000620008020146 */
[----:B------:R-:W-:Y:S05]  /*a820*/  @!P0 BRA `(.L_x_2403) ;  /* 0x0000000000048947 */ /* 0x000fea0003800000 */
[----:B------:R-:W-:Y:S01]  /*a830*/  BPT.TRAP 0x1 ;  /* 0x000000040000795c */ /* 0x000fe20000300000 */
.L_x_2403:
[----:B-1----:R-:W-:Y:S05]  /*a840*/  @P1 BRA `(.L_x_2401) ;  /* 0x0000000000081947 */ /* 0x002fea0003800000 */
[----:B------:R-:W1:Y:S02]  /*a850*/  SYNCS.PHASECHK.TRANS64.TRYWAIT P1, [UR6+0x29850], R6 ;  /* 0x02985006ff0075a7 */ /* 0x000e640008020146 */
[----:B-1----:R-:W-:Y:S05]  /*a860*/  @!P1 BRA `(.L_x_2404) ;  /* 0x000000c8001c9947 */ /* 0x002fea0003800000 */
.L_x_2401:
        /* <DEDUP_REMOVED lines=36> */
.L_x_2405:
        /* <DEDUP_REMOVED lines=503> */
.L_x_2406:
        /* <DEDUP_REMOVED lines=118> */
.L_x_2396:
[----:B------:R-:W-:Y:S06]  /*d180*/  BAR.ARV 0x8, 0x180 ;  /* 0x0206000000007b1d */ /* 0x000fec0000002000 */
[----:B------:R-:W-:Y:S05]  /*d190*/  @!P0 BRA `(.L_x_2408) ;  /* 0x0000000000048947 */ /* 0x000fea0003800000 */
[----:B------:R-:W-:Y:S01]  /*d1a0*/  BPT.TRAP 0x1 ;  /* 0x000000040000795c */ /* 0x000fe20000300000 */
.L_x_2408:
[----:B------:R-:W-:Y:S01]  /*d1b0*/  ULEA UR9, UR44, UR41, 0x3 ;  /* 0x000000292c097291 */ /* 0x000fe2000f8e183f */
[----:B------:R-:W-:-:S05]  /*d1c0*/  IMAD.U32 R0, RZ, RZ, UR45 ;  /* 0x0000002dff007e24 */ /* 0x000fca000f8e00ff */
[----:B------:R-:W-:-:S04]  /*d1d0*/  SHF.L.U32 R0, R0, 0x1f, RZ ;  /* 0x0000001f00007819 */ /* 0x000fc800000006ff */
[----:B------:R0:W1:Y:S01]  /*d1e0*/  SYNCS.PHASECHK.TRANS64.TRYWAIT P1, [UR9+0x29850], R0 ;  /* 0x02985000ff0075a7 */ /* 0x0000620008020149 */
[----:B------:R-:W-:Y:S05]  /*d1f0*/  @!P0 BRA `(.L_x_2409) ;  /* 0x0000000000048947 */ /* 0x000fea0003800000 */
[----:B------:R-:W-:Y:S01]  /*d200*/  BPT.TRAP 0x1 ;  /* 0x000000040000795c */ /* 0x000fe20000300000 */
.L_x_2409:
[----:B-1----:R-:W-:Y:S05]  /*d210*/  @P1 BRA `(.L_x_2410) ;  /* 0x0000000000081947 */ /* 0x002fea0003800000 */
[----:B------:R-:W1:Y:S02]  /*d220*/  SYNCS.PHASECHK.TRANS64.TRYWAIT P1, [UR9+0x29850], R0 ;  /* 0x02985000ff0075a7 */ /* 0x000e640008020149 */
[----:B-1----:R-:W-:Y:S05]  /*d230*/  @!P1 BRA `(.L_x_2411) ;  /* 0x0000009c00c09947 */ /* 0x002fea0003800000 */
.L_x_2410:
        /* <DEDUP_REMOVED lines=39> */
[----:B------:R-:W-:Y:S01]  /*d4b0*/  UIADD3 UR4, UR8, 0x300, URZ ;  /* 0x0000030008047890 */ /* 0x000fe2000fffe03f */
[----:B------:R-:W-:Y:S02]  /*d4c0*/  WARPGROUP.DEPBAR.LE gsb0, 0x0 ;  /* 0x00008000000079c5 */ /* 0x000fe40000010000 */
[----:B------:R-:W-:-:S06]  /*d4d0*/  WARPGROUP.ARRIVE ;  /* 0x00000000000079c5 */ /* 0x000fcc0000000000 */
[----:B------:R-:W-:Y:S01]  /*d4e0*/  QGMMA.64x128x32.F32.E4M3.E4M3 R24, R176, gdesc[UR4], R24, gsb0 ;  /* 0x01e00004b0187df3 */ /* 0x000fe20008000818 */
[----:B------:R-:W-:Y:S01]  /*d4f0*/  UMOV UR6, UR4 ;  /* 0x0000000400067c82 */ /* 0x000fe20008000000 */
[----:B------:R-:W-:Y:S01]  /*d500*/  UMOV UR7, 0xc0000010 ;  /* 0xc000001000077882 */ /* 0x000fe20000000000 */
        /* <DEDUP_REMOVED lines=30> */
[----:B0-----:R-:W-:Y:S01]  /*d6f0*/  @P2 FMUL.FTZ R5, R5, 0.69314718246459960938 ;  /* 0x3f31721805052820 */ /* 0x001fe20000410000 */
[----:B------:R-:W-:Y:S01]  /*d700*/  @P3 FMUL.FTZ R15, R88, 0.69314718246459960938 ;  /* 0x3f317218580f3820 */ /* 0x000fe20000410000 */
        /* <DEDUP_REMOVED lines=10> */
.L_x_2412:
        /* <DEDUP_REMOVED lines=74> */
.L_x_2376:
        /* <DEDUP_REMOVED lines=24> */
[----:B------:R-:W-:Y:S01]  /*ddd0*/  UISETP.NE.AND.EX UP0, UPT, UR7, URZ, UPT, UP0 ;  /* 0x0000003f0700728c */ /* 0x000fe2000bf05300 */
[----:B------:R-:W-:Y:S02]  /*dde0*/  F2FP.BF16.F32.PACK_AB R11, R78, R11 ;  /* 0x0000000b4e0b723e */ /* 0x000fe400000010ff */
[----:B------:R-:W-:Y:S01]  /*ddf0*/  F2FP.BF16.F32.PACK_AB R10, R79, R10 ;  /* 0x0000000a4f0a723e */ /* 0x000fe200000010ff */
[----:B------:R-:W-:Y:S01]  /*de00*/  ULDC.64 UR6, c[0x0][0xc00] ;  /* 0x0003000000067ab9 */ /* 0x000fe20000000a00 */
[----:B0-----:R-:W-:Y:S01]  /*de10*/  LOP3.LUT P0, R4, R50, 0x3, RZ, 0xc0, !PT ;  /* 0x0000000332047812 */ /* 0x001fe2000780c0ff */
[----:B------:R-:W-:Y:S01]  /*de20*/  UIMAD.WIDE UR6, UR36, 0x4, UR6 ;  /* 0x00000004240678a5 */ /* 0x000fe2000f8e0206 */
[----:B------:R-:W-:-:S02]  /*de30*/  F2FP.BF16.F32.PACK_AB R26, R55, R26 ;  /* 0x0000001a371a723e */ /* 0x000fc400000010ff */
[----:B------:R-:W-:Y:S02]  /*de40*/  ISETP.EQ.OR P0, PT, R4, 0x3, !P0 ;  /* 0x000000030400780c */ /* 0x000fe40004702670 */
[----:B------:R-:W-:Y:S02]  /*de50*/  F2FP.BF16.F32.PACK_AB R9, R84, R9 ;  /* 0x000000095409723e */ /* 0x000fe400000010ff */
[----:B------:R-:W-:Y:S02]  /*de60*/  SEL R58, R11, R10, P0 ;  /* 0x0000000a0b3a7207 */ /* 0x000fe40000000000 */
[----:B------:R-:W-:Y:S02]  /*de70*/  SEL R55, R10, R11, P0 ;  /* 0x0000000b0a377207 */ /* 0x000fe40000000000 */
[----:B------:R-:W-:Y:S02]  /*de80*/  F2FP.BF16.F32.PACK_AB R8, R85, R8 ;  /* 0x000000085508723e */ /* 0x000fe400000010ff */
[----:B------:R-:W-:-:S02]  /*de90*/  F2FP.BF16.F32.PACK_AB R38, R38, R49 ;  /* 0x000000312626723e */ /* 0x000fc400000010ff */
[----:B------:R-:W-:Y:S02]  /*dea0*/  F2FP.BF16.F32.PACK_AB R39, R39, R34 ;  /* 0x000000222727723e */ /* 0x000fe400000010ff */
[----:B------:R-:W-:Y:S02]  /*deb0*/  F2FP.BF16.F32.PACK_AB R25, R62, R25 ;  /* 0x000000193e19723e */ /* 0x000fe400000010ff */
[----:B------:R-:W-:Y:S02]  /*dec0*/  F2FP.BF16.F32.PACK_AB R24, R63, R24 ;  /* 0x000000183f18723e */ /* 0x000fe400000010ff */
[----:B------:R-:W-:Y:S02]  /*ded0*/  F2FP.BF16.F32.PACK_AB R13, R76, R13 ;  /* 0x0000000d4c0d723e */ /* 0x000fe400000010ff */
        /* <DEDUP_REMOVED lines=8> */
[----:B------:R-:W-:-:S02]  /*df60*/  IADD3 R61, P1, R6, 0x40, RZ ;  /* 0x00000040063d7810 */ /* 0x000fc40007f3e0ff */
[----:B------:R-:W-:Y:S02]  /*df70*/  IADD3 R63, P2, R6, 0x60, RZ ;  /* 0x00000060063f7810 */ /* 0x000fe40007f5e0ff */
[----:B------:R-:W-:Y:S02]  /*df80*/  LOP3.LUT R10, R61, 0x380, RZ, 0xc0, !PT ;  /* 0x000003803d0a7812 */ /* 0x000fe400078ec0ff */
[----:B------:R-:W-:Y:S02]  /*df90*/  SEL R46, R9, R8, P0 ;  /* 0x00000008092e7207 */ /* 0x000fe40000000000 */
[----:B------:R-:W-:Y:S02]  /*dfa0*/  SHF.R.U64 R10, R10, 0x3, RZ ;  /* 0x000000030a0a7819 */ /* 0x000fe400000012ff */
[----:B------:R-:W-:Y:S02]  /*dfb0*/  SEL R45, R8, R9, P0 ;  /* 0x00000009082d7207 */ /* 0x000fe40000000000 */
[----:B------:R-:W-:-:S02]  /*dfc0*/  IADD3 R67, P4, R6, 0x4020, RZ ;  /* 0x0000402006437810 */ /* 0x000fc40007f9e0ff */
[----:B------:R-:W-:Y:S02]  /*dfd0*/  F2FP.BF16.F32.PACK_AB R27, R54, R27 ;  /* 0x0000001b361b723e */ /* 0x000fe400000010ff */
[----:B------:R-:W-:Y:S02]  /*dfe0*/  LOP3.LUT R9, R6, 0x380, RZ, 0xc0, !PT ;  /* 0x0000038006097812 */ /* 0x000fe400078ec0ff */
[----:B------:R-:W-:Y:S02]  /*dff0*/  F2FP.BF16.F32.PACK_AB R32, R53, R32 ;  /* 0x000000203520723e */ /* 0x000fe400000010ff */
[----:B------:R-:W-:Y:S02]  /*e000*/  SEL R44, R13, R12, P0 ;  /* 0x0000000c0d2c7207 */ /* 0x000fe40000000000 */
[----:B------:R-:W-:Y:S01]  /*e010*/  SEL R43, R12, R13, P0 ;  /* 0x0000000d0c2b7207 */ /* 0x000fe20000000000 */
[----:B------:R-:W-:Y:S01]  /*e020*/  IMAD.X R13, RZ, RZ, R7, P4 ;  /* 0x000000ffff0d7224 */ /* 0x000fe200020e0607 */
[----:B------:R-:W-:-:S02]  /*e030*/  SEL R50, R38, R39, P0 ;  /* 0x0000002726327207 */ /* 0x000fc40000000000 */
[----:B------:R-:W-:Y:S02]  /*e040*/  SEL R54, R25, R24, P0 ;  /* 0x0000001819367207 */ /* 0x000fe40000000000 */
[----:B------:R-:W-:Y:S01]  /*e050*/  SEL R51, R24, R25, P0 ;  /* 0x0000001918337207 */ /* 0x000fe20000000000 */
[----:B------:R-:W-:Y:S01]  /*e060*/  IMAD.X R25, RZ, RZ, R7, P1 ;  /* 0x000000ffff197224 */ /* 0x000fe200008e0607 */
[----:B------:R-:W-:Y:S02]  /*e070*/  IADD3 R59, P6, R6, 0x20, RZ ;  /* 0x00000020063b7810 */ /* 0x000fe40007fde0ff */
[----:B------:R-:W-:Y:S02]  /*e080*/  SEL R39, R39, R38, P0 ;  /* 0x0000002627277207 */ /* 0x000fe40000000000 */
[----:B------:R-:W-:Y:S02]  /*e090*/  LOP3.LUT R12, R63, 0x380, RZ, 0xc0, !PT ;  /* 0x000003803f0c7812 */ /* 0x000fe400078ec0ff */
[----:B------:R-:W-:-:S02]  /*e0a0*/  LOP3.LUT R24, R10, R61, RZ, 0x3c, !PT ;  /* 0x0000003d0a187212 */ /* 0x000fc400078e3cff */
[----:B------:R-:W-:Y:S02]  /*e0b0*/  F2FP.BF16.F32.PACK_AB R29, R60, R29 ;  /* 0x0000001d3c1d723e */ /* 0x000fe400000010ff */
[----:B------:R-:W-:Y:S02]  /*e0c0*/  SEL R42, R37, R36, P0 ;  /* 0x00000024252a7207 */ /* 0x000fe40000000000 */
[----:B------:R-:W-:Y:S02]  /*e0d0*/  SEL R38, R31, R30, P0 ;  /* 0x0000001e1f267207 */ /* 0x000fe40000000000 */
[----:B------:R-:W-:Y:S02]  /*e0e0*/  LOP3.LUT R10, R67, 0x380, RZ, 0xc0, !PT ;  /* 0x00000380430a7812 */ /* 0x000fe400078ec0ff */
[----:B------:R-:W-:Y:S02]  /*e0f0*/  SEL R37, R36, R37, P0 ;  /* 0x0000002524257207 */ /* 0x000fe40000000000 */
[----:B------:R-:W-:-:S02]  /*e100*/  SEL R31, R30, R31, P0 ;  /* 0x0000001f1e1f7207 */ /* 0x000fc40000000000 */
[----:B------:R-:W-:Y:S02]  /*e110*/  SHF.R.U64 R9, R9, 0x3, RZ ;  /* 0x0000000309097819 */ /* 0x000fe400000012ff */
[----:B------:R-:W-:Y:S02]  /*e120*/  F2FP.BF16.F32.PACK_AB R21, R68, R21 ;  /* 0x000000154415723e */ /* 0x000fe400000010ff */
[----:B------:R-:W-:Y:S02]  /*e130*/  F2FP.BF16.F32.PACK_AB R20, R69, R20 ;  /* 0x000000144514723e */ /* 0x000fe400000010ff */
[----:B------:R-:W-:Y:S02]  /*e140*/  SEL R36, R33, R32, P0 ;  /* 0x0000002021247207 */ /* 0x000fe40000000000 */
[----:B------:R-:W-:Y:S02]  /*e150*/  SEL R30, R27, R26, P0 ;  /* 0x0000001a1b1e7207 */ /* 0x000fe40000000000 */
[----:B------:R-:W-:Y:S01]  /*e160*/  SEL R49, R26, R27, P0 ;  /* 0x0000001b1a317207 */ /* 0x000fe20000000000 */
[----:B------:R-:W-:Y:S01]  /*e170*/  IMAD.X R27, RZ, RZ, R7, P6 ;  /* 0x000000ffff1b7224 */ /* 0x000fe200030e0607 */
[----:B------:R-:W-:-:S02]  /*e180*/  F2FP.BF16.F32.PACK_AB R56, R56, R65 ;  /* 0x000000413838723e */ /* 0x000fc400000010ff */
[----:B------:R-:W-:Y:S02]  /*e190*/  SEL R33, R32, R33, P0 ;  /* 0x0000002120217207 */ /* 0x000fe40000000000 */
[----:B------:R-:W-:Y:S02]  /*e1a0*/  SHF.R.U64 R12, R12, 0x3, RZ ;  /* 0x000000030c0c7819 */ /* 0x000fe400000012ff */
[----:B------:R-:W-:Y:S02]  /*e1b0*/  F2FP.BF16.F32.PACK_AB R94, R94, R95 ;  /* 0x0000005f5e5e723e */ /* 0x000fe400000010ff */
[----:B------:R-:W-:Y:S02]  /*e1c0*/  F2FP.BF16.F32.PACK_AB R93, R92, R93 ;  /* 0x0000005d5c5d723e */ /* 0x000fe400000010ff */
[----:B------:R-:W-:Y:S02]  /*e1d0*/  F2FP.BF16.F32.PACK_AB R57, R48, R57 ;  /* 0x000000393039723e */ /* 0x000fe400000010ff */
[----:B------:R-:W-:-:S02]  /*e1e0*/  SEL R32, R29, R28, P0 ;  /* 0x0000001c1d207207 */ /* 0x000fc40000000000 */
[C---:B------:R-:W-:Y:S02]  /*e1f0*/  IADD3 R65, P3, R6.reuse, 0x4000, RZ ;  /* 0x0000400006417810 */ /* 0x040fe40007f7e0ff */
[C---:B------:R-:W-:Y:S02]  /*e200*/  IADD3 R69, P5, R6.reuse, 0x4040, RZ ;  /* 0x0000404006457810 */ /* 0x040fe40007fbe0ff */
[----:B------:R-:W-:Y:S02]  /*e210*/  IADD3 R62, P6, R6, 0x4060, RZ ;  /* 0x00004060063e7810 */ /* 0x000fe40007fde0ff */
[----:B------:R-:W-:Y:S01]  /*e220*/  SHF.R.U64 R10, R10, 0x3, RZ ;  /* 0x000000030a0a7819 */ /* 0x000fe200000012ff */
[----:B------:R-:W-:Y:S01]  /*e230*/  IMAD.X R11, RZ, RZ, R7, P5 ;  /* 0x000000ffff0b7224 */ /* 0x000fe200028e0607 */
[----:B------:R-:W-:Y:S02]  /*e240*/  F2FP.BF16.F32.PACK_AB R90, R90, R91 ;  /* 0x0000005b5a5a723e */ /* 0x000fe400000010ff */
[----:B------:R-:W-:-:S02]  /*e250*/  F2FP.BF16.F32.PACK_AB R89, R88, R89 ;  /* 0x000000595859723e */ /* 0x000fc400000010ff */
[----:B------:R-:W-:Y:S02]  /*e260*/  SEL R29, R28, R29, P0 ;  /* 0x0000001d1c1d7207 */ /* 0x000fe40000000000 */
[----:B------:R-:W-:Y:S01]  /*e270*/  LOP3.LUT R6, R9, R6, RZ, 0x3c, !PT ;  /* 0x0000000609067212 */ /* 0x000fe200078e3cff */
[--C-:B------:R-:W-:Y:S01]  /*e280*/  IMAD.X R9, RZ, RZ, R7.reuse, P6 ;  /* 0x000000ffff097224 */ /* 0x100fe200030e0607 */
[----:B------:R-:W-:Y:S02]  /*e290*/  SEL R28, R21, R20, P0 ;  /* 0x00000014151c7207 */ /* 0x000fe40000000000 */
[----:B------:R-:W-:Y:S01]  /*e2a0*/  SEL R41, R20, R21, P0 ;  /* 0x0000001514297207 */ /* 0x000fe20000000000 */
[----:B------:R-:W-:Y:S01]  /*e2b0*/  IMAD.X R21, RZ, RZ, R7, P2 ;  /* 0x000000ffff157224 */ /* 0x000fe200010e0607 */
[----:B------:R-:W-:Y:S02]  /*e2c0*/  LOP3.LUT R20, R12, R63, RZ, 0x3c, !PT ;  /* 0x0000003f0c147212 */ /* 0x000fe400078e3cff */
[----:B------:R-:W-:-:S02]  /*e2d0*/  SEL R34, R94, R93, P0 ;  /* 0x0000005d5e227207 */ /* 0x000fc40000000000 */
[----:B------:R-:W-:Y:S02]  /*e2e0*/  SEL R48, R56, R57, P0 ;  /* 0x0000003938307207 */ /* 0x000fe40000000000 */
[----:B------:R-:W-:Y:S02]  /*e2f0*/  LOP3.LUT R52, R69, 0x380, RZ, 0xc0, !PT ;  /* 0x0000038045347812 */ /* 0x000fe400078ec0ff */
[----:B------:R-:W-:Y:S02]  /*e300*/  LOP3.LUT R12, R10, R67, RZ, 0x3c, !PT ;  /* 0x000000430a0c7212 */ /* 0x000fe400078e3cff */
[----:B------:R-:W-:Y:S02]  /*e310*/  SEL R93, R93, R94, P0 ;  /* 0x0000005e5d5d7207 */ /* 0x000fe40000000000 */
[----:B------:R-:W-:Y:S02]  /*e320*/  SEL R40, R90, R89, P0 ;  /* 0x000000595a287207 */ /* 0x000fe40000000000 */
[----:B------:R-:W-:-:S02]  /*e330*/  SEL R57, R57, R56, P0 ;  /* 0x0000003839397207 */ /* 0x000fc40000000000 */
[----:B------:R-:W-:Y:S02]  /*e340*/  MOV R67, R6 ;  /* 0x0000000600437202 */ /* 0x000fe40000000f00 */
[----:B------:R-:W-:Y:S02]  /*e350*/  F2FP.BF16.F32.PACK_AB R15, R70, R15 ;  /* 0x0000000f460f723e */ /* 0x000fe400000010ff */
[----:B------:R-:W-:Y:S02]  /*e360*/  F2FP.BF16.F32.PACK_AB R14, R71, R14 ;  /* 0x0000000e470e723e */ /* 0x000fe400000010ff */
[----:B------:R-:W-:Y:S02]  /*e370*/  SEL R89, R89, R90, P0 ;  /* 0x0000005a59597207 */ /* 0x000fe40000000000 */
[----:B------:R-:W-:Y:S02]  /*e380*/  SHF.R.U64 R52, R52, 0x3, RZ ;  /* 0x0000000334347819 */ /* 0x000fe400000012ff */
[----:B------:R-:W-:-:S02]  /*e390*/  SEL R56, R15, R14, P0 ;  /* 0x0000000e0f387207 */ /* 0x000fc40000000000 */
[----:B------:R-:W-:Y:S01]  /*e3a0*/  SEL R53, R14, R15, P0 ;  /* 0x0000000f0e357207 */ /* 0x000fe20000000000 */
[----:B------:R-:W-:Y:S01]  /*e3b0*/  IMAD.X R15, RZ, RZ, R7, P3 ;  /* 0x000000ffff0f7224 */ /* 0x000fe200018e0607 */
[----:B------:R-:W-:Y:S02]  /*e3c0*/  SEL R60, R86, R87, P0 ;  /* 0x00000057563c7207 */ /* 0x000fe40000000000 */
[----:B------:R-:W-:Y:S02]  /*e3d0*/  SEL R87, R87, R86, P0 ;  /* 0x0000005657577207 */ /* 0x000fe40000000000 */
[----:B------:R-:W-:Y:S02]  /*e3e0*/  LOP3.LUT R8, R59, 0x380, RZ, 0xc0, !PT ;  /* 0x000003803b087812 */ /* 0x000fe400078ec0ff */
[----:B------:R-:W-:Y:S02]  /*e3f0*/  LOP3.LUT R10, R52, R69, RZ, 0x3c, !PT ;  /* 0x00000045340a7212 */ /* 0x000fe400078e3cff */
[----:B------:R-:W-:-:S02]  /*e400*/  MOV R64, R20 ;  /* 0x0000001400407202 */ /* 0x000fc40000000f00 */
[----:B------:R-:W-:Y:S02]  /*e410*/  SHF.R.U64 R8, R8, 0x3, RZ ;  /* 0x0000000308087819 */ /* 0x000fe400000012ff */
[----:B------:R-:W-:Y:S02]  /*e420*/  MOV R61, R10 ;  /* 0x0000000a003d7202 */ /* 0x000fe40000000f00 */
[----:B------:R-:W-:Y:S02]  /*e430*/  LOP3.LUT R26, R8, R59, RZ, 0x3c, !PT ;  /* 0x0000003b081a7212 */ /* 0x000fe400078e3cff */
[----:B------:R-:W-:Y:S02]  /*e440*/  LOP3.LUT R8, R65, 0x380, RZ, 0xc0, !PT ;  /* 0x0000038041087812 */ /* 0x000fe400078ec0ff */
[----:B------:R-:W-:Y:S02]  /*e450*/  LOP3.LUT R59, R62, 0x380, RZ, 0xc0, !PT ;  /* 0x000003803e3b7812 */ /* 0x000fe400078ec0ff */
[----:B------:R-:W-:-:S02]  /*e460*/  SHF.R.U64 R8, R8, 0x3, RZ ;  /* 0x0000000308087819 */ /* 0x000fc400000012ff */
[----:B------:R-:W-:Y:S02]  /*e470*/  SHF.R.U64 R59, R59, 0x3, RZ ;  /* 0x000000033b3b7819 */ /* 0x000fe400000012ff */
[----:B------:R-:W-:Y:S02]  /*e480*/  LOP3.LUT R14, R8, R65, RZ, 0x3c, !PT ;  /* 0x00000041080e7212 */ /* 0x000fe400078e3cff */
[----:B------:R-:W-:Y:S02]  /*e490*/  LOP3.LUT R8, R59, R62, RZ, 0x3c, !PT ;  /* 0x0000003e3b087212 */ /* 0x000fe400078e3cff */
[----:B------:R-:W-:Y:S02]  /*e4a0*/  MOV R63, R14 ;  /* 0x0000000e003f7202 */ /* 0x000fe40000000f00 */
[----:B------:R-:W-:Y:S02]  /*e4b0*/  MOV R59, R8 ;  /* 0x00000008003b7202 */ /* 0x000fe40000000f00 */
[----:B------:R-:W-:-:S02]  /*e4c0*/  MOV R62, R12 ;  /* 0x0000000c003e7202 */ /* 0x000fc40000000f00 */
[----:B------:R-:W-:Y:S02]  /*e4d0*/  MOV R66, R26 ;  /* 0x0000001a00427202 */ /* 0x000fe40000000f00 */
[----:B------:R-:W-:Y:S02]  /*e4e0*/  MOV R65, R24 ;  /* 0x0000001800417202 */ /* 0x000fe40000000f00 */
[----:B------:R-:W-:Y:S01]  /*e4f0*/  PLOP3.LUT P2, PT, PT, PT, UP0, 0x80, 0x0 ;  /* 0x000000000000781c */ /* 0x000fe20003f4f008 */
[----:B------:R-:W-:Y:S01]  /*e500*/  ULDC UR8, c[0x0][0xa88] ;  /* 0x0002a20000087ab9 */ /* 0x000fe20000000800 */
[----:B--2---:R-:W-:Y:S01]  /*e510*/  LOP3.LUT R6, R35, 0x2, RZ, 0x3c, !PT ;  /* 0x0000000223067812 */ /* 0x004fe200078e3cff */
        /* <DEDUP_REMOVED lines=16> */
[----:B--2---:R-:W-:-:S02]  /*e620*/  SEL R12, R40, R89, P0 ;  /* 0x00000059280c7207 */ /* 0x004fc40000000000 */
[----:B------:R-:W-:Y:S01]  /*e630*/  SEL R14, R89, R40, P0 ;  /* 0x00000028590e7207 */ /* 0x000fe20000000000 */
[----:B------:R-:W-:Y:S04]  /*e640*/  SHFL.IDX PT, R36, R36, R35, 0x1c1f ;  /* 0x001c1f2324247589 */ /* 0x000fe800000e0000 */
[----:B------:R-:W2:Y:S01]  /*e650*/  SHFL.IDX PT, R33, R33, R6, 0x1c1f ;  /* 0x001c1f0621217589 */ /* 0x000ea200000e0000 */
[----:B---3--:R-:W-:Y:S02]  /*e660*/  SEL R13, R50, R39, P0 ;  /* 0x00000027320d7207 */ /* 0x008fe40000000000 */
[----:B------:R-:W-:Y:S01]  /*e670*/  SEL R15, R39, R50, P0 ;  /* 0x00000032270f7207 */ /* 0x000fe20000000000 */
[----:B------:R2:W-:Y:S04]  /*e680*/  SHFL.IDX PT, R21, R30, R35, 0x1c1f ;  /* 0x001c1f231e157589 */ /* 0x0005e800000e0000 */
[----:B------:R-:W3:Y:S01]  /*e690*/  SHFL.IDX PT, R52, R49, R6, 0x1c1f ;  /* 0x001c1f0631347589 */ /* 0x000ee200000e0000 */
[----:B0-----:R-:W-:-:S02]  /*e6a0*/  SEL R24, R42, R37, P0 ;  /* 0x000000252a187207 */ /* 0x001fc40000000000 */
[----:B------:R-:W-:Y:S01]  /*e6b0*/  SEL R26, R37, R42, P0 ;  /* 0x0000002a251a7207 */ /* 0x000fe20000000000 */
[----:B------:R-:W-:Y:S04]  /*e6c0*/  SHFL.IDX PT, R32, R32, R35, 0x1c1f ;  /* 0x001c1f2320207589 */ /* 0x000fe800000e0000 */
[----:B------:R-:W-:Y:S01]  /*e6d0*/  SHFL.IDX PT, R54, R54, R35, 0x1c1f ;  /* 0x001c1f2336367589 */ /* 0x000fe200000e0000 */
[----:B-1----:R-:W-:Y:S02]  /*e6e0*/  SEL R25, R38, R31, P0 ;  /* 0x0000001f26197207 */ /* 0x002fe40000000000 */
[----:B------:R-:W-:Y:S01]  /*e6f0*/  SEL R27, R31, R38, P0 ;  /* 0x000000261f1b7207 */ /* 0x000fe20000000000 */
[----:B------:R3:W0:Y:S04]  /*e700*/  SHFL.IDX PT, R7, R29, R6, 0x1c1f ;  /* 0x001c1f061d077589 */ /* 0x00062800000e0000 */
[----:B------:R-:W1:Y:S01]  /*e710*/  SHFL.IDX PT, R51, R51, R6, 0x1c1f ;  /* 0x001c1f0633337589 */ /* 0x000e6200000e0000 */
[----:B--2---:R-:W-:-:S03]  /*e720*/  SEL R30, R33, R36, P0 ;  /* 0x00000024211e7207 */ /* 0x004fc60000000000 */
[----:B------:R2:W-:Y:S04]  /*e730*/  SHFL.IDX PT, R20, R28, R35, 0x1c1f ;  /* 0x001c1f231c147589 */ /* 0x0005e800000e0000 */
[----:B------:R-:W-:Y:S01]  /*e740*/  SHFL.IDX PT, R44, R44, R35, 0x1c1f ;  /* 0x001c1f232c2c7589 */ /* 0x000fe200000e0000 */
[----:B---3--:R-:W-:Y:S02]  /*e750*/  SEL R29, R21, R52, P0 ;  /* 0x00000034151d7207 */ /* 0x008fe40000000000 */
[----:B------:R-:W-:Y:S01]  /*e760*/  SEL R31, R52, R21, P0 ;  /* 0x00000015341f7207 */ /* 0x000fe20000000000 */
[----:B------:R-:W-:Y:S01]  /*e770*/  SHFL.IDX PT, R56, R56, R35, 0x1c1f ;  /* 0x001c1f2338387589 */ /* 0x000fe200000e0000 */
[----:B--2---:R-:W-:-:S03]  /*e780*/  SEL R28, R36, R33, P0 ;  /* 0x00000021241c7207 */ /* 0x004fc60000000000 */
[----:B------:R-:W2:Y:S04]  /*e790*/  SHFL.IDX PT, R41, R41, R6, 0x1c1f ;  /* 0x001c1f0629297589 */ /* 0x000ea800000e0000 */
[----:B------:R-:W3:Y:S01]  /*e7a0*/  SHFL.IDX PT, R43, R43, R6, 0x1c1f ;  /* 0x001c1f062b2b7589 */ /* 0x000ee200000e0000 */
[----:B0-----:R-:W-:Y:S02]  /*e7b0*/  SEL R36, R32, R7, P0 ;  /* 0x0000000720247207 */ /* 0x001fe40000000000 */
[----:B------:R-:W-:Y:S01]  /*e7c0*/  SEL R38, R7, R32, P0 ;  /* 0x0000002007267207 */ /* 0x000fe20000000000 */
[----:B------:R-:W0:Y:S01]  /*e7d0*/  SHFL.IDX PT, R53, R53, R6, 0x1c1f ;  /* 0x001c1f0635357589 */ /* 0x000e2200000e0000 */
[----:B-1----:R-:W-:Y:S01]  /*e7e0*/  SEL R37, R54, R51, P0 ;  /* 0x0000003336257207 */ /* 0x002fe20000000000 */
[----:B------:R-:W-:Y:S01]  /*e7f0*/  IMAD.U32 R7, RZ, RZ, UR7 ;  /* 0x00000007ff077e24 */ /* 0x000fe2000f8e00ff */
[----:B------:R-:W-:Y:S01]  /*e800*/  SEL R39, R51, R54, P0 ;  /* 0x0000003633277207 */ /* 0x000fe20000000000 */
[----:B------:R-:W-:Y:S06]  /*e810*/  BAR.SYNC.DEFER_BLOCKING 0x1, 0x100 ;  /* 0x0044000000007b1d */ /* 0x000fec0000010000 */
[----:B------:R-:W-:Y:S04]  /*e820*/  SHFL.IDX PT, R58, R58, R35, 0x1c1f ;  /* 0x001c1f233a3a7589 */ /* 0x000fe800000e0000 */
[----:B------:R-:W1:Y:S01]  /*e830*/  SHFL.IDX PT, R55, R55, R6, 0x1c1f ;  /* 0x001c1f0637377589 */ /* 0x000e6200000e0000 */
[----:B--2---:R-:W-:-:S02]  /*e840*/  SEL R32, R20, R41, P0 ;  /* 0x0000002914207207 */ /* 0x004fc40000000000 */
[----:B------:R-:W-:Y:S01]  /*e850*/  SEL R34, R41, R20, P0 ;  /* 0x0000001429227207 */ /* 0x000fe20000000000 */
[----:B------:R-:W-:Y:S01]  /*e860*/  SHFL.IDX PT, R46, R46, R35, 0x1c1f ;  /* 0x001c1f232e2e7589 */ /* 0x000fe200000e0000 */
[----:B---3--:R-:W-:Y:S02]  /*e870*/  SEL R40, R44, R43, P0 ;  /* 0x0000002b2c287207 */ /* 0x008fe40000000000 */
[----:B------:R-:W-:Y:S01]  /*e880*/  SEL R42, R43, R44, P0 ;  /* 0x0000002c2b2a7207 */ /* 0x000fe20000000000 */
[----:B------:R2:W-:Y:S01]  /*e890*/  SHFL.IDX PT, R60, R60, R35, 0x1c1f ;  /* 0x001c1f233c3c7589 */ /* 0x0005e200000e0000 */
[----:B0-----:R-:W-:-:S03]  /*e8a0*/  SEL R33, R56, R53, P0 ;  /* 0x0000003538217207 */ /* 0x001fc60000000000 */
[----:B------:R-:W0:Y:S04]  /*e8b0*/  SHFL.IDX PT, R45, R45, R6, 0x1c1f ;  /* 0x001c1f062d2d7589 */ /* 0x000e2800000e0000 */
[----:B------:R3:W4:Y:S01]  /*e8c0*/  SHFL.IDX PT, R87, R87, R6, 0x1c1f ;  /* 0x001c1f0657577589 */ /* 0x00072200000e0000 */
[----:B--2---:R-:W-:-:S03]  /*e8d0*/  SEL R35, R53, R56, P0 ;  /* 0x0000003835237207 */ /* 0x004fc60000000000 */
[----:B------:R0:W-:Y:S04]  /*e8e0*/  STSM.16.M88.4 [R67], R8 ;  /* 0x0000000843007844 */ /* 0x0001e80000000200 */
[----:B------:R-:W-:Y:S01]  /*e8f0*/  STSM.16.M88.4 [R66], R12 ;  /* 0x0000000c42007844 */ /* 0x000fe20000000200 */
[----:B-1----:R-:W-:Y:S02]  /*e900*/  SEL R41, R58, R55, P0 ;  /* 0x000000373a297207 */ /* 0x002fe40000000000 */
[----:B------:R-:W-:Y:S01]  /*e910*/  SEL R43, R55, R58, P0 ;  /* 0x0000003a372b7207 */ /* 0x000fe20000000000 */
[----:B------:R-:W-:Y:S01]  /*e920*/  STSM.16.M88.4 [R65], R24 ;  /* 0x0000001841007844 */ /* 0x000fe20000000200 */
[----:B---3--:R-:W-:Y:S01]  /*e930*/  MOV R6, UR6 ;  /* 0x0000000600067c02 */ /* 0x008fe20008000f00 */
[----:B------:R-:W-:-:S02]  /*e940*/  ULDC.64 UR6, c[0x0][0xc08] ;  /* 0x0003020000067ab9 */ /* 0x000fc40000000a00 */
[----:B------:R-:W-:Y:S01]  /*e950*/  STSM.16.M88.4 [R64], R28 ;  /* 0x0000001c40007844 */ /* 0x000fe20000000200 */
[----:B0-----:R-:W-:-:S03]  /*e960*/  SEL R8, R46, R45, P0 ;  /* 0x0000002d2e087207 */ /* 0x001fc60000000000 */
[----:B------:R-:W-:Y:S01]  /*e970*/  STSM.16.M88.4 [R63], R36 ;  /* 0x000000243f007844 */ /* 0x000fe20000000200 */
[----:B------:R-:W-:Y:S02]  /*e980*/  SEL R10, R45, R46, P0 ;  /* 0x0000002e2d0a7207 */ /* 0x000fe40000000000 */
[----:B----4-:R-:W-:Y:S01]  /*e990*/  SEL R9, R60, R87, P0 ;  /* 0x000000573c097207 */ /* 0x010fe20000000000 */
[----:B------:R-:W-:Y:S01]  /*e9a0*/  STSM.16.M88.4 [R62], R32 ;  /* 0x000000203e007844 */ /* 0x000fe20000000200 */
[----:B------:R-:W-:Y:S01]  /*e9b0*/  SEL R11, R87, R60, P0 ;  /* 0x0000003c570b7207 */ /* 0x000fe20000000000 */
[----:B------:R-:W-:Y:S01]  /*e9c0*/  UISETP.NE.U32.AND UP1, UPT, UR6, URZ, UPT ;  /* 0x0000003f0600728c */ /* 0x000fe2000bf25070 */
[----:B------:R-:W0:Y:S01]  /*e9d0*/  LDC R46, c[0x0][0xbe8] ;  /* 0x0002fa00ff2e7b82 */ /* 0x000e220000000800 */
[----:B------:R-:W-:Y:S04]  /*e9e0*/  STSM.16.M88.4 [R61], R40 ;  /* 0x000000283d007844 */ /* 0x000fe80000000200 */
[----:B------:R1:W-:Y:S03]  /*e9f0*/  STSM.16.M88.4 [R59], R8 ;  /* 0x000000083b007844 */ /* 0x0003e60000000200 */
[----:B------:R-:W-:Y:S01]  /*ea00*/  BAR.SYNC.DEFER_BLOCKING 0x1, 0x100 ;  /* 0x0044000000007b1d */ /* 0x000fe20000010000 */
[----:B------:R-:W-:-:S06]  /*ea10*/  UISETP.NE.AND.EX UP1, UPT, UR7, URZ, UPT, UP1 ;  /* 0x0000003f0700728c */ /* 0x000fcc000bf25310 */
[----:B------:R-:W-:-:S05]  /*ea20*/  PLOP3.LUT P0, PT, PT, PT, UP1, 0x80, 0x0 ;  /* 0x000000000000781c */ /* 0x000fca0003f0f018 */
[----:B------:R-:W-:-:S04]  /*ea30*/  @UP1 ULEA UR6, UP2, UR36, UR6, 0x2 ;  /* 0x0000000624061291 */ /* 0x000fc8000f84103f */
[----:B------:R-:W-:Y:S01]  /*ea40*/  @UP1 ULEA.HI.X UR7, UR36, UR7, UR37, 0x2, UP2 ;  /* 0x0000000724071291 */ /* 0x000fe200090f1425 */
[----:B-1----:R-:W-:Y:S02]  /*ea50*/  IMAD.U32 R9, RZ, RZ, UR8 ;  /* 0x00000008ff097e24 */ /* 0x002fe4000f8e00ff */
[----:B------:R-:W-:-:S03]  /*ea60*/  IMAD.U32 R10, RZ, RZ, UR6 ;  /* 0x00000006ff0a7e24 */ /* 0x000fc6000f8e00ff */
[----:B------:R-:W-:Y:S01]  /*ea70*/  IMAD.U32 R11, RZ, RZ, UR7 ;  /* 0x00000007ff0b7e24 */ /* 0x000fe2000f8e00ff */
[----:B------:R-:W2:Y:S01]  /*ea80*/  @P2 LDG.E R12, desc[UR54][R6.64] ;  /* 0x00000036060c2981 */ /* 0x000ea2000c1e1900 */
[----:B0-----:R-:W-:Y:S01]  /*ea90*/  ISETP.NE.AND P1, PT, R46, 0x1, PT ;  /* 0x000000012e00780c */ /* 0x001fe20003f25270 */
[----:B------:R-:W-:Y:S02]  /*eaa0*/  UMOV UR4, URZ ;  /* 0x0000003f00047c82 */ /* 0x000fe40008000000 */
[----:B------:R0:W5:Y:S10]  /*eab0*/  @P0 LDG.E R9, desc[UR54][R10.64] ;  /* 0x000000360a090981 */ /* 0x000174000c1e1900 */
[----:B------:R-:W1:Y:S08]  /*eac0*/  @P1 LDC R13, c[0x0][0xbec] ;  /* 0x0002fb00ff0d1b82 */ /* 0x000e700000000800 */
[----:B------:R-:W3:Y:S01]  /*ead0*/  @P1 LDC R14, c[0x0][0xbf0] ;  /* 0x0002fc00ff0e1b82 */ /* 0x000ee20000000800 */
[----:B--2---:R-:W-:Y:S01]  /*eae0*/  @P2 R2UR UR4, R12 ;  /* 0x000000000c0422ca */ /* 0x004fe200000e0000 */
[----:B01-3--:R-:W-:-:S14]  /*eaf0*/  @P0 BRA `(.L_x_2415) ;  /* 0x0000000000100947 */ /* 0x00bfdc0003800000 */
[----:B------:R-:W-:Y:S05]  /*eb00*/  @!P2 BRA `(.L_x_2415) ;  /* 0x00000000000ca947 */ /* 0x000fea0003800000 */
[----:B------:R-:W2:Y:S04]  /*eb10*/  LDG.E R8, desc[UR54][R6.64] ;  /* 0x0000003606087981 */ /* 0x000ea8000c1e1900 */
[----:B-----5:R-:W2:Y:S02]  /*eb20*/  LDG.E R9, desc[UR54][R6.64+0x4] ;  /* 0x0000043606097981 */ /* 0x020ea4000c1e1900 */
[----:B--2---:R-:W-:-:S07]  /*eb30*/  IMAD.IADD R9, R9, 0x1, -R8 ;  /* 0x0000000109097824 */ /* 0x004fce00078e0a08 */
.L_x_2415:
[----:B------:R-:W-:Y:S01]  /*eb40*/  USHF.R.S32.HI UR14, URZ, 0x1f, UR38 ;  /* 0x0000001f3f0e7899 */ /* 0x000fe20008011426 */
[----:B------:R-:W-:Y:S01]  /*eb50*/  VIADD R8, R18, UR39 ;  /* 0x0000002712087c36 */ /* 0x000fe20008000000 */
[----:B------:R-:W-:Y:S01]  /*eb60*/  ULDC.64 UR12, c[0x0][0xb90] ;  /* 0x0002e400000c7ab9 */ /* 0x000fe20000000a00 */
[----:B------:R-:W-:Y:S01]  /*eb70*/  USHF.R.S32.HI UR9, URZ, 0x1f, UR4 ;  /* 0x0000001f3f097899 */ /* 0x000fe20008011404 */
[----:B------:R-:W-:Y:S01]  /*eb80*/  VIADD R24, R190, UR39 ;  /* 0x00000027be187c36 */ /* 0x000fe20008000000 */
[----:B------:R-:W-:Y:S01]  /*eb90*/  UIMAD UR10, UR14, UR12, URZ ;  /* 0x0000000c0e0a72a4 */ /* 0x000fe2000f8e023f */
[----:B------:R-:W-:Y:S01]  /*eba0*/  @P1 IMAD.HI.U32 R7, R8, R13, RZ ;  /* 0x0000000d08071227 */ /* 0x000fe200078e00ff */
[----:B------:R-:W-:Y:S01]  /*ebb0*/  UMOV UR8, UR4 ;  /* 0x0000000400087c82 */ /* 0x000fe20008000000 */
[----:B------:R-:W-:Y:S01]  /*ebc0*/  USEL UR37, UR37, URZ, !UP0 ;  /* 0x0000003f25257287 */ /* 0x000fe2000c000000 */
[----:B------:R-:W0:Y:S01]  /*ebd0*/  @P1 LDC R49, c[0x0][0xbf0] ;  /* 0x0002fc00ff311b82 */ /* 0x000e220000000800 */
        /* <DEDUP_REMOVED lines=8> */
[----:B------:R-:W-:Y:S01]  /*ec60*/  IMAD.MOV R11, RZ, RZ, -R6 ;  /* 0x000000ffff0b7224 */ /* 0x000fe200078e0a06 */
[----:B------:R-:W-:Y:S01]  /*ec70*/  UIMAD UR8, UR37, UR12, URZ ;  /* 0x0000000c250872a4 */ /* 0x000fe2000f8e023f */
[----:B------:R-:W-:Y:S01]  /*ec80*/  IMAD.WIDE R4, R7, 0x2, R4 ;  /* 0x0000000207047825 */ /* 0x000fe200078e0204 */
[----:B------:R-:W-:Y:S01]  /*ec90*/  UIMAD.WIDE.U32 UR6, UR36, UR12, UR6 ;  /* 0x0000000c240672a5 */ /* 0x000fe2000f8e0006 */
[----:B------:R-:W-:Y:S01]  /*eca0*/  SHF.R.S32.HI R7, RZ, 0x1f, R6 ;  /* 0x0000001fff077819 */ /* 0x000fe20000011406 */
[----:B------:R-:W-:Y:S01]  /*ecb0*/  UIMAD UR8, UR36, UR13, UR8 ;  /* 0x0000000d240872a4 */ /* 0x000fe2000f8e0208 */
[----:B------:R-:W-:Y:S01]  /*ecc0*/  IMAD R11, R46, R11, R8 ;  /* 0x0000000b2e0b7224 */ /* 0x000fe200078e0208 */
[----:B------:R-:W-:Y:S01]  /*ecd0*/  IADD3 R13, P3, R4, 0x2000, RZ ;  /* 0x00002000040d7810 */ /* 0x000fe20007f7e0ff */
[----:B-----5:R-:W-:Y:S01]  /*ece0*/  IMAD R53, R9, R46, RZ ;  /* 0x0000002e09357224 */ /* 0x020fe200078e02ff */
[----:B------:R-:W-:Y:S01]  /*ecf0*/  IADD3 R6, P2, R6, UR6, RZ ;  /* 0x0000000606067c10 */ /* 0x000fe2000ff5e0ff */
[----:B------:R-:W-:Y:S01]  /*ed00*/  ULDC.64 UR10, c[0x0][0xaa0] ;  /* 0x0002a800000a7ab9 */ /* 0x000fe20000000a00 */
[----:B------:R-:W-:Y:S01]  /*ed10*/  IMAD.U32 R10, RZ, RZ, UR8 ;  /* 0x00000008ff0a7e24 */ /* 0x000fe2000f8e00ff */
[----:B------:R-:W-:Y:S01]  /*ed20*/  SHF.R.S32.HI R8, RZ, 0x1f, R11 ;  /* 0x0000001fff087819 */ /* 0x000fe2000001140b */
[----:B------:R-:W-:Y:S01]  /*ed30*/  IMAD.X R9, RZ, RZ, R5, P3 ;  /* 0x000000ffff097224 */ /* 0x000fe200018e0605 */
[----:B------:R-:W-:-:S02]  /*ed40*/  IADD3 R15, P0, R4, 0x1000, RZ ;  /* 0x00001000040f7810 */ /* 0x000fc40007f1e0ff */
[----:B------:R-:W-:Y:S01]  /*ed50*/  IADD3.X R7, R7, UR7, R10, P2, !PT ;  /* 0x0000000707077c10 */ /* 0x000fe200097fe40a */
[----:B------:R-:W-:Y:S01]  /*ed60*/  ULDC.64 UR6, c[0x0][0xb88] ;  /* 0x0002e20000067ab9 */ /* 0x000fe20000000a00 */
[----:B------:R-:W-:Y:S01]  /*ed70*/  LOP3.LUT R10, R13, 0x380, RZ, 0xc0, !PT ;  /* 0x000003800d0a7812 */ /* 0x000fe200078ec0ff */
[----:B------:R-:W-:Y:S01]  /*ed80*/  IMAD R14, R8, UR6, RZ ;  /* 0x00000006080e7c24 */ /* 0x000fe2000f8e02ff */
[----:B------:R-:W-:Y:S01]  /*ed90*/  LOP3.LUT R12, R15, 0x380, RZ, 0xc0, !PT ;  /* 0x000003800f0c7812 */ /* 0x000fe200078ec0ff */
[C---:B------:R-:W-:Y:S01]  /*eda0*/  IMAD.WIDE.U32 R6, R11.reuse, UR6, R6 ;  /* 0x000000060b067c25 */ /* 0x040fe2000f8e0006 */
[----:B------:R-:W-:Y:S02]  /*edb0*/  SHF.R.U64 R8, R10, 0x3, RZ ;  /* 0x000000030a087819 */ /* 0x000fe400000012ff */
[----:B------:R-:W-:Y:S01]  /*edc0*/  SHF.R.U64 R12, R12, 0x3, RZ ;  /* 0x000000030c0c7819 */ /* 0x000fe200000012ff */
[----:B------:R-:W-:Y:S01]  /*edd0*/  IMAD R21, R11, UR7, R14 ;  /* 0x000000070b157c24 */ /* 0x000fe2000f8e020e */
[----:B------:R-:W-:Y:S01]  /*ede0*/  LOP3.LUT R8, R8, R13, RZ, 0x3c, !PT ;  /* 0x0000000d08087212 */ /* 0x000fe200078e3cff */
[----:B------:R-:W-:Y:S01]  /*edf0*/  ULDC.64 UR6, c[0x0][0xb50] ;  /* 0x0002d40000067ab9 */ /* 0x000fe20000000a00 */
[----:B------:R-:W-:Y:S01]  /*ee00*/  LOP3.LUT R12, R12, R15, RZ, 0x3c, !PT ;  /* 0x0000000f0c0c7212 */ /* 0x000fe200078e3cff */
[----:B------:R-:W-:Y:S01]  /*ee10*/  IMAD.IADD R13, R7, 0x1, R21 ;  /* 0x00000001070d7824 */ /* 0x000fe200078e0215 */
[----:B------:R-:W-:Y:S01]  /*ee20*/  LEA R14, P4, R6, UR6, 0x2 ;  /* 0x00000006060e7c11 */ /* 0x000fe2000f8810ff */
[----:B------:R-:W-:Y:S01]  /*ee30*/  VIADD R10, R24, 0x8 ;  /* 0x00000008180a7836 */ /* 0x000fe20000000000 */
[----:B------:R-:W-:-:S02]  /*ee40*/  IADD3 R11, P2, R4, 0x3000, RZ ;  /* 0x00003000040b7810 */ /* 0x000fc40007f5e0ff */
[----:B------:R-:W-:Y:S01]  /*ee50*/  LEA.HI.X R15, R6, UR7, R13, 0x2, P4 ;  /* 0x00000007060f7c11 */ /* 0x000fe2000a0f140d */
[----:B------:R-:W-:Y:S01]  /*ee60*/  SHFL.IDX PT, R20, R14, RZ, 0x1c1f ;  /* 0x001c1fff0e147589 */ /* 0x000fe200000e0000 */
[----:B------:R-:W-:Y:S01]  /*ee70*/  LOP3.LUT R7, R11, 0x380, RZ, 0xc0, !PT ;  /* 0x000003800b077812 */ /* 0x000fe200078ec0ff */
[--C-:B------:R-:W-:Y:S01]  /*ee80*/  IMAD.X R13, RZ, RZ, R5.reuse, P0 ;  /* 0x000000ffff0d7224 */ /* 0x100fe200000e0605 */
[----:B------:R-:W-:Y:S01]  /*ee90*/  LOP3.LUT P0, RZ, R188, 0x3, RZ, 0xc0, !PT ;  /* 0x00000003bcff7812 */ /* 0x000fe2000780c0ff */
[----:B------:R-:W1:Y:S01]  /*eea0*/  SHFL.IDX PT, R21, R15, RZ, 0x1c1f ;  /* 0x001c1fff0f157589 */ /* 0x000e6200000e0000 */
[----:B------:R-:W-:Y:S01]  /*eeb0*/  SHF.R.U64 R6, R7, 0x3, RZ ;  /* 0x0000000307067819 */ /* 0x000fe200000012ff */
[----:B------:R-:W-:Y:S01]  /*eec0*/  IMAD.X R7, RZ, RZ, R5, P2 ;  /* 0x000000ffff077224 */ /* 0x000fe200010e0605 */
[-C--:B------:R-:W-:Y:S01]  /*eed0*/  ISETP.GE.OR P2, PT, R24, R53.reuse, P0 ;  /* 0x000000351800720c */ /* 0x080fe20000746670 */
[----:B------:R-:W-:Y:S01]  /*eee0*/  SHFL.IDX PT, R44, R14, 0x1, 0x1c1f ;  /* 0x003c1f000e2c7f89 */ /* 0x000fe200000e0000 */
[----:B------:R-:W-:Y:S01]  /*eef0*/  ISETP.GE.OR P0, PT, R10, R53, P0 ;  /* 0x000000350a00720c */ /* 0x000fe20000706670 */
[----:B------:R-:W-:Y:S01]  /*ef00*/  UIMAD UR8, UR9, UR10, URZ ;  /* 0x0000000a090872a4 */ /* 0x000fe2000f8e023f */
[C---:B------:R-:W-:Y:S01]  /*ef10*/  IADD3 R41, P6, R4.reuse, 0x4000, RZ ;  /* 0x0000400004297810 */ /* 0x040fe20007fde0ff */
[----:B------:R-:W2:Y:S01]  /*ef20*/  SHFL.IDX PT, R45, R15, 0x1, 0x1c1f ;  /* 0x003c1f000f2d7f89 */ /* 0x000ea200000e0000 */
[----:B------:R-:W-:Y:S01]  /*ef30*/  UIMAD.WIDE.U32 UR6, UR4, UR10, URZ ;  /* 0x0000000a040672a5 */ /* 0x000fe2000f8e003f */
[----:B------:R-:W-:-:S02]  /*ef40*/  IADD3 R37, P5, R4, 0x5000, RZ ;  /* 0x0000500004257810 */ /* 0x000fc40007fbe0ff */
[----:B------:R-:W-:Y:S02]  /*ef50*/  IADD3 R33, P4, R4, 0x6000, RZ ;  /* 0x0000600004217810 */ /* 0x000fe40007f9e0ff */
[----:B------:R-:W-:Y:S02]  /*ef60*/  LOP3.LUT R6, R6, R11, RZ, 0x3c, !PT ;  /* 0x0000000b06067212 */ /* 0x000fe400078e3cff */
[C---:B------:R-:W-:Y:S01]  /*ef70*/  LOP3.LUT R25, R4.reuse, 0x380, RZ, 0xc0, !PT ;  /* 0x0000038004197812 */ /* 0x040fe200078ec0ff */
[----:B-1----:R1:W-:Y:S01]  /*ef80*/  @!P2 ST.E desc[UR54][R20.64], R2 ;  /* 0x000000021400a985 */ /* 0x0023e2000c101936 */
[----:B------:R-:W-:Y:S01]  /*ef90*/  UIMAD UR8, UR4, UR11, UR8 ;  /* 0x0000000b040872a4 */ /* 0x000fe2000f8e0208 */
[----:B------:R-:W-:Y:S02]  /*efa0*/  IADD3 R11, P3, R4, 0x7000, RZ ;  /* 0x00007000040b7810 */ /* 0x000fe40007f7e0ff */
[----:B------:R-:W-:Y:S01]  /*efb0*/  ULDC.64 UR10, c[0x0][0xae8] ;  /* 0x0002ba00000a7ab9 */ /* 0x000fe20000000a00 */
[----:B------:R-:W-:-:S02]  /*efc0*/  LOP3.LUT R40, R41, 0x380, RZ, 0xc0, !PT ;  /* 0x0000038029287812 */ /* 0x000fc400078ec0ff */
[----:B------:R-:W-:Y:S01]  /*efd0*/  LOP3.LUT R36, R37, 0x380, RZ, 0xc0, !PT ;  /* 0x0000038025247812 */ /* 0x000fe200078ec0ff */
[----:B--2---:R2:W-:Y:S01]  /*efe0*/  @!P0 ST.E desc[UR54][R44.64], R0 ;  /* 0x000000002c008985 */ /* 0x0045e2000c101936 */
[----:B------:R-:W-:Y:S02]  /*eff0*/  LOP3.LUT R32, R33, 0x380, RZ, 0xc0, !PT ;  /* 0x0000038021207812 */ /* 0x000fe400078ec0ff */
[----:B------:R-:W-:Y:S01]  /*f000*/  SHF.R.U64 R25, R25, 0x3, RZ ;  /* 0x0000000319197819 */ /* 0x000fe200000012ff */
[----:B-1----:R-:W1:Y:S01]  /*f010*/  @P1 LDC R21, c[0x0][0xbec] ;  /* 0x0002fb00ff151b82 */ /* 0x002e620000000800 */
[----:B------:R-:W-:Y:S01]  /*f020*/  UIADD3 UR7, UR7, UR8, URZ ;  /* 0x0000000807077290 */ /* 0x000fe2000fffe03f */
[----:B------:R-:W-:Y:S01]  /*f030*/  LOP3.LUT R10, R11, 0x380, RZ, 0xc0, !PT ;  /* 0x000003800b0a7812 */ /* 0x000fe200078ec0ff */
[----:B------:R-:W-:Y:S01]  /*f040*/  UIMAD UR4, UR14, UR10, URZ ;  /* 0x0000000a0e0472a4 */ /* 0x000fe2000f8e023f */
[----:B------:R-:W-:Y:S01]  /*f050*/  SHF.R.U64 R40, R40, 0x3, RZ ;  /* 0x0000000328287819 */ /* 0x000fe200000012ff */
[----:B------:R-:W-:Y:S01]  /*f060*/  IMAD.X R29, RZ, RZ, R5, P3 ;  /* 0x000000ffff1d7224 */ /* 0x000fe200018e0605 */
[----:B------:R-:W-:Y:S01]  /*f070*/  SHF.R.U64 R36, R36, 0x3, RZ ;  /* 0x0000000324247819 */ /* 0x000fe200000012ff */
[----:B--2---:R-:W-:Y:S01]  /*f080*/  IMAD R0, R22, 0x20, R23 ;  /* 0x0000002016007824 */ /* 0x004fe200078e0217 */
[----:B------:R-:W-:Y:S01]  /*f090*/  UIMAD UR4, UR38, UR11, UR4 ;  /* 0x0000000b260472a4 */ /* 0x000fe2000f8e0204 */
[----:B------:R-:W-:Y:S01]  /*f0a0*/  SHF.R.U64 R32, R32, 0x3, RZ ;  /* 0x0000000320207819 */ /* 0x000fe200000012ff */
[----:B------:R-:W-:Y:S01]  /*f0b0*/  UIMAD.WIDE.U32 UR6, UR38, UR10, UR6 ;  /* 0x0000000a260672a5 */ /* 0x000fe2000f8e0006 */
[----:B------:R-:W-:Y:S01]  /*f0c0*/  VIADD R2, R0, UR39 ;  /* 0x0000002700027c36 */ /* 0x000fe20008000000 */
[----:B------:R-:W-:Y:S01]  /*f0d0*/  ULDC.64 UR8, c[0x0][0xaf0] ;  /* 0x0002bc0000087ab9 */ /* 0x000fe20000000a00 */
[----:B------:R-:W-:Y:S01]  /*f0e0*/  LOP3.LUT R24, R25, R4, RZ, 0x3c, !PT ;  /* 0x0000000419187212 */ /* 0x000fe200078e3cff */
[----:B------:R-:W-:Y:S01]  /*f0f0*/  UIADD3 UR7, UR7, UR4, URZ ;  /* 0x0000000407077290 */ /* 0x000fe2000fffe03f */
[----:B------:R-:W-:Y:S01]  /*f100*/  SHF.R.U64 R4, R10, 0x3, RZ ;  /* 0x000000030a047819 */ /* 0x000fe200000012ff */
[----:B------:R-:W-:Y:S01]  /*f110*/  UIMAD UR4, UR37, UR8, URZ ;  /* 0x00000008250472a4 */ /* 0x000fe2000f8e023f */
[----:B------:R-:W-:Y:S01]  /*f120*/  MOV R45, R2 ;  /* 0x00000002002d7202 */ /* 0x000fe20000000f00 */
[----:B------:R-:W5:Y:S01]  /*f130*/  LD.E.128 R12, desc[UR54][R12.64] ;  /* 0x000000360c0c7980 */ /* 0x000f62000c101d00 */
[----:B------:R-:W-:-:S02]  /*f140*/  LOP3.LUT R40, R40, R41, RZ, 0x3c, !PT ;  /* 0x0000002928287212 */ /* 0x000fc400078e3cff */
[----:B------:R-:W-:Y:S01]  /*f150*/  LOP3.LUT R36, R36, R37, RZ, 0x3c, !PT ;  /* 0x0000002524247212 */ /* 0x000fe200078e3cff */
[----:B-1----:R-:W-:Y:S01]  /*f160*/  @P1 IMAD.HI.U32 R0, R2, R21, RZ ;  /* 0x0000001502001227 */ /* 0x002fe200078e00ff */
[----:B------:R-:W-:Y:S01]  /*f170*/  UIMAD UR4, UR36, UR9, UR4 ;  /* 0x00000009240472a4 */ /* 0x000fe2000f8e0204 */
[----:B------:R-:W-:Y:S01]  /*f180*/  LOP3.LUT R32, R32, R33, RZ, 0x3c, !PT ;  /* 0x0000002120207212 */ /* 0x000fe200078e3cff */
[----:B------:R-:W-:Y:S01]  /*f190*/  UIMAD.WIDE.U32 UR6, UR36, UR8, UR6 ;  /* 0x00000008240672a5 */ /* 0x000fe2000f8e0006 */
[--C-:B------:R-:W-:Y:S01]  /*f1a0*/  IMAD.X R41, RZ, RZ, R5.reuse, P6 ;  /* 0x000000ffff297224 */ /* 0x100fe200030e0605 */
[----:B0-----:R-:W-:Y:S01]  /*f1b0*/  @P1 SHF.R.U32.HI R45, RZ, R49, R0 ;  /* 0x00000031ff2d1219 */ /* 0x001fe20000011600 */
[--C-:B------:R-:W-:Y:S01]  /*f1c0*/  IMAD.X R37, RZ, RZ, R5.reuse, P5 ;  /* 0x000000ffff257224 */ /* 0x100fe200028e0605 */
[----:B------:R-:W-:Y:S01]  /*f1d0*/  UIADD3 UR4, UR7, UR4, URZ ;  /* 0x0000000407047290 */ /* 0x000fe2000fffe03f */
[----:B------:R-:W-:Y:S01]  /*f1e0*/  IMAD.X R33, RZ, RZ, R5, P4 ;  /* 0x000000ffff217224 */ /* 0x000fe200020e0605 */
[--C-:B------:R-:W-:Y:S01]  /*f1f0*/  SHF.R.S32.HI R0, RZ, 0x1f, R45.reuse ;  /* 0x0000001fff007819 */ /* 0x100fe2000001142d */
[----:B------:R-:W-:Y:S01]  /*f200*/  IMAD.MOV R49, RZ, RZ, -R45 ;  /* 0x000000ffff317224 */ /* 0x000fe200078e0a2d */
[----:B------:R-:W-:Y:S01]  /*f210*/  LOP3.LUT R28, R4, R11, RZ, 0x3c, !PT ;  /* 0x0000000b041c7212 */ /* 0x000fe200078e3cff */
[----:B------:R-:W-:Y:S01]  /*f220*/  IMAD.MOV.U32 R25, RZ, RZ, R5 ;  /* 0x000000ffff197224 */ /* 0x000fe200078e0005 */
[----:B------:R-:W-:Y:S01]  /*f230*/  ULDC.64 UR8, c[0x0][0xae0] ;  /* 0x0002b80000087ab9 */ /* 0x000fe20000000a00 */
[----:B------:R-:W-:Y:S01]  /*f240*/  IMAD R49, R46, R49, R2 ;  /* 0x000000312e317224 */ /* 0x000fe200078e0202 */
[----:B------:R-:W5:Y:S01]  /*f250*/  LD.E.128 R8, desc[UR54][R8.64] ;  /* 0x0000003608087980 */ /* 0x000f62000c101d00 */
[----:B------:R-:W-:-:S02]  /*f260*/  IMAD R0, R0, UR8, RZ ;  /* 0x0000000800007c24 */ /* 0x000fc4000f8e02ff */
[----:B------:R-:W-:Y:S01]  /*f270*/  IMAD.U32 R21, RZ, RZ, UR7 ;  /* 0x00000007ff157e24 */ /* 0x000fe2000f8e00ff */
[----:B------:R-:W5:Y:S01]  /*f280*/  LD.E.128 R24, desc[UR54][R24.64] ;  /* 0x0000003618187980 */ /* 0x000f62000c101d00 */
[----:B------:R-:W-:Y:S01]  /*f290*/  IMAD.U32 R20, RZ, RZ, UR6 ;  /* 0x00000006ff147e24 */ /* 0x000fe2000f8e00ff */
[----:B------:R-:W-:Y:S01]  /*f2a0*/  ULDC.64 UR6, c[0x0][0xad8] ;  /* 0x0002b60000067ab9 */ /* 0x000fe20000000a00 */
[----:B------:R-:W-:Y:S01]  /*f2b0*/  IMAD.U32 R21, RZ, RZ, UR4 ;  /* 0x00000004ff157e24 */ /* 0x000fe2000f8e00ff */
[----:B------:R-:W5:Y:S01]  /*f2c0*/  LD.E.128 R4, desc[UR54][R6.64] ;  /* 0x0000003606047980 */ /* 0x000f62000c101d00 */
[C---:B------:R-:W-:Y:S01]  /*f2d0*/  IMAD R51, R45.reuse, UR9, R0 ;  /* 0x000000092d337c24 */ /* 0x040fe2000f8e0200 */
[----:B------:R-:W-:Y:S02]  /*f2e0*/  SHF.R.S32.HI R0, RZ, 0x1f, R49 ;  /* 0x0000001fff007819 */ /* 0x000fe40000011431 */
[----:B------:R-:W5:Y:S01]  /*f2f0*/  LD.E.128 R40, desc[UR54][R40.64] ;  /* 0x0000003628287980 */ /* 0x000f62000c101d00 */
[----:B------:R-:W-:-:S03]  /*f300*/  IMAD.WIDE.U32 R20, R45, UR8, R20 ;  /* 0x000000082d147c25 */ /* 0x000fc6000f8e0014 */
[----:B------:R-:W5:Y:S04]  /*f310*/  LD.E.128 R36, desc[UR54][R36.64] ;  /* 0x0000003624247980 */ /* 0x000f68000c101d00 */
[----:B------:R-:W5:Y:S04]  /*f320*/  LD.E.128 R32, desc[UR54][R32.64] ;  /* 0x0000003620207980 */ /* 0x000f68000c101d00 */
[----:B------:R-:W5:Y:S01]  /*f330*/  LD.E.128 R28, desc[UR54][R28.64] ;  /* 0x000000361c1c7980 */ /* 0x000f62000c101d00 */
        /* <DEDUP_REMOVED lines=8> */
[----:B------:R-:W-:Y:S02]  /*f3c0*/  VIADD R46, R23, UR39 ;  /* 0x00000027172e7c36 */ /* 0x000fe40008000000 */
[C---:B------:R-:W-:Y:S02]  /*f3d0*/  IMAD R45, R49.reuse, UR7, R2 ;  /* 0x00000007312d7c24 */ /* 0x040fe4000f8e0202 */
[----:B------:R-:W-:Y:S01]  /*f3e0*/  IMAD.WIDE.U32 R20, R49, UR6, R20 ;  /* 0x0000000631147c25 */ /* 0x000fe2000f8e0014 */
[C---:B------:R-:W-:Y:S01]  /*f3f0*/  ISETP.GE.AND P2, PT, R46.reuse, R53, PT ;  /* 0x000000352e00720c */ /* 0x040fe20003f46270 */
[----:B------:R-:W-:Y:S02]  /*f400*/  ULDC.64 UR6, c[0x0][0xa80] ;  /* 0x0002a00000067ab9 */ /* 0x000fe40000000a00 */
[----:B------:R-:W-:Y:S01]  /*f410*/  VIADD R0, R46, 0x20 ;  /* 0x000000202e007836 */ /* 0x000fe20000000000 */
[----:B------:R-:W-:Y:S01]  /*f420*/  LEA R44, P3, R20, UR6, 0x1 ;  /* 0x00000006142c7c11 */ /* 0x000fe2000f8608ff */
[----:B------:R-:W-:-:S02]  /*f430*/  IMAD.IADD R21, R21, 0x1, R45 ;  /* 0x0000000115157824 */ /* 0x000fc400078e022d */
[----:B------:R-:W-:Y:S01]  /*f440*/  VIADD R3, R3, 0x29820 ;  /* 0x0002982003037836 */ /* 0x000fe20000000000 */
[-C--:B------:R-:W-:Y:S01]  /*f450*/  ISETP.GE.AND P0, PT, R0, R53.reuse, PT ;  /* 0x000000350000720c */ /* 0x080fe20003f06270 */
[----:B------:R-:W-:Y:S01]  /*f460*/  VIADD R0, R46, 0x40 ;  /* 0x000000402e007836 */ /* 0x000fe20000000000 */
[----:B------:R-:W-:Y:S02]  /*f470*/  LEA.HI.X R45, R20, UR7, R21, 0x1, P3 ;  /* 0x00000007142d7c11 */ /* 0x000fe400098f0c15 */
        /* <DEDUP_REMOVED lines=16> */
.L_x_2417:
[----:B------:R-:W-:Y:S05]  /*f580*/  BSYNC B1 ;  /* 0x0000000000017941 */ /* 0x000fea0003800000 */
.L_x_2416:
        /* <DEDUP_REMOVED lines=13> */
.L_x_2419:
[----:B------:R-:W-:Y:S05]  /*f660*/  BSYNC B1 ;  /* 0x0000000000017941 */ /* 0x000fea0003800000 */
.L_x_2418:
[----:B----4-:R4:W0:Y:S01]  /*f670*/  SHFL.IDX PT, R0, R45, 0x2, 0x181f ;  /* 0x00581f002d007f89 */ /* 0x01082200000e0000 */
        /* <DEDUP_REMOVED lines=12> */
.L_x_2421:
[----:B------:R-:W-:Y:S05]  /*f740*/  BSYNC B1 ;  /* 0x0000000000017941 */ /* 0x000fea0003800000 */
.L_x_2420:
[----:B0-----:R-:W-:Y:S01]  /*f750*/  VIADD R0, R46, 0x60 ;  /* 0x000000602e007836 */ /* 0x001fe20000000000 */
[----:B--2-4-:R-:W4:Y:S04]  /*f760*/  SHFL.IDX PT, R45, R45, 0x3, 0x181f ;  /* 0x00781f002d2d7f89 */ /* 0x014f2800000e0000 */
        /* <DEDUP_REMOVED lines=14> */
.L_x_2414:
        /* <DEDUP_REMOVED lines=8> */
[----:B------:R-:W-:Y:S02]  /*f8d0*/  IMAD.U32 R2, RZ, RZ, UR6 ;  /* 0x00000006ff027e24 */ /* 0x000fe4000f8e00ff */
[----:B------:R-:W-:Y:S01]  /*f8e0*/  IMAD.U32 R3, RZ, RZ, UR7 ;  /* 0x00000007ff037e24 */ /* 0x000fe2000f8e00ff */
[----:B------:R-:W-:Y:S02]  /*f8f0*/  ULDC.64 UR6, c[0x0][0xc08] ;  /* 0x0003020000067ab9 */ /* 0x000fe40000000a00 */
[----:B------:R-:W-:-:S03]  /*f900*/  UISETP.NE.U32.AND UP1, UPT, UR6, URZ, UPT ;  /* 0x0000003f0600728c */ /* 0x000fc6000bf25070 */
[----:B------:R-:W2:Y:S01]  /*f910*/  @P2 LDG.E R6, desc[UR54][R2.64] ;  /* 0x0000003602062981 */ /* 0x000ea2000c1e1900 */
[----:B------:R-:W-:Y:S01]  /*f920*/  UISETP.NE.AND.EX UP1, UPT, UR7, URZ, UPT, UP1 ;  /* 0x0000003f0700728c */ /* 0x000fe2000bf25310 */
[----:B------:R-:W-:-:S05]  /*f930*/  IMAD.U32 R0, RZ, RZ, UR4 ;  /* 0x00000004ff007e24 */ /* 0x000fca000f8e00ff */
        /* <DEDUP_REMOVED lines=18> */
.L_x_2423:
[----:B------:R-:W-:Y:S01]  /*fa60*/  USEL UR36, UR36, URZ, !UP0 ;  /* 0x0000003f24247287 */ /* 0x000fe2000c000000 */
[----:B------:R-:W-:Y:S01]  /*fa70*/  BSSY B1, `(.L_x_2424) ;  /* 0x000002c000017945 */ /* 0x000fe20003800000 */
[----:B------:R-:W-:-:S03]  /*fa80*/  USEL UR37, UR37, URZ, !UP0 ;  /* 0x0000003f25257287 */ /* 0x000fc6000c000000 */
[----:B------:R-:W-:Y:S09]  /*fa90*/  @P1 BRA `(.L_x_2425) ;  /* 0x0000000000a41947 */ /* 0x000ff20003800000 */
[----:B------:R-:W0:Y:S01]  /*faa0*/  S2R R3, SR_TID.X ;  /* 0x0000000000037919 */ /* 0x000e220000002100 */
[----:B------:R-:W1:Y:S01]  /*fab0*/  LDC R7, c[0x0][0xbe8] ;  /* 0x0002fa00ff077b82 */ /* 0x000e620000000800 */
[----:B------:R-:W-:Y:S02]  /*fac0*/  IMAD.U32 R4, RZ, RZ, UR39 ;  /* 0x00000027ff047e24 */ /* 0x000fe4000f8e00ff */
[----:B-1---5:R-:W-:-:S03]  /*fad0*/  IMAD R2, R0, R7, RZ ;  /* 0x0000000700027224 */ /* 0x022fc600078e02ff */
[----:B0-----:R-:W-:-:S04]  /*fae0*/  IADD3 R4, R4, -0x80, R3 ;  /* 0xffffff8004047810 */ /* 0x001fc80007ffe003 */
[----:B------:R-:W-:-:S13]  /*faf0*/  ISETP.GE.AND P1, PT, R4, R2, PT ;  /* 0x000000020400720c */ /* 0x000fda0003f26270 */
[----:B------:R-:W-:Y:S05]  /*fb00*/  @P1 BRA `(.L_x_2425) ;  /* 0x0000000000881947 */ /* 0x000fea0003800000 */
[----:B------:R-:W-:Y:S01]  /*fb10*/  ISETP.NE.AND P1, PT, R7, 0x1, PT ;  /* 0x000000010700780c */ /* 0x000fe20003f25270 */
[----:B------:R-:W-:Y:S01]  /*fb20*/  ULDC.64 UR12, c[0x0][0xb90] ;  /* 0x0002e400000c7ab9 */ /* 0x000fe20000000a00 */
[----:B------:R-:W-:Y:S01]  /*fb30*/  UMOV UR6, UR4 ;  /* 0x0000000400067c82 */ /* 0x000fe20008000000 */
[----:B------:R-:W-:Y:S01]  /*fb40*/  UIMAD UR8, UR10, UR12, URZ ;  /* 0x0000000c0a0872a4 */ /* 0x000fe2000f8e023f */
[----:B------:R-:W-:Y:S01]  /*fb50*/  IMAD.MOV.U32 R2, RZ, RZ, R4 ;  /* 0x000000ffff027224 */ /* 0x000fe200078e0004 */
[----:B------:R-:W-:Y:S02]  /*fb60*/  UMOV UR7, UR9 ;  /* 0x0000000900077c82 */ /* 0x000fe40008000000 */
[----:B------:R-:W-:Y:S02]  /*fb70*/  UIMAD.WIDE.U32 UR6, UR38, UR12, UR6 ;  /* 0x0000000c260672a5 */ /* 0x000fe4000f8e0006 */
[----:B------:R-:W-:-:S03]  /*fb80*/  UIMAD UR8, UR38, UR13, UR8 ;  /* 0x0000000d260872a4 */ /* 0x000fc6000f8e0208 */
[----:B------:R-:W-:Y:S01]  /*fb90*/  ULDC.64 UR12, c[0x0][0xb98] ;  /* 0x0002e600000c7ab9 */ /* 0x000fe20000000a00 */
[----:B------:R-:W0:Y:S01]  /*fba0*/  @P1 LDC R3, c[0x0][0xbec] ;  /* 0x0002fb00ff031b82 */ /* 0x000e220000000800 */
[----:B------:R-:W-:Y:S02]  /*fbb0*/  UIADD3 UR7, UR7, UR8, URZ ;  /* 0x0000000807077290 */ /* 0x000fe4000fffe03f */
[----:B------:R-:W-:Y:S02]  /*fbc0*/  UIMAD UR8, UR37, UR12, URZ ;  /* 0x0000000c250872a4 */ /* 0x000fe4000f8e023f */
[----:B------:R-:W-:Y:S02]  /*fbd0*/  UIMAD.WIDE.U32 UR6, UR36, UR12, UR6 ;  /* 0x0000000c240672a5 */ /* 0x000fe4000f8e0006 */
[----:B------:R-:W-:Y:S01]  /*fbe0*/  UIMAD UR8, UR36, UR13, UR8 ;  /* 0x0000000d240872a4 */ /* 0x000fe2000f8e0208 */
[----:B------:R-:W1:Y:S02]  /*fbf0*/  @P1 LDC R6, c[0x0][0xbf0] ;  /* 0x0002fc00ff061b82 */ /* 0x000e640000000800 */
[----:B------:R-:W-:Y:S01]  /*fc00*/  ULDC.64 UR12, c[0x0][0xb88] ;  /* 0x0002e200000c7ab9 */ /* 0x000fe20000000a00 */
[----:B0-----:R-:W-:-:S05]  /*fc10*/  @P1 IMAD.HI.U32 R3, R4, R3, RZ ;  /* 0x0000000304031227 */ /* 0x001fca00078e00ff */
[----:B-1----:R-:W-:Y:S01]  /*fc20*/  @P1 SHF.R.U32.HI R2, RZ, R6, R3 ;  /* 0x00000006ff021219 */ /* 0x002fe20000011603 */
[----:B------:R-:W-:-:S03]  /*fc30*/  IMAD.U32 R6, RZ, RZ, UR8 ;  /* 0x00000008ff067e24 */ /* 0x000fc6000f8e00ff */
[--C-:B------:R-:W-:Y:S01]  /*fc40*/  SHF.R.S32.HI R3, RZ, 0x1f, R2.reuse ;  /* 0x0000001fff037819 */ /* 0x100fe20000011402 */
[----:B------:R-:W-:Y:S01]  /*fc50*/  IMAD.MOV R5, RZ, RZ, -R2 ;  /* 0x000000ffff057224 */ /* 0x000fe200078e0a02 */
[----:B------:R-:W-:-:S03]  /*fc60*/  IADD3 R2, P1, R2, UR6, RZ ;  /* 0x0000000602027c10 */ /* 0x000fc6000ff3e0ff */
[----:B------:R-:W-:Y:S01]  /*fc70*/  IMAD R5, R7, R5, R4 ;  /* 0x0000000507057224 */ /* 0x000fe200078e0204 */
[----:B------:R-:W-:Y:S01]  /*fc80*/  IADD3.X R3, R3, UR7, R6, P1, !PT ;  /* 0x0000000703037c10 */ /* 0x000fe20008ffe406 */
[----:B------:R-:W-:-:S03]  /*fc90*/  ULDC.64 UR6, c[0x0][0xb50] ;  /* 0x0002d40000067ab9 */ /* 0x000fc60000000a00 */
[----:B------:R-:W-:Y:S01]  /*fca0*/  SHF.R.S32.HI R4, RZ, 0x1f, R5 ;  /* 0x0000001fff047819 */ /* 0x000fe20000011405 */
[----:B------:R-:W-:-:S04]  /*fcb0*/  IMAD.WIDE.U32 R2, R5, UR12, R2 ;  /* 0x0000000c05027c25 */ /* 0x000fc8000f8e0002 */
[----:B------:R-:W-:-:S04]  /*fcc0*/  IMAD R4, R4, UR12, RZ ;  /* 0x0000000c04047c24 */ /* 0x000fc8000f8e02ff */
[----:B------:R-:W-:Y:S01]  /*fcd0*/  IMAD R7, R5, UR13, R4 ;  /* 0x0000000d05077c24 */ /* 0x000fe2000f8e0204 */
[----:B------:R-:W-:-:S03]  /*fce0*/  LEA R4, P1, R2, UR6, 0x2 ;  /* 0x0000000602047c11 */ /* 0x000fc6000f8210ff */
[----:B------:R-:W-:-:S05]  /*fcf0*/  IMAD.IADD R3, R3, 0x1, R7 ;  /* 0x0000000103037824 */ /* 0x000fca00078e0207 */
[----:B------:R-:W-:Y:S01]  /*fd00*/  LEA.HI.X R5, R2, UR7, R3, 0x2, P1 ;  /* 0x0000000702057c11 */ /* 0x000fe200088f1403 */
[----:B------:R-:W-:-:S05]  /*fd10*/  IMAD.MOV.U32 R3, RZ, RZ, -0x800000 ;  /* 0xff800000ff037424 */ /* 0x000fca00078e00ff */
[----:B------:R0:W-:Y:S02]  /*fd20*/  STG.E desc[UR54][R4.64], R3 ;  /* 0x0000000304007986 */ /* 0x0001e4000c101936 */
.L_x_2425:
[----:B------:R-:W-:Y:S05]  /*fd30*/  BSYNC B1 ;  /* 0x0000000000017941 */ /* 0x000fea0003800000 */
.L_x_2424:
[----:B0-----:R-:W0:Y:S01]  /*fd40*/  @P0 LDC R3, c[0x0][0xbf0] ;  /* 0x0002fc00ff030b82 */ /* 0x001e220000000800 */
[----:B------:R-:W-:Y:S01]  /*fd50*/  ULDC.64 UR12, c[0x0][0xaa0] ;  /* 0x0002a800000c7ab9 */ /* 0x000fe20000000a00 */
[----:B------:R-:W-:Y:S01]  /*fd60*/  LEA R2, R22, R23, 0x5 ;  /* 0x0000001716027211 */ /* 0x000fe200078e28ff */
[----:B------:R-:W-:Y:S01]  /*fd70*/  UIMAD UR8, UR9, UR12, URZ ;  /* 0x0000000c090872a4 */ /* 0x000fe2000f8e023f */
[----:B------:R-:W-:Y:S01]  /*fd80*/  BSSY B1, `(.L_x_2426) ;  /* 0x0000039000017945 */ /* 0x000fe20003800000 */
[----:B------:R-:W-:Y:S02]  /*fd90*/  UIMAD.WIDE.U32 UR6, UR4, UR12, URZ ;  /* 0x0000000c040672a5 */ /* 0x000fe4000f8e003f */
[----:B------:R-:W-:Y:S01]  /*fda0*/  UIMAD UR8, UR4, UR13, UR8 ;  /* 0x0000000d040872a4 */ /* 0x000fe2000f8e0208 */
[----:B------:R-:W-:Y:S02]  /*fdb0*/  VIADD R6, R2, UR39 ;  /* 0x0000002702067c36 */ /* 0x000fe40008000000 */
[----:B------:R-:W-:Y:S01]  /*fdc0*/  ULDC.64 UR12, c[0x0][0xae8] ;  /* 0x0002ba00000c7ab9 */ /* 0x000fe20000000a00 */
[----:B------:R-:W-:Y:S01]  /*fdd0*/  UIADD3 UR7, UR7, UR8, URZ ;  /* 0x0000000807077290 */ /* 0x000fe2000fffe03f */
[----:B------:R-:W-:Y:S01]  /*fde0*/  @P0 IMAD.HI.U32 R2, R6, R9, RZ ;  /* 0x0000000906020227 */ /* 0x000fe200078e00ff */
[----:B------:R-:W-:-:S02]  /*fdf0*/  UIMAD UR4, UR10, UR12, URZ ;  /* 0x0000000c0a0472a4 */ /* 0x000fc4000f8e023f */
[----:B------:R-:W-:Y:S01]  /*fe00*/  UIMAD.WIDE.U32 UR6, UR38, UR12, UR6 ;  /* 0x0000000c260672a5 */ /* 0x000fe2000f8e0006 */
[----:B------:R-:W-:Y:S01]  /*fe10*/  IMAD.MOV.U32 R5, RZ, RZ, R6 ;  /* 0x000000ffff057224 */ /* 0x000fe200078e0006 */
[----:B------:R-:W-:Y:S01]  /*fe20*/  UIMAD UR4, UR38, UR13, UR4 ;  /* 0x0000000d260472a4 */ /* 0x000fe2000f8e0204 */
[----:B------:R-:W-:-:S03]  /*fe30*/  ULDC.64 UR8, c[0x0][0xaf0] ;  /* 0x0002bc0000087ab9 */ /* 0x000fc60000000a00 */
[----:B------:R-:W-:Y:S02]  /*fe40*/  UIADD3 UR7, UR7, UR4, URZ ;  /* 0x0000000407077290 */ /* 0x000fe4000fffe03f */
[----:B------:R-:W-:Y:S01]  /*fe50*/  UIMAD UR4, UR37, UR8, URZ ;  /* 0x00000008250472a4 */ /* 0x000fe2000f8e023f */
[----:B0-----:R-:W-:Y:S01]  /*fe60*/  @P0 SHF.R.U32.HI R5, RZ, R3, R2 ;  /* 0x00000003ff050219 */ /* 0x001fe20000011602 */
        /* <DEDUP_REMOVED lines=11> */
[----:B------:R-:W-:Y:S02]  /*ff20*/  IMAD.U32 R3, RZ, RZ, UR4 ;  /* 0x00000004ff037e24 */ /* 0x000fe4000f8e00ff */
[C---:B------:R-:W-:Y:S01]  /*ff30*/  IMAD R9, R5.reuse, UR9, R4 ;  /* 0x0000000905097c24 */ /* 0x040fe2000f8e0204 */
[----:B------:R-:W-:Y:S01]  /*ff40*/  SHF.R.S32.HI R4, RZ, 0x1f, R7 ;  /* 0x0000001fff047819 */ /* 0x000fe20000011407 */
[----:B------:R-:W-:-:S04]  /*ff50*/  IMAD.WIDE.U32 R2, R5, UR8, R2 ;  /* 0x0000000805027c25 */ /* 0x000fc8000f8e0002 */
[----:B------:R-:W-:Y:S02]  /*ff60*/  IMAD.IADD R3, R3, 0x1, R9 ;  /* 0x0000000103037824 */ /* 0x000fe400078e0209 */
[----:B------:R-:W-:Y:S02]  /*ff70*/  IMAD R4, R4, UR6, RZ ;  /* 0x0000000604047c24 */ /* 0x000fe4000f8e02ff */
[----:B------:R-:W-:Y:S02]  /*ff80*/  VIADD R6, R23, UR39 ;  /* 0x0000002717067c36 */ /* 0x000fe40008000000 */
[----:B-----5:R-:W-:Y:S02]  /*ff90*/  IMAD R11, R0, R11, RZ ;  /* 0x0000000b000b7224 */ /* 0x020fe400078e02ff */
        /* <DEDUP_REMOVED lines=23> */
.L_x_2427:
[----:B------:R-:W-:Y:S05]  /*10110*/  BSYNC B1 ;  /* 0x0000000000017941 */ /* 0x000fea0003800000 */
.L_x_2426:
        /* <DEDUP_REMOVED lines=13> */
.L_x_2429:
[----:B------:R-:W-:Y:S05]  /*101f0*/  BSYNC B1 ;  /* 0x0000000000017941 */ /* 0x000fea0003800000 */
.L_x_2428:
        /* <DEDUP_REMOVED lines=13> */
.L_x_2431:
[----:B------:R-:W-:Y:S05]  /*102d0*/  BSYNC B1 ;  /* 0x0000000000017941 */ /* 0x000fea0003800000 */
.L_x_2430:
[----:B0-----:R-:W-:Y:S01]  /*102e0*/  VIADD R0, R6, 0x60 ;  /* 0x0000006006007836 */ /* 0x001fe20000000000 */
[----:B--2-4-:R-:W0:Y:S04]  /*102f0*/  SHFL.IDX PT, R5, R5, 0x3, 0x181f ;  /* 0x00781f0005057f89 */ /* 0x014e2800000e0000 */
[----:B------:R-:W-:Y:S01]  /*10300*/  ISETP.GE.AND P0, PT, R0, R11, PT ;  /* 0x0000000b0000720c */ /* 0x000fe20003f06270 */
[----:B-1-3--:R1:W2:-:S12]  /*10310*/  SHFL.IDX PT, R2, R4, 0x3, 0x181f ;  /* 0x00781f0004027f89 */ /* 0x00a29800000e0000 */
[----:B-1----:R-:W-:Y:S05]  /*10320*/  @P0 BRA `(.L_x_2422) ;  /* 0x0000000000240947 */ /* 0x002fea0003800000 */
[----:B------:R-:W-:Y:S02]  /*10330*/  ULDC UR4, c[0x0][0xac8] ;  /* 0x0002b20000047ab9 */ /* 0x000fe40000000800 */
[----:B------:R-:W-:Y:S02]  /*10340*/  ISETP.GE.AND P2, PT, R16, UR4, PT ;  /* 0x0000000410007c0c */ /* 0x000fe4000bf46270 */
[----:B------:R-:W-:-:S11]  /*10350*/  ISETP.GE.AND P3, PT, R19, UR4, PT ;  /* 0x0000000413007c0c */ /* 0x000fd6000bf66270 */
[CC--:B--2---:R-:W-:Y:S02]  /*10360*/  @!P2 LEA R6, P0, R16.reuse, R2.reuse, 0x1 ;  /* 0x000000021006a211 */ /* 0x0c4fe400078008ff */
[C---:B------:R-:W-:Y:S02]  /*10370*/  @!P3 LEA R2, P1, R19.reuse, R2, 0x1 ;  /* 0x000000021302b211 */ /* 0x040fe400078208ff */
[-C--:B0-----:R-:W-:Y:S02]  /*10380*/  @!P2 LEA.HI.X R7, R16, R5.reuse, R193, 0x1, P0 ;  /* 0x000000051007a211 */ /* 0x081fe400000f0cc1 */
[----:B------:R-:W-:-:S03]  /*10390*/  @!P3 LEA.HI.X R3, R19, R5, R192, 0x1, P1 ;  /* 0x000000051303b211 */ /* 0x000fc600008f0cc0 */
[----:B------:R1:W-:Y:S04]  /*103a0*/  @!P2 ST.E.128 desc[UR54][R6.64], RZ ;  /* 0x000000ff0600a985 */ /* 0x0003e8000c101d36 */
[----:B------:R1:W-:Y:S02]  /*103b0*/  @!P3 ST.E.128 desc[UR54][R2.64], RZ ;  /* 0x000000ff0200b985 */ /* 0x0003e4000c101d36 */
.L_x_2422:
[----:B------:R-:W-:Y:S05]  /*103c0*/  BSYNC B0 ;  /* 0x0000000000007941 */ /* 0x000fea0003800000 */
.L_x_2413:
[----:B------:R-:W-:Y:S02]  /*103d0*/  ULDC UR4, c[0x0][0xc3c] ;  /* 0x00030f0000047ab9 */ /* 0x000fe40000000800 */
[----:B------:R-:W-:-:S13]  /*103e0*/  ISETP.GE.AND P0, PT, R47, UR4, PT ;  /* 0x000000042f007c0c */ /* 0x000fda000bf06270 */
[----:B------:R-:W-:Y:S05]  /*103f0*/  @!P0 BRA `(.L_x_2432) ;  /* 0xffffff0800508947 */ /* 0x000fea000383ffff */
[----:B------:R-:W-:Y:S05]  /*10400*/  EXIT ;  /* 0x000000000000794d */ /* 0x000fea0003800000 */
.L_x_2371:
        /* <DEDUP_REMOVED lines=55> */
.L_x_2438:
        /* <DEDUP_REMOVED lines=12> */
.L_x_2437:
[----:B------:R-:W-:Y:S05]  /*10840*/  BSYNC B0 ;  /* 0x0000000000007941 */ /* 0x000fea0003800000 */
.L_x_2436:
[----:B0----5:R-:W0:Y:S02]  /*10850*/  SHFL.UP PT, R2, R0, 0x1, RZ ;  /* 0x0420000000027989 */ /* 0x021e2400000e00ff */
        /* <DEDUP_REMOVED lines=20> */
.L_x_2434:
[----:B------:R-:W-:-:S04]  /*109a0*/  IMAD.IADD R13, R4, 0x1, -R3 ;  /* 0x00000001040d7824 */ /* 0x000fc800078e0a03 */
[----:B------:R-:W-:-:S05]  /*109b0*/  IMAD R2, R8, R9, R13 ;  /* 0x0000000908027224 */ /* 0x000fca00078e020d */
[----:B------:R-:W-:-:S13]  /*109c0*/  ISETP.GT.AND P0, PT, R2, R7, PT ;  /* 0x000000070200720c */ /* 0x000fda0003f04270 */
[----:B------:R-:W-:Y:S02]  /*109d0*/  VOTEU.ANY UR7, UPT, !P0 ;  /* 0x0000000000077886 */ /* 0x000fe400040e0100 */
[----:B------:R-:W-:-:S04]  /*109e0*/  UPOPC UR6, UR7 ;  /* 0x00000007000672bf */ /* 0x000fc80008000000 */
[----:B------:R-:W-:-:S03]  /*109f0*/  UIADD3 UR39, UR6, UR4, URZ ;  /* 0x0000000406277290 */ /* 0x000fc6000fffe03f */
[----:B------:R-:W-:Y:S02]  /*10a00*/  ULDC.64 UR4, c[0x0][0xc90] ;  /* 0x0003240000047ab9 */ /* 0x000fe40000000a00 */
[----:B------:R-:W-:-:S06]  /*10a10*/  UIMAD.WIDE UR4, UR39, 0x4, UR4 ;  /* 0x00000004270478a5 */ /* 0x000fcc000f8e0204 */
[----:B------:R-:W-:Y:S02]  /*10a20*/  IMAD.U32 R2, RZ, RZ, UR4 ;  /* 0x00000004ff027e24 */ /* 0x000fe4000f8e00ff */
[----:B------:R-:W-:-:S05]  /*10a30*/  IMAD.U32 R3, RZ, RZ, UR5 ;  /* 0x00000005ff037e24 */ /* 0x000fca000f8e00ff */
[----:B------:R-:W2:Y:S01]  /*10a40*/  LDG.E R6, desc[UR54][R2.64] ;  /* 0x0000003602067981 */ /* 0x000ea2000c1e1900 */
[----:B------:R-:W-:Y:S01]  /*10a50*/  IMAD.U32 R15, RZ, RZ, UR6 ;  /* 0x00000006ff0f7e24 */ /* 0x000fe2000f8e00ff */
[----:B------:R-:W-:-:S04]  /*10a60*/  ISETP.NE.AND P0, PT, RZ, UR7, PT ;  /* 0x00000007ff007c0c */ /* 0x000fc8000bf05270 */
        /* <DEDUP_REMOVED lines=8> */
[----:B------:R-:W-:-:S06]  /*10af0*/  UIADD3 UR4, UR6, -0x1, URZ ;  /* 0xffffffff06047890 */ /* 0x000fcc000fffe03f */
[----:B0-----:R-:W-:-:S05]  /*10b00*/  IMAD.U32 R11, RZ, RZ, UR4 ;  /* 0x00000004ff0b7e24 */ /* 0x001fca000f8e00ff */
[----:B------:R2:W3:Y:S02]  /*10b10*/  SHFL.IDX PT, R16, R8, R11, 0x1f ;  /* 0x00001f0b08107589 */ /* 0x0004e400000e0000 */
.L_x_2439:
[----:B-1----:R-:W-:Y:S02]  /*10b20*/  IMAD.MOV R2, RZ, RZ, -R3 ;  /* 0x000000ffff027224 */ /* 0x002fe400078e0a03 */
[----:B---3--:R-:W-:Y:S02]  /*10b30*/  IMAD R16, R16, R9, R13 ;  /* 0x0000000910107224 */ /* 0x008fe400078e020d */
[----:B------:R-:W-:Y:S01]  /*10b40*/  IMAD.MOV.U32 R13, RZ, RZ, R2 ;  /* 0x000000ffff0d7224 */ /* 0x000fe200078e0002 */
[----:B------:R-:W-:Y:S01]  /*10b50*/  IABS R2, R4 ;  /* 0x0000000400027213 */ /* 0x000fe20000000000 */
[----:B0-2---:R-:W-:Y:S02]  /*10b60*/  IMAD.IADD R11, R7, 0x1, -R16 ;  /* 0x00000001070b7824 */ /* 0x005fe400078e0a10 */
[----:B------:R-:W-:Y:S02]  /*10b70*/  IMAD R7, R13, R12, RZ ;  /* 0x0000000c0d077224 */ /* 0x000fe400078e02ff */
[----:B------:R-:W-:Y:S01]  /*10b80*/  IMAD.MOV R10, RZ, RZ, -R2 ;  /* 0x000000ffff0a7224 */ /* 0x000fe200078e0a02 */
        /* <DEDUP_REMOVED lines=20> */
[----:B------:R-:W-:-:S03]  /*10cd0*/  IMAD R4, R4, R7, R11 ;  /* 0x0000000704047224 */ /* 0x000fc600078e020b */
[----:B------:R-:W-:Y:S02]  /*10ce0*/  VIADDMNMX R15, R3, R9, R6, PT ;  /* 0x00000009030f7246 */ /* 0x000fe40003800106 */
[----:B------:R-:W-:Y:S02]  /*10cf0*/  IABS R9, R4 ;  /* 0x0000000400097213 */ /* 0x000fe40000000000 */
[-C--:B------:R-:W-:Y:S01]  /*10d00*/  IABS R8, R15.reuse ;  /* 0x0000000f00087213 */ /* 0x080fe20000000000 */
[----:B------:R-:W-:Y:S01]  /*10d10*/  IMAD.MOV R18, RZ, RZ, -R15 ;  /* 0x000000ffff127224 */ /* 0x000fe200078e0a0f */
[----:B------:R-:W-:Y:S02]  /*10d20*/  IABS R10, R15 ;  /* 0x0000000f000a7213 */ /* 0x000fe40000000000 */
[----:B------:R-:W0:Y:S08]  /*10d30*/  I2F.RP R6, R8 ;  /* 0x0000000800067306 */ /* 0x000e300000209400 */
[----:B0-----:R-:W0:Y:S02]  /*10d40*/  MUFU.RCP R6, R6 ;  /* 0x0000000600067308 */ /* 0x001e240000001000 */
[----:B0-----:R-:W-:-:S06]  /*10d50*/  IADD3 R3, R6, 0xffffffe, RZ ;  /* 0x0ffffffe06037810 */ /* 0x001fcc0007ffe0ff */
[----:B------:R-:W0:Y:S02]  /*10d60*/  F2I.FTZ.U32.TRUNC.NTZ R3, R3 ;  /* 0x0000000300037305 */ /* 0x000e24000021f000 */
[----:B0-----:R-:W-:-:S04]  /*10d70*/  IMAD.MOV R2, RZ, RZ, -R3 ;  /* 0x000000ffff027224 */ /* 0x001fc800078e0a03 */
[----:B------:R-:W-:Y:S02]  /*10d80*/  IMAD.MOV.U32 R7, RZ, RZ, R2 ;  /* 0x000000ffff077224 */ /* 0x000fe400078e0002 */
[----:B------:R-:W-:Y:S02]  /*10d90*/  IMAD.MOV.U32 R2, RZ, RZ, RZ ;  /* 0x000000ffff027224 */ /* 0x000fe400078e00ff */
        /* <DEDUP_REMOVED lines=20> */
.L_x_2435:
[----:B------:R-:W-:Y:S01]  /*10ee0*/  IMAD.MOV.U32 R16, RZ, RZ, R7 ;  /* 0x000000ffff107224 */ /* 0x000fe200078e0007 */
[----:B------:R-:W-:Y:S01]  /*10ef0*/  ULDC UR39, c[0x0][0xc3c] ;  /* 0x00030f0000277ab9 */ /* 0x000fe20000000800 */
[----:B------:R-:W-:Y:S02]  /*10f00*/  IMAD.MOV.U32 R17, RZ, RZ, RZ ;  /* 0x000000ffff117224 */ /* 0x000fe400078e00ff */
[----:B------:R-:W-:-:S07]  /*10f10*/  IMAD.MOV.U32 R18, RZ, RZ, RZ ;  /* 0x000000ffff127224 */ /* 0x000fce00078e00ff */
.L_x_2440:
[----:B------:R-:W-:Y:S01]  /*10f20*/  ISETP.NE.AND P0, PT, R5, RZ, PT ;  /* 0x000000ff0500720c */ /* 0x000fe20003f05270 */
[----:B------:R-:W-:-:S12]  /*10f30*/  IMAD.U32 R19, RZ, RZ, UR39 ;  /* 0x00000027ff137e24 */ /* 0x000fd8000f8e00ff */
[----:B------:R-:W0:Y:S01]  /*10f40*/  @!P0 S2R R3, SR_CgaCtaId ;  /* 0x0000000000038919 */ /* 0x000e220000008800 */
[----:B------:R-:W-:-:S04]  /*10f50*/  @!P0 MOV R0, 0x400 ;  /* 0x0000040000008802 */ /* 0x000fc80000000f00 */
[----:B0-----:R-:W-:-:S05]  /*10f60*/  @!P0 LEA R0, R3, R0, 0x18 ;  /* 0x0000000003008211 */ /* 0x001fca00078ec0ff */
[----:B------:R0:W-:Y:S01]  /*10f70*/  @!P0 STS.128 [R0+0x298d0], R16 ;  /* 0x0298d01000008388 */ /* 0x0001e20000000c00 */
[----:B------:R-:W-:Y:S06]  /*10f80*/  BAR.ARV 0x5, 0x180 ;  /* 0x0146000000007b1d */ /* 0x000fec0000002000 */
.L_x_2433:
        /* <DEDUP_REMOVED lines=8> */
[----:B------:R-:W2:Y:S01]  /*11010*/  S2UR UR4, SR_CgaCtaId ;  /* 0x00000000000479c3 */ /* 0x000ea20000008800 */
        /* <DEDUP_REMOVED lines=8> */
[C---:B------:R-:W-:Y:S01]  /*110a0*/  LOP3.LUT R13, R14.reuse, 0x7f, RZ, 0xc0, !PT ;  /* 0x0000007f0e0d7812 */ /* 0x040fe200078ec0ff */
[C---:B------:R-:W-:Y:S01]  /*110b0*/  IMAD.SHL.U32 R3, R14.reuse, 0x2, RZ ;  /* 0x000000020e037824 */ /* 0x040fe200078e00ff */
[C---:B------:R-:W-:Y:S01]  /*110c0*/  R2P PR, R14.reuse, 0x14 ;  /* 0x000000140e007804 */ /* 0x040fe20000000000 */
[----:B------:R-:W-:Y:S01]  /*110d0*/  IMAD.SHL.U32 R11, R14, 0x4, RZ ;  /* 0x000000040e0b7824 */ /* 0x000fe200078e00ff */
[----:B0-----:R-:W-:-:S02]  /*110e0*/  LOP3.LUT R0, R4, 0x1b0, RZ, 0xc0, !PT ;  /* 0x000001b004007812 */ /* 0x001fc400078ec0ff */
[----:B------:R-:W-:Y:S02]  /*110f0*/  SHF.R.U32.HI R2, RZ, 0x5, R13 ;  /* 0x00000005ff027819 */ /* 0x000fe4000001160d */
[----:B------:R-:W-:Y:S01]  /*11100*/  LOP3.LUT R10, R0, 0x30, R3, 0x78, !PT ;  /* 0x00000030000a7812 */ /* 0x000fe200078e7803 */
[----:B------:R-:W-:Y:S01]  /*11110*/  IMAD.SHL.U32 R3, R14, 0x80, RZ ;  /* 0x000000800e037824 */ /* 0x000fe200078e00ff */
        /* <DEDUP_REMOVED lines=29> */
[----:B--2---:R-:W-:-:S05]  /*112f0*/  IMAD.U32 R3, RZ, RZ, UR4 ;  /* 0x00000004ff037e24 */ /* 0x004fca000f8e00ff */
[----:B------:R-:W-:Y:S01]  /*11300*/  LEA R22, R3, R22, 0x18 ;  /* 0x0000001603167211 */ /* 0x000fe200078ec0ff */
[----:B------:R0:W-:Y:S04]  /*11310*/  STL [R1+0x4], R3 ;  /* 0x0000040301007387 */ /* 0x0001e80000100800 */
[----:B------:R-:W-:Y:S01]  /*11320*/  IMAD.IADD R0, R22, 0x1, R12 ;  /* 0x0000000116007824 */ /* 0x000fe200078e020c */
[----:B------:R1:W-:Y:S04]  /*11330*/  STL [R1+0x1c], RZ ;  /* 0x00001cff01007387 */ /* 0x0003e80000100800 */
[----:B------:R1:W-:Y:S01]  /*11340*/  STL [R1+0x18], R0 ;  /* 0x0000180001007387 */ /* 0x0003e20000100800 */
[----:B0-----:R-:W-:-:S07]  /*11350*/  LOP3.LUT R3, R37, 0x80, RZ, 0xfc, !PT ;  /* 0x0000008025037812 */ /* 0x001fce00078efcff */
.L_x_2518:
[----:B------:R-:W-:Y:S01]  /*11360*/  ULDC.64 UR4, c[0x0][0xc88] ;  /* 0x0003220000047ab9 */ /* 0x000fe20000000a00 */
[----:B------:R-:W-:Y:S01]  /*11370*/  ULDC.64 UR6, c[0x0][0xa18] ;  /* 0x0002860000067ab9 */ /* 0x000fe20000000a00 */
[----:B------:R-:W-:Y:S01]  /*11380*/  UIMAD.WIDE UR4, UR39, 0x4, UR4 ;  /* 0x00000004270478a5 */ /* 0x000fe2000f8e0204 */
[----:B------:R-:W-:-:S05]  /*11390*/  ULDC.64 UR8, c[0x0][0xa00] ;  /* 0x0002800000087ab9 */ /* 0x000fca0000000a00 */
[----:B0-----:R-:W-:Y:S02]  /*113a0*/  IMAD.U32 R2, RZ, RZ, UR4 ;  /* 0x00000004ff027e24 */ /* 0x001fe4000f8e00ff */
        /* <DEDUP_REMOVED lines=44> */
.L_x_2442:
        /* <DEDUP_REMOVED lines=16> */
[----:B------:R-:W-:-:S04]  /*11770*/  IMAD.U32 R2, RZ, RZ, UR4 ;  /* 0x00000004ff027e24 */ /* 0x000fc8000f8e00ff */
[----:B------:R-:W-:-:S05]  /*11780*/  IMAD.U32 R3, RZ, RZ, UR5 ;  /* 0x00000005ff037e24 */ /* 0x000fca000f8e00ff */
[----:B------:R-:W2:Y:S02]  /*11790*/  LDG.E R2, desc[UR54][R2.64] ;  /* 0x0000003602027981 */ /* 0x000ea4000c1e1900 */
[----:B--2---:R-:W-:Y:S01]  /*117a0*/  R2UR UR36, R2 ;  /* 0x00000000022472ca */ /* 0x004fe200000e0000 */
[----:B------:R-:W-:-:S14]  /*117b0*/  BRA `(.L_x_2444) ;  /* 0x00000000002c7947 */ /* 0x000fdc0003800000 */
.L_x_2443:
        /* <DEDUP_REMOVED lines=11> */
.L_x_2444:
[----:B------:R-:W-:Y:S01]  /*11870*/  R2UR UR6, R17 ;  /* 0x00000000110672ca */ /* 0x000fe200000e0000 */
[----:B------:R-:W-:Y:S01]  /*11880*/  ULDC UR4, c[0x0][0x448] ;  /* 0x0001120000047ab9 */ /* 0x000fe20000000800 */
[----:B------:R-:W-:Y:S01]  /*11890*/  UIADD3 UR36, -UR38, UR36, URZ ;  /* 0x0000002426247290 */ /* 0x000fe2000fffe13f */
[----:B------:R-:W-:Y:S01]  /*118a0*/  BSSY B7, `(.L_x_2445) ;  /* 0x0000467000077945 */ /* 0x000fe20003800000 */
[----:B------:R-:W-:Y:S02]  /*118b0*/  UISETP.NE.AND UP0, UPT, UR4, 0x1, UPT ;  /* 0x000000010400788c */ /* 0x000fe4000bf05270 */
[----:B------:R-:W-:Y:S02]  /*118c0*/  UIADD3 UR7, UR36, 0xa0, -UR40 ;  /* 0x000000a024077890 */ /* 0x000fe4000fffe828 */
[----:B------:R-:W-:-:S05]  /*118d0*/  UP2UR UR49, UPR, URZ, 0x1 ;  /* 0x000000013f317883 */ /* 0x000fca0008000000 */
[----:B------:R-:W-:Y:S02]  /*118e0*/  USHF.L.U32 UR6, UR6, 0x7, URZ ;  /* 0x0000000706067899 */ /* 0x000fe4000800063f */
[----:B------:R-:W-:Y:S01]  /*118f0*/  @UP0 ULDC UR4, c[0x0][0x44c] ;  /* 0x0001130000040ab9 */ /* 0x000fe20000000800 */
[----:B------:R-:W-:Y:S01]  /*11900*/  @UP0 ULDC UR8, c[0x0][0x450] ;  /* 0x0001140000080ab9 */ /* 0x000fe20000000800 */
[----:B------:R-:W-:-:S04]  /*11910*/  UIADD3 UR6, UR6, 0x7f, URZ ;  /* 0x0000007f06067890 */ /* 0x000fc8000fffe03f */
[----:B------:R-:W-:Y:S02]  /*11920*/  UIMAD.WIDE.U32 UR4, UR6, UR4, URZ ;  /* 0x00000004060472a5 */ /* 0x000fe4000f8e003f */
[----:B------:R-:W-:Y:S02]  /*11930*/  UIADD3 UR4, UR36, 0x9f, URZ ;  /* 0x0000009f24047890 */ /* 0x000fe4000fffe03f */
[----:B------:R-:W-:Y:S02]  /*11940*/  @UP0 USHF.R.U32.HI UR6, URZ, UR8, UR5 ;  /* 0x000000083f060299 */ /* 0x000fe40008011605 */
[----:B------:R-:W-:Y:S02]  /*11950*/  UIMAD.WIDE UR4, UR4, 0x66666667, URZ ;  /* 0x66666667040478a5 */ /* 0x000fe4000f8e023f */
[----:B------:R-:W-:Y:S02]  /*11960*/  UIADD3 UR6, UR7, UR6, URZ ;  /* 0x0000000607067290 */ /* 0x000fe4000fffe03f */
[----:B------:R-:W-:-:S02]  /*11970*/  USHF.R.U32.HI UR4, URZ, 0x1f, UR5 ;  /* 0x0000001f3f047899 */ /* 0x000fc40008011605 */
[----:B------:R-:W-:Y:S02]  /*11980*/  UIMAD.WIDE UR6, UR6, 0x66666667, URZ ;  /* 0x66666667060678a5 */ /* 0x000fe4000f8e023f */
[----:B------:R-:W-:Y:S02]  /*11990*/  ULEA.HI.SX32 UR4, UR5, UR4, 0x1a ;  /* 0x0000000405047291 */ /* 0x000fe4000f8fd23f */
[----:B------:R-:W-:-:S04]  /*119a0*/  USHF.R.U32.HI UR6, URZ, 0x1f, UR7 ;  /* 0x0000001f3f067899 */ /* 0x000fc80008011607 */
[----:B------:R-:W-:-:S04]  /*119b0*/  ULEA.HI.SX32 UR6, UR7, UR6, 0x1a ;  /* 0x0000000607067291 */ /* 0x000fc8000f8fd23f */
[----:B------:R-:W-:-:S04]  /*119c0*/  UISETP.LT.AND UP0, UPT, UR4, UR6, UPT ;  /* 0x000000060400728c */ /* 0x000fc8000bf01270 */
[----:B------:R-:W-:-:S06]  /*119d0*/  USEL UR41, UR4, UR6, UP0 ;  /* 0x0000000604297287 */ /* 0x000fcc0008000000 */
[----:B------:R-:W-:-:S13]  /*119e0*/  ISETP.LT.AND P0, PT, RZ, UR41, PT ;  /* 0x00000029ff007c0c */ /* 0x000fda000bf01270 */
        /* <DEDUP_REMOVED lines=18> */
.L_x_2446:
        /* <DEDUP_REMOVED lines=10> */
[----:B------:R-:W0:Y:S01]  /*11bb0*/  LDC.64 R2, c[0x4][R2] ;  /* 0x0100000002027b82 */ /* 0x000e220000000a00 */
        /* <DEDUP_REMOVED lines=8> */
[----:B0-----:R-:W-:Y:S05]  /*11c40*/  CALL.ABS.NOINC R2 ;  /* 0x0000000002007343 */ /* 0x001fea0003c00000 */
.L_x_2449:
[----:B------:R-:W-:Y:S05]  /*11c50*/  BSYNC B6 ;  /* 0x0000000000067941 */ /* 0x000fea0003800000 */
.L_x_2448:
        /* <DEDUP_REMOVED lines=22> */
.L_x_2451:
[----:B------:R-:W-:Y:S05]  /*11dc0*/  BSYNC B6 ;  /* 0x0000000000067941 */ /* 0x000fea0003800000 */
.L_x_2450:
        /* <DEDUP_REMOVED lines=20> */
.L_x_2453:
[----:B------:R-:W-:Y:S05]  /*11f10*/  BSYNC B6 ;  /* 0x0000000000067941 */ /* 0x000fea0003800000 */
.L_x_2452:
        /* <DEDUP_REMOVED lines=19> */
.L_x_2455:
[----:B------:R-:W-:Y:S05]  /*12050*/  BSYNC B6 ;  /* 0x0000000000067941 */ /* 0x000fea0003800000 */
.L_x_2454:
        /* <DEDUP_REMOVED lines=34> */
.L_x_2538:
        /* <DEDUP_REMOVED lines=28> */
[----:B------:R-:W-:-:S04]  /*12440*/  @!P0 IMAD.WIDE.U32 R2, R32, R2, R6 ;  /* 0x0000000220028225 */ /* 0x000fc800078e0006 */
[----:B------:R-:W-:Y:S01]  /*12450*/  @!P0 IMAD.IADD R9, R9, 0x1, R3 ;  /* 0x0000000109098824 */ /* 0x000fe200078e0203 */
[----:B-1----:R-:W-:Y:S01]  /*12460*/  @!P0 LEA R4, P1, R2, R4, 0x2 ;  /* 0x0000000402048211 */ /* 0x002fe200078210ff */
[----:B------:R-:W-:-:S03]  /*12470*/  IMAD.MOV.U32 R6, RZ, RZ, RZ ;  /* 0x000000ffff067224 */ /* 0x000fc600078e00ff */
        /* <DEDUP_REMOVED lines=11> */
[----:B------:R-:W-:Y:S02]  /*12530*/  @!P0 SHF.R.S32.HI R5, RZ, 0x1f, R7 ;  /* 0x0000001fff058819 */ /* 0x000fe40000011407 */
[----:B------:R-:W-:Y:S01]  /*12540*/  @!P0 MOV R4, R7 ;  /* 0x0000000700048202 */ /* 0x000fe20000000f00 */
[----:B----4-:R-:W-:-:S04]  /*12550*/  @!P0 IMAD R10, R10, R2, RZ ;  /* 0x000000020a0a8224 */ /* 0x010fc800078e02ff */
        /* <DEDUP_REMOVED lines=14> */
[----:B------:R-:W-:Y:S02]  /*12640*/  IMAD R7, R19, R5, R8 ;  /* 0x0000000513077224 */ /* 0x000fe400078e0208 */
[----:B0-----:R-:W-:-:S02]  /*12650*/  IMAD.U32 R2, RZ, RZ, UR46 ;  /* 0x0000002eff027e24 */ /* 0x001fc4000f8e00ff */
[----:B------:R-:W-:Y:S02]  /*12660*/  IMAD R5, R19, R0, R9 ;  /* 0x0000000013057224 */ /* 0x000fe400078e0209 */
[----:B------:R-:W-:Y:S01]  /*12670*/  VIADD R12, R12, 0xffffffff ;  /* 0xffffffff0c0c7836 */ /* 0x000fe20000000000 */
[----:B------:R-:W-:-:S13]  /*12680*/  ISETP.NE.AND P2, PT, R2, 0x3, PT ;  /* 0x000000030200780c */ /* 0x000fda0003f45270 */
[----:B------:R-:W-:-:S04]  /*12690*/  @P2 LOP3.LUT R23, R23, 0x40, RZ, 0xfc, !PT ;  /* 0x0000004017172812 */ /* 0x000fc800078efcff */
[----:B------:R-:W-:-:S04]  /*126a0*/  LOP3.LUT R23, R23, 0xffffffdf, RZ, 0xc0, !PT ;  /* 0xffffffdf17177812 */ /* 0x000fc800078ec0ff */
[----:B------:R-:W-:Y:S01]  /*126b0*/  @P0 LOP3.LUT R23, R23, 0x20, RZ, 0xfc, !PT ;  /* 0x0000002017170812 */ /* 0x000fe200078efcff */
[----:B------:R-:W-:Y:S06]  /*126c0*/  @!P2 BRA `(.L_x_2457) ;  /* 0x000000000004a947 */ /* 0x000fec0003800000 */
[----:B------:R-:W-:Y:S01]  /*126d0*/  BPT.TRAP 0x1 ;  /* 0x000000040000795c */ /* 0x000fe20000300000 */
.L_x_2457:
[----:B------:R-:W-:Y:S01]  /*126e0*/  IMAD R0, R28, 0x8, R22 ;  /* 0x000000081c007824 */ /* 0x000fe200078e0216 */
[----:B------:R-:W-:Y:S01]  /*126f0*/  SHF.L.U32 R31, R33, 0x1f, RZ ;  /* 0x0000001f211f7819 */ /* 0x000fe200000006ff */
[----:B------:R-:W-:Y:S01]  /*12700*/  BSSY B0, `(.L_x_2458) ;  /* 0x0000004000007945 */ /* 0x000fe20003800000 */
[----:B------:R-:W-:Y:S02]  /*12710*/  SHF.R.S32.HI R29, RZ, 0x1f, R5 ;  /* 0x0000001fff1d7819 */ /* 0x000fe40000011405 */
[----:B------:R-:W0:Y:S02]  /*12720*/  SYNCS.PHASECHK.TRANS64.TRYWAIT P0, [R0+URZ+0x29880], R31 ;  /* 0x0298801f000075a7 */ /* 0x000e24000800017f */
[----:B0-----:R-:W-:Y:S05]  /*12730*/  @!P0 BRA `(.L_x_2459) ;  /* 0x0000004800c48947 */ /* 0x001fea0003800000 */
.L_x_2539:
[----:B------:R-:W-:Y:S05]  /*12740*/  BSYNC B0 ;  /* 0x0000000000007941 */ /* 0x000fea0003800000 */
.L_x_2458:
        /* <DEDUP_REMOVED lines=87> */
.L_x_2551:
        /* <DEDUP_REMOVED lines=12> */
.L_x_2461:
        /* <DEDUP_REMOVED lines=11> */
.L_x_2462:
[----:B------:R2:W-:Y:S01]  /*12e30*/  SYNCS.ARRIVE.TRANS64.A1T0 RZ, [R0+URZ+0x29870], RZ ;  /* 0x029870ff00ff79a7 */ /* 0x0005e2000810003f */
[----:B------:R-:W-:Y:S05]  /*12e40*/  @!P6 BRA `(.L_x_2463) ;  /* 0x000000000004e947 */ /* 0x000fea0003800000 */
[----:B------:R-:W-:Y:S01]  /*12e50*/  BPT.TRAP 0x1 ;  /* 0x000000040000795c */ /* 0x000fe20000300000 */
.L_x_2463:
[----:B------:R-:W3:Y:S01]  /*12e60*/  SYNCS.PHASECHK.TRANS64.TRYWAIT P0, [R0+URZ+0x29840], R31 ;  /* 0x0298401f000075a7 */ /* 0x000ee2000800017f */
[----:B------:R-:W-:Y:S04]  /*12e70*/  BSSY B0, `(.L_x_2464) ;  /* 0x0000002000007945 */ /* 0x000fe80003800000 */
[----:B---3--:R-:W-:Y:S05]  /*12e80*/  @!P0 BRA `(.L_x_2465) ;  /* 0x0000004800cc8947 */ /* 0x008fea0003800000 */
.L_x_2552:
[----:B------:R-:W-:Y:S05]  /*12e90*/  BSYNC B0 ;  /* 0x0000000000007941 */ /* 0x000fea0003800000 */
.L_x_2464:
        /* <DEDUP_REMOVED lines=11> */
[----:B------:R-:W-:-:S03]  /*12f50*/  IMAD R8, R7, UR5, R8 ;  /* 0x0000000507087c24 */ /* 0x000fc6000f8e0208 */
[----:B------:R-:W-:Y:S01]  /*12f60*/  IADD3 R5, R3, R4, RZ ;  /* 0x0000000403057210 */ /* 0x000fe20007ffe0ff */
        /* <DEDUP_REMOVED lines=67> */
.L_x_2564:
[----:B------:R-:W-:Y:S01]  /*133a0*/  LOP3.LUT P0, RZ, R23, 0x100, RZ, 0xc0, !PT ;  /* 0x0000010017ff7812 */ /* 0x000fe2000780c0ff */
[----:B------:R-:W-:-:S12]  /*133b0*/  BSSY B0, `(.L_x_2467) ;  /* 0x000000e000007945 */ /* 0x000fd80003800000 */
[----:B------:R-:W-:Y:S05]  /*133c0*/  @!P0 BRA `(.L_x_2468) ;  /* 0x0000000000308947 */ /* 0x000fea0003800000 */
[C---:B------:R-:W-:Y:S01]  /*133d0*/  LOP3.LUT P3, RZ, R23.reuse, 0x10, RZ, 0xc0, !PT ;  /* 0x0000001017ff7812 */ /* 0x040fe2000786c0ff */
[----:B------:R-:W-:Y:S01]  /*133e0*/  IMAD.IADD R5, R22, 0x1, R4 ;  /* 0x0000000116057824 */ /* 0x000fe200078e0204 */
[C---:B------:R-:W-:Y:S02]  /*133f0*/  LOP3.LUT P2, RZ, R23.reuse, 0x8, RZ, 0xc0, !PT ;  /* 0x0000000817ff7812 */ /* 0x040fe4000784c0ff */
[----:B------:R-:W-:Y:S02]  /*13400*/  LOP3.LUT P1, RZ, R23, 0x4, RZ, 0xc0, !PT ;  /* 0x0000000417ff7812 */ /* 0x000fe4000782c0ff */
[----:B----4-:R-:W-:-:S05]  /*13410*/  IADD3 R2, P0, R37, R14, RZ ;  /* 0x0000000e25027210 */ /* 0x010fca0007f1e0ff */
[----:B------:R-:W-:-:S05]  /*13420*/  IMAD.X R3, RZ, RZ, R7, P0 ;  /* 0x000000ffff037224 */ /* 0x000fca00000e0607 */
[----:B------:R-:W-:Y:S01]  /*13430*/  @!PT LDS RZ, [RZ] ;  /* 0x00000000fffff984 */ /* 0x000fe20000000800 */
[----:B------:R-:W-:Y:S01]  /*13440*/  @!PT LDS RZ, [RZ] ;  /* 0x00000000fffff984 */ /* 0x000fe20000000800 */
[----:B------:R-:W-:Y:S01]  /*13450*/  @!PT LDS RZ, [RZ] ;  /* 0x00000000fffff984 */ /* 0x000fe20000000800 */
[----:B------:R4:W-:Y:S04]  /*13460*/  LDGSTS.E.BYPASS.LTC128B.128 [R5+0x1c400], desc[UR54][R2.64], !P3 ;  /* 0x1c40000002057fae */ /* 0x0009e8000d901d76 */
[----:B------:R4:W-:Y:S04]  /*13470*/  LDGSTS.E.BYPASS.LTC128B.128 [R5+0x1ec00], desc[UR54][R2.64+0x40], !P2 ;  /* 0x1ec0004002057fae */ /* 0x0009e8000d101d76 */
[----:B------:R4:W-:Y:S02]  /*13480*/  LDGSTS.E.BYPASS.LTC128B.128 [R5+0x21400], desc[UR54][R2.64+0x80], !P1 ;  /* 0x2140008002057fae */ /* 0x0009e4000c901d76 */
.L_x_2468:
[----:B------:R-:W-:Y:S05]  /*13490*/  BSYNC B0 ;  /* 0x0000000000007941 */ /* 0x000fea0003800000 */
.L_x_2467:
[----:B------:R-:W-:Y:S01]  /*134a0*/  NOP ;  /* 0x0000000000007918 */ /* 0x000fe20000000000 */
[----:B------:R-:W-:-:S13]  /*134b0*/  PLOP3.LUT P0, PT, PT, PT, PT, 0x80, 0x0 ;  /* 0x000000000000781c */ /* 0x000fda0003f0f070 */
.L_x_2469:
        /* <DEDUP_REMOVED lines=11> */
.L_x_2470:
        /* <DEDUP_REMOVED lines=33> */
[----:B01----:R-:W-:Y:S05]  /*13780*/  CALL.ABS.NOINC R2 ;  /* 0x0000000002007343 */ /* 0x003fea0003c00000 */
.L_x_2472:
[----:B------:R-:W-:Y:S05]  /*13790*/  BSYNC B6 ;  /* 0x0000000000067941 */ /* 0x000fea0003800000 */
.L_x_2471:
[----:B------:R0:W5:Y:S01]  /*137a0*/  LDL R8, [R1+0x18] ;  /* 0x0000180001087983 */ /* 0x0001620000100800 */
[----:B------:R-:W-:Y:S01]  /*137b0*/  UISETP.NE.AND UP0, UPT, UR49, URZ, UPT ;  /* 0x0000003f3100728c */ /* 0x000fe2000bf05270 */
[----:B------:R-:W2:Y:S01]  /*137c0*/  S2R R2, SR_TID.X ;  /* 0x0000000000027919 */ /* 0x000ea20000002100 */
[----:B------:R-:W-:Y:S01]  /*137d0*/  R2UR UR6, R34 ;  /* 0x00000000220672ca */ /* 0x000fe200000e0000 */
[----:B------:R-:W-:-:S03]  /*137e0*/  ULDC.64 UR8, c[0x0][0x2d8] ;  /* 0x0000b60000087ab9 */ /* 0x000fc60000000a00 */
[----:B------:R-:W-:Y:S01]  /*137f0*/  PLOP3.LUT P0, PT, PT, PT, UP0, 0x80, 0x0 ;  /* 0x000000000000781c */ /* 0x000fe20003f0f008 */
[----:B------:R-:W3:Y:S04]  /*13800*/  LDC R4, c[0x0][0x448] ;  /* 0x00011200ff047b82 */ /* 0x000ee80000000800 */
[----:B------:R-:W-:Y:S01]  /*13810*/  @UP0 ULDC UR4, c[0x0][0x44c] ;  /* 0x0001130000040ab9 */ /* 0x000fe20000000800 */
[C---:B------:R-:W-:Y:S02]  /*13820*/  R2UR UR7, R18.reuse ;  /* 0x00000000120772ca */ /* 0x040fe400000e0000 */
[----:B------:R-:W-:Y:S02]  /*13830*/  R2UR UR10, R18 ;  /* 0x00000000120a72ca */ /* 0x000fe400000e0000 */
[C---:B--2---:R-:W-:Y:S01]  /*13840*/  LOP3.LUT R19, R2.reuse, 0x7f, RZ, 0xc0, !PT ;  /* 0x0000007f02137812 */ /* 0x044fe200078ec0ff */
[----:B------:R-:W-:-:S03]  /*13850*/  IMAD.SHL.U32 R2, R2, 0x20, RZ ;  /* 0x0000002002027824 */ /* 0x000fc600078e00ff */
[----:B------:R-:W-:-:S04]  /*13860*/  SHF.R.U32.HI R19, RZ, 0x2, R19 ;  /* 0x00000002ff137819 */ /* 0x000fc80000011613 */
[----:B------:R-:W-:-:S05]  /*13870*/  LOP3.LUT R2, R19, 0x60, R2, 0xf8, !PT ;  /* 0x0000006013027812 */ /* 0x000fca00078ef802 */
[----:B------:R-:W-:-:S04]  /*13880*/  IMAD R7, R17, 0x80, R2 ;  /* 0x0000008011077824 */ /* 0x000fc800078e0202 */
[----:B------:R-:W-:Y:S01]  /*13890*/  @P0 IMAD.HI.U32 R0, R7, UR4, RZ ;  /* 0x0000000407000c27 */ /* 0x000fe2000f8e00ff */
[----:B------:R-:W-:Y:S01]  /*138a0*/  PLOP3.LUT P0, PT, PT, PT, UP0, 0x80, 0x0 ;  /* 0x000000000000781c */ /* 0x000fe20003f0f008 */
[----:B------:R-:W-:Y:S01]  /*138b0*/  @UP0 ULDC UR4, c[0x0][0x450] ;  /* 0x0001140000040ab9 */ /* 0x000fe20000000800 */
[----:B------:R-:W-:Y:S01]  /*138c0*/  UIMAD UR6, UR6, UR8, URZ ;  /* 0x00000008060672a4 */ /* 0x000fe2000f8e023f */
[----:B------:R-:W-:Y:S01]  /*138d0*/  IMAD.MOV.U32 R2, RZ, RZ, R7 ;  /* 0x000000ffff027224 */ /* 0x000fe200078e0007 */
[----:B------:R-:W-:Y:S02]  /*138e0*/  UMOV UR5, UR45 ;  /* 0x0000002d00057c82 */ /* 0x000fe40008000000 */
[----:B------:R-:W-:-:S07]  /*138f0*/  UIMAD UR6, UR10, UR9, UR6 ;  /* 0x000000090a0672a4 */ /* 0x000fce000f8e0206 */
[----:B------:R-:W-:Y:S01]  /*13900*/  @P0 SHF.R.U32.HI R2, RZ, UR4, R0 ;  /* 0x00000004ff020c19 */ /* 0x000fe20008011600 */
[----:B------:R-:W-:Y:S02]  /*13910*/  UMOV UR4, UR36 ;  /* 0x0000002400047c82 */ /* 0x000fe40008000000 */
[----:B------:R-:W-:-:S03]  /*13920*/  UIMAD.WIDE.U32 UR4, UR7, UR8, UR4 ;  /* 0x00000008070472a5 */ /* 0x000fc6000f8e0004 */
[----:B------:R-:W-:Y:S01]  /*13930*/  ULDC.64 UR8, c[0x0][0x2e0] ;  /* 0x0000b80000087ab9 */ /* 0x000fe20000000a00 */
[----:B------:R-:W-:Y:S02]  /*13940*/  UIADD3 UR5, UR5, UR6, URZ ;  /* 0x0000000605057290 */ /* 0x000fe4000fffe03f */
[----:B------:R-:W-:Y:S01]  /*13950*/  UIMAD UR7, UR44, UR8, URZ ;  /* 0x000000082c0772a4 */ /* 0x000fe2000f8e023f */
[----:B------:R-:W-:Y:S01]  /*13960*/  SHF.R.S32.HI R0, RZ, 0x1f, R2 ;  /* 0x0000001fff007819 */ /* 0x000fe20000011402 */
[----:B------:R-:W-:Y:S01]  /*13970*/  UIMAD.WIDE.U32 UR4, UR43, UR8, UR4 ;  /* 0x000000082b0472a5 */ /* 0x000fe2000f8e0004 */
[----:B------:R-:W2:Y:S01]  /*13980*/  S2R R19, SR_TID.X ;  /* 0x0000000000137919 */ /* 0x000ea20000002100 */
[----:B------:R-:W-:-:S03]  /*13990*/  UIMAD UR7, UR43, UR9, UR7 ;  /* 0x000000092b0772a4 */ /* 0x000fc6000f8e0207 */
[----:B------:R-:W-:Y:S01]  /*139a0*/  ULDC.64 UR8, c[0x0][0x2d0] ;  /* 0x0000b40000087ab9 */ /* 0x000fe20000000a00 */
[----:B------:R-:W-:Y:S01]  /*139b0*/  UIADD3 UR5, UR5, UR7, URZ ;  /* 0x0000000705057290 */ /* 0x000fe2000fffe03f */
[----:B------:R-:W-:Y:S02]  /*139c0*/  IMAD R5, R0, UR8, RZ ;  /* 0x0000000800057c24 */ /* 0x000fe4000f8e02ff */
[----:B------:R-:W-:Y:S02]  /*139d0*/  IMAD.U32 R3, RZ, RZ, UR8 ;  /* 0x00000008ff037e24 */ /* 0x000fe4000f8e00ff */
[----:B------:R-:W-:Y:S02]  /*139e0*/  IMAD.MOV R0, RZ, RZ, -R2 ;  /* 0x000000ffff007224 */ /* 0x000fe400078e0a02 */
[C---:B------:R-:W-:Y:S02]  /*139f0*/  IMAD R5, R2.reuse, UR9, R5 ;  /* 0x0000000902057c24 */ /* 0x040fe4000f8e0205 */
[----:B------:R-:W-:Y:S01]  /*13a00*/  IMAD.WIDE.U32 R2, R2, R3, UR4 ;  /* 0x0000000402027e25 */ /* 0x000fe2000f8e0003 */
[----:B------:R-:W-:-:S03]  /*13a10*/  ULDC.64 UR4, c[0x0][0x2c8] ;  /* 0x0000b20000047ab9 */ /* 0x000fc60000000a00 */
[----:B---3--:R-:W-:Y:S02]  /*13a20*/  IMAD R0, R4, R0, R7 ;  /* 0x0000000004007224 */ /* 0x008fe400078e0207 */
[----:B------:R-:W-:-:S03]  /*13a30*/  IMAD.IADD R3, R3, 0x1, R5 ;  /* 0x0000000103037824 */ /* 0x000fc600078e0205 */
[----:B------:R-:W-:Y:S01]  /*13a40*/  SHF.R.S32.HI R5, RZ, 0x1f, R0 ;  /* 0x0000001fff057819 */ /* 0x000fe20000011400 */
[----:B------:R-:W-:-:S04]  /*13a50*/  IMAD.WIDE.U32 R2, R0, UR4, R2 ;  /* 0x0000000400027c25 */ /* 0x000fc8000f8e0002 */
[----:B------:R-:W-:-:S04]  /*13a60*/  IMAD R5, R5, UR4, RZ ;  /* 0x0000000405057c24 */ /* 0x000fc8000f8e02ff */
        /* <DEDUP_REMOVED lines=16> */
[----:B------:R-:W-:Y:S01]  /*13b70*/  IMAD R17, R17, 0x80, R9 ;  /* 0x0000008011117824 */ /* 0x000fe200078e0209 */
[----:B------:R-:W2:Y:S03]  /*13b80*/  SHFL.IDX PT, R2, R5, RZ, 0x1c1f ;  /* 0x001c1fff05027589 */ /* 0x000ea600000e0000 */
[C---:B------:R-:W-:Y:S01]  /*13b90*/  VIADD R7, R17.reuse, 0x20 ;  /* 0x0000002011077836 */ /* 0x040fe20000000000 */
[----:B------:R-:W-:Y:S01]  /*13ba0*/  ISETP.GE.AND P0, PT, R17, R4, PT ;  /* 0x000000041100720c */ /* 0x000fe20003f06270 */
[----:B------:R-:W3:-:S12]  /*13bb0*/  SHFL.IDX PT, R14, R0, 0x1, 0x1c1f ;  /* 0x003c1f00000e7f89 */ /* 0x000ed800000e0000 */
[----:B0-----:R-:W-:-:S05]  /*13bc0*/  @!P0 IADD3 R6, P4, R37, R3, RZ ;  /* 0x0000000325068210 */ /* 0x001fca0007f9e0ff */
[----:B--2---:R-:W-:Y:S02]  /*13bd0*/  @!P0 IMAD.X R3, RZ, RZ, R2, P4 ;  /* 0x000000ffff038224 */ /* 0x004fe400020e0602 */
[----:B------:R-:W-:-:S05]  /*13be0*/  @!P0 IMAD.MOV.U32 R2, RZ, RZ, R6 ;  /* 0x000000ffff028224 */ /* 0x000fca00078e0006 */
[----:B-----5:R-:W-:Y:S04]  /*13bf0*/  @!P0 LDGSTS.E.BYPASS.LTC128B.128 [R8+0x14400], desc[UR54][R2.64], !P3 ;  /* 0x1440000002088fae */ /* 0x020fe8000d901d76 */
[----:B------:R-:W-:Y:S04]  /*13c00*/  @!P0 LDGSTS.E.BYPASS.LTC128B.128 [R8+0x16400], desc[UR54][R2.64+0x40], !P2 ;  /* 0x1640004002088fae */ /* 0x000fe8000d101d76 */
[----:B------:R0:W-:Y:S01]  /*13c10*/  @!P0 LDGSTS.E.BYPASS.LTC128B.128 [R8+0x18400], desc[UR54][R2.64+0x80], !P1 ;  /* 0x1840008002088fae */ /* 0x0001e2000c901d76 */
[----:B------:R-:W-:-:S03]  /*13c20*/  ISETP.GE.AND P0, PT, R7, R4, PT ;  /* 0x000000040700720c */ /* 0x000fc60003f06270 */
[----:B0-----:R-:W0:Y:S10]  /*13c30*/  SHFL.IDX PT, R2, R5, 0x1, 0x1c1f ;  /* 0x003c1f0005027f89 */ /* 0x001e3400000e0000 */
[----:B---3--:R-:W-:-:S05]  /*13c40*/  @!P0 IADD3 R14, P4, R37, R14, RZ ;  /* 0x0000000e250e8210 */ /* 0x008fca0007f9e0ff */
[----:B0-----:R-:W-:Y:S02]  /*13c50*/  @!P0 IMAD.X R7, RZ, RZ, R2, P4 ;  /* 0x000000ffff078224 */ /* 0x001fe400020e0602 */
[----:B------:R-:W-:Y:S02]  /*13c60*/  @!P0 IMAD.MOV.U32 R2, RZ, RZ, R14 ;  /* 0x000000ffff028224 */ /* 0x000fe400078e000e */
[----:B------:R-:W-:Y:S01]  /*13c70*/  @!P0 IMAD.MOV.U32 R3, RZ, RZ, R7 ;  /* 0x000000ffff038224 */ /* 0x000fe200078e0007 */
[----:B------:R-:W0:Y:S01]  /*13c80*/  SHFL.IDX PT, R14, R0, 0x2, 0x1c1f ;  /* 0x005c1f00000e7f89 */ /* 0x000e2200000e0000 */
[----:B------:R-:W-:-:S03]  /*13c90*/  VIADD R7, R17, 0x40 ;  /* 0x0000004011077836 */ /* 0x000fc60000000000 */
        /* <DEDUP_REMOVED lines=14> */
.L_x_2573:
[----:B------:R-:W-:Y:S01]  /*13d80*/  VIADD R17, R17, 0x60 ;  /* 0x0000006011117836 */ /* 0x000fe20000000000 */
[----:B------:R-:W-:Y:S04]  /*13d90*/  BSSY B0, `(.L_x_2474) ;  /* 0x000000b000007945 */ /* 0x000fe80003800000 */
        /* <DEDUP_REMOVED lines=10> */
.L_x_2475:
[----:B------:R-:W-:Y:S05]  /*13e40*/  BSYNC B0 ;  /* 0x0000000000007941 */ /* 0x000fea0003800000 */
.L_x_2474:
[----:B------:R-:W-:Y:S01]  /*13e50*/  NOP ;  /* 0x0000000000007918 */ /* 0x000fe20000000000 */
[----:B------:R-:W-:-:S13]  /*13e60*/  PLOP3.LUT P0, PT, PT, PT, PT, 0x80, 0x0 ;  /* 0x000000000000781c */ /* 0x000fda0003f0f070 */
.L_x_2476:
        /* <DEDUP_REMOVED lines=18> */
.L_x_2574:
[----:B------:R-:W-:Y:S05]  /*13f90*/  BSYNC B0 ;  /* 0x0000000000007941 */ /* 0x000fea0003800000 */
.L_x_2477:
[----:B------:R-:W-:-:S06]  /*13fa0*/  UISETP.GE.AND UP0, UPT, UR41, 0x2, UPT ;  /* 0x000000022900788c */ /* 0x000fcc000bf06270 */
[----:B------:R-:W-:-:S13]  /*13fb0*/  PLOP3.LUT P0, PT, PT, PT, UP0, 0x40, 0x0 ;  /* 0x000000000000781c */ /* 0x000fda0003f0e808 */
[----:B------:R-:W-:Y:S05]  /*13fc0*/  @P0 BRA `(.L_x_2479) ;  /* 0x0000001400cc0947 */ /* 0x000fea0003800000 */
[----:B------:R-:W-:Y:S01]  /*13fd0*/  UIADD3 UR4, UR41, -0x2, URZ ;  /* 0xfffffffe29047890 */ /* 0x000fe2000fffe03f */
[----:B------:R-:W-:Y:S02]  /*13fe0*/  IMAD.MOV.U32 R20, RZ, RZ, R33 ;  /* 0x000000ffff147224 */ /* 0x000fe400078e0021 */
[----:B------:R-:W-:-:S03]  /*13ff0*/  IMAD.MOV.U32 R19, RZ, RZ, R28 ;  /* 0x000000ffff137224 */ /* 0x000fc600078e001c */
[----:B------:R-:W-:-:S07]  /*14000*/  MOV R31, UR4 ;  /* 0x00000004001f7c02 */ /* 0x000fce0008000f00 */
.L_x_2499:
        /* <DEDUP_REMOVED lines=16> */
[----:B------:R-:W-:Y:S02]  /*14110*/  IMAD R2, R31, R2, UR38 ;  /* 0x000000261f027e24 */ /* 0x000fe4000f8e0202 */
[----:B---3--:R-:W-:-:S05]  /*14120*/  IMAD.SHL.U32 R9, R8, 0x20, RZ ;  /* 0x0000002008097824 */ /* 0x008fca00078e00ff */
        /* <DEDUP_REMOVED lines=50> */
.L_x_2480:
[----:B------:R-:W-:Y:S01]  /*14450*/  IMAD R0, R28, 0x8, R22 ;  /* 0x000000081c007824 */ /* 0x000fe200078e0216 */
[----:B------:R-:W-:Y:S01]  /*14460*/  SHF.L.U32 R30, R33, 0x1f, RZ ;  /* 0x0000001f211e7819 */ /* 0x000fe200000006ff */
[----:B------:R-:W-:Y:S01]  /*14470*/  BSSY B0, `(.L_x_2481) ;  /* 0x0000004000007945 */ /* 0x000fe20003800000 */
[----:B------:R-:W-:Y:S02]  /*14480*/  SHF.R.S32.HI R27, RZ, 0x1f, R4 ;  /* 0x0000001fff1b7819 */ /* 0x000fe40000011404 */
[----:B------:R-:W0:Y:S02]  /*14490*/  SYNCS.PHASECHK.TRANS64.TRYWAIT P0, [R0+URZ+0x29880], R30 ;  /* 0x0298801e000075a7 */ /* 0x000e24000800017f */
[----:B0-----:R-:W-:Y:S05]  /*144a0*/  @!P0 BRA `(.L_x_2482) ;  /* 0x0000004000888947 */ /* 0x001fea0003800000 */
.L_x_2575:
[----:B------:R-:W-:Y:S05]  /*144b0*/  BSYNC B0 ;  /* 0x0000000000007941 */ /* 0x000fea0003800000 */
.L_x_2481:
        /* <DEDUP_REMOVED lines=67> */
.L_x_2587:
        /* <DEDUP_REMOVED lines=9> */
.L_x_2484:
        /* <DEDUP_REMOVED lines=11> */
.L_x_2485:
[----:B------:R2:W-:Y:S01]  /*14a30*/  SYNCS.ARRIVE.TRANS64.A1T0 RZ, [R0+URZ+0x29870], RZ ;  /* 0x029870ff00ff79a7 */ /* 0x0005e2000810003f */
[----:B------:R-:W-:Y:S05]  /*14a40*/  @!P3 BRA `(.L_x_2486) ;  /* 0x000000000004b947 */ /* 0x000fea0003800000 */
[----:B------:R-:W-:Y:S01]  /*14a50*/  BPT.TRAP 0x1 ;  /* 0x000000040000795c */ /* 0x000fe20000300000 */
.L_x_2486:
[----:B------:R-:W3:Y:S01]  /*14a60*/  SYNCS.PHASECHK.TRANS64.TRYWAIT P0, [R0+URZ+0x29840], R30 ;  /* 0x0298401e000075a7 */ /* 0x000ee2000800017f */
[----:B------:R-:W-:Y:S04]  /*14a70*/  BSSY B0, `(.L_x_2487) ;  /* 0x0000002000007945 */ /* 0x000fe80003800000 */
[----:B---3--:R-:W-:Y:S05]  /*14a80*/  @!P0 BRA `(.L_x_2488) ;  /* 0x0000004000988947 */ /* 0x008fea0003800000 */
.L_x_2588:
[----:B------:R-:W-:Y:S05]  /*14a90*/  BSYNC B0 ;  /* 0x0000000000007941 */ /* 0x000fea0003800000 */
.L_x_2487:
        /* <DEDUP_REMOVED lines=14> */
[----:B------:R-:W-:Y:S02]  /*14b80*/  IMAD.MOV.U32 R4, RZ, RZ, R2 ;  /* 0x000000ffff047224 */ /* 0x000fe400078e0002 */
[----:B------:R-:W-:Y:S02]  /*14b90*/  IMAD.IADD R5, R3, 0x1, R5 ;  /* 0x0000000103057824 */ /* 0x000fe400078e0205 */
        /* <DEDUP_REMOVED lines=51> */
.L_x_2600:
        /* <DEDUP_REMOVED lines=10> */
.L_x_2490:
        /* <DEDUP_REMOVED lines=11> */
.L_x_2491:
[----:B------:R0:W-:Y:S02]  /*15020*/  SYNCS.ARRIVE.TRANS64.A1T0 RZ, [R0+URZ+0x29830], RZ ;  /* 0x029830ff00ff79a7 */ /* 0x0001e4000810003f */
[----:B0-23--:R-:W-:-:S05]  /*15030*/  IMAD.U32 R0, RZ, RZ, UR47 ;  /* 0x0000002fff007e24 */ /* 0x00dfca000f8e00ff */
[----:B------:R-:W-:-:S13]  /*15040*/  ISETP.NE.AND P0, PT, R0, 0x3, PT ;  /* 0x000000030000780c */ /* 0x000fda0003f05270 */
[----:B------:R-:W-:Y:S05]  /*15050*/  @!P0 BRA `(.L_x_2492) ;  /* 0x0000000000048947 */ /* 0x000fea0003800000 */
[----:B------:R-:W-:Y:S01]  /*15060*/  BPT.TRAP 0x1 ;  /* 0x000000040000795c */ /* 0x000fe20000300000 */
.L_x_2492:
[----:B------:R-:W-:Y:S01]  /*15070*/  LOP3.LUT R0, R20, 0x1, RZ, 0x3c, !PT ;  /* 0x0000000114007812 */ /* 0x000fe200078e3cff */
[----:B------:R-:W-:Y:S01]  /*15080*/  IMAD R3, R19, 0x8, R22 ;  /* 0x0000000813037824 */ /* 0x000fe200078e0216 */
[----:B------:R-:W-:Y:S02]  /*15090*/  BSSY B0, `(.L_x_2493) ;  /* 0x0000004000007945 */ /* 0x000fe40003800000 */
[----:B------:R-:W-:-:S04]  /*150a0*/  SHF.L.U32 R0, R0, 0x1f, RZ ;  /* 0x0000001f00007819 */ /* 0x000fc800000006ff */
[----:B------:R-:W0:Y:S02]  /*150b0*/  SYNCS.PHASECHK.TRANS64.TRYWAIT P1, [R3+URZ+0x29870], R0 ;  /* 0x02987000030075a7 */ /* 0x000e24000802017f */
[----:B0-----:R-:W-:Y:S05]  /*150c0*/  @!P1 BRA `(.L_x_2494) ;  /* 0x0000004000989947 */ /* 0x001fea0003800000 */
.L_x_2601:
[----:B------:R-:W-:Y:S05]  /*150d0*/  BSYNC B0 ;  /* 0x0000000000007941 */ /* 0x000fea0003800000 */
.L_x_2493:
[----:B------:R-:W-:-:S05]  /*150e0*/  IMAD.U32 R2, RZ, RZ, UR46 ;  /* 0x0000002eff027e24 */ /* 0x000fca000f8e00ff */
[----:B------:R-:W-:-:S13]  /*150f0*/  ISETP.NE.AND P1, PT, R2, 0x3, PT ;  /* 0x000000030200780c */ /* 0x000fda0003f25270 */
[----:B------:R-:W-:Y:S05]  /*15100*/  @!P1 BRA `(.L_x_2495) ;  /* 0x0000000000049947 */ /* 0x000fea0003800000 */
[----:B------:R-:W-:Y:S01]  /*15110*/  BPT.TRAP 0x1 ;  /* 0x000000040000795c */ /* 0x000fe20000300000 */
.L_x_2495:
[----:B0-----:R-:W-:Y:S01]  /*15120*/  SHF.L.U32 R0, R20, 0x1f, RZ ;  /* 0x0000001f14007819 */ /* 0x001fe200000006ff */
[----:B------:R-:W-:-:S03]  /*15130*/  IMAD R12, R19, 0x5000, RZ ;  /* 0x00005000130c7824 */ /* 0x000fc600078e02ff */
[----:B------:R-:W0:Y:S02]  /*15140*/  SYNCS.PHASECHK.TRANS64.TRYWAIT P1, [R3+URZ+0x29860], R0 ;  /* 0x02986000030075a7 */ /* 0x000e24000802017f */
[----:B0-----:R-:W-:Y:S05]  /*15150*/  @!P1 BRA `(.L_x_2496) ;  /* 0x0000004000889947 */ /* 0x001fea0003800000 */
.L_x_2602:
        /* <DEDUP_REMOVED lines=79> */
.L_x_2497:
[----:B-1----:R1:W-:Y:S01]  /*15650*/  SYNCS.ARRIVE.TRANS64.A1T0 RZ, [R3+URZ+0x29850], RZ ;  /* 0x029850ff03ff79a7 */ /* 0x0023e2000810003f */
[----:B------:R-:W-:Y:S06]  /*15660*/  BAR.SYNC.DEFER_BLOCKING 0x2, 0x80 ;  /* 0x0082000000007b1d */ /* 0x000fec0000010000 */
[----:B------:R-:W-:Y:S05]  /*15670*/  @!P0 BRA `(.L_x_2498) ;  /* 0x0000000000048947 */ /* 0x000fea0003800000 */
[----:B------:R-:W-:Y:S01]  /*15680*/  BPT.TRAP 0x1 ;  /* 0x000000040000795c */ /* 0x000fe20000300000 */
.L_x_2498:
[----:B------:R-:W2:Y:S01]  /*15690*/  LDL R0, [R1+0x4] ;  /* 0x0000040001007983 */ /* 0x000ea20000100800 */
[----:B-1----:R-:W-:Y:S02]  /*156a0*/  VIADD R3, R3, 0x29880 ;  /* 0x0002988003037836 */ /* 0x002fe40000000000 */
[----:B------:R-:W-:Y:S02]  /*156b0*/  IMAD.MOV.U32 R20, RZ, RZ, R33 ;  /* 0x000000ffff147224 */ /* 0x000fe400078e0021 */
[----:B------:R-:W-:Y:S01]  /*156c0*/  IMAD.MOV.U32 R19, RZ, RZ, R28 ;  /* 0x000000ffff137224 */ /* 0x000fe200078e001c */
[----:B--2---:R-:W-:-:S04]  /*156d0*/  PRMT R3, R0, 0x654, R3 ;  /* 0x0000065400037816 */ /* 0x004fc80000000003 */
[----:B------:R2:W-:Y:S01]  /*156e0*/  SYNCS.ARRIVE.TRANS64.RED.A1T0 RZ, [R3+URZ], RZ ;  /* 0x000000ff03ff79a7 */ /* 0x0005e2000810043f */
[----:B------:R-:W-:Y:S05]  /*156f0*/  @P2 BRA `(.L_x_2499) ;  /* 0xffffffe800442947 */ /* 0x000fea000383ffff */
.L_x_2479:
[----:B------:R-:W4:Y:S01]  /*15700*/  S2R R0, SR_TID.X ;  /* 0x0000000000007919 */ /* 0x000f220000002100 */
[----:B------:R-:W-:Y:S01]  /*15710*/  BSSY B0, `(.L_x_2500) ;  /* 0x0000012000007945 */ /* 0x000fe20003800000 */
[----:B----4-:R-:W-:Y:S01]  /*15720*/  LOP3.LUT R2, R0, 0x7f, RZ, 0xc0, !PT ;  /* 0x0000007f00027812 */ /* 0x010fe200078ec0ff */
[----:B------:R-:W-:-:S03]  /*15730*/  IMAD.U32 R0, RZ, RZ, UR47 ;  /* 0x0000002fff007e24 */ /* 0x000fc6000f8e00ff */
        /* <DEDUP_REMOVED lines=15> */
.L_x_2501:
[----:B------:R-:W-:Y:S05]  /*15830*/  BSYNC B0 ;  /* 0x0000000000007941 */ /* 0x000fea0003800000 */
.L_x_2500:
[----:B------:R-:W-:Y:S05]  /*15840*/  @!P0 BRA `(.L_x_2502) ;  /* 0x0000000000048947 */ /* 0x000fea0003800000 */
[----:B------:R-:W-:Y:S01]  /*15850*/  BPT.TRAP 0x1 ;  /* 0x000000040000795c */ /* 0x000fe20000300000 */
.L_x_2502:
[----:B------:R-:W-:Y:S01]  /*15860*/  LOP3.LUT R0, R33, 0x1, RZ, 0x3c, !PT ;  /* 0x0000000121007812 */ /* 0x000fe200078e3cff */
[----:B0-----:R-:W-:Y:S01]  /*15870*/  IMAD R17, R28, 0x8, R22 ;  /* 0x000000081c117824 */ /* 0x001fe200078e0216 */
[----:B------:R-:W-:Y:S02]  /*15880*/  BSSY B0, `(.L_x_2503) ;  /* 0x0000004000007945 */ /* 0x000fe40003800000 */
[----:B------:R-:W-:-:S04]  /*15890*/  SHF.L.U32 R0, R0, 0x1f, RZ ;  /* 0x0000001f00007819 */ /* 0x000fc800000006ff */
[----:B------:R-:W0:Y:S02]  /*158a0*/  SYNCS.PHASECHK.TRANS64.TRYWAIT P1, [R17+URZ+0x29870], R0 ;  /* 0x02987000110075a7 */ /* 0x000e24000802017f */
[----:B0-----:R-:W-:Y:S05]  /*158b0*/  @!P1 BRA `(.L_x_2504) ;  /* 0x0000003800c49947 */ /* 0x001fea0003800000 */
.L_x_2603:
[----:B------:R-:W-:Y:S05]  /*158c0*/  BSYNC B0 ;  /* 0x0000000000007941 */ /* 0x000fea0003800000 */
.L_x_2503:
[----:B------:R-:W-:-:S05]  /*158d0*/  IMAD.U32 R2, RZ, RZ, UR46 ;  /* 0x0000002eff027e24 */ /* 0x000fca000f8e00ff */
[----:B------:R-:W-:-:S13]  /*158e0*/  ISETP.NE.AND P1, PT, R2, 0x3, PT ;  /* 0x000000030200780c */ /* 0x000fda0003f25270 */
[----:B------:R-:W-:Y:S05]  /*158f0*/  @!P1 BRA `(.L_x_2505) ;  /* 0x0000000000049947 */ /* 0x000fea0003800000 */
[----:B------:R-:W-:Y:S01]  /*15900*/  BPT.TRAP 0x1 ;  /* 0x000000040000795c */ /* 0x000fe20000300000 */
.L_x_2505:
[----:B0-----:R-:W-:-:S04]  /*15910*/  SHF.L.U32 R0, R33, 0x1f, RZ ;  /* 0x0000001f21007819 */ /* 0x001fc800000006ff */
[----:B------:R-:W0:Y:S02]  /*15920*/  SYNCS.PHASECHK.TRANS64.TRYWAIT P1, [R17+URZ+0x29860], R0 ;  /* 0x02986000110075a7 */ /* 0x000e24000802017f */
[----:B0-----:R-:W-:Y:S05]  /*15930*/  @!P1 BRA `(.L_x_2506) ;  /* 0x0000003800b89947 */ /* 0x001fea0003800000 */
.L_x_2604:
        /* <DEDUP_REMOVED lines=80> */
.L_x_2507:
[----:B-1----:R1:W-:Y:S01]  /*15e40*/  SYNCS.ARRIVE.TRANS64.A1T0 RZ, [R17+URZ+0x29850], RZ ;  /* 0x029850ff11ff79a7 */ /* 0x0023e2000810003f */
[----:B------:R-:W-:Y:S06]  /*15e50*/  BAR.SYNC.DEFER_BLOCKING 0x2, 0x80 ;  /* 0x0082000000007b1d */ /* 0x000fec0000010000 */
[----:B------:R-:W-:Y:S05]  /*15e60*/  @!P0 BRA `(.L_x_2508) ;  /* 0x0000000000048947 */ /* 0x000fea0003800000 */
[----:B------:R-:W-:Y:S01]  /*15e70*/  BPT.TRAP 0x1 ;  /* 0x000000040000795c */ /* 0x000fe20000300000 */
.L_x_2508:
        /* <DEDUP_REMOVED lines=9> */
.L_x_2447:
[----:B------:R-:W-:Y:S05]  /*15f10*/  BSYNC B7 ;  /* 0x0000000000077941 */ /* 0x000fea0003800000 */
.L_x_2445:
        /* <DEDUP_REMOVED lines=12> */
.L_x_2509:
[----:B------:R-:W1:Y:S01]  /*15fe0*/  S2R R0, SR_TID.X ;  /* 0x0000000000007919 */ /* 0x000e620000002100 */
[----:B------:R-:W-:Y:S01]  /*15ff0*/  ULDC UR4, c[0x0][0xc3c] ;  /* 0x00030f0000047ab9 */ /* 0x000fe20000000800 */
[----:B0-----:R-:W-:Y:S01]  /*16000*/  IMAD.MOV.U32 R17, RZ, RZ, RZ ;  /* 0x000000ffff117224 */ /* 0x001fe200078e00ff */
[----:B-1----:R-:W-:-:S04]  /*16010*/  LOP3.LUT R6, R0, 0x1f, RZ, 0xc0, !PT ;  /* 0x0000001f00067812 */ /* 0x002fc800078ec0ff */
[C---:B------:R-:W-:Y:S01]  /*16020*/  ISETP.NE.AND P0, PT, R6.reuse, 0x1f, PT ;  /* 0x0000001f0600780c */ /* 0x040fe20003f05270 */
[----:B------:R-:W-:-:S05]  /*16030*/  VIADD R5, R6, UR39 ;  /* 0x0000002706057c36 */ /* 0x000fca0008000000 */
[----:B------:R-:W-:Y:S01]  /*16040*/  ISETP.GE.OR P1, PT, R5, UR4, !P0 ;  /* 0x0000000405007c0c */ /* 0x000fe2000c726670 */
[----:B------:R-:W-:-:S12]  /*16050*/  ULDC UR4, c[0x0][0xc3c] ;  /* 0x00030f0000047ab9 */ /* 0x000fd80000000800 */
[----:B------:R-:W0:Y:S02]  /*16060*/  @!P1 LDC.64 R2, c[0x0][0xc80] ;  /* 0x00032000ff029b82 */ /* 0x000e240000000a00 */
[----:B0-----:R-:W-:-:S05]  /*16070*/  @!P1 IMAD.WIDE R2, R5, 0x4, R2 ;  /* 0x0000000405029825 */ /* 0x001fca00078e0202 */
[----:B------:R-:W2:Y:S01]  /*16080*/  @!P1 LDG.E R17, desc[UR54][R2.64] ;  /* 0x0000003602119981 */ /* 0x000ea2000c1e1900 */
[C---:B------:R-:W-:Y:S02]  /*16090*/  ISETP.NE.AND P1, PT, R6.reuse, RZ, PT ;  /* 0x000000ff0600720c */ /* 0x040fe40003f25270 */
        /* <DEDUP_REMOVED lines=13> */
[----:B------:R-:W-:Y:S04]  /*16170*/  SHFL.IDX PT, R5, R16, RZ, 0x1f ;  /* 0x00001fff10057589 */ /* 0x000fe800000e0000 */
[----:B------:R-:W0:Y:S02]  /*16180*/  SHFL.UP PT, R2, R4, 0x8, RZ ;  /* 0x0500000004027989 */ /* 0x000e2400000e00ff */
[----:B0-----:R-:W-:Y:S02]  /*16190*/  SEL R3, R2, RZ, P4 ;  /* 0x000000ff02037207 */ /* 0x001fe40002000000 */
[----:B------:R-:W-:Y:S03]  /*161a0*/  SHFL.IDX PT, R2, R16, 0x1, 0x1f ;  /* 0x00201f0010027f89 */ /* 0x000fe600000e0000 */
        /* <DEDUP_REMOVED lines=9> */
[----:B------:R-:W-:Y:S05]  /*16240*/  @P6 BRA `(.L_x_2511) ;  /* 0x0000000000946947 */ /* 0x000fea0003800000 */
.L_x_2515:
[----:B------:R-:W-:-:S04]  /*16250*/  UIADD3 UR39, UR39, 0x1f, URZ ;  /* 0x0000001f27277890 */ /* 0x000fc8000fffe03f */
[----:B------:R-:W-:-:S06]  /*16260*/  UISETP.GE.AND UP0, UPT, UR39, UR4, UPT ;  /* 0x000000042700728c */ /* 0x000fcc000bf06270 */
[----:B------:R-:W-:-:S13]  /*16270*/  PLOP3.LUT P6, PT, PT, PT, UP0, 0x40, 0x0 ;  /* 0x000000000000781c */ /* 0x000fda0003fce808 */
[----:B------:R-:W-:Y:S05]  /*16280*/  @!P6 BRA `(.L_x_2512) ;  /* 0x0000000400c8e947 */ /* 0x000fea0003800000 */
[----:B------:R-:W0:Y:S01]  /*16290*/  S2R R0, SR_TID.X ;  /* 0x0000000000007919 */ /* 0x000e220000002100 */
[----:B------:R-:W-:Y:S01]  /*162a0*/  BSSY B0, `(.L_x_2513) ;  /* 0x0000009000007945 */ /* 0x000fe20003800000 */
[----:B------:R-:W-:Y:S01]  /*162b0*/  IMAD.MOV.U32 R17, RZ, RZ, RZ ;  /* 0x000000ffff117224 */ /* 0x000fe200078e00ff */
[----:B0-----:R-:W-:-:S04]  /*162c0*/  LOP3.LUT R0, R0, 0x1f, RZ, 0xc0, !PT ;  /* 0x0000001f00007812 */ /* 0x001fc800078ec0ff */
[----:B------:R-:W-:-:S04]  /*162d0*/  IADD3 R7, R0, UR39, RZ ;  /* 0x0000002700077c10 */ /* 0x000fc8000fffe0ff */
[----:B------:R-:W-:-:S13]  /*162e0*/  ISETP.GE.OR P6, PT, R7, UR4, !P0 ;  /* 0x0000000407007c0c */ /* 0x000fda000c7c6670 */
[----:B------:R-:W-:Y:S05]  /*162f0*/  @P6 BRA `(.L_x_2514) ;  /* 0x00000000000c6947 */ /* 0x000fea0003800000 */
[----:B------:R-:W0:Y:S02]  /*16300*/  LDC.64 R2, c[0x0][0xc80] ;  /* 0x00032000ff027b82 */ /* 0x000e240000000a00 */
[----:B0-----:R-:W-:-:S05]  /*16310*/  IMAD.WIDE R2, R7, 0x4, R2 ;  /* 0x0000000407027825 */ /* 0x001fca00078e0202 */
[----:B------:R0:W5:Y:S02]  /*16320*/  LDG.E R17, desc[UR54][R2.64] ;  /* 0x0000003602117981 */ /* 0x000164000c1e1900 */
.L_x_2514:
[----:B------:R-:W-:Y:S05]  /*16330*/  BSYNC B0 ;  /* 0x0000000000007941 */ /* 0x000fea0003800000 */
.L_x_2513:
[----:B-----5:R-:W1:Y:S02]  /*16340*/  SHFL.UP PT, R0, R17, 0x1, RZ ;  /* 0x0420000011007989 */ /* 0x020e6400000e00ff */
[----:B-1----:R-:W-:-:S05]  /*16350*/  SEL R0, R0, RZ, P1 ;  /* 0x000000ff00007207 */ /* 0x002fca0000800000 */
[----:B------:R-:W-:-:S05]  /*16360*/  IMAD.IADD R0, R17, 0x1, R0 ;  /* 0x0000000111007824 */ /* 0x000fca00078e0200 */
[----:B0-----:R-:W0:Y:S02]  /*16370*/  SHFL.UP PT, R2, R0, 0x2, RZ ;  /* 0x0440000000027989 */ /* 0x001e2400000e00ff */
[----:B0-----:R-:W-:-:S05]  /*16380*/  SEL R3, R2, RZ, P2 ;  /* 0x000000ff02037207 */ /* 0x001fca0001000000 */
[----:B------:R-:W-:Y:S02]  /*16390*/  IMAD.IADD R3, R0, 0x1, R3 ;  /* 0x0000000100037824 */ /* 0x000fe400078e0203 */
[----:B------:R-:W0:Y:S03]  /*163a0*/  LDC R0, c[0x0][0xc38] ;  /* 0x00030e00ff007b82 */ /* 0x000e260000000800 */
        /* <DEDUP_REMOVED lines=9> */
[----:B------:R-:W0:Y:S02]  /*16440*/  SHFL.IDX PT, R9, R6, 0x1f, 0x1f ;  /* 0x03e01f0006097f89 */ /* 0x000e2400000e0000 */
[----:B0-----:R-:W-:-:S04]  /*16450*/  IMAD R9, R9, R0, RZ ;  /* 0x0000000009097224 */ /* 0x001fc800078e02ff */
[----:B------:R-:W-:-:S05]  /*16460*/  IMAD.IADD R4, R9, 0x1, R4 ;  /* 0x0000000109047824 */ /* 0x000fca00078e0204 */
[----:B------:R-:W-:-:S13]  /*16470*/  ISETP.GT.AND P6, PT, R4, R5, PT ;  /* 0x000000050400720c */ /* 0x000fda0003fc4270 */
[----:B------:R-:W-:Y:S05]  /*16480*/  @!P6 BRA `(.L_x_2515) ;  /* 0xfffffffc0070e947 */ /* 0x000fea000383ffff */
[----:B------:R-:W-:-:S07]  /*16490*/  IMAD.MOV.U32 R7, RZ, RZ, R6 ;  /* 0x000000ffff077224 */ /* 0x000fce00078e0006 */
.L_x_2511:
[----:B------:R-:W-:Y:S01]  /*164a0*/  IMAD.IADD R9, R4, 0x1, -R9 ;  /* 0x0000000104097824 */ /* 0x000fe200078e0a09 */
[----:B------:R-:W-:-:S03]  /*164b0*/  ULDC.64 UR4, c[0x0][0xc90] ;  /* 0x0003240000047ab9 */ /* 0x000fc60000000a00 */
[----:B------:R-:W-:-:S05]  /*164c0*/  IMAD R2, R7, R0, R9 ;  /* 0x0000000007027224 */ /* 0x000fca00078e0209 */
[----:B------:R-:W-:-:S13]  /*164d0*/  ISETP.GT.AND P0, PT, R2, R5, PT ;  /* 0x000000050200720c */ /* 0x000fda0003f04270 */
[----:B------:R-:W-:Y:S02]  /*164e0*/  VOTEU.ANY UR7, UPT, !P0 ;  /* 0x0000000000077886 */ /* 0x000fe400040e0100 */
[----:B------:R-:W-:-:S04]  /*164f0*/  UPOPC UR6, UR7 ;  /* 0x00000007000672bf */ /* 0x000fc80008000000 */
[----:B------:R-:W-:-:S04]  /*16500*/  UIADD3 UR39, UR6, UR39, URZ ;  /* 0x0000002706277290 */ /* 0x000fc8000fffe03f */
[----:B------:R-:W-:-:S06]  /*16510*/  UIMAD.WIDE UR4, UR39, 0x4, UR4 ;  /* 0x00000004270478a5 */ /* 0x000fcc000f8e0204 */
[----:B------:R-:W-:Y:S02]  /*16520*/  IMAD.U32 R2, RZ, RZ, UR4 ;  /* 0x00000004ff027e24 */ /* 0x000fe4000f8e00ff */
[----:B------:R-:W-:-:S05]  /*16530*/  IMAD.U32 R3, RZ, RZ, UR5 ;  /* 0x00000005ff037e24 */ /* 0x000fca000f8e00ff */
[----:B------:R-:W2:Y:S01]  /*16540*/  LDG.E R6, desc[UR54][R2.64] ;  /* 0x0000003602067981 */ /* 0x000ea2000c1e1900 */
[----:B------:R-:W-:Y:S01]  /*16550*/  IMAD.U32 R12, RZ, RZ, UR6 ;  /* 0x00000006ff0c7e24 */ /* 0x000fe2000f8e00ff */
[----:B------:R-:W-:Y:S01]  /*16560*/  ISETP.NE.AND P0, PT, RZ, UR7, PT ;  /* 0x00000007ff007c0c */ /* 0x000fe2000bf05270 */
[----:B------:R-:W-:-:S03]  /*16570*/  IMAD.MOV.U32 R16, RZ, RZ, RZ ;  /* 0x000000ffff107224 */ /* 0x000fc600078e00ff */
[----:B------:R-:W2:Y:S02]  /*16580*/  SHFL.IDX PT, R17, R17, R12, 0x1f ;  /* 0x00001f0c11117589 */ /* 0x000ea400000e0000 */
[----:B--2---:R-:W-:-:S05]  /*16590*/  IMAD R4, R17, R6, RZ ;  /* 0x0000000611047224 */ /* 0x004fca00078e02ff */
[----:B------:R-:W-:-:S04]  /*165a0*/  IABS R8, R4 ;  /* 0x0000000400087213 */ /* 0x000fc80000000000 */
[----:B------:R-:W0:Y:S08]  /*165b0*/  I2F.RP R10, R8 ;  /* 0x00000008000a7306 */ /* 0x000e300000209400 */
[----:B0-----:R-:W0:Y:S02]  /*165c0*/  MUFU.RCP R10, R10 ;  /* 0x0000000a000a7308 */ /* 0x001e240000001000 */
[----:B0-----:R-:W-:-:S06]  /*165d0*/  VIADD R11, R10, 0xffffffe ;  /* 0x0ffffffe0a0b7836 */ /* 0x001fcc0000000000 */
[----:B------:R-:W0:Y:S02]  /*165e0*/  F2I.FTZ.U32.TRUNC.NTZ R3, R11 ;  /* 0x0000000b00037305 */ /* 0x000e24000021f000 */
[----:B0-----:R-:W-:Y:S01]  /*165f0*/  IMAD.MOV R13, RZ, RZ, -R3 ;  /* 0x000000ffff0d7224 */ /* 0x001fe200078e0a03 */
[----:B------:R-:W-:Y:S06]  /*16600*/  @!P0 BRA `(.L_x_2516) ;  /* 0x00000000000c8947 */ /* 0x000fec0003800000 */
[----:B------:R-:W-:-:S06]  /*16610*/  UIADD3 UR4, UR6, -0x1, URZ ;  /* 0xffffffff06047890 */ /* 0x000fcc000fffe03f */
[----:B------:R-:W-:-:S06]  /*16620*/  IMAD.U32 R16, RZ, RZ, UR4 ;  /* 0x00000004ff107e24 */ /* 0x000fcc000f8e00ff */
[----:B------:R0:W1:Y:S02]  /*16630*/  SHFL.IDX PT, R16, R7, R16, 0x1f ;  /* 0x00001f1007107589 */ /* 0x00006400000e0000 */
.L_x_2516:
[----:B-1----:R-:W-:Y:S02]  /*16640*/  IMAD R16, R16, R0, R9 ;  /* 0x0000000010107224 */ /* 0x002fe400078e0209 */
[----:B0-----:R-:W-:Y:S02]  /*16650*/  IMAD R7, R13, R8, RZ ;  /* 0x000000080d077224 */ /* 0x001fe400078e02ff */
[----:B------:R-:W-:Y:S02]  /*16660*/  IMAD.MOV.U32 R2, RZ, RZ, RZ ;  /* 0x000000ffff027224 */ /* 0x000fe400078e00ff */
[----:B------:R-:W-:Y:S02]  /*16670*/  IMAD.IADD R5, R5, 0x1, -R16 ;  /* 0x0000000105057824 */ /* 0x000fe400078e0a10 */
        /* <DEDUP_REMOVED lines=17> */
[----:B------:R-:W-:-:S03]  /*16790*/  IMAD.MOV R9, RZ, RZ, -R9 ;  /* 0x000000ffff097224 */ /* 0x000fc600078e0a09 */
[----:B------:R-:W-:Y:S01]  /*167a0*/  IADD3 R3, -R7, RZ, RZ ;  /* 0x000000ff07037210 */ /* 0x000fe20007ffe1ff */
[----:B------:R-:W-:-:S03]  /*167b0*/  IMAD R4, R4, R9, R5 ;  /* 0x0000000904047224 */ /* 0x000fc600078e0205 */
[----:B------:R-:W-:-:S04]  /*167c0*/  VIADDMNMX R0, R3, R0, R6, PT ;  /* 0x0000000003007246 */ /* 0x000fc80003800106 */
[----:B------:R-:W-:-:S04]  /*167d0*/  IABS R6, R0 ;  /* 0x0000000000067213 */ /* 0x000fc80000000000 */
[----:B------:R-:W0:Y:S08]  /*167e0*/  I2F.RP R8, R6 ;  /* 0x0000000600087306 */ /* 0x000e300000209400 */
[----:B0-----:R-:W0:Y:S02]  /*167f0*/  MUFU.RCP R8, R8 ;  /* 0x0000000800087308 */ /* 0x001e240000001000 */
[----:B0-----:R-:W-:Y:S01]  /*16800*/  VIADD R2, R8, 0xffffffe ;  /* 0x0ffffffe08027836 */ /* 0x001fe20000000000 */
[----:B------:R-:W-:-:S05]  /*16810*/  IABS R8, R4 ;  /* 0x0000000400087213 */ /* 0x000fca0000000000 */
[----:B------:R0:W1:Y:S02]  /*16820*/  F2I.FTZ.U32.TRUNC.NTZ R3, R2 ;  /* 0x0000000200037305 */ /* 0x000064000021f000 */
[----:B0-----:R-:W-:Y:S02]  /*16830*/  IMAD.MOV.U32 R2, RZ, RZ, RZ ;  /* 0x000000ffff027224 */ /* 0x001fe400078e00ff */
[----:B-1----:R-:W-:-:S04]  /*16840*/  IMAD.MOV R5, RZ, RZ, -R3 ;  /* 0x000000ffff057224 */ /* 0x002fc800078e0a03 */
[----:B------:R-:W-:-:S04]  /*16850*/  IMAD R5, R5, R6, RZ ;  /* 0x0000000605057224 */ /* 0x000fc800078e02ff */
[----:B------:R-:W-:Y:S01]  /*16860*/  IMAD.HI.U32 R3, R3, R5, R2 ;  /* 0x0000000503037227 */ /* 0x000fe200078e0002 */
[-C--:B------:R-:W-:Y:S02]  /*16870*/  IABS R5, R0.reuse ;  /* 0x0000000000057213 */ /* 0x080fe40000000000 */
[C---:B------:R-:W-:Y:S01]  /*16880*/  LOP3.LUT R2, R4.reuse, R0, RZ, 0x3c, !PT ;  /* 0x0000000004027212 */ /* 0x040fe200078e3cff */
[----:B------:R-:W-:Y:S02]  /*16890*/  IMAD.IADD R4, R4, 0x1, R7 ;  /* 0x0000000104047824 */ /* 0x000fe400078e0207 */
[----:B------:R-:W-:Y:S01]  /*168a0*/  IMAD.MOV R5, RZ, RZ, -R5 ;  /* 0x000000ffff057224 */ /* 0x000fe200078e0a05 */
[----:B------:R-:W-:Y:S01]  /*168b0*/  ISETP.GE.AND P2, PT, R2, RZ, PT ;  /* 0x000000ff0200720c */ /* 0x000fe20003f46270 */
[----:B------:R-:W-:-:S04]  /*168c0*/  IMAD.HI.U32 R3, R3, R8, RZ ;  /* 0x0000000803037227 */ /* 0x000fc800078e00ff */
[----:B------:R-:W-:-:S05]  /*168d0*/  IMAD R5, R3, R5, R8 ;  /* 0x0000000503057224 */ /* 0x000fca00078e0208 */
[----:B------:R-:W-:-:S13]  /*168e0*/  ISETP.GT.U32.AND P1, PT, R6, R5, PT ;  /* 0x000000050600720c */ /* 0x000fda0003f24070 */
        /* <DEDUP_REMOVED lines=12> */
.L_x_2512:
[----:B------:R-:W-:Y:S01]  /*169b0*/  IMAD.MOV.U32 R16, RZ, RZ, R5 ;  /* 0x000000ffff107224 */ /* 0x000fe200078e0005 */
[----:B------:R-:W-:Y:S01]  /*169c0*/  ULDC UR39, c[0x0][0xc3c] ;  /* 0x00030f0000277ab9 */ /* 0x000fe20000000800 */
[----:B------:R-:W-:Y:S02]  /*169d0*/  IMAD.MOV.U32 R17, RZ, RZ, RZ ;  /* 0x000000ffff117224 */ /* 0x000fe400078e00ff */
[----:B------:R-:W-:-:S07]  /*169e0*/  IMAD.MOV.U32 R18, RZ, RZ, RZ ;  /* 0x000000ffff127224 */ /* 0x000fce00078e00ff */
.L_x_2517:
        /* <DEDUP_REMOVED lines=12> */
.L_x_2510:
[----:B------:R-:W-:Y:S02]  /*16ab0*/  ULDC UR4, c[0x0][0xc3c] ;  /* 0x00030f0000047ab9 */ /* 0x000fe40000000800 */
[----:B------:R-:W-:-:S06]  /*16ac0*/  UISETP.GE.AND UP0, UPT, UR39, UR4, UPT ;  /* 0x000000042700728c */ /* 0x000fcc000bf06270 */
[----:B------:R-:W-:-:S13]  /*16ad0*/  PLOP3.LUT P0, PT, PT, PT, UP0, 0x80, 0x0 ;  /* 0x000000000000781c */ /* 0x000fda0003f0f008 */
[----:B------:R-:W-:Y:S05]  /*16ae0*/  @!P0 BRA `(.L_x_2518) ;  /* 0xffffffa8001c8947 */ /* 0x000fea000383ffff */
.L_x_2441:
[----:B0-----:R-:W2:Y:S01]  /*16af0*/  LDL.LU R0, [R1+0x1c] ;  /* 0x00001c0001007983 */ /* 0x001ea20000300800 */
[----:B------:R-:W-:Y:S01]  /*16b00*/  BSSY B0, `(.L_x_2519) ;  /* 0x000000b000007945 */ /* 0x000fe20003800000 */
[----:B------:R-:W0:Y:S01]  /*16b10*/  S2R R5, SR_CgaCtaId ;  /* 0x0000000000057919 */ /* 0x000e220000008800 */
[----:B--2---:R-:W-:-:S05]  /*16b20*/  VIADD R0, R0, 0x1 ;  /* 0x0000000100007836 */ /* 0x004fca0000000000 */
        /* <DEDUP_REMOVED lines=8> */
.L_x_2605:
[----:B------:R-:W-:Y:S05]  /*16bb0*/  BSYNC B0 ;  /* 0x0000000000007941 */ /* 0x000fea0003800000 */
.L_x_2519:
[----:B------:R-:W-:-:S03]  /*16bc0*/  UMOV UR4, 0xffffffff ;  /* 0xffffffff00047882 */ /* 0x000fc60000000000 */
[----:B------:R-:W-:Y:S05]  /*16bd0*/  BRA.DIV UR4, `(.L_x_2521) ;  /* 0x0000002a04387947 */ /* 0x000fea000b800000 */
[----:B0-----:R-:W0:Y:S02]  /*16be0*/  S2R R0, SR_TID.X ;  /* 0x0000000000007919 */ /* 0x001e240000002100 */
[----:B0-----:R-:W-:-:S04]  /*16bf0*/  SHF.R.U32.HI R0, RZ, 0x5, R0 ;  /* 0x00000005ff007819 */ /* 0x001fc80000011600 */
[----:B------:R-:W-:-:S05]  /*16c00*/  LOP3.LUT R0, R0, 0x3, RZ, 0xc0, !PT ;  /* 0x0000000300007812 */ /* 0x000fca00078ec0ff */
[----:B------:R0:W1:Y:S02]  /*16c10*/  SHFL.IDX PT, R14, R0, RZ, 0x1f ;  /* 0x00001fff000e7589 */ /* 0x00006400000e0000 */
.L_x_2608:
[----:B-1----:R-:W-:Y:S01]  /*16c20*/  ISETP.NE.AND P0, PT, R14, RZ, PT ;  /* 0x000000ff0e00720c */ /* 0x002fe20003f05270 */
[----:B------:R-:W-:-:S12]  /*16c30*/  BSSY B0, `(.L_x_2522) ;  /* 0x000002c000007945 */ /* 0x000fd80003800000 */
[----:B------:R-:W-:Y:S05]  /*16c40*/  @P0 BRA `(.L_x_2523) ;  /* 0x0000000000a80947 */ /* 0x000fea0003800000 */
[----:B------:R-:W-:-:S03]  /*16c50*/  UMOV UR4, 0xffffffff ;  /* 0xffffffff00047882 */ /* 0x000fc60000000000 */
[----:B------:R-:W-:Y:S05]  /*16c60*/  BRA.DIV UR4, `(.L_x_2524) ;  /* 0x0000002a04487947 */ /* 0x000fea000b800000 */
[----:B------:R-:W-:-:S13]  /*16c70*/  ELECT P6, URZ, PT ;  /* 0x00000000003f782f */ /* 0x000fda00038c0000 */
.L_x_2611:
[----:B------:R-:W-:Y:S05]  /*16c80*/  @!P6 BRA `(.L_x_2523) ;  /* 0x000000000098e947 */ /* 0x000fea0003800000 */
[----:B------:R-:W-:-:S06]  /*16c90*/  ULOP3.LUT UR4, UR42, 0x2, URZ, 0xfc, !UPT ;  /* 0x000000022a047892 */ /* 0x000fcc000f8efc3f */
[----:B0-----:R-:W-:-:S05]  /*16ca0*/  IMAD.U32 R0, RZ, RZ, UR4 ;  /* 0x00000004ff007e24 */ /* 0x001fca000f8e00ff */
[----:B------:R-:W-:-:S13]  /*16cb0*/  ISETP.NE.AND P0, PT, R0, 0x3, PT ;  /* 0x000000030000780c */ /* 0x000fda0003f05270 */
[----:B------:R-:W-:Y:S05]  /*16cc0*/  @!P0 BRA `(.L_x_2525) ;  /* 0x0000000000048947 */ /* 0x000fea0003800000 */
[----:B------:R-:W-:Y:S01]  /*16cd0*/  BPT.TRAP 0x1 ;  /* 0x000000040000795c */ /* 0x000fe20000300000 */
.L_x_2525:
[C---:B------:R-:W-:Y:S01]  /*16ce0*/  IMAD R3, R28.reuse, 0x8, R5 ;  /* 0x000000081c037824 */ /* 0x040fe200078e0205 */
[----:B------:R-:W-:Y:S01]  /*16cf0*/  SHF.L.U32 R2, R33, 0x1f, RZ ;  /* 0x0000001f21027819 */ /* 0x000fe200000006ff */
[----:B------:R-:W-:-:S03]  /*16d00*/  VIADD R28, R28, 0x1 ;  /* 0x000000011c1c7836 */ /* 0x000fc60000000000 */
[----:B------:R-:W0:Y:S02]  /*16d10*/  SYNCS.PHASECHK.TRANS64.TRYWAIT P1, [R3+URZ+0x29840], R2 ;  /* 0x02984002030075a7 */ /* 0x000e24000802017f */
[----:B------:R-:W-:-:S04]  /*16d20*/  ISETP.NE.AND P2, PT, R28, 0x2, PT ;  /* 0x000000021c00780c */ /* 0x000fc80003f45270 */
[----:B------:R-:W-:Y:S01]  /*16d30*/  SEL R0, RZ, 0x1, P2 ;  /* 0x00000001ff007807 */ /* 0x000fe20001000000 */
[----:B0-----:R-:W-:Y:S08]  /*16d40*/  @!P1 BRA `(.L_x_2526) ;  /* 0x0000002800309947 */ /* 0x001ff00003800000 */
.L_x_2612:
[----:B------:R-:W-:Y:S02]  /*16d50*/  SEL R28, R28, RZ, P2 ;  /* 0x000000ff1c1c7207 */ /* 0x000fe40001000000 */
[----:B------:R-:W-:Y:S01]  /*16d60*/  LOP3.LUT R0, R33, R0, RZ, 0x3c, !PT ;  /* 0x0000000021007212 */ /* 0x000fe200078e3cff */
[----:B------:R-:W-:Y:S06]  /*16d70*/  @!P0 BRA `(.L_x_2527) ;  /* 0x0000000000048947 */ /* 0x000fec0003800000 */
[----:B------:R-:W-:Y:S01]  /*16d80*/  BPT.TRAP 0x1 ;  /* 0x000000040000795c */ /* 0x000fe20000300000 */
.L_x_2527:
[----:B------:R-:W-:Y:S01]  /*16d90*/  IMAD R5, R28, 0x8, R5 ;  /* 0x000000081c057824 */ /* 0x000fe200078e0205 */
[----:B------:R-:W-:-:S04]  /*16da0*/  SHF.L.U32 R0, R0, 0x1f, RZ ;  /* 0x0000001f00007819 */ /* 0x000fc800000006ff */
[----:B------:R-:W1:Y:S02]  /*16db0*/  SYNCS.PHASECHK.TRANS64.TRYWAIT P1, [R5+URZ+0x29840], R0 ;  /* 0x02984000050075a7 */ /* 0x000e64000802017f */
[----:B-1----:R-:W-:Y:S05]  /*16dc0*/  @!P1 BRA `(.L_x_2528) ;  /* 0x0000002800249947 */ /* 0x002fea0003800000 */
.L_x_2613:
[----:B------:R-:W-:Y:S05]  /*16dd0*/  @!P0 BRA `(.L_x_2529) ;  /* 0x0000000000048947 */ /* 0x000fea0003800000 */
[----:B------:R-:W-:Y:S01]  /*16de0*/  BPT.TRAP 0x1 ;  /* 0x000000040000795c */ /* 0x000fe20000300000 */
.L_x_2529:
[----:B------:R-:W2:Y:S02]  /*16df0*/  SYNCS.PHASECHK.TRANS64.TRYWAIT P1, [R3+URZ+0x29860], R2 ;  /* 0x02986002030075a7 */ /* 0x000ea4000802017f */
[----:B--2---:R-:W-:Y:S05]  /*16e00*/  @!P1 BRA `(.L_x_2530) ;  /* 0x0000002800289947 */ /* 0x004fea0003800000 */
.L_x_2614:
[----:B------:R-:W-:Y:S05]  /*16e10*/  @!P0 BRA `(.L_x_2531) ;  /* 0x0000000000048947 */ /* 0x000fea0003800000 */
[----:B------:R-:W-:Y:S01]  /*16e20*/  BPT.TRAP 0x1 ;  /* 0x000000040000795c */ /* 0x000fe20000300000 */
.L_x_2531:
[----:B------:R-:W3:Y:S02]  /*16e30*/  SYNCS.PHASECHK.TRANS64.TRYWAIT P1, [R5+URZ+0x29860], R0 ;  /* 0x02986000050075a7 */ /* 0x000ee4000802017f */
[----:B---3--:R-:W-:Y:S05]  /*16e40*/  @!P1 BRA `(.L_x_2532) ;  /* 0x00000028002c9947 */ /* 0x008fea0003800000 */
.L_x_2615:
[----:B------:R-:W-:Y:S05]  /*16e50*/  @!P0 BRA `(.L_x_2533) ;  /* 0x0000000000048947 */ /* 0x000fea0003800000 */
[----:B------:R-:W-:Y:S01]  /*16e60*/  BPT.TRAP 0x1 ;  /* 0x000000040000795c */ /* 0x000fe20000300000 */
.L_x_2533:
[----:B------:R-:W4:Y:S02]  /*16e70*/  SYNCS.PHASECHK.TRANS64.TRYWAIT P1, [R3+URZ+0x29880], R2 ;  /* 0x02988002030075a7 */ /* 0x000f24000802017f */
[----:B----4-:R-:W-:Y:S05]  /*16e80*/  @!P1 BRA `(.L_x_2534) ;  /* 0x0000002800309947 */ /* 0x010fea0003800000 */
.L_x_2616:
[----:B------:R-:W-:Y:S05]  /*16e90*/  @!P0 BRA `(.L_x_2535) ;  /* 0x0000000000048947 */ /* 0x000fea0003800000 */
[----:B------:R-:W-:Y:S01]  /*16ea0*/  BPT.TRAP 0x1 ;  /* 0x000000040000795c */ /* 0x000fe20000300000 */
.L_x_2535:
[----:B------:R0:W0:Y:S02]  /*16eb0*/  SYNCS.PHASECHK.TRANS64.TRYWAIT P0, [R5+URZ+0x29880], R0 ;  /* 0x02988000050075a7 */ /* 0x000024000800017f */
[----:B0-----:R-:W-:Y:S05]  /*16ec0*/  @!P0 NANOSLEEP.SYNCS 0x989680 ;  /* 0x009896800000895d */ /* 0x001fea0003900000 */
[----:B------:R-:W0:Y:S02]  /*16ed0*/  @!P0 SYNCS.PHASECHK.TRANS64 P0, [R5+URZ+0x29880], R0 ;  /* 0x02988000050085a7 */ /* 0x000e24000800007f */
[----:B0-----:R-:W-:Y:S05]  /*16ee0*/  @!P0 BRA `(.L_x_2535) ;  /* 0xfffffffc00f08947 */ /* 0x001fea000383ffff */
.L_x_2523:
[----:B------:R-:W-:Y:S05]  /*16ef0*/  BSYNC B0 ;  /* 0x0000000000007941 */ /* 0x000fea0003800000 */
.L_x_2522:
[----:B------:R-:W-:Y:S05]  /*16f00*/  EXIT ;  /* 0x000000000000794d */ /* 0x000fea0003800000 */
.L_x_2378:
[----:B0-----:R-:W-:-:S04]  /*16f10*/  IMAD.U32 R3, RZ, RZ, UR41 ;  /* 0x00000029ff037e24 */ /* 0x001fc8000f8e00ff */
[----:B------:R0:W1:Y:S03]  /*16f20*/  SYNCS.PHASECHK.TRANS64.TRYWAIT P1, [R3+URZ+0x29800], R6 ;  /* 0x02980006030075a7 */ /* 0x000066000802017f */
[----:B-1----:R-:W-:Y:S05]  /*16f30*/  @!P1 NANOSLEEP.SYNCS 0x989680 ;  /* 0x009896800000995d */ /* 0x002fea0003900000 */
[----:B------:R-:W1:Y:S02]  /*16f40*/  @!P1 SYNCS.PHASECHK.TRANS64 P1, [R3+URZ+0x29800], R6 ;  /* 0x02980006030095a7 */ /* 0x000e64000802007f */
[----:B-1----:R-:W-:Y:S05]  /*16f50*/  @!P1 BRA `(.L_x_2378) ;  /* 0xfffffffc00ec9947 */ /* 0x002fea000383ffff */
[----:B------:R-:W-:Y:S05]  /*16f60*/  BRA `(.L_x_2536) ;  /* 0xfffffea800dc7947 */ /* 0x000fea000383ffff */
.L_x_2382:
[----:B-1----:R1:W2:Y:S02]  /*16f70*/  SYNCS.PHASECHK.TRANS64.TRYWAIT P1, [R2+URZ+0x29830], R3 ;  /* 0x02983003020075a7 */ /* 0x0022a4000802017f */
[----:B--2---:R-:W-:Y:S05]  /*16f80*/  @!P1 NANOSLEEP.SYNCS 0x989680 ;  /* 0x009896800000995d */ /* 0x004fea0003900000 */
[----:B------:R-:W2:Y:S02]  /*16f90*/  @!P1 SYNCS.PHASECHK.TRANS64 P1, [R2+URZ+0x29830], R3 ;  /* 0x02983003020095a7 */ /* 0x000ea4000802007f */
[----:B--2---:R-:W-:Y:S05]  /*16fa0*/  @!P1 BRA `(.L_x_2382) ;  /* 0xfffffffc00f09947 */ /* 0x004fea000383ffff */
[----:B------:R-:W-:Y:S05]  /*16fb0*/  BRA `(.L_x_2381) ;  /* 0xfffffea800f87947 */ /* 0x000fea000383ffff */
.L_x_2388:
[----:B-1----:R-:W-:-:S04]  /*16fc0*/  MOV R7, UR6 ;  /* 0x0000000600077c02 */ /* 0x002fc80008000f00 */
[----:B------:R1:W2:Y:S03]  /*16fd0*/  SYNCS.PHASECHK.TRANS64.TRYWAIT P1, [R7+URZ+0x29830], R6 ;  /* 0x02983006070075a7 */ /* 0x0002a6000802017f */
[----:B--2---:R-:W-:Y:S05]  /*16fe0*/  @!P1 NANOSLEEP.SYNCS 0x989680 ;  /* 0x009896800000995d */ /* 0x004fea0003900000 */
[----:B------:R-:W2:Y:S02]  /*16ff0*/  @!P1 SYNCS.PHASECHK.TRANS64 P1, [R7+URZ+0x29830], R6 ;  /* 0x02983006070095a7 */ /* 0x000ea4000802007f */
[----:B--2---:R-:W-:Y:S05]  /*17000*/  @!P1 BRA `(.L_x_2388) ;  /* 0xfffffffc00ec9947 */ /* 0x004fea000383ffff */
[----:B------:R-:W-:Y:S05]  /*17010*/  BRA `(.L_x_2385) ;  /* 0xfffffee800647947 */ /* 0x000fea000383ffff */
.L_x_2392:
[----:B-1----:R-:W-:-:S04]  /*17020*/  IMAD.U32 R7, RZ, RZ, UR6 ;  /* 0x00000006ff077e24 */ /* 0x002fc8000f8e00ff */
[----:B------:R1:W2:Y:S03]  /*17030*/  SYNCS.PHASECHK.TRANS64.TRYWAIT P1, [R7+URZ+0x29850], R6 ;  /* 0x02985006070075a7 */ /* 0x0002a6000802017f */
[----:B--2---:R-:W-:Y:S05]  /*17040*/  @!P1 NANOSLEEP.SYNCS 0x989680 ;  /* 0x009896800000995d */ /* 0x004fea0003900000 */
[----:B------:R-:W2:Y:S02]  /*17050*/  @!P1 SYNCS.PHASECHK.TRANS64 P1, [R7+URZ+0x29850], R6 ;  /* 0x02985006070095a7 */ /* 0x000ea4000802007f */
[----:B--2---:R-:W-:Y:S05]  /*17060*/  @!P1 BRA `(.L_x_2392) ;  /* 0xfffffffc00ec9947 */ /* 0x004fea000383ffff */
[----:B------:R-:W-:Y:S05]  /*17070*/  BRA `(.L_x_2389) ;  /* 0xfffffef4006c7947 */ /* 0x000fea000383ffff */
.L_x_2400:
[----:B-1----:R-:W-:-:S04]  /*17080*/  IMAD.U32 R7, RZ, RZ, UR6 ;  /* 0x00000006ff077e24 */ /* 0x002fc8000f8e00ff */
[----:B------:R1:W2:Y:S03]  /*17090*/  SYNCS.PHASECHK.TRANS64.TRYWAIT P1, [R7+URZ+0x29830], R6 ;  /* 0x02983006070075a7 */ /* 0x0002a6000802017f */
[----:B--2---:R-:W-:Y:S05]  /*170a0*/  @!P1 NANOSLEEP.SYNCS 0x989680 ;  /* 0x009896800000995d */ /* 0x004fea0003900000 */
[----:B------:R-:W2:Y:S02]  /*170b0*/  @!P1 SYNCS.PHASECHK.TRANS64 P1, [R7+URZ+0x29830], R6 ;  /* 0x02983006070095a7 */ /* 0x000ea4000802007f */
[----:B--2---:R-:W-:Y:S05]  /*170c0*/  @!P1 BRA `(.L_x_2400) ;  /* 0xfffffffc00ec9947 */ /* 0x004fea000383ffff */
[----:B------:R-:W-:Y:S05]  /*170d0*/  BRA `(.L_x_2397) ;  /* 0xffffff2800d07947 */ /* 0x000fea000383ffff */
.L_x_2404:
[----:B-1----:R-:W-:-:S04]  /*170e0*/  IMAD.U32 R7, RZ, RZ, UR6 ;  /* 0x00000006ff077e24 */ /* 0x002fc8000f8e00ff */
[----:B------:R1:W2:Y:S03]  /*170f0*/  SYNCS.PHASECHK.TRANS64.TRYWAIT P1, [R7+URZ+0x29850], R6 ;  /* 0x02985006070075a7 */ /* 0x0002a6000802017f */
[----:B--2---:R-:W-:Y:S05]  /*17100*/  @!P1 NANOSLEEP.SYNCS 0x989680 ;  /* 0x009896800000995d */ /* 0x004fea0003900000 */
[----:B------:R-:W2:Y:S02]  /*17110*/  @!P1 SYNCS.PHASECHK.TRANS64 P1, [R7+URZ+0x29850], R6 ;  /* 0x02985006070095a7 */ /* 0x000ea4000802007f */
[----:B--2---:R-:W-:Y:S05]  /*17120*/  @!P1 BRA `(.L_x_2404) ;  /* 0xfffffffc00ec9947 */ /* 0x004fea000383ffff */
[----:B------:R-:W-:Y:S05]  /*17130*/  BRA `(.L_x_2401) ;  /* 0xffffff3400cc7947 */ /* 0x000fea000383ffff */
.L_x_2411:
[----:B-1----:R-:W-:-:S04]  /*17140*/  IMAD.U32 R5, RZ, RZ, UR9 ;  /* 0x00000009ff057e24 */ /* 0x002fc8000f8e00ff */
[----:B------:R1:W2:Y:S03]  /*17150*/  SYNCS.PHASECHK.TRANS64.TRYWAIT P1, [R5+URZ+0x29850], R0 ;  /* 0x02985000050075a7 */ /* 0x0002a6000802017f */
[----:B--2---:R-:W-:Y:S05]  /*17160*/  @!P1 NANOSLEEP.SYNCS 0x989680 ;  /* 0x009896800000995d */ /* 0x004fea0003900000 */
[----:B------:R-:W2:Y:S02]  /*17170*/  @!P1 SYNCS.PHASECHK.TRANS64 P1, [R5+URZ+0x29850], R0 ;  /* 0x02985000050095a7 */ /* 0x000ea4000802007f */
[----:B--2---:R-:W-:Y:S05]  /*17180*/  @!P1 BRA `(.L_x_2411) ;  /* 0xfffffffc00ec9947 */ /* 0x004fea000383ffff */
[----:B------:R-:W-:Y:S05]  /*17190*/  BRA `(.L_x_2410) ;  /* 0xffffff6000287947 */ /* 0x000fea000383ffff */
.L_x_2456:
        /* <DEDUP_REMOVED lines=10> */
.L_x_2537:
[----:B------:R-:W-:Y:S05]  /*17240*/  BRA `(.L_x_2538) ;  /* 0xffffffb0000c7947 */ /* 0x000fea000383ffff */
.L_x_2459:
[----:B0-----:R0:W1:Y:S02]  /*17250*/  SYNCS.PHASECHK.TRANS64.TRYWAIT P0, [R0+URZ+0x29880], R31 ;  /* 0x0298801f000075a7 */ /* 0x001064000800017f */
[----:B-1----:R-:W-:Y:S05]  /*17260*/  @!P0 NANOSLEEP.SYNCS 0x989680 ;  /* 0x009896800000895d */ /* 0x002fea0003900000 */
[----:B------:R-:W1:Y:S02]  /*17270*/  @!P0 SYNCS.PHASECHK.TRANS64 P0, [R0+URZ+0x29880], R31 ;  /* 0x0298801f000085a7 */ /* 0x000e64000800007f */
[----:B-1----:R-:W-:Y:S05]  /*17280*/  @!P0 BRA `(.L_x_2459) ;  /* 0xfffffffc00f08947 */ /* 0x002fea000383ffff */
[----:B------:R-:W-:Y:S05]  /*17290*/  BRA `(.L_x_2539) ;  /* 0xffffffb400287947 */ /* 0x000fea000383ffff */
.L_x_2460:
        /* <DEDUP_REMOVED lines=8> */
.L_x_2541:
[----:B------:R-:W-:Y:S05]  /*17320*/  BSYNC B0 ;  /* 0x0000000000007941 */ /* 0x000fea0003800000 */
.L_x_2540:
        /* <DEDUP_REMOVED lines=14> */
.L_x_2542:
[----:B------:R-:W-:Y:S02]  /*17410*/  IMAD.MOV.U32 R13, RZ, RZ, R8 ;  /* 0x000000ffff0d7224 */ /* 0x000fe400078e0008 */
[----:B------:R-:W-:Y:S02]  /*17420*/  IMAD.MOV.U32 R12, RZ, RZ, 0x1 ;  /* 0x00000001ff0c7424 */ /* 0x000fe400078e00ff */
[----:B------:R-:W-:-:S07]  /*17430*/  IMAD.MOV.U32 R2, RZ, RZ, R14 ;  /* 0x000000ffff027224 */ /* 0x000fce00078e000e */
[----:B------:R-:W-:Y:S05]  /*17440*/  WARPSYNC.COLLECTIVE R15, `(.L_x_2543) ;  /* 0x000000000f087348 */ /* 0x000fea0003c00000 */
[----:B------:R0:W1:Y:S02]  /*17450*/  SHFL.IDX P6, R14, R13, R12, R11 ;  /* 0x0000000c0d0e7389 */ /* 0x00006400000c000b */
[----:B01----:R-:W-:Y:S01]  /*17460*/  ENDCOLLECTIVE ;  /* 0x000000000000791b */ /* 0x003fe20003800000 */
.L_x_2543:
        /* <DEDUP_REMOVED lines=14> */
.L_x_2544:
[----:B------:R-:W-:Y:S02]  /*17550*/  IMAD.MOV.U32 R13, RZ, RZ, R8 ;  /* 0x000000ffff0d7224 */ /* 0x000fe400078e0008 */
[----:B------:R-:W-:Y:S02]  /*17560*/  IMAD.MOV.U32 R12, RZ, RZ, 0x2 ;  /* 0x00000002ff0c7424 */ /* 0x000fe400078e00ff */
[----:B------:R-:W-:-:S07]  /*17570*/  IMAD.MOV.U32 R2, RZ, RZ, R14 ;  /* 0x000000ffff027224 */ /* 0x000fce00078e000e */
[----:B------:R-:W-:Y:S05]  /*17580*/  WARPSYNC.COLLECTIVE R15, `(.L_x_2545) ;  /* 0x000000000f087348 */ /* 0x000fea0003c00000 */
[----:B------:R0:W1:Y:S02]  /*17590*/  SHFL.IDX P6, R14, R13, R12, R11 ;  /* 0x0000000c0d0e7389 */ /* 0x00006400000c000b */
[----:B01----:R-:W-:Y:S01]  /*175a0*/  ENDCOLLECTIVE ;  /* 0x000000000000791b */ /* 0x003fe20003800000 */
.L_x_2545:
        /* <DEDUP_REMOVED lines=14> */
.L_x_2546:
[----:B------:R-:W-:Y:S02]  /*17690*/  IMAD.MOV.U32 R13, RZ, RZ, R8 ;  /* 0x000000ffff0d7224 */ /* 0x000fe400078e0008 */
[----:B------:R-:W-:Y:S02]  /*176a0*/  IMAD.MOV.U32 R12, RZ, RZ, 0x3 ;  /* 0x00000003ff0c7424 */ /* 0x000fe400078e00ff */
[----:B------:R-:W-:-:S07]  /*176b0*/  IMAD.MOV.U32 R2, RZ, RZ, R14 ;  /* 0x000000ffff027224 */ /* 0x000fce00078e000e */
[----:B------:R-:W-:Y:S05]  /*176c0*/  WARPSYNC.COLLECTIVE R15, `(.L_x_2547) ;  /* 0x000000000f087348 */ /* 0x000fea0003c00000 */
[----:B------:R0:W1:Y:S02]  /*176d0*/  SHFL.IDX P6, R14, R13, R12, R11 ;  /* 0x0000000c0d0e7389 */ /* 0x00006400000c000b */
[----:B01----:R-:W-:Y:S01]  /*176e0*/  ENDCOLLECTIVE ;  /* 0x000000000000791b */ /* 0x003fe20003800000 */
.L_x_2547:
        /* <DEDUP_REMOVED lines=13> */
.L_x_2548:
        /* <DEDUP_REMOVED lines=10> */
.L_x_2549:
        /* <DEDUP_REMOVED lines=14> */
.L_x_2550:
        /* <DEDUP_REMOVED lines=8> */
.L_x_2465:
[----:B---3--:R3:W4:Y:S02]  /*179c0*/  SYNCS.PHASECHK.TRANS64.TRYWAIT P0, [R0+URZ+0x29840], R31 ;  /* 0x0298401f000075a7 */ /* 0x008724000800017f */
[----:B----4-:R-:W-:Y:S05]  /*179d0*/  @!P0 NANOSLEEP.SYNCS 0x989680 ;  /* 0x009896800000895d */ /* 0x010fea0003900000 */
[----:B------:R-:W4:Y:S02]  /*179e0*/  @!P0 SYNCS.PHASECHK.TRANS64 P0, [R0+URZ+0x29840], R31 ;  /* 0x0298401f000085a7 */ /* 0x000f24000800007f */
[----:B----4-:R-:W-:Y:S05]  /*179f0*/  @!P0 BRA `(.L_x_2465) ;  /* 0xfffffffc00f08947 */ /* 0x010fea000383ffff */
[----:B------:R-:W-:Y:S05]  /*17a00*/  BRA `(.L_x_2552) ;  /* 0xffffffb400207947 */ /* 0x000fea000383ffff */
.L_x_2466:
        /* <DEDUP_REMOVED lines=8> */
.L_x_2554:
[----:B------:R-:W-:Y:S05]  /*17a90*/  BSYNC B0 ;  /* 0x0000000000007941 */ /* 0x000fea0003800000 */
.L_x_2553:
        /* <DEDUP_REMOVED lines=11> */
.L_x_2555:
        /* <DEDUP_REMOVED lines=18> */
.L_x_2556:
        /* <DEDUP_REMOVED lines=11> */
.L_x_2557:
        /* <DEDUP_REMOVED lines=16> */
.L_x_2558:
        /* <DEDUP_REMOVED lines=12> */
.L_x_2559:
[----:B------:R-:W-:Y:S01]  /*17ee0*/  IMAD.MOV.U32 R13, RZ, RZ, R6 ;  /* 0x000000ffff0d7224 */ /* 0x000fe200078e0006 */
[----:B------:R-:W-:Y:S01]  /*17ef0*/  MOV R12, 0x3 ;  /* 0x00000003000c7802 */ /* 0x000fe20000000f00 */
[----:B------:R-:W-:-:S07]  /*17f00*/  IMAD.MOV.U32 R3, RZ, RZ, R14 ;  /* 0x000000ffff037224 */ /* 0x000fce00078e000e */
[----:B------:R-:W-:Y:S05]  /*17f10*/  WARPSYNC.COLLECTIVE R15, `(.L_x_2560) ;  /* 0x000000000f087348 */ /* 0x000fea0003c00000 */
[----:B------:R0:W1:Y:S02]  /*17f20*/  SHFL.IDX P6, R14, R13, R12, R11 ;  /* 0x0000000c0d0e7389 */ /* 0x00006400000c000b */
[----:B01----:R-:W-:Y:S01]  /*17f30*/  ENDCOLLECTIVE ;  /* 0x000000000000791b */ /* 0x003fe20003800000 */
.L_x_2560:
        /* <DEDUP_REMOVED lines=10> */
.L_x_2561:
[----:B------:R-:W-:Y:S01]  /*17fe0*/  @!PT LDS RZ, [RZ] ;  /* 0x00000000fffff984 */ /* 0x000fe20000000800 */
[----:B------:R-:W-:Y:S01]  /*17ff0*/  @!PT LDS RZ, [RZ] ;  /* 0x00000000fffff984 */ /* 0x000fe20000000800 */
[----:B------:R-:W-:Y:S01]  /*18000*/  @!PT LDS RZ, [RZ] ;  /* 0x00000000fffff984 */ /* 0x000fe20000000800 */
[----:B------:R-:W-:Y:S04]  /*18010*/  @P3 LDGSTS.E.BYPASS.LTC128B.128 [R9+0x1b400], desc[UR54][R2.64], !P4 ;  /* 0x1b40000002093fae */ /* 0x000fe8000e101d76 */
[----:B------:R-:W-:Y:S04]  /*18020*/  @P3 LDGSTS.E.BYPASS.LTC128B.128 [R9+0x1dc00], desc[UR54][R2.64+0x40], !P5 ;  /* 0x1dc0004002093fae */ /* 0x000fe8000e901d76 */
[----:B------:R0:W-:Y:S01]  /*18030*/  @P3 LDGSTS.E.BYPASS.LTC128B.128 [R9+0x20400], desc[UR54][R2.64+0x80], !P1 ;  /* 0x2040008002093fae */ /* 0x0001e2000c901d76 */
[----:B------:R-:W-:Y:S02]  /*18040*/  IMAD.MOV.U32 R13, RZ, RZ, R7 ;  /* 0x000000ffff0d7224 */ /* 0x000fe400078e0007 */
[----:B------:R-:W-:-:S02]  /*18050*/  IMAD.MOV.U32 R12, RZ, RZ, RZ ;  /* 0x000000ffff0c7224 */ /* 0x000fc400078e00ff */
[----:B0-----:R-:W-:-:S07]  /*18060*/  IMAD.MOV.U32 R2, RZ, RZ, R14 ;  /* 0x000000ffff027224 */ /* 0x001fce00078e000e */
[----:B------:R-:W-:Y:S05]  /*18070*/  WARPSYNC.COLLECTIVE R15, `(.L_x_2562) ;  /* 0x000000000f087348 */ /* 0x000fea0003c00000 */
[----:B------:R0:W1:Y:S02]  /*18080*/  SHFL.IDX P6, R14, R13, R12, R11 ;  /* 0x0000000c0d0e7389 */ /* 0x00006400000c000b */
[----:B01----:R-:W-:Y:S01]  /*18090*/  ENDCOLLECTIVE ;  /* 0x000000000000791b */ /* 0x003fe20003800000 */
.L_x_2562:
        /* <DEDUP_REMOVED lines=13> */
.L_x_2563:
[----:B------:R-:W-:Y:S05]  /*18170*/  BRA `(.L_x_2564) ;  /* 0xffffffb000887947 */ /* 0x000fea000383ffff */
.L_x_2473:
[----:B------:R-:W-:Y:S02]  /*18180*/  IMAD.MOV.U32 R13, RZ, RZ, R5 ;  /* 0x000000ffff0d7224 */ /* 0x000fe400078e0005 */
[----:B------:R-:W-:Y:S02]  /*18190*/  IMAD.MOV.U32 R12, RZ, RZ, RZ ;  /* 0x000000ffff0c7224 */ /* 0x000fe400078e00ff */
[----:B------:R-:W-:Y:S02]  /*181a0*/  IMAD.MOV.U32 R11, RZ, RZ, 0x1c1f ;  /* 0x00001c1fff0b7424 */ /* 0x000fe400078e00ff */
[----:B------:R-:W-:Y:S02]  /*181b0*/  IMAD.MOV.U32 R15, RZ, RZ, -0x1 ;  /* 0xffffffffff0f7424 */ /* 0x000fe400078e00ff */
[----:B------:R-:W-:Y:S02]  /*181c0*/  IMAD R4, R4, UR40, RZ ;  /* 0x0000002804047c24 */ /* 0x000fe4000f8e02ff */
[----:B------:R-:W-:-:S07]  /*181d0*/  IMAD R17, R17, 0x80, R9 ;  /* 0x0000008011117824 */ /* 0x000fce00078e0209 */
[----:B-1---5:R-:W-:Y:S05]  /*181e0*/  WARPSYNC.COLLECTIVE R15, `(.L_x_2565) ;  /* 0x000000000f087348 */ /* 0x022fea0003c00000 */
[----:B------:R0:W2:Y:S02]  /*181f0*/  SHFL.IDX P6, R14, R13, R12, R11 ;  /* 0x0000000c0d0e7389 */ /* 0x0000a400000c000b */
[----:B012--5:R-:W-:Y:S01]  /*18200*/  ENDCOLLECTIVE ;  /* 0x000000000000791b */ /* 0x027fe20003800000 */
.L_x_2565:
[C---:B------:R-:W-:Y:S01]  /*18210*/  VIADD R7, R17.reuse, 0x20 ;  /* 0x0000002011077836 */ /* 0x040fe20000000000 */
[----:B------:R-:W-:Y:S01]  /*18220*/  ISETP.GE.AND P0, PT, R17, R4, PT ;  /* 0x000000041100720c */ /* 0x000fe20003f06270 */
[----:B------:R-:W-:Y:S02]  /*18230*/  IMAD.MOV.U32 R13, RZ, RZ, R0 ;  /* 0x000000ffff0d7224 */ /* 0x000fe400078e0000 */
[----:B------:R-:W-:-:S10]  /*18240*/  IMAD.MOV.U32 R2, RZ, RZ, R14 ;  /* 0x000000ffff027224 */ /* 0x000fd400078e000e */
[----:B------:R-:W-:Y:S05]  /*18250*/  WARPSYNC.COLLECTIVE R15, `(.L_x_2566) ;  /* 0x000000000f087348 */ /* 0x000fea0003c00000 */
[----:B------:R0:W1:Y:S02]  /*18260*/  SHFL.IDX P6, R14, R13, R12, R11 ;  /* 0x0000000c0d0e7389 */ /* 0x00006400000c000b */
[----:B01----:R-:W-:Y:S01]  /*18270*/  ENDCOLLECTIVE ;  /* 0x000000000000791b */ /* 0x003fe20003800000 */
.L_x_2566:
[----:B------:R-:W-:Y:S02]  /*18280*/  IMAD.MOV.U32 R13, RZ, RZ, R5 ;  /* 0x000000ffff0d7224 */ /* 0x000fe400078e0005 */
[----:B------:R-:W-:Y:S02]  /*18290*/  IMAD.MOV.U32 R12, RZ, RZ, 0x1 ;  /* 0x00000001ff0c7424 */ /* 0x000fe400078e00ff */
[----:B------:R-:W-:-:S07]  /*182a0*/  IMAD.MOV.U32 R3, RZ, RZ, R14 ;  /* 0x000000ffff037224 */ /* 0x000fce00078e000e */
[----:B------:R-:W-:Y:S05]  /*182b0*/  WARPSYNC.COLLECTIVE R15, `(.L_x_2567) ;  /* 0x000000000f087348 */ /* 0x000fea0003c00000 */
[----:B------:R0:W1:Y:S02]  /*182c0*/  SHFL.IDX P6, R14, R13, R12, R11 ;  /* 0x0000000c0d0e7389 */ /* 0x00006400000c000b */
[----:B01----:R-:W-:Y:S01]  /*182d0*/  ENDCOLLECTIVE ;  /* 0x000000000000791b */ /* 0x003fe20003800000 */
.L_x_2567:
        /* <DEDUP_REMOVED lines=10> */
[----:B------:R-:W-:Y:S02]  /*18380*/  ISETP.GE.AND P0, PT, R7, R4, PT ;  /* 0x000000040700720c */ /* 0x000fe40003f06270 */
[----:B0-----:R-:W-:-:S11]  /*18390*/  MOV R2, R14 ;  /* 0x0000000e00027202 */ /* 0x001fd60000000f00 */
[----:B------:R-:W-:Y:S05]  /*183a0*/  WARPSYNC.COLLECTIVE R15, `(.L_x_2568) ;  /* 0x000000000f087348 */ /* 0x000fea0003c00000 */
[----:B------:R0:W1:Y:S02]  /*183b0*/  SHFL.IDX P6, R14, R13, R12, R11 ;  /* 0x0000000c0d0e7389 */ /* 0x00006400000c000b */
[----:B01----:R-:W-:Y:S01]  /*183c0*/  ENDCOLLECTIVE ;  /* 0x000000000000791b */ /* 0x003fe20003800000 */
.L_x_2568:
        /* <DEDUP_REMOVED lines=8> */
.L_x_2569:
[----:B------:R-:W-:Y:S02]  /*18450*/  @!P0 IMAD.MOV.U32 R3, RZ, RZ, R7 ;  /* 0x000000ffff038224 */ /* 0x000fe400078e0007 */
[----:B------:R-:W-:-:S03]  /*18460*/  VIADD R7, R17, 0x40 ;  /* 0x0000004011077836 */ /* 0x000fc60000000000 */
        /* <DEDUP_REMOVED lines=12> */
.L_x_2570:
        /* <DEDUP_REMOVED lines=8> */
.L_x_2571:
        /* <DEDUP_REMOVED lines=12> */
.L_x_2572:
[----:B------:R-:W-:Y:S05]  /*18670*/  BRA `(.L_x_2573) ;  /* 0xffffffb400c07947 */ /* 0x000fea000383ffff */
.L_x_2478:
[----:B0-----:R0:W2:Y:S02]  /*18680*/  SYNCS.PHASECHK.TRANS64.TRYWAIT P0, [R22+URZ+0x29820], R3 ;  /* 0x02982003160075a7 */ /* 0x0010a4000800017f */
[----:B--2---:R-:W-:Y:S05]  /*18690*/  @!P0 NANOSLEEP.SYNCS 0x989680 ;  /* 0x009896800000895d */ /* 0x004fea0003900000 */
[----:B------:R-:W2:Y:S02]  /*186a0*/  @!P0 SYNCS.PHASECHK.TRANS64 P0, [R22+URZ+0x29820], R3 ;  /* 0x02982003160085a7 */ /* 0x000ea4000800007f */
[----:B--2---:R-:W-:Y:S05]  /*186b0*/  @!P0 BRA `(.L_x_2478) ;  /* 0xfffffffc00f08947 */ /* 0x004fea000383ffff */
[----:B------:R-:W-:Y:S05]  /*186c0*/  BRA `(.L_x_2574) ;  /* 0xffffffb800307947 */ /* 0x000fea000383ffff */
.L_x_2482:
[----:B0-----:R0:W1:Y:S02]  /*186d0*/  SYNCS.PHASECHK.TRANS64.TRYWAIT P0, [R0+URZ+0x29880], R30 ;  /* 0x0298801e000075a7 */ /* 0x001064000800017f */
[----:B-1----:R-:W-:Y:S05]  /*186e0*/  @!P0 NANOSLEEP.SYNCS 0x989680 ;  /* 0x009896800000895d */ /* 0x002fea0003900000 */
[----:B------:R-:W1:Y:S02]  /*186f0*/  @!P0 SYNCS.PHASECHK.TRANS64 P0, [R0+URZ+0x29880], R30 ;  /* 0x0298801e000085a7 */ /* 0x000e64000800007f */
[----:B-1----:R-:W-:Y:S05]  /*18700*/  @!P0 BRA `(.L_x_2482) ;  /* 0xfffffffc00f08947 */ /* 0x002fea000383ffff */
[----:B------:R-:W-:Y:S05]  /*18710*/  BRA `(.L_x_2575) ;  /* 0xffffffbc00647947 */ /* 0x000fea000383ffff */
.L_x_2483:
        /* <DEDUP_REMOVED lines=8> */
.L_x_2577:
[----:B------:R-:W-:Y:S05]  /*187a0*/  BSYNC B0 ;  /* 0x0000000000007941 */ /* 0x000fea0003800000 */
.L_x_2576:
        /* <DEDUP_REMOVED lines=10> */
.L_x_2578:
[----:B------:R-:W-:Y:S02]  /*18850*/  IMAD.MOV.U32 R13, RZ, RZ, R9 ;  /* 0x000000ffff0d7224 */ /* 0x000fe400078e0009 */
[----:B------:R-:W-:Y:S02]  /*18860*/  IMAD.MOV.U32 R12, RZ, RZ, 0x1 ;  /* 0x00000001ff0c7424 */ /* 0x000fe400078e00ff */
[----:B------:R-:W-:-:S07]  /*18870*/  IMAD.MOV.U32 R2, RZ, RZ, R14 ;  /* 0x000000ffff027224 */ /* 0x000fce00078e000e */
[----:B------:R-:W-:Y:S05]  /*18880*/  WARPSYNC.COLLECTIVE R15, `(.L_x_2579) ;  /* 0x000000000f087348 */ /* 0x000fea0003c00000 */
[----:B------:R0:W1:Y:S02]  /*18890*/  SHFL.IDX P6, R14, R13, R12, R11 ;  /* 0x0000000c0d0e7389 */ /* 0x00006400000c000b */
[----:B01----:R-:W-:Y:S01]  /*188a0*/  ENDCOLLECTIVE ;  /* 0x000000000000791b */ /* 0x003fe20003800000 */
.L_x_2579:
        /* <DEDUP_REMOVED lines=12> */
.L_x_2580:
[----:B------:R-:W-:Y:S02]  /*18970*/  IMAD.MOV.U32 R13, RZ, RZ, R9 ;  /* 0x000000ffff0d7224 */ /* 0x000fe400078e0009 */
[----:B------:R-:W-:Y:S02]  /*18980*/  IMAD.MOV.U32 R12, RZ, RZ, 0x2 ;  /* 0x00000002ff0c7424 */ /* 0x000fe400078e00ff */
[----:B------:R-:W-:-:S07]  /*18990*/  IMAD.MOV.U32 R2, RZ, RZ, R14 ;  /* 0x000000ffff027224 */ /* 0x000fce00078e000e */
[----:B------:R-:W-:Y:S05]  /*189a0*/  WARPSYNC.COLLECTIVE R15, `(.L_x_2581) ;  /* 0x000000000f087348 */ /* 0x000fea0003c00000 */
[----:B------:R0:W1:Y:S02]  /*189b0*/  SHFL.IDX P6, R14, R13, R12, R11 ;  /* 0x0000000c0d0e7389 */ /* 0x00006400000c000b */
[----:B01----:R-:W-:Y:S01]  /*189c0*/  ENDCOLLECTIVE ;  /* 0x000000000000791b */ /* 0x003fe20003800000 */
.L_x_2581:
        /* <DEDUP_REMOVED lines=12> */
.L_x_2582:
[----:B------:R-:W-:Y:S02]  /*18a90*/  IMAD.MOV.U32 R13, RZ, RZ, R9 ;  /* 0x000000ffff0d7224 */ /* 0x000fe400078e0009 */
[----:B------:R-:W-:Y:S02]  /*18aa0*/  IMAD.MOV.U32 R12, RZ, RZ, 0x3 ;  /* 0x00000003ff0c7424 */ /* 0x000fe400078e00ff */
[----:B------:R-:W-:-:S07]  /*18ab0*/  IMAD.MOV.U32 R2, RZ, RZ, R14 ;  /* 0x000000ffff027224 */ /* 0x000fce00078e000e */
[----:B------:R-:W-:Y:S05]  /*18ac0*/  WARPSYNC.COLLECTIVE R15, `(.L_x_2583) ;  /* 0x000000000f087348 */ /* 0x000fea0003c00000 */
[----:B------:R0:W1:Y:S02]  /*18ad0*/  SHFL.IDX P6, R14, R13, R12, R11 ;  /* 0x0000000c0d0e7389 */ /* 0x00006400000c000b */
[----:B01----:R-:W-:Y:S01]  /*18ae0*/  ENDCOLLECTIVE ;  /* 0x000000000000791b */ /* 0x003fe20003800000 */
.L_x_2583:
        /* <DEDUP_REMOVED lines=12> */
.L_x_2584:
[----:B------:R-:W-:Y:S02]  /*18bb0*/  IMAD.MOV.U32 R13, RZ, RZ, R21 ;  /* 0x000000ffff0d7224 */ /* 0x000fe400078e0015 */
[----:B------:R-:W-:Y:S02]  /*18bc0*/  IMAD.MOV.U32 R12, RZ, RZ, RZ ;  /* 0x000000ffff0c7224 */ /* 0x000fe400078e00ff */
[----:B------:R-:W-:-:S07]  /*18bd0*/  IMAD.MOV.U32 R2, RZ, RZ, R14 ;  /* 0x000000ffff027224 */ /* 0x000fce00078e000e */
[----:B------:R-:W-:Y:S05]  /*18be0*/  WARPSYNC.COLLECTIVE R15, `(.L_x_2585) ;  /* 0x000000000f087348 */ /* 0x000fea0003c00000 */
[----:B------:R0:W1:Y:S02]  /*18bf0*/  SHFL.IDX P6, R14, R13, R12, R11 ;  /* 0x0000000c0d0e7389 */ /* 0x00006400000c000b */
[----:B01----:R-:W-:Y:S01]  /*18c00*/  ENDCOLLECTIVE ;  /* 0x000000000000791b */ /* 0x003fe20003800000 */
.L_x_2585:
        /* <DEDUP_REMOVED lines=12> */
.L_x_2586:
[----:B------:R-:W-:Y:S01]  /*18cd0*/  IMAD.MOV.U32 R2, RZ, RZ, R14 ;  /* 0x000000ffff027224 */ /* 0x000fe200078e000e */
[----:B------:R-:W-:Y:S06]  /*18ce0*/  BRA `(.L_x_2587) ;  /* 0xffffffbc00007947 */ /* 0x000fec000383ffff */
.L_x_2488:
[----:B---3--:R3:W4:Y:S02]  /*18cf0*/  SYNCS.PHASECHK.TRANS64.TRYWAIT P0, [R0+URZ+0x29840], R30 ;  /* 0x0298401e000075a7 */ /* 0x008724000800017f */
[----:B----4-:R-:W-:Y:S05]  /*18d00*/  @!P0 NANOSLEEP.SYNCS 0x989680 ;  /* 0x009896800000895d */ /* 0x010fea0003900000 */
[----:B------:R-:W4:Y:S02]  /*18d10*/  @!P0 SYNCS.PHASECHK.TRANS64 P0, [R0+URZ+0x29840], R30 ;  /* 0x0298401e000085a7 */ /* 0x000f24000800007f */
[----:B----4-:R-:W-:Y:S05]  /*18d20*/  @!P0 BRA `(.L_x_2488) ;  /* 0xfffffffc00f08947 */ /* 0x010fea000383ffff */
[----:B------:R-:W-:Y:S05]  /*18d30*/  BRA `(.L_x_2588) ;  /* 0xffffffbc00547947 */ /* 0x000fea000383ffff */
.L_x_2489:
        /* <DEDUP_REMOVED lines=8> */
.L_x_2590:
[----:B------:R-:W-:Y:S05]  /*18dc0*/  BSYNC B0 ;  /* 0x0000000000007941 */ /* 0x000fea0003800000 */
.L_x_2589:
        /* <DEDUP_REMOVED lines=9> */
.L_x_2591:
[----:B------:R-:W-:Y:S02]  /*18e60*/  IMAD.MOV.U32 R13, RZ, RZ, R5 ;  /* 0x000000ffff0d7224 */ /* 0x000fe400078e0005 */
[----:B------:R-:W-:Y:S02]  /*18e70*/  IMAD.MOV.U32 R12, RZ, RZ, 0x1 ;  /* 0x00000001ff0c7424 */ /* 0x000fe400078e00ff */
[----:B------:R-:W-:-:S07]  /*18e80*/  IMAD.MOV.U32 R2, RZ, RZ, R14 ;  /* 0x000000ffff027224 */ /* 0x000fce00078e000e */
[----:B------:R-:W-:Y:S05]  /*18e90*/  WARPSYNC.COLLECTIVE R15, `(.L_x_2592) ;  /* 0x000000000f087348 */ /* 0x000fea0003c00000 */
[----:B------:R0:W1:Y:S02]  /*18ea0*/  SHFL.IDX P6, R14, R13, R12, R11 ;  /* 0x0000000c0d0e7389 */ /* 0x00006400000c000b */
[----:B01----:R-:W-:Y:S01]  /*18eb0*/  ENDCOLLECTIVE ;  /* 0x000000000000791b */ /* 0x003fe20003800000 */
.L_x_2592:
        /* <DEDUP_REMOVED lines=13> */
.L_x_2593:
[----:B------:R-:W-:Y:S02]  /*18f90*/  IMAD.MOV.U32 R13, RZ, RZ, R5 ;  /* 0x000000ffff0d7224 */ /* 0x000fe400078e0005 */
[----:B------:R-:W-:Y:S02]  /*18fa0*/  IMAD.MOV.U32 R12, RZ, RZ, 0x2 ;  /* 0x00000002ff0c7424 */ /* 0x000fe400078e00ff */
[----:B------:R-:W-:-:S07]  /*18fb0*/  IMAD.MOV.U32 R2, RZ, RZ, R14 ;  /* 0x000000ffff027224 */ /* 0x000fce00078e000e */
[----:B------:R-:W-:Y:S05]  /*18fc0*/  WARPSYNC.COLLECTIVE R15, `(.L_x_2594) ;  /* 0x000000000f087348 */ /* 0x000fea0003c00000 */
[----:B------:R0:W1:Y:S02]  /*18fd0*/  SHFL.IDX P6, R14, R13, R12, R11 ;  /* 0x0000000c0d0e7389 */ /* 0x00006400000c000b */
[----:B01----:R-:W-:Y:S01]  /*18fe0*/  ENDCOLLECTIVE ;  /* 0x000000000000791b */ /* 0x003fe20003800000 */
.L_x_2594:
        /* <DEDUP_REMOVED lines=13> */
.L_x_2595:
[----:B------:R-:W-:Y:S02]  /*190c0*/  IMAD.MOV.U32 R13, RZ, RZ, R5 ;  /* 0x000000ffff0d7224 */ /* 0x000fe400078e0005 */
[----:B------:R-:W-:Y:S02]  /*190d0*/  IMAD.MOV.U32 R12, RZ, RZ, 0x3 ;  /* 0x00000003ff0c7424 */ /* 0x000fe400078e00ff */
[----:B------:R-:W-:-:S07]  /*190e0*/  IMAD.MOV.U32 R2, RZ, RZ, R14 ;  /* 0x000000ffff027224 */ /* 0x000fce00078e000e */
[----:B------:R-:W-:Y:S05]  /*190f0*/  WARPSYNC.COLLECTIVE R15, `(.L_x_2596) ;  /* 0x000000000f087348 */ /* 0x000fea0003c00000 */
[----:B------:R0:W1:Y:S02]  /*19100*/  SHFL.IDX P6, R14, R13, R12, R11 ;  /* 0x0000000c0d0e7389 */ /* 0x00006400000c000b */
[----:B01----:R-:W-:Y:S01]  /*19110*/  ENDCOLLECTIVE ;  /* 0x000000000000791b */ /* 0x003fe20003800000 */
.L_x_2596:
        /* <DEDUP_REMOVED lines=13> */
.L_x_2597:
[----:B------:R-:W-:Y:S02]  /*191f0*/  IMAD.MOV.U32 R13, RZ, RZ, R8 ;  /* 0x000000ffff0d7224 */ /* 0x000fe400078e0008 */
[----:B------:R-:W-:Y:S02]  /*19200*/  IMAD.MOV.U32 R12, RZ, RZ, RZ ;  /* 0x000000ffff0c7224 */ /* 0x000fe400078e00ff */
[----:B------:R-:W-:-:S07]  /*19210*/  IMAD.MOV.U32 R2, RZ, RZ, R14 ;  /* 0x000000ffff027224 */ /* 0x000fce00078e000e */
[----:B------:R-:W-:Y:S05]  /*19220*/  WARPSYNC.COLLECTIVE R15, `(.L_x_2598) ;  /* 0x000000000f087348 */ /* 0x000fea0003c00000 */
[----:B------:R0:W1:Y:S02]  /*19230*/  SHFL.IDX P6, R14, R13, R12, R11 ;  /* 0x0000000c0d0e7389 */ /* 0x00006400000c000b */
[----:B01----:R-:W-:Y:S01]  /*19240*/  ENDCOLLECTIVE ;  /* 0x000000000000791b */ /* 0x003fe20003800000 */
.L_x_2598:
        /* <DEDUP_REMOVED lines=13> */
.L_x_2599:
[----:B------:R-:W-:Y:S05]  /*19320*/  BRA `(.L_x_2600) ;  /* 0xffffffb800e87947 */ /* 0x000fea000383ffff */
.L_x_2494:
[----:B0-----:R0:W2:Y:S02]  /*19330*/  SYNCS.PHASECHK.TRANS64.TRYWAIT P1, [R3+URZ+0x29870], R0 ;  /* 0x02987000030075a7 */ /* 0x0010a4000802017f */
[----:B--2---:R-:W-:Y:S05]  /*19340*/  @!P1 NANOSLEEP.SYNCS 0x989680 ;  /* 0x009896800000995d */ /* 0x004fea0003900000 */
[----:B------:R-:W2:Y:S02]  /*19350*/  @!P1 SYNCS.PHASECHK.TRANS64 P1, [R3+URZ+0x29870], R0 ;  /* 0x02987000030095a7 */ /* 0x000ea4000802007f */
[----:B--2---:R-:W-:Y:S05]  /*19360*/  @!P1 BRA `(.L_x_2494) ;  /* 0xfffffffc00f09947 */ /* 0x004fea000383ffff */
[----:B------:R-:W-:Y:S05]  /*19370*/  BRA `(.L_x_2601) ;  /* 0xffffffbc00547947 */ /* 0x000fea000383ffff */
.L_x_2496:
[----:B0-----:R0:W2:Y:S02]  /*19380*/  SYNCS.PHASECHK.TRANS64.TRYWAIT P1, [R3+URZ+0x29860], R0 ;  /* 0x02986000030075a7 */ /* 0x0010a4000802017f */
[----:B--2---:R-:W-:Y:S05]  /*19390*/  @!P1 NANOSLEEP.SYNCS 0x989680 ;  /* 0x009896800000995d */ /* 0x004fea0003900000 */
[----:B------:R-:W2:Y:S02]  /*193a0*/  @!P1 SYNCS.PHASECHK.TRANS64 P1, [R3+URZ+0x29860], R0 ;  /* 0x02986000030095a7 */ /* 0x000ea4000802007f */
[----:B--2---:R-:W-:Y:S05]  /*193b0*/  @!P1 BRA `(.L_x_2496) ;  /* 0xfffffffc00f09947 */ /* 0x004fea000383ffff */
[----:B------:R-:W-:Y:S05]  /*193c0*/  BRA `(.L_x_2602) ;  /* 0xffffffbc00647947 */ /* 0x000fea000383ffff */
.L_x_2504:
[----:B0-----:R0:W4:Y:S02]  /*193d0*/  SYNCS.PHASECHK.TRANS64.TRYWAIT P1, [R17+URZ+0x29870], R0 ;  /* 0x02987000110075a7 */ /* 0x001124000802017f */
[----:B----4-:R-:W-:Y:S05]  /*193e0*/  @!P1 NANOSLEEP.SYNCS 0x989680 ;  /* 0x009896800000995d */ /* 0x010fea0003900000 */
[----:B------:R-:W4:Y:S02]  /*193f0*/  @!P1 SYNCS.PHASECHK.TRANS64 P1, [R17+URZ+0x29870], R0 ;  /* 0x02987000110095a7 */ /* 0x000f24000802007f */
[----:B----4-:R-:W-:Y:S05]  /*19400*/  @!P1 BRA `(.L_x_2504) ;  /* 0xfffffffc00f09947 */ /* 0x010fea000383ffff */
[----:B------:R-:W-:Y:S05]  /*19410*/  BRA `(.L_x_2603) ;  /* 0xffffffc400287947 */ /* 0x000fea000383ffff */
.L_x_2506:
[----:B0-----:R0:W4:Y:S02]  /*19420*/  SYNCS.PHASECHK.TRANS64.TRYWAIT P1, [R17+URZ+0x29860], R0 ;  /* 0x02986000110075a7 */ /* 0x001124000802017f */
[----:B----4-:R-:W-:Y:S05]  /*19430*/  @!P1 NANOSLEEP.SYNCS 0x989680 ;  /* 0x009896800000995d */ /* 0x010fea0003900000 */
[----:B------:R-:W4:Y:S02]  /*19440*/  @!P1 SYNCS.PHASECHK.TRANS64 P1, [R17+URZ+0x29860], R0 ;  /* 0x02986000110095a7 */ /* 0x000f24000802007f */
[----:B----4-:R-:W-:Y:S05]  /*19450*/  @!P1 BRA `(.L_x_2506) ;  /* 0xfffffffc00f09947 */ /* 0x010fea000383ffff */
[----:B------:R-:W-:Y:S05]  /*19460*/  BRA `(.L_x_2604) ;  /* 0xffffffc400347947 */ /* 0x000fea000383ffff */
.L_x_2520:
[----:B0-----:R0:W1:Y:S02]  /*19470*/  SYNCS.PHASECHK.TRANS64.TRYWAIT P0, [R5+URZ+0x29820], R0 ;  /* 0x02982000050075a7 */ /* 0x001064000800017f */
[----:B-1----:R-:W-:Y:S05]  /*19480*/  @!P0 NANOSLEEP.SYNCS 0x989680 ;  /* 0x009896800000895d */ /* 0x002fea0003900000 */
[----:B------:R-:W1:Y:S02]  /*19490*/  @!P0 SYNCS.PHASECHK.TRANS64 P0, [R5+URZ+0x29820], R0 ;  /* 0x02982000050085a7 */ /* 0x000e64000800007f */
[----:B-1----:R-:W-:Y:S05]  /*194a0*/  @!P0 BRA `(.L_x_2520) ;  /* 0xfffffffc00f08947 */ /* 0x002fea000383ffff */
[----:B------:R-:W-:Y:S05]  /*194b0*/  BRA `(.L_x_2605) ;  /* 0xffffffd400bc7947 */ /* 0x000fea000383ffff */
.L_x_2521:
        /* <DEDUP_REMOVED lines=11> */
.L_x_2607:
[----:B------:R-:W-:Y:S05]  /*19570*/  BSYNC B0 ;  /* 0x0000000000007941 */ /* 0x000fea0003800000 */
.L_x_2606:
[----:B------:R-:W-:Y:S05]  /*19580*/  BRA `(.L_x_2608) ;  /* 0xffffffd400a47947 */ /* 0x000fea000383ffff */
.L_x_2524:
[----:B------:R-:W-:Y:S01]  /*19590*/  BSSY B1, `(.L_x_2609) ;  /* 0x0000006000017945 */ /* 0x000fe20003800000 */
[----:B------:R-:W-:-:S07]  /*195a0*/  IMAD.MOV.U32 R15, RZ, RZ, -0x1 ;  /* 0xffffffffff0f7424 */ /* 0x000fce00078e00ff */
[----:B0-----:R-:W-:Y:S05]  /*195b0*/  WARPSYNC.COLLECTIVE R15, `(.L_x_2610) ;  /* 0x000000000f0c7348 */ /* 0x001fea0003c00000 */
[----:B------:R-:W-:Y:S02]  /*195c0*/  ELECT P6, UR62, PT ;  /* 0x00000000003e782f */ /* 0x000fe400038c0000 */
[----:B------:R-:W-:Y:S01]  /*195d0*/  MOV R14, UR62 ;  /* 0x0000003e000e7c02 */ /* 0x000fe20008000f00 */
[----:B0-----:R-:W-:Y:S10]  /*195e0*/  ENDCOLLECTIVE ;  /* 0x000000000000791b */ /* 0x001ff40003800000 */
.L_x_2610:
[----:B------:R-:W-:Y:S05]  /*195f0*/  BSYNC B1 ;  /* 0x0000000000017941 */ /* 0x000fea0003800000 */
.L_x_2609:
[----:B------:R-:W-:Y:S05]  /*19600*/  BRA `(.L_x_2611) ;  /* 0xffffffd4009c7947 */ /* 0x000fea000383ffff */
.L_x_2526:
[----:B0-----:R0:W1:Y:S02]  /*19610*/  SYNCS.PHASECHK.TRANS64.TRYWAIT P1, [R3+URZ+0x29840], R2 ;  /* 0x02984002030075a7 */ /* 0x001064000802017f */
[----:B-1----:R-:W-:Y:S05]  /*19620*/  @!P1 NANOSLEEP.SYNCS 0x989680 ;  /* 0x009896800000995d */ /* 0x002fea0003900000 */
[----:B------:R-:W1:Y:S02]  /*19630*/  @!P1 SYNCS.PHASECHK.TRANS64 P1, [R3+URZ+0x29840], R2 ;  /* 0x02984002030095a7 */ /* 0x000e64000802007f */
[----:B-1----:R-:W-:Y:S05]  /*19640*/  @!P1 BRA `(.L_x_2526) ;  /* 0xfffffffc00f09947 */ /* 0x002fea000383ffff */
[----:B------:R-:W-:Y:S05]  /*19650*/  BRA `(.L_x_2612) ;  /* 0xffffffd400bc7947 */ /* 0x000fea000383ffff */
.L_x_2528:
[----:B-1----:R1:W2:Y:S02]  /*19660*/  SYNCS.PHASECHK.TRANS64.TRYWAIT P1, [R5+URZ+0x29840], R0 ;  /* 0x02984000050075a7 */ /* 0x0022a4000802017f */
[----:B--2---:R-:W-:Y:S05]  /*19670*/  @!P1 NANOSLEEP.SYNCS 0x989680 ;  /* 0x009896800000995d */ /* 0x004fea0003900000 */
[----:B------:R-:W2:Y:S02]  /*19680*/  @!P1 SYNCS.PHASECHK.TRANS64 P1, [R5+URZ+0x29840], R0 ;  /* 0x02984000050095a7 */ /* 0x000ea4000802007f */
[----:B--2---:R-:W-:Y:S05]  /*19690*/  @!P1 BRA `(.L_x_2528) ;  /* 0xfffffffc00f09947 */ /* 0x004fea000383ffff */
[----:B------:R-:W-:Y:S05]  /*196a0*/  BRA `(.L_x_2613) ;  /* 0xffffffd400c87947 */ /* 0x000fea000383ffff */
.L_x_2530:
[----:B--2---:R2:W3:Y:S02]  /*196b0*/  SYNCS.PHASECHK.TRANS64.TRYWAIT P1, [R3+URZ+0x29860], R2 ;  /* 0x02986002030075a7 */ /* 0x0044e4000802017f */
[----:B---3--:R-:W-:Y:S05]  /*196c0*/  @!P1 NANOSLEEP.SYNCS 0x989680 ;  /* 0x009896800000995d */ /* 0x008fea0003900000 */
[----:B------:R-:W3:Y:S02]  /*196d0*/  @!P1 SYNCS.PHASECHK.TRANS64 P1, [R3+URZ+0x29860], R2 ;  /* 0x02986002030095a7 */ /* 0x000ee4000802007f */
[----:B---3--:R-:W-:Y:S05]  /*196e0*/  @!P1 BRA `(.L_x_2530) ;  /* 0xfffffffc00f09947 */ /* 0x008fea000383ffff */
[----:B------:R-:W-:Y:S05]  /*196f0*/  BRA `(.L_x_2614) ;  /* 0xffffffd400c47947 */ /* 0x000fea000383ffff */
.L_x_2532:
[----:B---3--:R3:W4:Y:S02]  /*19700*/  SYNCS.PHASECHK.TRANS64.TRYWAIT P1, [R5+URZ+0x29860], R0 ;  /* 0x02986000050075a7 */ /* 0x008724000802017f */
[----:B----4-:R-:W-:Y:S05]  /*19710*/  @!P1 NANOSLEEP.SYNCS 0x989680 ;  /* 0x009896800000995d */ /* 0x010fea0003900000 */
[----:B------:R-:W4:Y:S02]  /*19720*/  @!P1 SYNCS.PHASECHK.TRANS64 P1, [R5+URZ+0x29860], R0 ;  /* 0x02986000050095a7 */ /* 0x000f24000802007f */
[----:B----4-:R-:W-:Y:S05]  /*19730*/  @!P1 BRA `(.L_x_2532) ;  /* 0xfffffffc00f09947 */ /* 0x010fea000383ffff */
[----:B------:R-:W-:Y:S05]  /*19740*/  BRA `(.L_x_2615) ;  /* 0xffffffd400c07947 */ /* 0x000fea000383ffff */
.L_x_2534:
[----:B----4-:R4:W0:Y:S02]  /*19750*/  SYNCS.PHASECHK.TRANS64.TRYWAIT P1, [R3+URZ+0x29880], R2 ;  /* 0x02988002030075a7 */ /* 0x010824000802017f */
[----:B0-----:R-:W-:Y:S05]  /*19760*/  @!P1 NANOSLEEP.SYNCS 0x989680 ;  /* 0x009896800000995d */ /* 0x001fea0003900000 */
[----:B------:R-:W0:Y:S02]  /*19770*/  @!P1 SYNCS.PHASECHK.TRANS64 P1, [R3+URZ+0x29880], R2 ;  /* 0x02988002030095a7 */ /* 0x000e24000802007f */
[----:B0-----:R-:W-:Y:S05]  /*19780*/  @!P1 BRA `(.L_x_2534) ;  /* 0xfffffffc00f09947 */ /* 0x001fea000383ffff */
[----:B------:R-:W-:Y:S05]  /*19790*/  BRA `(.L_x_2616) ;  /* 0xffffffd400bc7947 */ /* 0x000fea000383ffff */
.L_x_2617:
        /* <DEDUP_REMOVED lines=14> */
.L_x_3197:


//--------------------- .text._ZN7cutlass13device_kernelIN5flash11enable_sm90INS1_16FlashAttnFwdSm90INS1_25CollectiveMainloopFwdSm90ILi2EN4cute5tupleIJNS5_1CILi1EEES8_S8_EEENS6_IJNS7_ILi128EEENS7_ILi160EEENS7_ILi192EEEEEELi128ENS_12float_e4m3_tEfNS_4arch4Sm90ELb1ELb0ELb1ELb1ELb1ELb1ELb0ELb1ELb1ELb1ELb0ELb0EEENS1_21CollectiveEpilogueFwdINS6_IJSA_SA_SB_EEES9_NS_10bfloat16_tESG_Li256ELb1ELb1ELb0ELb1EEENS1_36VarlenDynamicPersistentTileSchedulerILi128ELi160ELi256ELi128ELb0ELb1ELb1ELb1ELb1ELb1EEEEEEEEEvNT_6ParamsE --------------------------
	.section	.text._ZN7cutlass13device_kernelIN5flash11enable_sm90INS1_16FlashAttnFwdSm90INS1_25CollectiveMainloopFwdSm90ILi2EN4cute5tupleIJNS5_1CILi1EEES8_S8_EEENS6_IJNS7_ILi128EEENS7_ILi160EEENS7_ILi192EEEEEELi128ENS_12float_e4m3_tEfNS_4arch4Sm90ELb1ELb0ELb1ELb1ELb1ELb1ELb0ELb1ELb1ELb1ELb0ELb0EEENS1_21CollectiveEpilogueFwdINS6_IJSA_SA_SB_EEES9_NS_10bfloat16_tESG_Li256ELb1ELb1ELb0ELb1EEENS1_36VarlenDynamicPersistentTileSchedulerILi128ELi160ELi256ELi128ELb0ELb1ELb1ELb1ELb1ELb1EEEEEEEEEvNT_6ParamsE,"ax",@progbits
	.align	128
.text._ZN7cutlass13device_kernelIN5flash11enable_sm90INS1_16FlashAttnFwdSm90INS1_25CollectiveMainloopFwdSm90ILi2EN4cute5tupleIJNS5_1CILi1EEES8_S8_EEENS6_IJNS7_ILi128EEENS7_ILi160EEENS7_ILi192EEEEEELi128ENS_12float_e4m3_tEfNS_4arch4Sm90ELb1ELb0ELb1ELb1ELb1ELb1ELb0ELb1ELb1ELb1ELb0ELb0EEENS1_21CollectiveEpilogueFwdINS6_IJSA_SA_SB_EEES9_NS_10bfloat16_tESG_Li256ELb1ELb1ELb0ELb1EEENS1_36VarlenDynamicPersistentTileSchedulerILi128ELi160ELi256ELi128ELb0ELb1ELb1ELb1ELb1ELb1EEEEEEEEEvNT_6ParamsE:
        .type           _ZN7cutlass13device_kernelIN5flash11enable_sm90INS1_16FlashAttnFwdSm90INS1_25CollectiveMainloopFwdSm90ILi2EN4cute5tupleIJNS5_1CILi1EEES8_S8_EEENS6_IJNS7_ILi128EEENS7_ILi160EEENS7_ILi192EEEEEELi128ENS_12float_e4m3_tEfNS_4arch4Sm90ELb1ELb0ELb1ELb1ELb1ELb1ELb0ELb1ELb1ELb1ELb0ELb0EEENS1_21CollectiveEpilogueFwdINS6_IJSA_SA_SB_EEES9_NS_10bfloat16_tESG_Li256ELb1ELb1ELb0ELb1EEENS1_36VarlenDynamicPersistentTileSchedulerILi128ELi160ELi256ELi128ELb0ELb1ELb1ELb1ELb1ELb1EEEEEEEEEvNT_6ParamsE,@function
        .size           _ZN7cutlass13device_kernelIN5flash11enable_sm90INS1_16FlashAttnFwdSm90INS1_25CollectiveMainloopFwdSm90ILi2EN4cute5tupleIJNS5_1CILi1EEES8_S8_EEENS6_IJNS7_ILi128EEENS7_ILi160EEENS7_ILi192EEEEEELi128ENS_12float_e4m3_tEfNS_4arch4Sm90ELb1ELb0ELb1ELb1ELb1ELb1ELb0ELb1ELb1ELb1ELb0ELb0EEENS1_21CollectiveEpilogueFwdINS6_IJSA_SA_SB_EEES9_NS_10bfloat16_tESG_Li256ELb1ELb1ELb0ELb1EEENS1_36VarlenDynamicPersistentTileSchedulerILi128ELi160ELi256ELi128ELb0ELb1ELb1ELb1ELb1ELb1EEEEEEEEEvNT_6ParamsE,(.L_x_3198 - _ZN7cutlass13device_kernelIN5flash11enable_sm90INS1_16FlashAttnFwdSm90INS1_25CollectiveMainloopFwdSm90ILi2EN4cute5tupleIJNS5_1CILi1EEES8_S8_EEENS6_IJNS7_ILi128EEENS7_ILi160EEENS7_ILi192EEEEEELi128ENS_12float_e4m3_tEfNS_4arch4Sm90ELb1ELb0ELb1ELb1ELb1ELb1ELb0ELb1ELb1ELb1ELb0ELb0EEENS1_21CollectiveEpilogueFwdINS6_IJSA_SA_SB_EEES9_NS_10bfloat16_tESG_Li256ELb1ELb1ELb0ELb1EEENS1_36VarlenDynamicPersistentTileSchedulerILi128ELi160ELi256ELi128ELb0ELb1ELb1ELb1ELb1ELb1EEEEEEEEEvNT_6ParamsE)
        .other          _ZN7cutlass13device_kernelIN5flash11enable_sm90INS1_16FlashAttnFwdSm90INS1_25CollectiveMainloopFwdSm90ILi2EN4cute5tupleIJNS5_1CILi1EEES8_S8_EEENS6_IJNS7_ILi128EEENS7_ILi160EEENS7_ILi192EEEEEELi128ENS_12float_e4m3_tEfNS_4arch4Sm90ELb1ELb0ELb1ELb1ELb1ELb1ELb0ELb1ELb1ELb1ELb0ELb0EEENS1_21CollectiveEpilogueFwdINS6_IJSA_SA_SB_EEES9_NS_10bfloat16_tESG_Li256ELb1ELb1ELb0ELb1EEENS1_36VarlenDynamicPersistentTileSchedulerILi128ELi160ELi256ELi128ELb0ELb1ELb1ELb1ELb1ELb1EEEEEEEEEvNT_6ParamsE,@"STO_CUDA_ENTRY STV_DEFAULT"
_ZN7cutlass13device_kernelIN5flash11enable_sm90INS1_16FlashAttnFwdSm90INS1_25CollectiveMainloopFwdSm90ILi2EN4cute5tupleIJNS5_1CILi1EEES8_S8_EEENS6_IJNS7_ILi128EEENS7_ILi160EEENS7_ILi192EEEEEELi128ENS_12float_e4m3_tEfNS_4arch4Sm90ELb1ELb0ELb1ELb1ELb1ELb1ELb0ELb1ELb1ELb1ELb0ELb0EEENS1_21CollectiveEpilogueFwdINS6_IJSA_SA_SB_EEES9_NS_10bfloat16_tESG_Li256ELb1ELb1ELb0ELb1EEENS1_36VarlenDynamicPersistentTileSchedulerILi128ELi160ELi256ELi128ELb0ELb1ELb1ELb1ELb1ELb1EEEEEEEEEvNT_6ParamsE:
        /* <DEDUP_REMOVED lines=18> */
.L_x_2619:
[----:B------:R-:W-:Y:S05]  /*0120*/  BSYNC B0 ;  /* 0x0000000000007941 */ /* 0x000fea0003800000 */
.L_x_2618:
        /* <DEDUP_REMOVED lines=41> */
.L_x_2620:
        /* <DEDUP_REMOVED lines=22> */
.L_x_2621:
        /* <DEDUP_REMOVED lines=18> */
.L_x_2622:
        /* <DEDUP_REMOVED lines=22> */
.L_x_2623:
        /* <DEDUP_REMOVED lines=23> */
.L_x_2624:
        /* <DEDUP_REMOVED lines=8> */
.L_x_2627:
        /* <DEDUP_REMOVED lines=24> */
[----:B------:R-:W-:Y:S01]  /*0b10*/  R2UR UR39, R18 ;  /* 0x00000000122772ca */ /* 0x000fe200000e0000 */
[----:B------:R-:W-:Y:S01]  /*0b20*/  IMAD.MOV.U32 R199, RZ, RZ, RZ ;  /* 0x000000ffffc77224 */ /* 0x000fe200078e00ff */
[----:B------:R-:W-:Y:S01]  /*0b30*/  MOV R194, RZ ;  /* 0x000000ff00c27202 */ /* 0x000fe20000000f00 */
[----:B------:R-:W-:Y:S01]  /*0b40*/  IMAD.MOV.U32 R188, RZ, RZ, RZ ;  /* 0x000000ffffbc7224 */ /* 0x000fe200078e00ff */
[----:B------:R-:W-:Y:S01]  /*0b50*/  ULOP3.LUT UR48, UR36, 0x1, URZ, 0xfc, !UPT ;  /* 0x0000000124307892 */ /* 0x000fe2000f8efc3f */
[----:B------:R-:W-:-:S08]  /*0b60*/  UMOV UR37, URZ ;  /* 0x0000003f00257c82 */ /* 0x000fd00008000000 */
[----:B------:R-:W-:Y:S01]  /*0b70*/  UIADD3 UR39, UR39, 0x14400, URZ ;  /* 0x0001440027277890 */ /* 0x000fe2000fffe03f */
[----:B0-----:R-:W-:-:S05]  /*0b80*/  VIADD R24, R0, 0xffffff80 ;  /* 0xffffff8000187836 */ /* 0x001fca0000000000 */
[----:B------:R-:W-:Y:S02]  /*0b90*/  SHF.R.S32.HI R0, RZ, 0x1f, R24 ;  /* 0x0000001fff007819 */ /* 0x000fe40000011418 */
[-C--:B------:R-:W-:Y:S02]  /*0ba0*/  LEA.HI R7, R24, R24.reuse, RZ, 0x1 ;  /* 0x0000001818077211 */ /* 0x080fe400078f08ff */
[CC--:B------:R-:W-:Y:S02]  /*0bb0*/  LEA.HI R3, R0.reuse, R24.reuse, RZ, 0x5 ;  /* 0x0000001800037211 */ /* 0x0c0fe400078f28ff */
[----:B------:R-:W-:Y:S02]  /*0bc0*/  LEA.HI R2, R0, R24, RZ, 0x4 ;  /* 0x0000001800027211 */ /* 0x000fe400078f20ff */
[----:B------:R-:W-:Y:S02]  /*0bd0*/  SHF.L.U32 R4, R3, 0x5, RZ ;  /* 0x0000000503047819 */ /* 0x000fe400000006ff */
[----:B------:R-:W-:-:S02]  /*0be0*/  LOP3.LUT R3, R2, 0x3fffff0, RZ, 0xc0, !PT ;  /* 0x03fffff002037812 */ /* 0x000fc400078ec0ff */
[----:B------:R-:W-:Y:S02]  /*0bf0*/  LOP3.LUT R4, R4, 0xfffffc00, RZ, 0xc0, !PT ;  /* 0xfffffc0004047812 */ /* 0x000fe400078ec0ff */
[----:B------:R-:W-:Y:S01]  /*0c00*/  LEA.HI R6, R0, R24, RZ, 0x2 ;  /* 0x0000001800067211 */ /* 0x000fe200078f10ff */
[----:B------:R-:W-:Y:S01]  /*0c10*/  IMAD.IADD R3, R24, 0x1, -R3 ;  /* 0x0000000118037824 */ /* 0x000fe200078e0a03 */
[----:B------:R-:W-:Y:S02]  /*0c20*/  SHF.R.S32.HI R198, RZ, 0x1, R7 ;  /* 0x00000001ffc67819 */ /* 0x000fe40000011407 */
[----:B------:R-:W-:Y:S01]  /*0c30*/  SHF.R.S32.HI R8, RZ, 0x2, R6 ;  /* 0x00000002ff087819 */ /* 0x000fe20000011406 */
[----:B------:R-:W-:Y:S01]  /*0c40*/  IMAD R5, R3, 0x40, R4 ;  /* 0x0000004003057824 */ /* 0x000fe200078e0204 */
[----:B------:R-:W-:Y:S01]  /*0c50*/  LOP3.LUT R4, R7, 0xfffffffe, RZ, 0xc0, !PT ;  /* 0xfffffffe07047812 */ /* 0x000fe200078ec0ff */
[----:B------:R-:W-:Y:S01]  /*0c60*/  VIADD R25, R198, 0x80 ;  /* 0x00000080c6197836 */ /* 0x000fe20000000000 */
[----:B------:R-:W-:-:S02]  /*0c70*/  SHF.R.S32.HI R3, RZ, 0x4, R2 ;  /* 0x00000004ff037819 */ /* 0x000fc40000011402 */
[----:B------:R-:W-:Y:S01]  /*0c80*/  SHF.R.S32.HI R9, RZ, 0x1f, R6 ;  /* 0x0000001fff097819 */ /* 0x000fe20000011406 */
[----:B------:R-:W-:Y:S01]  /*0c90*/  IMAD.IADD R10, R24, 0x1, -R4 ;  /* 0x00000001180a7824 */ /* 0x000fe200078e0a04 */
[----:B------:R-:W-:Y:S02]  /*0ca0*/  LOP3.LUT R6, R6, 0xfffffffc, RZ, 0xc0, !PT ;  /* 0xfffffffc06067812 */ /* 0x000fe400078ec0ff */
[----:B------:R-:W-:Y:S01]  /*0cb0*/  LEA.HI R2, R2, R3, RZ, 0x1 ;  /* 0x0000000302027211 */ /* 0x000fe200078f08ff */
[----:B------:R-:W-:Y:S01]  /*0cc0*/  IMAD.SHL.U32 R190, R10, 0x8, RZ ;  /* 0x000000080abe7824 */ /* 0x000fe200078e00ff */
[----:B------:R-:W-:Y:S02]  /*0cd0*/  IADD3 R6, R24, -R6, RZ ;  /* 0x8000000618067210 */ /* 0x000fe40007ffe0ff */
[----:B------:R-:W-:Y:S01]  /*0ce0*/  LOP3.LUT R2, R2, 0x1ffffffe, RZ, 0xc0, !PT ;  /* 0x1ffffffe02027812 */ /* 0x000fe200078ec0ff */
[----:B------:R-:W-:Y:S01]  /*0cf0*/  VIADD R202, R190, 0x40 ;  /* 0x00000040beca7836 */ /* 0x000fe20000000000 */
[----:B------:R-:W-:Y:S01]  /*0d00*/  LEA.HI R4, R6, R6, RZ, 0x1 ;  /* 0x0000000606047211 */ /* 0x000fe200078f08ff */
[C---:B------:R-:W-:Y:S01]  /*0d10*/  VIADD R201, R190.reuse, 0x10 ;  /* 0x00000010bec97836 */ /* 0x040fe20000000000 */
[----:B------:R-:W-:Y:S01]  /*0d20*/  IADD3 R200, R190, 0x20, RZ ;  /* 0x00000020bec87810 */ /* 0x000fe20007ffe0ff */
[----:B------:R-:W-:Y:S01]  /*0d30*/  IMAD.IADD R2, R3, 0x1, -R2 ;  /* 0x0000000103027824 */ /* 0x000fe200078e0a02 */
[----:B------:R-:W-:Y:S01]  /*0d40*/  LOP3.LUT R11, R4, 0x1ffffffe, RZ, 0xc0, !PT ;  /* 0x1ffffffe040b7812 */ /* 0x000fe200078ec0ff */
[----:B------:R-:W-:Y:S01]  /*0d50*/  VIADD R204, R190, 0x50 ;  /* 0x00000050becc7836 */ /* 0x000fe20000000000 */
[----:B------:R-:W-:Y:S01]  /*0d60*/  LEA.HI R9, R9, R8, RZ, 0x2 ;  /* 0x0000000809097211 */ /* 0x000fe200078f10ff */
[----:B------:R-:W-:Y:S01]  /*0d70*/  IMAD R2, R2, 0x8, R5 ;  /* 0x0000000802027824 */ /* 0x000fe200078e0205 */
[----:B------:R-:W-:Y:S01]  /*0d80*/  IADD3 R218, R6, -R11, RZ ;  /* 0x8000000b06da7210 */ /* 0x000fe20007ffe0ff */
[C---:B------:R-:W-:Y:S01]  /*0d90*/  IMAD.IADD R4, R190.reuse, 0x1, R200 ;  /* 0x00000001be047824 */ /* 0x040fe200078e02c8 */
[----:B------:R-:W-:Y:S01]  /*0da0*/  SHF.R.S32.HI R5, RZ, 0x1f, R7 ;  /* 0x0000001fff057819 */ /* 0x000fe20000011407 */
[----:B------:R-:W-:Y:S01]  /*0db0*/  IMAD.IADD R6, R190, 0x1, R202 ;  /* 0x00000001be067824 */ /* 0x000fe200078e02ca */
[----:B------:R0:W-:Y:S01]  /*0dc0*/  STL [R1+0x38], R2 ;  /* 0x0000380201007387 */ /* 0x0001e20000100800 */
[----:B------:R-:W-:-:S02]  /*0dd0*/  LOP3.LUT R9, R9, 0xfffffffc, RZ, 0xc0, !PT ;  /* 0xfffffffc09097812 */ /* 0x000fc400078ec0ff */
[----:B------:R-:W-:Y:S02]  /*0de0*/  SHF.R.S32.HI R11, RZ, 0x1f, R4 ;  /* 0x0000001fff0b7819 */ /* 0x000fe40000011404 */
[----:B------:R-:W-:Y:S01]  /*0df0*/  LEA.HI R5, R5, R198, RZ, 0x3 ;  /* 0x000000c605057211 */ /* 0x000fe200078f18ff */
[----:B------:R-:W-:Y:S01]  /*0e00*/  IMAD.IADD R9, R8, 0x1, -R9 ;  /* 0x0000000108097824 */ /* 0x000fe200078e0a09 */
[CC--:B------:R-:W-:Y:S02]  /*0e10*/  LEA.HI R192, R11.reuse, R4.reuse, RZ, 0x4 ;  /* 0x000000040bc07211 */ /* 0x0c0fe400078f20ff */
[----:B------:R-:W-:Y:S02]  /*0e20*/  LEA.HI R17, R11, R4, RZ, 0x6 ;  /* 0x000000040b117211 */ /* 0x000fe400078f30ff */
[----:B0-----:R-:W-:Y:S02]  /*0e30*/  LEA.HI R2, R0, R24, RZ, 0x7 ;  /* 0x0000001800027211 */ /* 0x001fe400078f38ff */
[----:B------:R-:W-:-:S02]  /*0e40*/  SHF.R.S32.HI R13, RZ, 0x1f, R6 ;  /* 0x0000001fff0d7819 */ /* 0x000fc40000011406 */
[----:B------:R-:W-:Y:S02]  /*0e50*/  LOP3.LUT R4, R2, 0xffffff80, RZ, 0xc0, !PT ;  /* 0xffffff8002047812 */ /* 0x000fe400078ec0ff */
[----:B------:R-:W-:Y:S02]  /*0e60*/  LOP3.LUT R5, R5, 0xfffffff8, RZ, 0xc0, !PT ;  /* 0xfffffff805057812 */ /* 0x000fe400078ec0ff */
[CC--:B------:R-:W-:Y:S01]  /*0e70*/  LEA.HI R12, R13.reuse, R6.reuse, RZ, 0x4 ;  /* 0x000000060d0c7211 */ /* 0x0c0fe200078f20ff */
[----:B------:R-:W-:Y:S01]  /*0e80*/  IMAD.IADD R20, R24, 0x1, -R4 ;  /* 0x0000000118147824 */ /* 0x000fe200078e0a04 */
[----:B------:R-:W-:Y:S02]  /*0e90*/  LEA.HI R19, R13, R6, RZ, 0x6 ;  /* 0x000000060d137211 */ /* 0x000fe400078f30ff */
[----:B------:R-:W-:Y:S01]  /*0ea0*/  SHF.L.U32 R16, R10, 0x4, RZ ;  /* 0x000000040a107819 */ /* 0x000fe200000006ff */
[----:B------:R-:W-:Y:S01]  /*0eb0*/  IMAD.IADD R10, R198, 0x1, -R5 ;  /* 0x00000001c60a7824 */ /* 0x000fe200078e0a05 */
[----:B------:R-:W-:Y:S01]  /*0ec0*/  SHF.R.S32.HI R6, RZ, 0x1f, R20 ;  /* 0x0000001fff067819 */ /* 0x000fe20000011414 */
[----:B------:R-:W-:Y:S01]  /*0ed0*/  IMAD.SHL.U32 R19, R19, 0x80, RZ ;  /* 0x0000008013137824 */ /* 0x000fe200078e00ff */
[----:B------:R-:W-:Y:S01]  /*0ee0*/  SHF.R.S32.HI R4, RZ, 0x1f, R25 ;  /* 0x0000001fff047819 */ /* 0x000fe20000011419 */
[----:B------:R-:W-:Y:S01]  /*0ef0*/  VIADD R195, R16, 0x80 ;  /* 0x0000008010c37836 */ /* 0x000fe20000000000 */
[-C--:B------:R-:W-:Y:S01]  /*0f00*/  LEA.HI R13, R25, R25.reuse, RZ, 0x1 ;  /* 0x00000019190d7211 */ /* 0x080fe200078f08ff */
[----:B------:R0:W-:Y:S01]  /*0f10*/  STL [R1+0x34], R10 ;  /* 0x0000340a01007387 */ /* 0x0001e20000100800 */
[----:B------:R-:W-:Y:S01]  /*0f20*/  LEA.HI R8, R6, R20, RZ, 0x2 ;  /* 0x0000001406087211 */ /* 0x000fe200078f10ff */
[----:B------:R-:W-:Y:S01]  /*0f30*/  VIADD R196, R16, 0xa0 ;  /* 0x000000a010c47836 */ /* 0x000fe20000000000 */
[----:B------:R-:W-:Y:S01]  /*0f40*/  LEA.HI R5, R4, R25, RZ, 0x3 ;  /* 0x0000001904057211 */ /* 0x000fe200078f18ff */
[----:B------:R-:W-:Y:S01]  /*0f50*/  IMAD.SHL.U32 R4, R10, 0x80, RZ ;  /* 0x000000800a047824 */ /* 0x000fe200078e00ff */
[----:B------:R-:W-:-:S02]  /*0f60*/  LOP3.LUT R14, R13, 0x3fffffe, RZ, 0xc0, !PT ;  /* 0x03fffffe0d0e7812 */ /* 0x000fc400078ec0ff */
[--C-:B------:R-:W-:Y:S01]  /*0f70*/  SHF.R.S32.HI R11, RZ, 0x1f, R8.reuse ;  /* 0x0000001fff0b7819 */ /* 0x100fe20000011408 */
[----:B------:R-:W-:Y:S01]  /*0f80*/  IMAD.SHL.U32 R15, R5, 0x40, RZ ;  /* 0x00000040050f7824 */ /* 0x000fe200078e00ff */
[----:B------:R-:W-:Y:S02]  /*0f90*/  IADD3 R14, R25, -R14, RZ ;  /* 0x8000000e190e7210 */ /* 0x000fe40007ffe0ff */
[----:B0-----:R-:W-:Y:S02]  /*0fa0*/  SHF.R.S32.HI R10, RZ, 0x2, R8 ;  /* 0x00000002ff0a7819 */ /* 0x001fe40000011408 */
[----:B------:R-:W-:Y:S02]  /*0fb0*/  LOP3.LUT R5, R4, 0x380, RZ, 0xc0, !PT ;  /* 0x0000038004057812 */ /* 0x000fe400078ec0ff */
[----:B------:R-:W-:Y:S02]  /*0fc0*/  LEA.HI R11, R11, R10, RZ, 0x3 ;  /* 0x0000000a0b0b7211 */ /* 0x000fe400078f18ff */
[----:B------:R-:W-:-:S02]  /*0fd0*/  SHF.R.S32.HI R25, RZ, 0x7, R2 ;  /* 0x00000007ff197819 */ /* 0x000fc40000011402 */
[----:B------:R-:W-:Y:S02]  /*0fe0*/  LEA.HI R7, R7, R198, RZ, 0x1 ;  /* 0x000000c607077211 */ /* 0x000fe400078f08ff */
[----:B------:R-:W-:Y:S02]  /*0ff0*/  LEA.HI R0, R0, R24, RZ, 0x3 ;  /* 0x0000001800007211 */ /* 0x000fe400078f18ff */
[----:B------:R-:W-:Y:S02]  /*1000*/  SHF.R.U32.HI R4, RZ, 0x3, R5 ;  /* 0x00000003ff047819 */ /* 0x000fe40000011605 */
[----:B------:R-:W-:Y:S02]  /*1010*/  LOP3.LUT R11, R11, 0xfffffff8, RZ, 0xc0, !PT ;  /* 0xfffffff80b0b7812 */ /* 0x000fe400078ec0ff */
[----:B------:R-:W-:Y:S02]  /*1020*/  LEA.HI R6, R6, R20, RZ, 0x5 ;  /* 0x0000001406067211 */ /* 0x000fe400078f28ff */
[----:B------:R-:W-:Y:S01]  /*1030*/  LEA.HI R2, R2, R25, RZ, 0x1 ;  /* 0x0000001902027211 */ /* 0x000fe200078f08ff */
[----:B------:R-:W-:Y:S01]  /*1040*/  IMAD.IADD R11, R10, 0x1, -R11 ;  /* 0x000000010a0b7824 */ /* 0x000fe200078e0a0b */
[----:B------:R-:W-:-:S02]  /*1050*/  LOP3.LUT R5, R5, 0x10, R16, 0xf8, !PT ;  /* 0x0000001005057812 */ /* 0x000fc400078ef810 */
[----:B------:R-:W-:Y:S02]  /*1060*/  LOP3.LUT R7, R7, 0x3fffffe, RZ, 0xc0, !PT ;  /* 0x03fffffe07077812 */ /* 0x000fe400078ec0ff */
[----:B------:R-:W-:Y:S02]  /*1070*/  LOP3.LUT R223, R0, 0xfffffff8, RZ, 0xc0, !PT ;  /* 0xfffffff800df7812 */ /* 0x000fe400078ec0ff */
[----:B------:R-:W-:Y:S02]  /*1080*/  SHF.L.U32 R207, R9, 0x7, RZ ;  /* 0x0000000709cf7819 */ /* 0x000fe400000006ff */
[----:B------:R-:W-:Y:S01]  /*1090*/  SHF.R.S32.HI R6, RZ, 0x5, R6 ;  /* 0x00000005ff067819 */ /* 0x000fe20000011406 */
[----:B------:R-:W-:Y:S01]  /*10a0*/  IMAD.IADD R223, R24, 0x1, -R223 ;  /* 0x0000000118df7824 */ /* 0x000fe200078e0adf */
[----:B------:R-:W-:Y:S02]  /*10b0*/  LOP3.LUT R2, R2, 0x3fffffe, RZ, 0xc0, !PT ;  /* 0x03fffffe02027812 */ /* 0x000fe400078ec0ff */
[----:B------:R-:W-:Y:S01]  /*10c0*/  LOP3.LUT R220, R5, R4, RZ, 0x3c, !PT ;  /* 0x0000000405dc7212 */ /* 0x000fe200078e3cff */
[----:B------:R-:W-:Y:S01]  /*10d0*/  IMAD.IADD R4, R198, 0x1, -R7 ;  /* 0x00000001c6047824 */ /* 0x000fe200078e0a07 */
[----:B------:R-:W-:Y:S01]  /*10e0*/  LOP3.LUT R207, R207, 0x180, RZ, 0xc0, !PT ;  /* 0x00000180cfcf7812 */ /* 0x000fe200078ec0ff */
[----:B------:R-:W-:Y:S01]  /*10f0*/  IMAD R11, R6, 0x10, R11 ;  /* 0x00000010060b7824 */ /* 0x000fe200078e020b */
[----:B------:R-:W-:Y:S01]  /*1100*/  LOP3.LUT R15, R15, 0xfffffe00, RZ, 0xc0, !PT ;  /* 0xfffffe000f0f7812 */ /* 0x000fe200078ec0ff */
[----:B------:R-:W-:Y:S01]  /*1110*/  IMAD.IADD R2, R25, 0x1, -R2 ;  /* 0x0000000119027824 */ /* 0x000fe200078e0a02 */
[----:B------:R-:W-:Y:S01]  /*1120*/  SHF.R.U32.HI R208, RZ, 0x3, R207 ;  /* 0x00000003ffd07819 */ /* 0x000fe200000116cf */
[----:B------:R-:W-:Y:S01]  /*1130*/  IMAD R4, R3, 0x8, R4 ;  /* 0x0000000803047824 */ /* 0x000fe200078e0204 */
[----:B------:R-:W-:Y:S01]  /*1140*/  LOP3.LUT R7, R207, 0x30, R12, 0xf8, !PT ;  /* 0x00000030cf077812 */ /* 0x000fe200078ef80c */
[----:B------:R-:W-:Y:S01]  /*1150*/  IMAD.SHL.U32 R215, R223, 0x8, RZ ;  /* 0x00000008dfd77824 */ /* 0x000fe200078e00ff */
[----:B------:R-:W-:Y:S01]  /*1160*/  IADD3 R203, R190, 0x30, RZ ;  /* 0x00000030becb7810 */ /* 0x000fe20007ffe0ff */
[----:B------:R-:W-:Y:S01]  /*1170*/  IMAD.SHL.U32 R209, R4, 0x40, RZ ;  /* 0x0000004004d17824 */ /* 0x000fe200078e00ff */
[----:B------:R-:W-:Y:S01]  /*1180*/  LEA R10, R2, R11, 0x6 ;  /* 0x0000000b020a7211 */ /* 0x000fe200078e30ff */
[----:B------:R-:W-:Y:S01]  /*1190*/  IMAD R220, R3, 0x400, R220 ;  /* 0x0000040003dc7824 */ /* 0x000fe200078e02dc */
[----:B------:R-:W-:Y:S01]  /*11a0*/  SHF.R.S32.HI R229, RZ, 0x3, R0 ;  /* 0x00000003ffe57819 */ /* 0x000fe20000011400 */
[----:B------:R-:W-:Y:S01]  /*11b0*/  IMAD R211, R14, 0x40, R15 ;  /* 0x000000400ed37824 */ /* 0x000fe200078e020f */
[----:B------:R-:W-:Y:S01]  /*11c0*/  LOP3.LUT R6, R19, 0xffffe000, RZ, 0xc0, !PT ;  /* 0xffffe00013067812 */ /* 0x000fe200078ec0ff */
[----:B------:R-:W-:Y:S01]  /*11d0*/  STL [R1+0x30], R10 ;  /* 0x0000300a01007387 */ /* 0x000fe20000100800 */
[----:B------:R-:W-:Y:S01]  /*11e0*/  LOP3.LUT R7, R7, R208, RZ, 0x3c, !PT ;  /* 0x000000d007077212 */ /* 0x000fe200078e3cff */
[----:B------:R-:W-:Y:S01]  /*11f0*/  VIADD R222, R215, 0x40 ;  /* 0x00000040d7de7836 */ /* 0x000fe20000000000 */
[----:B------:R-:W-:Y:S01]  /*1200*/  SHF.R.S32.HI R0, RZ, 0x1f, R215 ;  /* 0x0000001fff007819 */ /* 0x000fe200000114d7 */
[----:B------:R-:W-:Y:S01]  /*1210*/  IMAD.MOV.U32 R19, RZ, RZ, RZ ;  /* 0x000000ffff137224 */ /* 0x000fe200078e00ff */
[----:B------:R-:W-:Y:S01]  /*1220*/  SHF.R.S32.HI R2, RZ, 0x1f, R201 ;  /* 0x0000001fff027819 */ /* 0x000fe200000114c9 */
[----:B------:R-:W-:Y:S01]  /*1230*/  IMAD R218, R218, 0x8, R10 ;  /* 0x00000008dada7824 */ /* 0x000fe200078e020a */
[----:B------:R-:W-:-:S02]  /*1240*/  SHF.L.U32 R17, R17, 0x7, RZ ;  /* 0x0000000711117819 */ /* 0x000fc400000006ff */
[----:B------:R-:W-:Y:S01]  /*1250*/  LOP3.LUT R5, R207, 0x30, R192, 0xf8, !PT ;  /* 0x00000030cf057812 */ /* 0x000fe200078ef8c0 */
[----:B------:R0:W-:Y:S01]  /*1260*/  STL [R1+0x1c], R2 ;  /* 0x00001c0201007387 */ /* 0x0001e20000100800 */
[----:B------:R-:W-:Y:S02]  /*1270*/  SHF.R.S32.HI R0, RZ, 0x1f, R200 ;  /* 0x0000001fff007819 */ /* 0x000fe400000114c8 */
[----:B------:R-:W-:Y:S02]  /*1280*/  SHF.R.S32.HI R3, RZ, 0x1f, R203 ;  /* 0x0000001fff037819 */ /* 0x000fe400000114cb */
[----:B------:R-:W-:Y:S01]  /*1290*/  IADD3 R15, R7, R209, R6 ;  /* 0x000000d1070f7210 */ /* 0x000fe20007ffe006 */
[----:B------:R1:W-:Y:S01]  /*12a0*/  STL [R1+0x18], R0 ;  /* 0x0000180001007387 */ /* 0x0003e20000100800 */
[----:B------:R-:W-:Y:S02]  /*12b0*/  LOP3.LUT R4, R17, 0xffffe000, RZ, 0xc0, !PT ;  /* 0xffffe00011047812 */ /* 0x000fe400078ec0ff */
[----:B------:R-:W-:Y:S01]  /*12c0*/  LOP3.LUT R5, R5, R208, RZ, 0x3c, !PT ;  /* 0x000000d005057212 */ /* 0x000fe200078e3cff */
[----:B------:R2:W-:Y:S01]  /*12d0*/  STL [R1+0x14], R3 ;  /* 0x0000140301007387 */ /* 0x0005e20000100800 */
[----:B------:R-:W-:-:S02]  /*12e0*/  LOP3.LUT R7, R207, 0x30, R16, 0xf8, !PT ;  /* 0x00000030cf077812 */ /* 0x000fc400078ef810 */
[----:B0-----:R-:W-:Y:S02]  /*12f0*/  SHF.R.S32.HI R2, RZ, 0x1f, R202 ;  /* 0x0000001fff027819 */ /* 0x001fe400000114ca */
[----:B------:R-:W-:Y:S02]  /*1300*/  LOP3.LUT P0, RZ, R9, 0x2, RZ, 0xc0, !PT ;  /* 0x0000000209ff7812 */ /* 0x000fe4000780c0ff */
[----:B-1----:R-:W-:Y:S01]  /*1310*/  SHF.R.S32.HI R0, RZ, 0x1f, R204 ;  /* 0x0000001fff007819 */ /* 0x002fe200000114cc */
[----:B------:R0:W-:Y:S01]  /*1320*/  STL [R1+0x10], R2 ;  /* 0x0000100201007387 */ /* 0x0001e20000100800 */
[----:B------:R-:W-:Y:S01]  /*1330*/  IADD3 R9, R5, R209, R4 ;  /* 0x000000d105097210 */ /* 0x000fe20007ffe004 */
[----:B------:R-:W-:Y:S01]  /*1340*/  IMAD.MOV.U32 R5, RZ, RZ, 0x20 ;  /* 0x00000020ff057424 */ /* 0x000fe200078e00ff */
[----:B--2---:R-:W-:Y:S01]  /*1350*/  LOP3.LUT R3, R207, 0x10, R16, 0xf8, !PT ;  /* 0x00000010cf037812 */ /* 0x004fe200078ef810 */
[----:B------:R1:W-:Y:S01]  /*1360*/  STL [R1+0xc], R0 ;  /* 0x00000c0001007387 */ /* 0x0003e20000100800 */
[----:B------:R-:W-:-:S02]  /*1370*/  LOP3.LUT R7, R7, R208, RZ, 0x3c, !PT ;  /* 0x000000d007077212 */ /* 0x000fc400078e3cff */
[----:B------:R-:W-:Y:S02]  /*1380*/  LOP3.LUT R216, R3, R208, RZ, 0x3c, !PT ;  /* 0x000000d003d87212 */ /* 0x000fe400078e3cff */
[C---:B------:R-:W-:Y:S01]  /*1390*/  IADD3 R3, R18.reuse, R209, R7 ;  /* 0x000000d112037210 */ /* 0x040fe20007ffe007 */
[----:B0-----:R-:W-:Y:S01]  /*13a0*/  IMAD.IADD R2, R18, 0x1, R9 ;  /* 0x0000000112027824 */ /* 0x001fe200078e0209 */
[----:B------:R-:W-:Y:S01]  /*13b0*/  SHF.R.S32.HI R13, RZ, 0x1, R13 ;  /* 0x00000001ff0d7819 */ /* 0x000fe2000001140d */
[----:B------:R-:W-:Y:S01]  /*13c0*/  IMAD.IADD R216, R209, 0x1, R216 ;  /* 0x00000001d1d87824 */ /* 0x000fe200078e02d8 */
[----:B------:R-:W-:Y:S01]  /*13d0*/  IADD3 R189, R16, 0x60, RZ ;  /* 0x0000006010bd7810 */ /* 0x000fe20007ffe0ff */
[----:B------:R0:W-:Y:S01]  /*13e0*/  STL [R1+0x28], R3 ;  /* 0x0000280301007387 */ /* 0x0001e20000100800 */
[----:B-1----:R-:W-:Y:S01]  /*13f0*/  SHF.R.S32.HI R0, RZ, 0x1f, R222 ;  /* 0x0000001fff007819 */ /* 0x002fe200000114de */
[----:B------:R-:W-:Y:S01]  /*1400*/  IMAD.IADD R0, R18, 0x1, R15 ;  /* 0x0000000112007824 */ /* 0x000fe200078e020f */
[----:B------:R-:W-:Y:S01]  /*1410*/  LOP3.LUT R217, R8, 0x7ffffffc, RZ, 0xc0, !PT ;  /* 0x7ffffffc08d97812 */ /* 0x000fe200078ec0ff */
[----:B------:R0:W-:Y:S01]  /*1420*/  STL [R1+0x24], R2 ;  /* 0x0000240201007387 */ /* 0x0001e20000100800 */
[----:B------:R-:W-:Y:S01]  /*1430*/  IMAD.SHL.U32 R13, R13, 0x80, RZ ;  /* 0x000000800d0d7824 */ /* 0x000fe200078e00ff */
[----:B------:R-:W-:-:S02]  /*1440*/  SEL R5, R5, 0xffffffe0, !P0 ;  /* 0xffffffe005057807 */ /* 0x000fc40004000000 */
[----:B------:R0:W-:Y:S01]  /*1450*/  STL [R1+0x20], R0 ;  /* 0x0000200001007387 */ /* 0x0001e20000100800 */
[----:B------:R-:W-:Y:S02]  /*1460*/  SHF.R.S32.HI R17, RZ, 0x1f, R16 ;  /* 0x0000001fff117819 */ /* 0x000fe40000011410 */
[----:B------:R-:W-:Y:S02]  /*1470*/  SHF.R.S32.HI R197, RZ, 0x1f, R189 ;  /* 0x0000001fffc57819 */ /* 0x000fe400000114bd */
[----:B------:R-:W-:Y:S02]  /*1480*/  SHF.R.S32.HI R206, RZ, 0x1f, R195 ;  /* 0x0000001fffce7819 */ /* 0x000fe400000114c3 */
[----:B------:R-:W-:Y:S02]  /*1490*/  SHF.R.S32.HI R205, RZ, 0x1f, R196 ;  /* 0x0000001fffcd7819 */ /* 0x000fe400000114c4 */
[----:B------:R-:W-:Y:S02]  /*14a0*/  LOP3.LUT R210, R13, 0x180, RZ, 0xc0, !PT ;  /* 0x000001800dd27812 */ /* 0x000fe400078ec0ff */
[----:B------:R-:W-:-:S02]  /*14b0*/  IADD3 R217, R20, -R217, RZ ;  /* 0x800000d914d97210 */ /* 0x000fc40007ffe0ff */
[----:B------:R-:W-:Y:S02]  /*14c0*/  SHF.R.S32.HI R192, RZ, 0x4, R192 ;  /* 0x00000004ffc07819 */ /* 0x000fe400000114c0 */
[----:B------:R-:W-:Y:S02]  /*14d0*/  SHF.R.S32.HI R193, RZ, 0x4, R12 ;  /* 0x00000004ffc17819 */ /* 0x000fe4000001140c */
[C---:B------:R-:W-:Y:S02]  /*14e0*/  IADD3 R219, R5.reuse, R216, RZ ;  /* 0x000000d805db7210 */ /* 0x040fe40007ffe0ff */
[----:B0-----:R-:W-:-:S07]  /*14f0*/  IADD3 R228, R5, UR39, R216 ;  /* 0x0000002705e47c10 */ /* 0x001fce000fffe0d8 */
.L_x_2840:
[----:B0---4-:R-:W0:Y:S02]  /*1500*/  LDC.64 R2, c[0x0][0xc88] ;  /* 0x00032200ff027b82 */ /* 0x011e240000000a00 */
[----:B0-----:R-:W-:-:S05]  /*1510*/  IMAD.WIDE R2, R23, 0x4, R2 ;  /* 0x0000000417027825 */ /* 0x001fca00078e0202 */
[----:B--2---:R-:W2:Y:S01]  /*1520*/  LDG.E R221, desc[UR52][R2.64] ;  /* 0x0000003402dd7981 */ /* 0x004ea2000c1e1900 */
[----:B------:R-:W-:Y:S05]  /*1530*/  YIELD ;  /* 0x0000000000007946 */ /* 0x000fea0003800000 */
[----:B------:R-:W-:Y:S01]  /*1540*/  ULDC.64 UR4, c[0x0][0xa28] ;  /* 0x00028a0000047ab9 */ /* 0x000fe20000000a00 */
[----:B------:R-:W-:Y:S01]  /*1550*/  ULDC.64 UR8, c[0x0][0xa18] ;  /* 0x0002860000087ab9 */ /* 0x000fe20000000a00 */
[----:B------:R-:W-:Y:S01]  /*1560*/  ISETP.NE.U32.AND P1, PT, RZ, UR4, PT ;  /* 0x00000004ff007c0c */ /* 0x000fe2000bf25070 */
[----:B------:R-:W-:Y:S01]  /*1570*/  ULDC.64 UR6, c[0x0][0xa08] ;  /* 0x0002820000067ab9 */ /* 0x000fe20000000a00 */
[----:B------:R-:W-:Y:S01]  /*1580*/  IMAD.MOV.U32 R0, RZ, RZ, RZ ;  /* 0x000000ffff007224 */ /* 0x000fe200078e00ff */
[----:B------:R-:W-:-:S02]  /*1590*/  ISETP.NE.U32.AND P0, PT, RZ, UR6, PT ;  /* 0x00000006ff007c0c */ /* 0x000fc4000bf05070 */
[----:B------:R-:W-:Y:S02]  /*15a0*/  ISETP.NE.AND.EX P1, PT, RZ, UR5, PT, P1 ;  /* 0x00000005ff007c0c */ /* 0x000fe4000bf25310 */
[----:B------:R-:W-:Y:S02]  /*15b0*/  ISETP.NE.AND.EX P0, PT, RZ, UR7, PT, P0 ;  /* 0x00000007ff007c0c */ /* 0x000fe4000bf05300 */
[----:B------:R-:W-:Y:S02]  /*15c0*/  MOV R26, RZ ;  /* 0x000000ff001a7202 */ /* 0x000fe40000000f00 */
[----:B--2---:R-:W-:Y:S01]  /*15d0*/  SHF.R.S32.HI R227, RZ, 0x1f, R221 ;  /* 0x0000001fffe37819 */ /* 0x004fe200000114dd */
[----:B------:R-:W-:-:S06]  /*15e0*/  IMAD.SHL.U32 R225, R221, 0x4, RZ ;  /* 0x00000004dde17824 */ /* 0x000fcc00078e00ff */
        /* <DEDUP_REMOVED lines=22> */
[----:B------:R-:W-:Y:S01]  /*1750*/  IMAD.U32 R2, RZ, RZ, UR5 ;  /* 0x00000005ff027e24 */ /* 0x000fe2000f8e00ff */
[----:B------:R-:W-:Y:S01]  /*1760*/  MOV R25, UR4 ;  /* 0x0000000400197c02 */ /* 0x000fe20008000f00 */
[----:B------:R-:W-:Y:S01]  /*1770*/  IMAD.MOV.U32 R23, RZ, RZ, R221 ;  /* 0x000000ffff177224 */ /* 0x000fe200078e00dd */
[----:B0-----:R-:W-:Y:S06]  /*1780*/  @P2 BRA `(.L_x_2629) ;  /* 0x0000000000242947 */ /* 0x001fec0003800000 */
        /* <DEDUP_REMOVED lines=9> */
.L_x_2629:
[----:B------:R-:W-:Y:S01]  /*1820*/  ULDC.64 UR4, c[0x0][0xa20] ;  /* 0x0002880000047ab9 */ /* 0x000fe20000000a00 */
[----:B------:R-:W-:Y:S01]  /*1830*/  IMAD.MOV.U32 R224, RZ, RZ, R22 ;  /* 0x000000ffffe07224 */ /* 0x000fe200078e0016 */
[----:B------:R-:W-:-:S04]  /*1840*/  ISETP.NE.U32.AND P1, PT, RZ, UR4, PT ;  /* 0x00000004ff007c0c */ /* 0x000fc8000bf25070 */
[----:B------:R-:W-:-:S13]  /*1850*/  ISETP.NE.AND.EX P1, PT, RZ, UR5, PT, P1 ;  /* 0x00000005ff007c0c */ /* 0x000fda000bf25310 */
[----:B------:R-:W-:Y:S05]  /*1860*/  @!P1 BRA `(.L_x_2630) ;  /* 0x0000000000109947 */ /* 0x000fea0003800000 */
[----:B------:R-:W-:-:S04]  /*1870*/  IADD3 R4, P0, R225, UR4, RZ ;  /* 0x00000004e1047c10 */ /* 0x000fc8000ff1e0ff */
[----:B------:R-:W-:-:S05]  /*1880*/  IADD3.X R5, R226, UR5, RZ, P0, !PT ;  /* 0x00000005e2057c10 */ /* 0x000fca00087fe4ff */
[----:B------:R0:W5:Y:S01]  /*1890*/  LDG.E R25, desc[UR52][R4.64] ;  /* 0x0000003404197981 */ /* 0x000162000c1e1900 */
[----:B------:R-:W-:Y:S05]  /*18a0*/  BRA `(.L_x_2631) ;  /* 0x0000000000107947 */ /* 0x000fea0003800000 */
.L_x_2630:
[----:B------:R-:W-:Y:S05]  /*18b0*/  @!P0 BRA `(.L_x_2631) ;  /* 0x00000000000c8947 */ /* 0x000fea0003800000 */
[----:B------:R-:W2:Y:S04]  /*18c0*/  LDG.E R4, desc[UR52][R8.64] ;  /* 0x0000003408047981 */ /* 0x000ea8000c1e1900 */
[----:B------:R-:W2:Y:S02]  /*18d0*/  LDG.E R25, desc[UR52][R8.64+0x4] ;  /* 0x0000043408197981 */ /* 0x000ea4000c1e1900 */
[----:B--2---:R-:W-:-:S07]  /*18e0*/  IMAD.IADD R25, R25, 0x1, -R4 ;  /* 0x0000000119197824 */ /* 0x004fce00078e0a04 */
.L_x_2631:
[----:B------:R-:W-:Y:S01]  /*18f0*/  ULDC.64 UR4, c[0x0][0xa10] ;  /* 0x0002840000047ab9 */ /* 0x000fe20000000a00 */
[----:B------:R-:W1:Y:S01]  /*1900*/  LDC R9, c[0x0][0x448] ;  /* 0x00011200ff097b82 */ /* 0x000e620000000800 */
[----:B------:R-:W-:-:S04]  /*1910*/  ISETP.NE.U32.AND P0, PT, RZ, UR4, PT ;  /* 0x00000004ff007c0c */ /* 0x000fc8000bf05070 */
[----:B------:R-:W-:Y:S01]  /*1920*/  ISETP.NE.AND.EX P0, PT, RZ, UR5, PT, P0 ;  /* 0x00000005ff007c0c */ /* 0x000fe2000bf05300 */
[----:B------:R-:W-:-:S12]  /*1930*/  ULDC.64 UR4, c[0x0][0xa30] ;  /* 0x00028c0000047ab9 */ /* 0x000fd80000000a00 */
[----:B0-----:R-:W0:Y:S02]  /*1940*/  @P0 LDC.64 R4, c[0x0][0xa10] ;  /* 0x00028400ff040b82 */ /* 0x001e240000000a00 */
[----:B0-----:R-:W-:-:S05]  /*1950*/  @P0 IMAD.WIDE R4, R23, 0x4, R4 ;  /* 0x0000000417040825 */ /* 0x001fca00078e0204 */
[----:B------:R-:W2:Y:S04]  /*1960*/  @P0 LDG.E R3, desc[UR52][R4.64] ;  /* 0x0000003404030981 */ /* 0x000ea8000c1e1900 */
[----:B------:R0:W2:Y:S01]  /*1970*/  @P0 LDG.E R8, desc[UR52][R4.64+0x4] ;  /* 0x0000043404080981 */ /* 0x0000a2000c1e1900 */
[----:B------:R-:W-:Y:S02]  /*1980*/  ISETP.NE.U32.AND P1, PT, RZ, UR4, PT ;  /* 0x00000004ff007c0c */ /* 0x000fe4000bf25070 */
[----:B-----5:R-:W-:Y:S02]  /*1990*/  MOV R135, R25 ;  /* 0x0000001900877202 */ /* 0x020fe40000000f00 */
[----:B------:R-:W-:-:S13]  /*19a0*/  ISETP.NE.AND.EX P1, PT, RZ, UR5, PT, P1 ;  /* 0x00000005ff007c0c */ /* 0x000fda000bf25310 */
[----:B------:R-:W-:-:S04]  /*19b0*/  @P1 IADD3 R6, P2, R225, UR4, RZ ;  /* 0x00000004e1061c10 */ /* 0x000fc8000ff5e0ff */
[----:B------:R-:W-:-:S05]  /*19c0*/  @P1 IADD3.X R7, R226, UR5, RZ, P2, !PT ;  /* 0x00000005e2071c10 */ /* 0x000fca00097fe4ff */
[----:B------:R3:W5:Y:S01]  /*19d0*/  @P1 LDG.E R135, desc[UR52][R6.64] ;  /* 0x0000003406871981 */ /* 0x000762000c1e1900 */
[----:B-1----:R-:W-:Y:S01]  /*19e0*/  ISETP.NE.AND P1, PT, R9, 0x1, PT ;  /* 0x000000010900780c */ /* 0x002fe20003f25270 */
[----:B------:R-:W-:-:S04]  /*19f0*/  IMAD.SHL.U32 R212, R21, 0x80, RZ ;  /* 0x0000008015d47824 */ /* 0x000fc800078e00ff */
[----:B0-----:R-:W-:-:S08]  /*1a00*/  VIADD R4, R212, 0x7f ;  /* 0x0000007fd4047836 */ /* 0x001fd00000000000 */
[----:B------:R-:W0:Y:S08]  /*1a10*/  @P1 LDC R9, c[0x0][0x44c] ;  /* 0x00011300ff091b82 */ /* 0x000e300000000800 */
[----:B------:R-:W1:Y:S01]  /*1a20*/  @P1 LDC R5, c[0x0][0x450] ;  /* 0x00011400ff051b82 */ /* 0x000e620000000800 */
[----:B--2---:R-:W-:Y:S01]  /*1a30*/  @P0 IMAD.IADD R2, R8, 0x1, -R3 ;  /* 0x0000000108020824 */ /* 0x004fe200078e0a03 */
[----:B------:R-:W-:Y:S01]  /*1a40*/  IADD3 R8, -R0, R25, RZ ;  /* 0x0000001900087210 */ /* 0x000fe20007ffe1ff */
[----:B0-----:R-:W-:-:S04]  /*1a50*/  @P1 IMAD.HI.U32 R0, R4, R9, RZ ;  /* 0x0000000904001227 */ /* 0x001fc800078e00ff */
[----:B------:R-:W-:Y:S01]  /*1a60*/  IMAD.IADD R214, R8, 0x1, R2 ;  /* 0x0000000108d67824 */ /* 0x000fe200078e0202 */
[----:B-1----:R-:W-:-:S03]  /*1a70*/  @P1 SHF.R.U32.HI R4, RZ, R5, R0 ;  /* 0x00000005ff041219 */ /* 0x002fc60000011600 */
[C---:B------:R-:W-:Y:S01]  /*1a80*/  VIADD R0, R214.reuse, 0x9f ;  /* 0x0000009fd6007836 */ /* 0x040fe20000000000 */
[----:B------:R-:W-:-:S03]  /*1a90*/  IADD3 R151, R214, 0xa0, -R213 ;  /* 0x000000a0d6977810 */ /* 0x000fc60007ffe8d5 */
[----:B------:R-:W-:-:S04]  /*1aa0*/  IMAD.HI R0, R0, 0x66666667, RZ ;  /* 0x6666666700007827 */ /* 0x000fc800078e02ff */
[----:B------:R-:W-:Y:S01]  /*1ab0*/  IMAD.IADD R4, R151, 0x1, R4 ;  /* 0x0000000197047824 */ /* 0x000fe200078e0204 */
[----:B------:R-:W-:-:S03]  /*1ac0*/  SHF.R.U32.HI R3, RZ, 0x1f, R0 ;  /* 0x0000001fff037819 */ /* 0x000fc60000011600 */
[----:B------:R-:W-:Y:S01]  /*1ad0*/  IMAD.HI R4, R4, 0x66666667, RZ ;  /* 0x6666666704047827 */ /* 0x000fe200078e02ff */
[----:B------:R-:W-:-:S04]  /*1ae0*/  LEA.HI.SX32 R152, R0, R3, 0x1a ;  /* 0x0000000300987211 */ /* 0x000fc800078fd2ff */
[----:B------:R-:W-:-:S04]  /*1af0*/  SHF.R.U32.HI R5, RZ, 0x1f, R4 ;  /* 0x0000001fff057819 */ /* 0x000fc80000011604 */
[----:B------:R-:W-:Y:S02]  /*1b00*/  LEA.HI.SX32 R5, R4, R5, 0x1a ;  /* 0x0000000504057211 */ /* 0x000fe400078fd2ff */
[----:B------:R-:W-:Y:S02]  /*1b10*/  IADD3 R4, -R8, RZ, RZ ;  /* 0x000000ff08047210 */ /* 0x000fe40007ffe1ff */
[----:B------:R-:W-:Y:S02]  /*1b20*/  VIMNMX R5, R152, R5, PT ;  /* 0x0000000598057248 */ /* 0x000fe40003fe0100 */
[----:B------:R-:W-:-:S03]  /*1b30*/  VIMNMX R4, RZ, R4, !PT ;  /* 0x00000004ff047248 */ /* 0x000fc60007fe0100 */
[----:B------:R-:W-:-:S05]  /*1b40*/  IMAD R5, R5, 0xa0, -R8 ;  /* 0x000000a005057824 */ /* 0x000fca00078e0a08 */
[----:B------:R-:W-:-:S04]  /*1b50*/  VIMNMX R3, R5, R2, PT ;  /* 0x0000000205037248 */ /* 0x000fc80003fe0100 */
        /* <DEDUP_REMOVED lines=10> */
[----:B---3--:R-:W-:Y:S05]  /*1c00*/  @!P1 BRA `(.L_x_2632) ;  /* 0x000000e400649947 */ /* 0x008fea0003800000 */
[----:B------:R-:W-:Y:S01]  /*1c10*/  VIADD R0, R18, 0x1a400 ;  /* 0x0001a40012007836 */ /* 0x000fe20000000000 */
[----:B------:R-:W-:Y:S04]  /*1c20*/  BSSY B6, `(.L_x_2633) ;  /* 0x0000013000067945 */ /* 0x000fe80003800000 */
[----:B------:R-:W-:-:S13]  /*1c30*/  LOP3.LUT P0, RZ, R0, 0x1bf, RZ, 0xc0, !PT ;  /* 0x000001bf00ff7812 */ /* 0x000fda000780c0ff */
[----:B------:R-:W-:Y:S05]  /*1c40*/  @!P0 BRA `(.L_x_2634) ;  /* 0x0000000000408947 */ /* 0x000fea0003800000 */
[----:B------:R-:W-:Y:S01]  /*1c50*/  MOV R0, 0x0 ;  /* 0x0000000000007802 */ /* 0x000fe20000000f00 */
[----:B------:R-:W-:Y:S01]  /*1c60*/  ULDC.64 UR4, c[0x4][0xc8] ;  /* 0x0100320000047ab9 */ /* 0x000fe20000000a00 */
[----:B------:R-:W-:Y:S01]  /*1c70*/  ULDC.64 UR6, c[0x4][0x30] ;  /* 0x01000c0000067ab9 */ /* 0x000fe20000000a00 */
[----:B------:R-:W-:Y:S01]  /*1c80*/  MOV R4, UR4 ;  /* 0x0000000400047c02 */ /* 0x000fe20008000f00 */
[----:B------:R0:W1:Y:S01]  /*1c90*/  LDC.64 R14, c[0x4][R0] ;  /* 0x01000000000e7b82 */ /* 0x0000620000000a00 */
[----:B------:R-:W-:Y:S01]  /*1ca0*/  IMAD.U32 R5, RZ, RZ, UR5 ;  /* 0x00000005ff057e24 */ /* 0x000fe2000f8e00ff */
[----:B------:R-:W-:Y:S01]  /*1cb0*/  ULDC.64 UR4, c[0x4][0xd0] ;  /* 0x0100340000047ab9 */ /* 0x000fe20000000a00 */
[----:B------:R-:W-:Y:S01]  /*1cc0*/  MOV R10, UR6 ;  /* 0x00000006000a7c02 */ /* 0x000fe20008000f00 */
[----:B------:R-:W-:Y:S01]  /*1cd0*/  IMAD.U32 R6, RZ, RZ, UR4 ;  /* 0x00000004ff067e24 */ /* 0x000fe2000f8e00ff */
[----:B------:R-:W-:Y:S01]  /*1ce0*/  MOV R13, RZ ;  /* 0x000000ff000d7202 */ /* 0x000fe20000000f00 */
[----:B------:R-:W-:-:S02]  /*1cf0*/  IMAD.U32 R7, RZ, RZ, UR5 ;  /* 0x00000005ff077e24 */ /* 0x000fc4000f8e00ff */
[----:B------:R-:W-:Y:S02]  /*1d00*/  IMAD.U32 R11, RZ, RZ, UR7 ;  /* 0x00000007ff0b7e24 */ /* 0x000fe4000f8e00ff */
[----:B------:R-:W-:Y:S02]  /*1d10*/  IMAD.MOV.U32 R8, RZ, RZ, 0x70 ;  /* 0x00000070ff087424 */ /* 0x000fe400078e00ff */
[----:B0-----:R-:W-:-:S07]  /*1d20*/  IMAD.MOV.U32 R12, RZ, RZ, 0x1 ;  /* 0x00000001ff0c7424 */ /* 0x001fce00078e00ff */
[----:B------:R-:W-:-:S07]  /*1d30*/  LEPC R20, `(.L_x_2634) ;  /* 0x000000001014794e */ /* 0x000fce0000000000 */
[----:B-1---5:R-:W-:Y:S05]  /*1d40*/  CALL.ABS.NOINC R14 ;  /* 0x000000000e007343 */ /* 0x022fea0003c00000 */
.L_x_2634:
[----:B------:R-:W-:Y:S05]  /*1d50*/  BSYNC B6 ;  /* 0x0000000000067941 */ /* 0x000fea0003800000 */
.L_x_2633:
        /* <DEDUP_REMOVED lines=12> */
[----:B------:R-:W-:Y:S01]  /*1e20*/  IMAD.U32 R7, RZ, RZ, UR7 ;  /* 0x00000007ff077e24 */ /* 0x000fe2000f8e00ff */
[----:B------:R-:W-:Y:S01]  /*1e30*/  MOV R8, 0x70 ;  /* 0x0000007000087802 */ /* 0x000fe20000000f00 */
[----:B------:R-:W-:-:S02]  /*1e40*/  IMAD.U32 R10, RZ, RZ, UR4 ;  /* 0x00000004ff0a7e24 */ /* 0x000fc4000f8e00ff */
[----:B------:R-:W-:Y:S02]  /*1e50*/  IMAD.U32 R11, RZ, RZ, UR5 ;  /* 0x00000005ff0b7e24 */ /* 0x000fe4000f8e00ff */
[----:B------:R-:W-:Y:S02]  /*1e60*/  IMAD.MOV.U32 R12, RZ, RZ, 0x1 ;  /* 0x00000001ff0c7424 */ /* 0x000fe400078e00ff */
[----:B0-----:R-:W-:-:S07]  /*1e70*/  IMAD.MOV.U32 R13, RZ, RZ, RZ ;  /* 0x000000ffff0d7224 */ /* 0x001fce00078e00ff */
[----:B------:R-:W-:-:S07]  /*1e80*/  LEPC R20, `(.L_x_2636) ;  /* 0x000000001014794e */ /* 0x000fce0000000000 */
[----:B-1---5:R-:W-:Y:S05]  /*1e90*/  CALL.ABS.NOINC R14 ;  /* 0x000000000e007343 */ /* 0x022fea0003c00000 */
.L_x_2636:
[----:B------:R-:W-:Y:S05]  /*1ea0*/  BSYNC B6 ;  /* 0x0000000000067941 */ /* 0x000fea0003800000 */
.L_x_2635:
[----:B------:R-:W2:Y:S01]  /*1eb0*/  LDL.LU R10, [R1] ;  /* 0x00000000010a7983 */ /* 0x000ea20000300800 */
[----:B------:R-:W-:Y:S01]  /*1ec0*/  ULDC.64 UR4, c[0x0][0x9f8] ;  /* 0x00027e0000047ab9 */ /* 0x000fe20000000a00 */
[----:B------:R-:W0:Y:S01]  /*1ed0*/  S2R R20, SR_TID.X ;  /* 0x0000000000147919 */ /* 0x000e220000002100 */
[----:B------:R-:W-:Y:S01]  /*1ee0*/  ISETP.NE.U32.AND P0, PT, RZ, UR4, PT ;  /* 0x00000004ff007c0c */ /* 0x000fe2000bf05070 */
[C---:B------:R-:W-:Y:S01]  /*1ef0*/  VIADD R0, R16.reuse, 0x20 ;  /* 0x0000002010007836 */ /* 0x040fe20000000000 */
[----:B------:R-:W-:Y:S01]  /*1f00*/  IADD3 R3, R16, 0x40, RZ ;  /* 0x0000004010037810 */ /* 0x000fe20007ffe0ff */
[----:B------:R-:W3:Y:S01]  /*1f10*/  LDL R14, [R1+0x34] ;  /* 0x00003400010e7983 */ /* 0x000ee20000100800 */
[----:B------:R-:W-:Y:S01]  /*1f20*/  ISETP.NE.AND.EX P0, PT, RZ, UR5, PT, P0 ;  /* 0x00000005ff007c0c */ /* 0x000fe2000bf05300 */
[----:B------:R-:W1:Y:S08]  /*1f30*/  LDC.64 R102, c[0x0][0x3f8] ;  /* 0x0000fe00ff667b82 */ /* 0x000e700000000a00 */
[----:B------:R-:W4:Y:S04]  /*1f40*/  LDC R13, c[0x0][0x3f4] ;  /* 0x0000fd00ff0d7b82 */ /* 0x000f280000000800 */
[----:B------:R-:W-:Y:S01]  /*1f50*/  @P0 IADD3 R4, P1, R225, UR4, RZ ;  /* 0x00000004e1040c10 */ /* 0x000fe2000ff3e0ff */
[----:B------:R-:W-:-:S03]  /*1f60*/  ULDC UR4, c[0x0][0x320] ;  /* 0x0000c80000047ab9 */ /* 0x000fc60000000800 */
[----:B------:R-:W-:Y:S01]  /*1f70*/  @P0 IADD3.X R5, R226, UR5, RZ, P1, !PT ;  /* 0x00000005e2050c10 */ /* 0x000fe20008ffe4ff */
[----:B------:R-:W4:Y:S04]  /*1f80*/  LDC.64 R96, c[0x0][0x408] ;  /* 0x00010200ff607b82 */ /* 0x000f280000000a00 */
        /* <DEDUP_REMOVED lines=12> */
[----:B------:R-:W-:-:S03]  /*2050*/  SEL R4, RZ, 0x1, P4 ;  /* 0x00000001ff047807 */ /* 0x000fc60002000000 */
[----:B------:R-:W-:Y:S01]  /*2060*/  IMAD.SHL.U32 R5, R5, 0x2, RZ ;  /* 0x0000000205057824 */ /* 0x000fe200078e00ff */
[----:B------:R-:W-:-:S04]  /*2070*/  ISETP.GE.AND P4, PT, R189, UR4, PT ;  /* 0x00000004bd007c0c */ /* 0x000fc8000bf86270 */
[----:B------:R-:W-:Y:S02]  /*2080*/  LOP3.LUT R6, R5, 0x2, R4, 0xe2, !PT ;  /* 0x0000000205067812 */ /* 0x000fe400078ee204 */
[----:B------:R-:W-:Y:S02]  /*2090*/  SEL R5, RZ, 0xffffffff, P3 ;  /* 0xffffffffff057807 */ /* 0x000fe40001800000 */
[----:B------:R-:W-:Y:S02]  /*20a0*/  ISETP.GE.AND P3, PT, R3, UR4, PT ;  /* 0x0000000403007c0c */ /* 0x000fe4000bf66270 */
[----:B------:R-:W-:Y:S01]  /*20b0*/  SHF.R.S32.HI R9, RZ, 0x1f, R198 ;  /* 0x0000001fff097819 */ /* 0x000fe200000114c6 */
[----:B------:R-:W-:Y:S01]  /*20c0*/  IMAD.SHL.U32 R11, R5, 0x2, RZ ;  /* 0x00000002050b7824 */ /* 0x000fe200078e00ff */
[----:B------:R-:W-:Y:S02]  /*20d0*/  SEL R5, RZ, 0x4, P3 ;  /* 0x00000004ff057807 */ /* 0x000fe40001800000 */
[----:B------:R-:W-:Y:S01]  /*20e0*/  SEL R7, RZ, 0x8, P4 ;  /* 0x00000008ff077807 */ /* 0x000fe20002000000 */
[----:B------:R-:W-:Y:S01]  /*20f0*/  IMAD R8, R9, R102, RZ ;  /* 0x0000006609087224 */ /* 0x000fe200078e02ff */
[----:B------:R-:W-:-:S02]  /*2100*/  SEL R4, RZ, 0x1, P2 ;  /* 0x00000001ff047807 */ /* 0x000fc40001000000 */
[----:B------:R-:W-:Y:S02]  /*2110*/  LOP3.LUT R7, R7, R6, R5, 0xfe, !PT ;  /* 0x0000000607077212 */ /* 0x000fe400078efe05 */
[----:B------:R-:W-:Y:S02]  /*2120*/  ISETP.GE.AND P2, PT, R195, UR4, PT ;  /* 0x00000004c3007c0c */ /* 0x000fe4000bf46270 */
[----:B------:R-:W-:Y:S02]  /*2130*/  SEL R5, RZ, 0x4, P0 ;  /* 0x00000004ff057807 */ /* 0x000fe40000000000 */
[-C--:B----4-:R-:W-:Y:S02]  /*2140*/  ISETP.GE.AND P0, PT, R16, R13.reuse, PT ;  /* 0x0000000d1000720c */ /* 0x090fe40003f06270 */
[-C--:B------:R-:W-:Y:S02]  /*2150*/  ISETP.GE.AND P3, PT, R0, R13.reuse, PT ;  /* 0x0000000d0000720c */ /* 0x080fe40003f66270 */
[----:B------:R-:W-:-:S02]  /*2160*/  ISETP.GE.AND P5, PT, R3, R13, PT ;  /* 0x0000000d0300720c */ /* 0x000fc40003fa6270 */
[----:B------:R-:W-:Y:S01]  /*2170*/  LOP3.LUT R4, R11, 0x2, R4, 0xe2, !PT ;  /* 0x000000020b047812 */ /* 0x000fe200078ee204 */
[----:B------:R-:W-:Y:S01]  /*2180*/  IMAD R11, R198, R103, R8 ;  /* 0x00000067c60b7224 */ /* 0x000fe200078e0208 */
[----:B------:R-:W-:Y:S02]  /*2190*/  SEL R6, RZ, 0x8, P1 ;  /* 0x00000008ff067807 */ /* 0x000fe40000800000 */
[----:B------:R-:W-:Y:S02]  /*21a0*/  SEL R8, RZ, 0x10, P2 ;  /* 0x00000010ff087807 */ /* 0x000fe40001000000 */
[----:B------:R-:W-:Y:S02]  /*21b0*/  LOP3.LUT R20, R6, R4, R5, 0xfe, !PT ;  /* 0x0000000406147212 */ /* 0x000fe400078efe05 */
[----:B------:R-:W-:Y:S02]  /*21c0*/  LOP3.LUT R12, R7, R8, RZ, 0xfc, !PT ;  /* 0x00000008070c7212 */ /* 0x000fe400078efcff */
[----:B------:R-:W-:-:S02]  /*21d0*/  SEL R5, R13, RZ, P0 ;  /* 0x000000ff0d057207 */ /* 0x000fc40000000000 */
[C---:B------:R-:W-:Y:S02]  /*21e0*/  SEL R7, R13.reuse, RZ, P3 ;  /* 0x000000ff0d077207 */ /* 0x040fe40001800000 */
[----:B------:R-:W-:Y:S02]  /*21f0*/  IADD3 R5, R16, R5, RZ ;  /* 0x0000000510057210 */ /* 0x000fe40007ffe0ff */
[--C-:B------:R-:W-:Y:S01]  /*2200*/  SHF.R.S32.HI R191, RZ, 0x1f, R190.reuse ;  /* 0x0000001fffbf7819 */ /* 0x100fe200000114be */
[----:B------:R-:W-:Y:S01]  /*2210*/  IMAD.IADD R7, R0, 0x1, R7 ;  /* 0x0000000100077824 */ /* 0x000fe200078e0207 */
[----:B------:R-:W-:Y:S01]  /*2220*/  SEL R6, R13, RZ, P5 ;  /* 0x000000ff0d067207 */ /* 0x000fe20002800000 */
[----:B------:R-:W-:Y:S01]  /*2230*/  IMAD R9, R9, R96, RZ ;  /* 0x0000006009097224 */ /* 0x000fe200078e02ff */
[----:B------:R-:W-:Y:S01]  /*2240*/  SHF.R.S32.HI R4, RZ, 0x1f, R5 ;  /* 0x0000001fff047819 */ /* 0x000fe20000011405 */
[----:B------:R-:W-:-:S03]  /*2250*/  IMAD.WIDE.U32 R106, R198, R102, R190 ;  /* 0x00000066c66a7225 */ /* 0x000fc600078e00be */
[-C--:B------:R-:W-:Y:S01]  /*2260*/  LEA.HI R28, R4, R5.reuse, RZ, 0x4 ;  /* 0x00000005041c7211 */ /* 0x080fe200078f20ff */
[----:B------:R-:W-:Y:S01]  /*2270*/  IMAD.WIDE.U32 R104, R198, R102, R16 ;  /* 0x00000066c6687225 */ /* 0x000fe200078e0010 */
[----:B------:R-:W-:-:S03]  /*2280*/  LEA.HI R5, R4, R5, RZ, 0x6 ;  /* 0x0000000504057211 */ /* 0x000fc600078f30ff */
[----:B------:R-:W-:Y:S01]  /*2290*/  IMAD.WIDE.U32 R100, R198, R96, R190 ;  /* 0x00000060c6647225 */ /* 0x000fe200078e00be */
[----:B------:R-:W-:-:S03]  /*22a0*/  IADD3 R107, R107, R11, RZ ;  /* 0x0000000b6b6b7210 */ /* 0x000fc60007ffe0ff */
[C---:B------:R-:W-:Y:S02]  /*22b0*/  IMAD R9, R198.reuse, R97, R9 ;  /* 0x00000061c6097224 */ /* 0x040fe400078e0209 */
[----:B------:R-:W-:Y:S01]  /*22c0*/  IMAD.WIDE.U32 R98, R198, R96, R16 ;  /* 0x00000060c6627225 */ /* 0x000fe200078e0010 */
[----:B------:R-:W-:-:S03]  /*22d0*/  SHF.R.U32.HI R4, RZ, 0x3, R210 ;  /* 0x00000003ff047819 */ /* 0x000fc600000116d2 */
[----:B------:R-:W-:Y:S02]  /*22e0*/  IMAD.IADD R105, R11, 0x1, R105 ;  /* 0x000000010b697824 */ /* 0x000fe400078e0269 */
[----:B------:R-:W-:Y:S02]  /*22f0*/  IMAD.IADD R101, R101, 0x1, R9 ;  /* 0x0000000165657824 */ /* 0x000fe400078e0209 */
[----:B------:R-:W-:Y:S01]  /*2300*/  IMAD.IADD R99, R9, 0x1, R99 ;  /* 0x0000000109637824 */ /* 0x000fe200078e0263 */
[----:B------:R-:W-:-:S04]  /*2310*/  LOP3.LUT R9, R210, 0x30, R28, 0xf8, !PT ;  /* 0x00000030d2097812 */ /* 0x000fc800078ef81c */
[----:B------:R-:W-:Y:S01]  /*2320*/  LOP3.LUT R9, R9, R4, RZ, 0x3c, !PT ;  /* 0x0000000409097212 */ /* 0x000fe200078e3cff */
[----:B------:R-:W-:Y:S02]  /*2330*/  IMAD.MOV.U32 R122, RZ, RZ, 0x20 ;  /* 0x00000020ff7a7424 */ /* 0x000fe400078e00ff */
[----:B------:R-:W-:Y:S02]  /*2340*/  IMAD.MOV.U32 R123, RZ, RZ, 0x40 ;  /* 0x00000040ff7b7424 */ /* 0x000fe400078e00ff */
[----:B------:R-:W-:Y:S01]  /*2350*/  IMAD.IADD R125, R26, 0x1, R25 ;  /* 0x000000011a7d7824 */ /* 0x000fe200078e0219 */
[C---:B------:R-:W-:Y:S01]  /*2360*/  SHF.L.U64.HI R108, R96.reuse, 0x7, R97 ;  /* 0x00000007606c7819 */ /* 0x040fe20000010261 */
[----:B-----5:R-:W-:Y:S01]  /*2370*/  IMAD.WIDE.U32 R106, R135, R102, R106 ;  /* 0x00000066876a7225 */ /* 0x020fe200078e006a */
[----:B------:R-:W-:-:S03]  /*2380*/  SHF.L.U32 R109, R96, 0x7, RZ ;  /* 0x00000007606d7819 */ /* 0x000fc600000006ff */
[----:B------:R-:W-:Y:S01]  /*2390*/  IMAD.WIDE.U32 R104, R135, R102, R104 ;  /* 0x0000006687687225 */ /* 0x000fe200078e0068 */
[----:B------:R-:W-:-:S03]  /*23a0*/  SHF.R.S32.HI R116, RZ, 0x4, R28 ;  /* 0x00000004ff747819 */ /* 0x000fc6000001141c */
[----:B------:R-:W-:Y:S02]  /*23b0*/  IMAD R127, R97, 0xa0, RZ ;  /* 0x000000a0617f7824 */ /* 0x000fe400078e02ff */
[----:B------:R-:W-:-:S04]  /*23c0*/  IMAD.WIDE.U32 R100, R135, R96, R100 ;  /* 0x0000006087647225 */ /* 0x000fc800078e0064 */
[----:B------:R-:W-:Y:S01]  /*23d0*/  IMAD.WIDE.U32 R98, R135, R96, R98 ;  /* 0x0000006087627225 */ /* 0x000fe200078e0062 */
[----:B------:R-:W-:-:S03]  /*23e0*/  IADD3 R150, R21, 0x8, RZ ;  /* 0x0000000815967810 */ /* 0x000fc60007ffe0ff */
[----:B------:R-:W-:Y:S01]  /*23f0*/  IMAD.SHL.U32 R118, R13, 0x2, RZ ;  /* 0x000000020d767824 */ /* 0x000fe200078e00ff */
[----:B--2---:R-:W-:Y:S01]  /*2400*/  LOP3.LUT R10, R10, 0xfffffffe, RZ, 0xc0, !PT ;  /* 0xfffffffe0a0a7812 */ /* 0x004fe200078ec0ff */
[----:B------:R-:W-:Y:S01]  /*2410*/  @!P6 BAR.SYNC.DEFER_BLOCKING 0x9, 0x100 ;  /* 0x024400000000eb1d */ /* 0x000fe20000010000 */
[----:B---3--:R-:W-:-:S05]  /*2420*/  R2P PR, R14, 0x6 ;  /* 0x000000060e007804 */ /* 0x008fca0000000000 */
[----:B------:R-:W0:Y:S01]  /*2430*/  S2R R14, SR_TID.X ;  /* 0x00000000000e7919 */ /* 0x000e220000002100 */
[----:B------:R-:W-:-:S05]  /*2440*/  @P5 LOP3.LUT R10, R10, 0x1, RZ, 0xfc, !PT ;  /* 0x000000010a0a5812 */ /* 0x000fca00078efcff */
[----:B------:R1:W-:Y:S02]  /*2450*/  STL [R1], R10 ;  /* 0x0000000a01007387 */ /* 0x0003e40000100800 */
[----:B-1----:R-:W-:Y:S01]  /*2460*/  IMAD.IADD R10, R3, 0x1, R6 ;  /* 0x00000001030a7824 */ /* 0x002fe200078e0206 */
[----:B------:R-:W-:-:S04]  /*2470*/  SHF.R.S32.HI R6, RZ, 0x1f, R7 ;  /* 0x0000001fff067819 */ /* 0x000fc80000011407 */
[CC--:B------:R-:W-:Y:S02]  /*2480*/  LEA.HI R29, R6.reuse, R7.reuse, RZ, 0x4 ;  /* 0x00000007061d7211 */ /* 0x0c0fe400078f20ff */
[----:B------:R-:W-:Y:S02]  /*2490*/  SHF.R.S32.HI R11, RZ, 0x1f, R10 ;  /* 0x0000001fff0b7819 */ /* 0x000fe4000001140a */
[----:B------:R-:W-:Y:S02]  /*24a0*/  LEA.HI R7, R6, R7, RZ, 0x6 ;  /* 0x0000000706077211 */ /* 0x000fe400078f30ff */
[----:B------:R-:W-:Y:S02]  /*24b0*/  SHF.R.S32.HI R6, RZ, 0x6, R5 ;  /* 0x00000006ff067819 */ /* 0x000fe40000011405 */
[----:B------:R-:W-:Y:S02]  /*24c0*/  LOP3.LUT R5, R207, 0x30, R28, 0xf8, !PT ;  /* 0x00000030cf057812 */ /* 0x000fe400078ef81c */
[CC--:B------:R-:W-:Y:S01]  /*24d0*/  LEA.HI R30, R11.reuse, R10.reuse, RZ, 0x4 ;  /* 0x0000000a0b1e7211 */ /* 0x0c0fe200078f20ff */
[----:B------:R-:W-:Y:S01]  /*24e0*/  IMAD R132, R6, 0x2800, R211 ;  /* 0x0000280006847824 */ /* 0x000fe200078e02d3 */
[----:B------:R-:W-:-:S02]  /*24f0*/  LEA.HI R10, R11, R10, RZ, 0x6 ;  /* 0x0000000a0b0a7211 */ /* 0x000fc400078f30ff */
[----:B------:R-:W-:Y:S01]  /*2500*/  SHF.R.S32.HI R8, RZ, 0x6, R7 ;  /* 0x00000006ff087819 */ /* 0x000fe20000011407 */
[----:B------:R-:W-:Y:S01]  /*2510*/  IMAD R134, R6, 0x2800, R209 ;  /* 0x0000280006867824 */ /* 0x000fe200078e02d1 */
[-C--:B------:R-:W-:Y:S02]  /*2520*/  LOP3.LUT R5, R5, R208.reuse, RZ, 0x3c, !PT ;  /* 0x000000d005057212 */ /* 0x080fe400078e3cff */
[----:B------:R-:W-:Y:S01]  /*2530*/  LOP3.LUT R7, R207, 0x30, R29, 0xf8, !PT ;  /* 0x00000030cf077812 */ /* 0x000fe200078ef81d */
[----:B------:R-:W-:Y:S01]  /*2540*/  IMAD.IADD R132, R132, 0x1, R9 ;  /* 0x0000000184847824 */ /* 0x000fe200078e0209 */
[----:B------:R-:W-:Y:S01]  /*2550*/  SHF.R.S32.HI R10, RZ, 0x6, R10 ;  /* 0x00000006ff0a7819 */ /* 0x000fe2000001140a */
[----:B------:R-:W-:Y:S01]  /*2560*/  IMAD R133, R8, 0x2800, R209 ;  /* 0x0000280008857824 */ /* 0x000fe200078e02d1 */
[--C-:B------:R-:W-:Y:S01]  /*2570*/  LOP3.LUT R9, R210, 0x30, R30.reuse, 0xf8, !PT ;  /* 0x00000030d2097812 */ /* 0x100fe200078ef81e */
[----:B------:R-:W-:Y:S01]  /*2580*/  IMAD.IADD R134, R134, 0x1, R5 ;  /* 0x0000000186867824 */ /* 0x000fe200078e0205 */
[----:B------:R-:W-:Y:S01]  /*2590*/  LOP3.LUT R6, R7, R208, RZ, 0x3c, !PT ;  /* 0x000000d007067212 */ /* 0x000fe200078e3cff */
[----:B0-----:R-:W-:Y:S01]  /*25a0*/  VIADD R31, R14, 0xffffff80 ;  /* 0xffffff800e1f7836 */ /* 0x001fe20000000000 */
[----:B------:R-:W-:Y:S01]  /*25b0*/  LOP3.LUT R5, R207, 0x30, R30, 0xf8, !PT ;  /* 0x00000030cf057812 */ /* 0x000fe200078ef81e */
[----:B------:R-:W-:Y:S01]  /*25c0*/  IMAD R130, R8, 0x2800, R211 ;  /* 0x0000280008827824 */ /* 0x000fe200078e02d3 */
[----:B------:R-:W-:Y:S01]  /*25d0*/  SHF.R.S32.HI R11, RZ, 0x1f, R135 ;  /* 0x0000001fff0b7819 */ /* 0x000fe20000011487 */
[----:B------:R-:W-:Y:S01]  /*25e0*/  IMAD R129, R10, 0x2800, R211 ;  /* 0x000028000a817824 */ /* 0x000fe200078e02d3 */
[----:B------:R-:W-:-:S02]  /*25f0*/  LOP3.LUT R8, R9, R4, RZ, 0x3c, !PT ;  /* 0x0000000409087212 */ /* 0x000fc400078e3cff */
[----:B------:R-:W-:Y:S01]  /*2600*/  IADD3 R133, R133, R6, RZ ;  /* 0x0000000685857210 */ /* 0x000fe20007ffe0ff */
[----:B------:R-:W-:Y:S01]  /*2610*/  IMAD R131, R10, 0x2800, R209 ;  /* 0x000028000a837824 */ /* 0x000fe200078e02d1 */
[----:B------:R-:W-:Y:S02]  /*2620*/  LOP3.LUT R6, R5, R208, RZ, 0x3c, !PT ;  /* 0x000000d005067212 */ /* 0x000fe400078e3cff */
[----:B------:R-:W-:Y:S02]  /*2630*/  LEA.HI R14, R31, R31, RZ, 0x1 ;  /* 0x0000001f1f0e7211 */ /* 0x000fe400078f08ff */
[----:B------:R-:W-:Y:S01]  /*2640*/  SEL R122, R122, 0xffffffe0, !P1 ;  /* 0xffffffe07a7a7807 */ /* 0x000fe20004800000 */
[----:B------:R-:W-:Y:S01]  /*2650*/  IMAD R10, R11, R102, RZ ;  /* 0x000000660b0a7224 */ /* 0x000fe200078e02ff */
[----:B------:R-:W-:Y:S02]  /*2660*/  ISETP.GE.AND P1, PT, R196, UR4, PT ;  /* 0x00000004c4007c0c */ /* 0x000fe4000bf26270 */
[----:B------:R-:W-:Y:S01]  /*2670*/  IADD3 R129, R129, R8, RZ ;  /* 0x0000000881817210 */ /* 0x000fe20007ffe0ff */
[----:B------:R-:W-:Y:S01]  /*2680*/  IMAD R8, R11, R96, RZ ;  /* 0x000000600b087224 */ /* 0x000fe200078e02ff */
[----:B------:R-:W-:Y:S01]  /*2690*/  LOP3.LUT R7, R210, 0x30, R29, 0xf8, !PT ;  /* 0x00000030d2077812 */ /* 0x000fe200078ef81d */
[----:B------:R-:W-:Y:S01]  /*26a0*/  IMAD.IADD R131, R131, 0x1, R6 ;  /* 0x0000000183837824 */ /* 0x000fe200078e0206 */
[----:B------:R-:W-:Y:S01]  /*26b0*/  LOP3.LUT R14, R14, 0xfffffffe, RZ, 0xc0, !PT ;  /* 0xfffffffe0e0e7812 */ /* 0x000fe200078ec0ff */
[----:B------:R-:W-:Y:S01]  /*26c0*/  IMAD R9, R103, 0xa0, RZ ;  /* 0x000000a067097824 */ /* 0x000fe200078e02ff */
[----:B------:R-:W-:Y:S01]  /*26d0*/  SEL R11, RZ, 0x20, P1 ;  /* 0x00000020ff0b7807 */ /* 0x000fe20000800000 */
[----:B------:R-:W-:Y:S01]  /*26e0*/  IMAD R25, R135, R103, R10 ;  /* 0x0000006787197224 */ /* 0x000fe200078e020a */
[C---:B------:R-:W-:Y:S01]  /*26f0*/  SHF.L.U64.HI R5, R102.reuse, 0x7, R103 ;  /* 0x0000000766057819 */ /* 0x040fe20000010267 */
[C---:B------:R-:W-:Y:S01]  /*2700*/  IMAD.SHL.U32 R6, R102.reuse, 0x80, RZ ;  /* 0x0000008066067824 */ /* 0x040fe200078e00ff */
[----:B------:R-:W-:Y:S01]  /*2710*/  LOP3.LUT R7, R7, R4, RZ, 0x3c, !PT ;  /* 0x0000000407077212 */ /* 0x000fe200078e3cff */
[----:B------:R-:W-:Y:S01]  /*2720*/  IMAD.WIDE.U32 R102, R102, 0xa0, RZ ;  /* 0x000000a066667825 */ /* 0x000fe200078e00ff */
[----:B------:R-:W-:-:S02]  /*2730*/  SEL R123, R123, 0xffffffc0, !P2 ;  /* 0xffffffc07b7b7807 */ /* 0x000fc40005000000 */
[----:B------:R-:W-:Y:S01]  /*2740*/  SHF.R.S32.HI R115, RZ, 0x4, R29 ;  /* 0x00000004ff737819 */ /* 0x000fe2000001141d */
[----:B------:R-:W-:Y:S01]  /*2750*/  IMAD R27, R135, R97, R8 ;  /* 0x00000061871b7224 */ /* 0x000fe200078e0208 */
[----:B------:R-:W-:Y:S01]  /*2760*/  SHF.R.S32.HI R114, RZ, 0x4, R30 ;  /* 0x00000004ff727819 */ /* 0x000fe2000001141e */
[----:B------:R-:W-:Y:S01]  /*2770*/  IMAD.WIDE.U32 R96, R96, 0xa0, RZ ;  /* 0x000000a060607825 */ /* 0x000fe200078e00ff */
[----:B------:R-:W-:Y:S02]  /*2780*/  LOP3.LUT R28, R28, 0xfffffff0, RZ, 0xc0, !PT ;  /* 0xfffffff01c1c7812 */ /* 0x000fe400078ec0ff */
[----:B------:R-:W-:Y:S01]  /*2790*/  LOP3.LUT R29, R29, 0xfffffff0, RZ, 0xc0, !PT ;  /* 0xfffffff01d1d7812 */ /* 0x000fe200078ec0ff */
[----:B------:R-:W-:Y:S01]  /*27a0*/  IMAD.IADD R14, R31, 0x1, -R14 ;  /* 0x000000011f0e7824 */ /* 0x000fe200078e0a0e */
[----:B------:R-:W-:Y:S02]  /*27b0*/  LOP3.LUT R30, R30, 0xfffffff0, RZ, 0xc0, !PT ;  /* 0xfffffff01e1e7812 */ /* 0x000fe400078ec0ff */
[----:B------:R-:W-:Y:S01]  /*27c0*/  LOP3.LUT R11, R12, R11, RZ, 0xfc, !PT ;  /* 0x0000000b0c0b7212 */ /* 0x000fe200078efcff */
[----:B------:R-:W-:Y:S01]  /*27d0*/  IMAD.IADD R126, R103, 0x1, R9 ;  /* 0x00000001677e7824 */ /* 0x000fe200078e0209 */
[----:B------:R-:W-:Y:S01]  /*27e0*/  LOP3.LUT R8, R20, 0x1, RZ, 0xc0, !PT ;  /* 0x0000000114087812 */ /* 0x000fe200078ec0ff */
[----:B------:R-:W-:Y:S01]  /*27f0*/  IMAD.IADD R130, R130, 0x1, R7 ;  /* 0x0000000182827824 */ /* 0x000fe200078e0207 */
[C---:B------:R-:W-:Y:S01]  /*2800*/  LOP3.LUT R9, R20.reuse, 0x2, RZ, 0xc0, !PT ;  /* 0x0000000214097812 */ /* 0x040fe200078ec0ff */
[----:B------:R-:W-:Y:S01]  /*2810*/  IMAD.IADD R21, R107, 0x1, R25 ;  /* 0x000000016b157824 */ /* 0x000fe200078e0219 */
[----:B------:R-:W-:Y:S01]  /*2820*/  LOP3.LUT R10, R20, 0x4, RZ, 0xc0, !PT ;  /* 0x00000004140a7812 */ /* 0x000fe200078ec0ff */
[----:B------:R-:W-:Y:S01]  /*2830*/  IMAD.IADD R26, R101, 0x1, R27 ;  /* 0x00000001651a7824 */ /* 0x000fe200078e021b */
[----:B------:R-:W-:Y:S01]  /*2840*/  SHF.R.S32.HI R7, RZ, 0x1f, R22 ;  /* 0x0000001fff077819 */ /* 0x000fe20000011416 */
[----:B------:R-:W-:Y:S01]  /*2850*/  IMAD R113, R14, 0x80, R198 ;  /* 0x000000800e717824 */ /* 0x000fe200078e02c6 */
[----:B------:R-:W-:Y:S01]  /*2860*/  IADD3 R127, R97, R127, RZ ;  /* 0x0000007f617f7210 */ /* 0x000fe20007ffe0ff */
[----:B------:R-:W-:Y:S01]  /*2870*/  IMAD.IADD R128, R123, 0x1, R122 ;  /* 0x000000017b807824 */ /* 0x000fe200078e027a */
[----:B------:R-:W-:Y:S01]  /*2880*/  LOP3.LUT R20, R20, 0x8, RZ, 0xc0, !PT ;  /* 0x0000000814147812 */ /* 0x000fe200078ec0ff */
[----:B------:R-:W-:Y:S01]  /*2890*/  IMAD.IADD R25, R25, 0x1, R105 ;  /* 0x0000000119197824 */ /* 0x000fe200078e0269 */
[----:B------:R-:W-:-:S02]  /*28a0*/  IADD3 R27, R27, R99, RZ ;  /* 0x000000631b1b7210 */ /* 0x000fc40007ffe0ff */
[----:B------:R-:W-:Y:S02]  /*28b0*/  SHF.R.S32.HI R124, RZ, 0x1f, R23 ;  /* 0x0000001fff7c7819 */ /* 0x000fe40000011417 */
[----:B------:R-:W-:Y:S02]  /*28c0*/  SHF.R.S32.HI R112, RZ, 0x1f, R28 ;  /* 0x0000001fff707819 */ /* 0x000fe4000001141c */
[----:B------:R-:W-:Y:S02]  /*28d0*/  SHF.R.S32.HI R111, RZ, 0x1f, R29 ;  /* 0x0000001fff6f7819 */ /* 0x000fe4000001141d */
[----:B------:R-:W-:Y:S02]  /*28e0*/  SHF.R.S32.HI R110, RZ, 0x1f, R30 ;  /* 0x0000001fff6e7819 */ /* 0x000fe4000001141e */
[----:B------:R-:W-:Y:S02]  /*28f0*/  LOP3.LUT R31, R12, 0x1, RZ, 0xc0, !PT ;  /* 0x000000010c1f7812 */ /* 0x000fe400078ec0ff */
[----:B------:R-:W-:-:S02]  /*2900*/  LOP3.LUT R32, R11, 0x2, RZ, 0xc0, !PT ;  /* 0x000000020b207812 */ /* 0x000fc400078ec0ff */
[C---:B------:R-:W-:Y:S02]  /*2910*/  LOP3.LUT R33, R11.reuse, 0x4, RZ, 0xc0, !PT ;  /* 0x000000040b217812 */ /* 0x040fe400078ec0ff */
[C---:B------:R-:W-:Y:S02]  /*2920*/  LOP3.LUT R34, R11.reuse, 0x8, RZ, 0xc0, !PT ;  /* 0x000000080b227812 */ /* 0x040fe400078ec0ff */
[C---:B------:R-:W-:Y:S02]  /*2930*/  LOP3.LUT R35, R11.reuse, 0x10, RZ, 0xc0, !PT ;  /* 0x000000100b237812 */ /* 0x040fe400078ec0ff */
[----:B------:R-:W-:-:S07]  /*2940*/  LOP3.LUT R84, R11, 0x20, RZ, 0xc0, !PT ;  /* 0x000000200b547812 */ /* 0x000fce00078ec0ff */
.L_x_2742:
[----:B------:R-:W2:Y:S01]  /*2950*/  LDL.LU R39, [R1] ;  /* 0x0000000001277983 */ /* 0x000ea20000300800 */
[----:B------:R-:W0:Y:S01]  /*2960*/  LDC R86, c[0x0][0x430] ;  /* 0x00010c00ff567b82 */ /* 0x000e220000000800 */
        /* <DEDUP_REMOVED lines=10> */
[----:B------:R-:W3:Y:S08]  /*2a10*/  @!P1 LDC.64 R12, c[0x0][0x418] ;  /* 0x00010600ff0c9b82 */ /* 0x000ef00000000a00 */
[----:B----4-:R-:W4:Y:S08]  /*2a20*/  @P2 LDC R11, c[0x0][0x434] ;  /* 0x00010d00ff0b2b82 */ /* 0x010f300000000800 */
[----:B------:R-:W1:Y:S01]  /*2a30*/  @P2 LDC R38, c[0x0][0x438] ;  /* 0x00010e00ff262b82 */ /* 0x000e620000000800 */
[----:B----4-:R-:W-:-:S05]  /*2a40*/  @P2 IMAD.HI.U32 R11, R40, R11, RZ ;  /* 0x0000000b280b2227 */ /* 0x010fca00078e00ff */
[----:B-1----:R-:W-:Y:S01]  /*2a50*/  @P2 SHF.R.U32.HI R36, RZ, R38, R11 ;  /* 0x00000026ff242219 */ /* 0x002fe2000001160b */
[----:B0-----:R-:W-:-:S03]  /*2a60*/  @!P1 IMAD R38, R124, R14, RZ ;  /* 0x0000000e7c269224 */ /* 0x001fc600078e02ff */
[----:B------:R-:W-:Y:S01]  /*2a70*/  @!P1 SHF.R.S32.HI R37, RZ, 0x1f, R36 ;  /* 0x0000001fff259819 */ /* 0x000fe20000011424 */
[C---:B------:R-:W-:Y:S02]  /*2a80*/  @!P1 IMAD R11, R23.reuse, R15, R38 ;  /* 0x0000000f170b9224 */ /* 0x040fe400078e0226 */
[----:B------:R-:W-:-:S05]  /*2a90*/  @!P1 IMAD.WIDE.U32 R14, R23, R14, R36 ;  /* 0x0000000e170e9225 */ /* 0x000fca00078e0024 */
[----:B------:R-:W-:Y:S02]  /*2aa0*/  @!P1 IADD3 R11, R15, R11, RZ ;  /* 0x0000000b0f0b9210 */ /* 0x000fe40007ffe0ff */
[----:B---3--:R-:W-:-:S04]  /*2ab0*/  @!P1 LEA R12, P2, R14, R12, 0x2 ;  /* 0x0000000c0e0c9211 */ /* 0x008fc800078410ff */
[----:B------:R-:W-:Y:S02]  /*2ac0*/  @!P1 LEA.HI.X R13, R14, R13, R11, 0x2, P2 ;  /* 0x0000000d0e0d9211 */ /* 0x000fe400010f140b */
[----:B------:R-:W-:-:S03]  /*2ad0*/  ISETP.GT.AND P2, PT, R24, R121, PT ;  /* 0x000000791800720c */ /* 0x000fc60003f44270 */
[----:B------:R0:W5:Y:S01]  /*2ae0*/  @!P1 LDG.E R85, desc[UR52][R12.64] ;  /* 0x000000340c559981 */ /* 0x000162000c1e1900 */
[----:B------:R-:W-:Y:S01]  /*2af0*/  ISETP.GE.AND P1, PT, R117, 0x1, PT ;  /* 0x000000017500780c */ /* 0x000fe20003f26270 */
[----:B------:R-:W-:Y:S01]  /*2b00*/  IMAD.MOV R11, RZ, RZ, -R36 ;  /* 0x000000ffff0b7224 */ /* 0x000fe200078e0a24 */
[----:B------:R-:W-:Y:S05]  /*2b10*/  YIELD ;  /* 0x0000000000007946 */ /* 0x000fea0003800000 */
[----:B------:R-:W-:Y:S01]  /*2b20*/  IMAD R86, R86, R11, R40 ;  /* 0x0000000b56567224 */ /* 0x000fe200078e0228 */
[----:B------:R-:W-:Y:S01]  /*2b30*/  BSSY B0, `(.L_x_2637) ;  /* 0x0000ceb000007945 */ /* 0x000fe20003800000 */
[----:B------:R-:W-:-:S02]  /*2b40*/  IMAD R11, R19, 0x7800, R219 ;  /* 0x00007800130b7824 */ /* 0x000fc400078e02db */
[----:B------:R-:W-:-:S03]  /*2b50*/  IMAD R37, R19, 0x7800, R216 ;  /* 0x0000780013257824 */ /* 0x000fc600078e02d8 */
[C---:B------:R-:W-:Y:S01]  /*2b60*/  IADD3 R36, R18.reuse, R11, RZ ;  /* 0x0000000b12247210 */ /* 0x040fe20007ffe0ff */
        /* <DEDUP_REMOVED lines=12> */
[----:B------:R-:W-:Y:S02]  /*2c30*/  IMAD R38, R127, R24, RZ ;  /* 0x000000187f267224 */ /* 0x000fe400078e02ff */
[----:B------:R-:W-:Y:S01]  /*2c40*/  IMAD R11, R86, UR5, R11 ;  /* 0x00000005560b7c24 */ /* 0x000fe2000f8e020b */
[----:B------:R-:W-:Y:S01]  /*2c50*/  ULDC.64 UR4, c[0x0][0x310] ;  /* 0x0000c40000047ab9 */ /* 0x000fe20000000a00 */
[----:B------:R-:W-:-:S02]  /*2c60*/  IMAD R93, R24, -0xa0, R2 ;  /* 0xffffff60185d7824 */ /* 0x000fc400078e0202 */
[----:B------:R-:W-:Y:S02]  /*2c70*/  IMAD R14, R92, UR4, RZ ;  /* 0x000000045c0e7c24 */ /* 0x000fe4000f8e02ff */
[----:B------:R-:W-:Y:S01]  /*2c80*/  IMAD.IADD R13, R13, 0x1, R11 ;  /* 0x000000010d0d7824 */ /* 0x000fe200078e020b */
[----:B------:R-:W-:Y:S01]  /*2c90*/  SHF.R.S32.HI R11, RZ, 0x1f, R24 ;  /* 0x0000001fff0b7819 */ /* 0x000fe20000011418 */
[----:B------:R-:W-:Y:S01]  /*2ca0*/  IMAD R15, R85, UR5, R14 ;  /* 0x00000005550f7c24 */ /* 0x000fe2000f8e020e */
[----:B------:R-:W-:Y:S01]  /*2cb0*/  VIMNMX R93, R93, 0xa0, PT ;  /* 0x000000a05d5d7848 */ /* 0x000fe20003fe0100 */
[----:B------:R-:W-:Y:S01]  /*2cc0*/  IMAD.WIDE.U32 R12, R85, UR4, R12 ;  /* 0x00000004550c7c25 */ /* 0x000fe2000f8e000c */
[----:B------:R-:W-:-:S03]  /*2cd0*/  ULDC.64 UR4, c[0x0][0x308] ;  /* 0x0000c20000047ab9 */ /* 0x000fc60000000a00 */
[----:B------:R-:W-:Y:S02]  /*2ce0*/  IMAD.IADD R13, R13, 0x1, R15 ;  /* 0x000000010d0d7824 */ /* 0x000fe400078e020f */
[----:B------:R-:W-:Y:S02]  /*2cf0*/  IMAD R15, R7, UR4, RZ ;  /* 0x00000004070f7c24 */ /* 0x000fe4000f8e02ff */
[----:B------:R-:W-:Y:S02]  /*2d00*/  IMAD R43, R11, R96, R38 ;  /* 0x000000600b2b7224 */ /* 0x000fe400078e0226 */
[----:B------:R-:W-:-:S04]  /*2d10*/  IMAD.WIDE.U32 R38, R22, UR4, R12 ;  /* 0x0000000416267c25 */ /* 0x000fc8000f8e000c */
[----:B------:R-:W-:Y:S01]  /*2d20*/  IMAD R119, R22, UR5, R15 ;  /* 0x0000000516777c24 */ /* 0x000fe2000f8e020f */
[----:B------:R-:W-:Y:S01]  /*2d30*/  ULDC.64 UR4, c[0x0][0x2e8] ;  /* 0x0000ba0000047ab9 */ /* 0x000fe20000000a00 */
[-C--:B------:R-:W-:Y:S01]  /*2d40*/  IMAD R14, R126, R24.reuse, RZ ;  /* 0x000000187e0e7224 */ /* 0x080fe200078e02ff */
[----:B------:R-:W-:Y:S01]  /*2d50*/  IADD3 R120, P2, R38, UR4, RZ ;  /* 0x0000000426787c10 */ /* 0x000fe2000ff5e0ff */
[----:B------:R-:W-:-:S03]  /*2d60*/  IMAD.WIDE.U32 R12, R96, R24, RZ ;  /* 0x00000018600c7225 */ /* 0x000fc600078e00ff */
[----:B------:R-:W-:Y:S01]  /*2d70*/  IADD3.X R119, R39, UR5, R119, P2, !PT ;  /* 0x0000000527777c10 */ /* 0x000fe200097fe477 */
[----:B------:R-:W-:Y:S01]  /*2d80*/  IMAD R41, R11, R102, R14 ;  /* 0x000000660b297224 */ /* 0x000fe200078e020e */
[----:B------:R-:W-:Y:S01]  /*2d90*/  IADD3 R90, R13, R43, RZ ;  /* 0x0000002b0d5a7210 */ /* 0x000fe20007ffe0ff */
[----:B------:R-:W-:-:S04]  /*2da0*/  IMAD.WIDE.U32 R14, R102, R24, RZ ;  /* 0x00000018660e7225 */ /* 0x000fc800078e00ff */
        /* <DEDUP_REMOVED lines=54> */
.L_x_2641:
[----:B------:R-:W-:Y:S05]  /*3110*/  BSYNC B1 ;  /* 0x0000000000017941 */ /* 0x000fea0003800000 */
.L_x_2640:
        /* <DEDUP_REMOVED lines=14> */
[----:B------:R-:W-:Y:S01]  /*3200*/  CS2R R60, SRZ ;  /* 0x00000000003c7805 */ /* 0x000fe2000001ff00 */
[----:B------:R-:W-:Y:S01]  /*3210*/  IMAD.MOV.U32 R147, RZ, RZ, R66 ;  /* 0x000000ffff937224 */ /* 0x000fe200078e0042 */
        /* <DEDUP_REMOVED lines=41> */
.L_x_2643:
[----:B------:R-:W-:Y:S05]  /*34b0*/  BSYNC B1 ;  /* 0x0000000000017941 */ /* 0x000fea0003800000 */
.L_x_2642:
[----:B------:R-:W-:Y:S01]  /*34c0*/  UISETP.NE.AND UP0, UPT, UR48, 0x3, UPT ;  /* 0x000000033000788c */ /* 0x000fe2000bf05270 */
[----:B------:R-:W-:Y:S01]  /*34d0*/  MOV R154, R70 ;  /* 0x00000046009a7202 */ /* 0x000fe20000000f00 */
        /* <DEDUP_REMOVED lines=21> */
[----:B------:R-:W-:Y:S01]  /*3630*/  IMAD.MOV.U32 R146, RZ, RZ, R60 ;  /* 0x000000ffff927224 */ /* 0x000fe200078e003c */
[----:B------:R-:W-:Y:S06]  /*3640*/  @!P1 BRA `(.L_x_2644) ;  /* 0x0000000000049947 */ /* 0x000fec0003800000 */
[----:B------:R-:W-:Y:S01]  /*3650*/  BPT.TRAP 0x1 ;  /* 0x000000040000795c */ /* 0x000fe20000300000 */
.L_x_2644:
[----:B------:R-:W-:Y:S01]  /*3660*/  IMAD R94, R19, 0x8, R18 ;  /* 0x00000008135e7824 */ /* 0x000fe200078e0212 */
[----:B------:R-:W-:Y:S01]  /*3670*/  SHF.L.U32 R95, R199, 0x1f, RZ ;  /* 0x0000001fc75f7819 */ /* 0x000fe200000006ff */
[----:B------:R-:W-:Y:S03]  /*3680*/  BSSY B1, `(.L_x_2645) ;  /* 0x0000003000017945 */ /* 0x000fe60003800000 */
[----:B------:R-:W1:Y:S02]  /*3690*/  SYNCS.PHASECHK.TRANS64.TRYWAIT P5, [R94+URZ+0x29890], R95 ;  /* 0x0298905f5e0075a7 */ /* 0x000e6400080a017f */
[----:B-1----:R-:W-:Y:S05]  /*36a0*/  @!P5 BRA `(.L_x_2646) ;  /* 0x000002b800f4d947 */ /* 0x002fea0003800000 */
.L_x_2981:
[----:B------:R-:W-:Y:S05]  /*36b0*/  BSYNC B1 ;  /* 0x0000000000017941 */ /* 0x000fea0003800000 */
.L_x_2645:
[----:B------:R-:W-:-:S03]  /*36c0*/  UMOV UR4, 0xffffffff ;  /* 0xffffffff00047882 */ /* 0x000fc60000000000 */
[----:B------:R-:W-:Y:S05]  /*36d0*/  BRA.DIV UR4, `(.L_x_2647) ;  /* 0x000002ba04fc7947 */ /* 0x000fea000b800000 */
[----:B------:R2:W3:Y:S04]  /*36e0*/  SHFL.IDX PT, R149, R119, RZ, 0x1e1f ;  /* 0x001e1fff77957589 */ /* 0x0004e800000e0000 */
[----:B------:R2:W4:Y:S02]  /*36f0*/  SHFL.IDX PT, R11, R120, RZ, 0x1e1f ;  /* 0x001e1fff780b7589 */ /* 0x00052400000e0000 */
.L_x_2985:
        /* <DEDUP_REMOVED lines=17> */
[----:B------:R-:W-:-:S02]  /*3810*/  LOP3.LUT R89, R89, 0xff0000ff, RZ, 0xc0, !PT ;  /* 0xff0000ff59597812 */ /* 0x000fc400078ec0ff */
[----:B------:R-:W-:Y:S02]  /*3820*/  SHF.L.U32 R164, R164, 0x8, RZ ;  /* 0x00000008a4a47819 */ /* 0x000fe400000006ff */
[----:B------:R-:W-:Y:S02]  /*3830*/  LOP3.LUT R83, R162, 0xff0000, R83, 0xf8, !PT ;  /* 0x00ff0000a2537812 */ /* 0x000fe400078ef853 */
[----:B------:R-:W-:Y:S02]  /*3840*/  F2FP.F16.E4M3.UNPACK_B R88, R161.H1 ;  /* 0x000000a1ff58723e */ /* 0x000fe400030006ff */
[----:B0-----:R-:W-:Y:S02]  /*3850*/  F2FP.F16.E4M3.UNPACK_B R162, R13 ;  /* 0x0000000dffa2723e */ /* 0x001fe400020006ff */
[----:B------:R-:W-:Y:S01]  /*3860*/  LOP3.LUT R164, R89, 0xff00, R164, 0xf8, !PT ;  /* 0x0000ff0059a47812 */ /* 0x000fe200078ef8a4 */
[----:B------:R-:W-:Y:S01]  /*3870*/  HADD2.F32 R166, -RZ, R88.H0_H0 ;  /* 0x20000058ffa67230 */ /* 0x000fe20000004100 */
        /* <DEDUP_REMOVED lines=19> */
[----:B------:R-:W-:Y:S02]  /*39b0*/  IMAD.U32 R13, R82, 0x10000, RZ ;  /* 0x00010000520d7824 */ /* 0x000fe400078e00ff */
[----:B------:R-:W-:Y:S01]  /*39c0*/  IMAD.MOV.U32 R82, RZ, RZ, R15 ;  /* 0x000000ffff527224 */ /* 0x000fe200078e000f */
[----:B------:R-:W-:-:S02]  /*39d0*/  F2FP.F16.E4M3.UNPACK_B R15, R83.H1 ;  /* 0x00000053ff0f723e */ /* 0x000fc400030006ff */
[----:B------:R-:W-:Y:S02]  /*39e0*/  LOP3.LUT R13, R164, 0xff0000, R13, 0xf8, !PT ;  /* 0x00ff0000a40d7812 */ /* 0x000fe400078ef80d */
        /* <DEDUP_REMOVED lines=53> */
[----:B------:R-:W-:Y:S01]  /*3d40*/  MOV R13, R89 ;  /* 0x00000059000d7202 */ /* 0x000fe20000000f00 */
[-C--:B------:R-:W-:Y:S02]  /*3d50*/  FFMA.FTZ R162, R88, R83.reuse, -R162 ;  /* 0x0000005358a27223 */ /* 0x080fe400000108a2 */
        /* <DEDUP_REMOVED lines=11> */
.L_x_2653:
[----:B------:R-:W-:Y:S05]  /*3e10*/  BSYNC B3 ;  /* 0x0000000000037941 */ /* 0x000fea0003800000 */
.L_x_2652:
[----:B----4-:R-:W-:-:S05]  /*3e20*/  IADD3 R82, P2, R16, R11, RZ ;  /* 0x0000000b10527210 */ /* 0x010fca0007f5e0ff */
[----:B---3--:R-:W-:-:S05]  /*3e30*/  IMAD.X R83, R149, 0x1, R17, P2 ;  /* 0x0000000195537824 */ /* 0x008fca00010e0611 */
[----:B0-----:R0:W-:Y:S03]  /*3e40*/  ST.E.128 desc[UR52][R82.64], R12 ;  /* 0x0000000c52007985 */ /* 0x0011e6000c101d34 */
.L_x_2651:
[----:B------:R-:W-:Y:S05]  /*3e50*/  BSYNC B2 ;  /* 0x0000000000027941 */ /* 0x000fea0003800000 */
.L_x_2650:
[----:B------:R-:W-:Y:S01]  /*3e60*/  ISETP.NE.AND P2, PT, R32, RZ, PT ;  /* 0x000000ff2000720c */ /* 0x000fe20003f45270 */
[----:B------:R-:W-:-:S12]  /*3e70*/  BSSY B2, `(.L_x_2654) ;  /* 0x0000076000027945 */ /* 0x000fd80003800000 */
[----:B------:R-:W-:Y:S05]  /*3e80*/  @!P2 BRA `(.L_x_2655) ;  /* 0x0000000400d0a947 */ /* 0x000fea0003800000 */
[----:B0-----:R0:W0:Y:S01]  /*3e90*/  LDS.128 R12, [R36+0x1a400] ;  /* 0x01a40000240c7984 */ /* 0x0010220000000c00 */
[----:B------:R-:W-:Y:S01]  /*3ea0*/  ISETP.GE.AND P2, PT, R201, R117, PT ;  /* 0x00000075c900720c */ /* 0x000fe20003f46270 */
[----:B------:R-:W-:-:S12]  /*3eb0*/  BSSY B3, `(.L_x_2656) ;  /* 0x000006d000037945 */ /* 0x000fd80003800000 */
[----:B------:R-:W-:Y:S05]  /*3ec0*/  @P2 BRA `(.L_x_2657) ;  /* 0x0000000400ac2947 */ /* 0x000fea0003800000 */
[----:B0-----:R-:W-:Y:S01]  /*3ed0*/  IMAD.MOV.U32 R80, RZ, RZ, R13 ;  /* 0x000000ffff507224 */ /* 0x001fe200078e000d */
[----:B------:R-:W-:Y:S02]  /*3ee0*/  F2FP.F16.E4M3.UNPACK_B R82, R158.H1 ;  /* 0x0000009eff52723e */ /* 0x000fe400030006ff */
        /* <DEDUP_REMOVED lines=9> */
[----:B------:R-:W-:Y:S02]  /*3f80*/  HADD2.F32 R13, -RZ, R13.H1_H1 ;  /* 0x3000000dff0d7230 */ /* 0x000fe40000004100 */
[C---:B------:R-:W-:Y:S01]  /*3f90*/  FMUL.FTZ R163, R78.reuse, R83 ;  /* 0x000000534ea37220 */ /* 0x040fe20000410000 */
[----:B------:R-:W-:Y:S02]  /*3fa0*/  HADD2.F32 R160, -RZ, R158.H1_H1 ;  /* 0x3000009effa07230 */ /* 0x000fe40000004100 */
[-C--:B------:R-:W-:Y:S01]  /*3fb0*/  FFMA.FTZ R83, R78, R89.reuse, -R161 ;  /* 0x000000594e537223 */ /* 0x080fe200000108a1 */
        /* <DEDUP_REMOVED lines=36> */
[----:B------:R-:W-:Y:S02]  /*4200*/  SHF.R.U32.HI R158, RZ, 0x10, R79 ;  /* 0x00000010ff9e7819 */ /* 0x000fe4000001164f */
[----:B------:R-:W-:Y:S02]  /*4210*/  SHF.L.U32 R79, R159, 0x8, RZ ;  /* 0x000000089f4f7819 */ /* 0x000fe400000006ff */
[----:B------:R-:W-:Y:S02]  /*4220*/  LOP3.LUT R88, R83, 0xff00, R88, 0xf8, !PT ;  /* 0x0000ff0053587812 */ /* 0x000fe400078ef858 */
[----:B------:R-:W-:Y:S01]  /*4230*/  LOP3.LUT R79, R82, 0xff00, R79, 0xf8, !PT ;  /* 0x0000ff00524f7812 */ /* 0x000fe200078ef84f */
[----:B------:R-:W-:Y:S01]  /*4240*/  IMAD.U32 R82, R158, 0x10000, RZ ;  /* 0x000100009e527824 */ /* 0x000fe200078e00ff */
[----:B------:R-:W-:-:S02]  /*4250*/  LOP3.LUT R88, R88, 0xff0000, R81, 0xf8, !PT ;  /* 0x00ff000058587812 */ /* 0x000fc400078ef851 */
[----:B------:R-:W-:Y:S02]  /*4260*/  MOV R81, R15 ;  /* 0x0000000f00517202 */ /* 0x000fe40000000f00 */
[----:B------:R-:W-:Y:S02]  /*4270*/  LOP3.LUT R83, R79, 0xff0000, R82, 0xf8, !PT ;  /* 0x00ff00004f537812 */ /* 0x000fe400078ef852 */
[----:B------:R-:W-:Y:S02]  /*4280*/  F2FP.F16.E4M3.UNPACK_B R15, R81 ;  /* 0x00000051ff0f723e */ /* 0x000fe400020006ff */
[----:B------:R-:W-:Y:S02]  /*4290*/  F2FP.F16.E4M3.UNPACK_B R158, R88.H1 ;  /* 0x00000058ff9e723e */ /* 0x000fe400030006ff */
[-C--:B------:R-:W-:Y:S01]  /*42a0*/  F2FP.F16.E4M3.UNPACK_B R79, R83.reuse.H1 ;  /* 0x00000053ff4f723e */ /* 0x080fe200030006ff */
[--C-:B------:R-:W-:Y:S01]  /*42b0*/  HADD2.F32 R159, -RZ, R15.reuse.H1_H1 ;  /* 0x3000000fff9f7230 */ /* 0x100fe20000004100 */
[----:B------:R-:W-:Y:S01]  /*42c0*/  F2FP.F16.E4M3.UNPACK_B R83, R83 ;  /* 0x00000053ff53723e */ /* 0x000fe200020006ff */
[----:B------:R-:W-:Y:S01]  /*42d0*/  HADD2.F32 R82, -RZ, R158.H0_H0 ;  /* 0x2000009eff527230 */ /* 0x000fe20000004100 */
[----:B------:R-:W-:Y:S01]  /*42e0*/  F2FP.SATFINITE.E4M3.F32.PACK_AB_MERGE_C R12, R13, R12, RZ ;  /* 0x0000000c0d0c723e */ /* 0x000fe200048070ff */
[----:B------:R-:W-:-:S02]  /*42f0*/  HADD2.F32 R15, -RZ, R15.H0_H0 ;  /* 0x2000000fff0f7230 */ /* 0x000fc40000004100 */
[--C-:B------:R-:W-:Y:S02]  /*4300*/  HADD2.F32 R160, -RZ, R79.reuse.H0_H0 ;  /* 0x2000004fffa07230 */ /* 0x100fe40000004100 */
[-C--:B------:R-:W-:Y:S01]  /*4310*/  FMUL.FTZ R162, R159, R82.reuse ;  /* 0x000000529fa27220 */ /* 0x080fe20000410000 */
[----:B------:R-:W-:Y:S02]  /*4320*/  HADD2.F32 R79, -RZ, R79.H1_H1 ;  /* 0x3000004fff4f7230 */ /* 0x000fe40000004100 */
[C---:B------:R-:W-:Y:S01]  /*4330*/  FMUL.FTZ R164, R15.reuse, R82 ;  /* 0x000000520fa47220 */ /* 0x040fe20000410000 */
[----:B------:R-:W-:Y:S01]  /*4340*/  F2FP.SATFINITE.E4M3.F32.PACK_AB_MERGE_C R12, R80, R89, R12 ;  /* 0x00000059500c723e */ /* 0x000fe2000480700c */
[-C--:B------:R-:W-:Y:S01]  /*4350*/  FFMA.FTZ R82, R15, R160.reuse, -R162 ;  /* 0x000000a00f527223 */ /* 0x080fe200000108a2 */
[----:B------:R-:W-:Y:S02]  /*4360*/  IMAD.MOV.U32 R13, RZ, RZ, R78 ;  /* 0x000000ffff0d7224 */ /* 0x000fe400078e004e */
[----:B------:R-:W-:Y:S01]  /*4370*/  FFMA.FTZ R15, R159, R160, R164 ;  /* 0x000000a09f0f7223 */ /* 0x000fe200000100a4 */
[----:B------:R-:W-:Y:S01]  /*4380*/  F2FP.F16.E4M3.UNPACK_B R159, R81.H1 ;  /* 0x00000051ff9f723e */ /* 0x000fe200030006ff */
[----:B------:R-:W-:-:S02]  /*4390*/  IMAD.MOV.U32 R81, RZ, RZ, R14 ;  /* 0x000000ffff517224 */ /* 0x000fc400078e000e */
        /* <DEDUP_REMOVED lines=30> */
.L_x_2657:
[----:B------:R-:W-:Y:S05]  /*4580*/  BSYNC B3 ;  /* 0x0000000000037941 */ /* 0x000fea0003800000 */
.L_x_2656:
[----:B------:R-:W-:-:S05]  /*4590*/  IMAD.SHL.U32 R80, R192, 0x10, RZ ;  /* 0x00000010c0507824 */ /* 0x000fca00078e00ff */
[----:B----4-:R-:W-:-:S04]  /*45a0*/  IADD3 R78, P2, R11, R80, RZ ;  /* 0x000000500b4e7210 */ /* 0x010fc80007f5e0ff */
[----:B---3--:R-:W-:-:S05]  /*45b0*/  LEA.HI.X.SX32 R79, R80, R149, 0x1, P2 ;  /* 0x00000095504f7211 */ /* 0x008fca00010f0eff */
[----:B0-----:R0:W-:Y:S04]  /*45c0*/  ST.E.128 desc[UR52][R78.64], R12 ;  /* 0x0000000c4e007985 */ /* 0x0011e8000c101d34 */
.L_x_2655:
[----:B------:R-:W-:Y:S05]  /*45d0*/  BSYNC B2 ;  /* 0x0000000000027941 */ /* 0x000fea0003800000 */
.L_x_2654:
[----:B------:R-:W-:Y:S01]  /*45e0*/  ISETP.NE.AND P2, PT, R33, RZ, PT ;  /* 0x000000ff2100720c */ /* 0x000fe20003f45270 */
[----:B------:R-:W-:-:S12]  /*45f0*/  BSSY B2, `(.L_x_2658) ;  /* 0x0000076000027945 */ /* 0x000fd80003800000 */
[----:B------:R-:W-:Y:S05]  /*4600*/  @!P2 BRA `(.L_x_2659) ;  /* 0x0000000400d0a947 */ /* 0x000fea0003800000 */
[----:B0-----:R-:W-:Y:S01]  /*4610*/  SHF.L.U32 R12, R193, 0x4, RZ ;  /* 0x00000004c10c7819 */ /* 0x001fe200000006ff */
[----:B------:R-:W-:Y:S03]  /*4620*/  BSSY B3, `(.L_x_2660) ;  /* 0x0000071000037945 */ /* 0x000fe60003800000 */
        /* <DEDUP_REMOVED lines=20> */
[----:B------:R-:W-:Y:S02]  /*4770*/  IMAD.MOV.U32 R76, RZ, RZ, R12 ;  /* 0x000000ffff4c7224 */ /* 0x000fe400078e000c */
[----:B------:R-:W-:Y:S01]  /*4780*/  HADD2.F32 R83, -RZ, R82.H1_H1 ;  /* 0x30000052ff537230 */ /* 0x000fe20000004100 */
        /* <DEDUP_REMOVED lines=37> */
[----:B------:R-:W-:Y:S01]  /*49e0*/  IMAD.U32 R81, R88, 0x10000, RZ ;  /* 0x0001000058517824 */ /* 0x000fe200078e00ff */
        /* <DEDUP_REMOVED lines=52> */
.L_x_2661:
[----:B------:R-:W-:Y:S05]  /*4d30*/  BSYNC B3 ;  /* 0x0000000000037941 */ /* 0x000fea0003800000 */
.L_x_2660:
[----:B---3--:R0:W-:Y:S02]  /*4d40*/  ST.E.128 desc[UR52][R78.64], R12 ;  /* 0x0000000c4e007985 */ /* 0x0081e4000c101d34 */
.L_x_2659:
[----:B------:R-:W-:Y:S05]  /*4d50*/  BSYNC B2 ;  /* 0x0000000000027941 */ /* 0x000fea0003800000 */
.L_x_2658:
        /* <DEDUP_REMOVED lines=24> */
[----:B------:R-:W-:Y:S01]  /*4ee0*/  MOV R76, R12 ;  /* 0x0000000c004c7202 */ /* 0x000fe20000000f00 */
[----:B------:R-:W-:-:S02]  /*4ef0*/  HADD2.F32 R77, -RZ, R72.H1_H1 ;  /* 0x30000048ff4d7230 */ /* 0x000fc40000004100 */
        /* <DEDUP_REMOVED lines=34> */
[----:B------:R-:W-:Y:S01]  /*5120*/  F2FP.SATFINITE.E4M3.F32.PACK_AB_MERGE_C R12, R81, R76, R72 ;  /* 0x0000004c510c723e */ /* 0x000fe20004807048 */
[----:B------:R-:W-:Y:S01]  /*5130*/  IMAD.U32 R80, R80, 0x10000, RZ ;  /* 0x0001000050507824 */ /* 0x000fe200078e00ff */
[----:B------:R-:W-:Y:S02]  /*5140*/  LOP3.LUT R83, R78, 0xff00, R83, 0xf8, !PT ;  /* 0x0000ff004e537812 */ /* 0x000fe400078ef853 */
[----:B------:R-:W-:Y:S02]  /*5150*/  SHF.R.U32.HI R78, RZ, 0x8, R71 ;  /* 0x00000008ff4e7819 */ /* 0x000fe40000011647 */
[----:B------:R-:W-:-:S02]  /*5160*/  LOP3.LUT R71, R83, 0xff0000, R80, 0xf8, !PT ;  /* 0x00ff000053477812 */ /* 0x000fc400078ef850 */
[----:B------:R-:W-:Y:S01]  /*5170*/  MOV R80, R15 ;  /* 0x0000000f00507202 */ /* 0x000fe20000000f00 */
[----:B------:R-:W-:Y:S01]  /*5180*/  IMAD.SHL.U32 R78, R78, 0x100, RZ ;  /* 0x000001004e4e7824 */ /* 0x000fe200078e00ff */
[----:B------:R-:W-:Y:S02]  /*5190*/  F2FP.F16.E4M3.UNPACK_B R83, R71.H1 ;  /* 0x00000047ff53723e */ /* 0x000fe400030006ff */
        /* <DEDUP_REMOVED lines=47> */
.L_x_2665:
[----:B------:R-:W-:Y:S05]  /*5490*/  BSYNC B3 ;  /* 0x0000000000037941 */ /* 0x000fea0003800000 */
.L_x_2664:
[----:B0-----:R0:W-:Y:S02]  /*54a0*/  ST.E.128 desc[UR52][R74.64], R12 ;  /* 0x0000000c4a007985 */ /* 0x0011e4000c101d34 */
.L_x_2663:
[----:B------:R-:W-:Y:S05]  /*54b0*/  BSYNC B2 ;  /* 0x0000000000027941 */ /* 0x000fea0003800000 */
.L_x_2662:
        /* <DEDUP_REMOVED lines=11> */
[----:B------:R-:W-:Y:S02]  /*5570*/  SHF.R.U32.HI R75, RZ, 0x10, R67 ;  /* 0x00000010ff4b7819 */ /* 0x000fe40000011643 */
[----:B------:R-:W-:Y:S02]  /*5580*/  LOP3.LUT R67, R67, 0xff0000ff, RZ, 0xc0, !PT ;  /* 0xff0000ff43437812 */ /* 0x000fe400078ec0ff */
[----:B------:R-:W-:Y:S02]  /*5590*/  SHF.R.U32.HI R73, RZ, 0x10, R69 ;  /* 0x00000010ff497819 */ /* 0x000fe40000011645 */
[----:B------:R-:W-:Y:S01]  /*55a0*/  LOP3.LUT R72, R69, 0xff0000ff, RZ, 0xc0, !PT ;  /* 0xff0000ff45487812 */ /* 0x000fe200078ec0ff */
[----:B------:R-:W-:Y:S01]  /*55b0*/  IMAD.SHL.U32 R69, R68, 0x100, RZ ;  /* 0x0000010044457824 */ /* 0x000fe200078e00ff */
[----:B------:R-:W-:Y:S01]  /*55c0*/  SHF.L.U32 R66, R66, 0x8, RZ ;  /* 0x0000000842427819 */ /* 0x000fe200000006ff */
[----:B0-----:R-:W-:Y:S01]  /*55d0*/  IMAD.MOV.U32 R68, RZ, RZ, R12 ;  /* 0x000000ffff447224 */ /* 0x001fe200078e000c */
[----:B------:R-:W-:-:S02]  /*55e0*/  F2FP.F16.E4M3.UNPACK_B R12, R13 ;  /* 0x0000000dff0c723e */ /* 0x000fc400020006ff */
[----:B------:R-:W-:Y:S01]  /*55f0*/  LOP3.LUT R67, R67, 0xff00, R66, 0xf8, !PT ;  /* 0x0000ff0043437812 */ /* 0x000fe200078ef842 */
[----:B------:R-:W-:Y:S01]  /*5600*/  IMAD.U32 R66, R75, 0x10000, RZ ;  /* 0x000100004b427824 */ /* 0x000fe200078e00ff */
[----:B------:R-:W-:Y:S02]  /*5610*/  LOP3.LUT R74, R72, 0xff00, R69, 0xf8, !PT ;  /* 0x0000ff00484a7812 */ /* 0x000fe400078ef845 */
[----:B------:R-:W-:Y:S02]  /*5620*/  SHF.L.U32 R69, R73, 0x10, RZ ;  /* 0x0000001049457819 */ /* 0x000fe400000006ff */
[----:B------:R-:W-:Y:S02]  /*5630*/  F2FP.F16.E4M3.UNPACK_B R72, R153.H1 ;  /* 0x00000099ff48723e */ /* 0x000fe400030006ff */
[----:B------:R-:W-:Y:S02]  /*5640*/  LOP3.LUT R66, R67, 0xff0000, R66, 0xf8, !PT ;  /* 0x00ff000043427812 */ /* 0x000fe400078ef842 */
[----:B------:R-:W-:Y:S01]  /*5650*/  LOP3.LUT R67, R74, 0xff0000, R69, 0xf8, !PT ;  /* 0x00ff00004a437812 */ /* 0x000fe200078ef845 */
[----:B------:R-:W-:Y:S01]  /*5660*/  HADD2.F32 R76, -RZ, R72.H0_H0 ;  /* 0x20000048ff4c7230 */ /* 0x000fe20000004100 */
[----:B------:R-:W-:Y:S01]  /*5670*/  F2FP.F16.E4M3.UNPACK_B R74, R147.H1 ;  /* 0x00000093ff4a723e */ /* 0x000fe200030006ff */
[--C-:B------:R-:W-:Y:S01]  /*5680*/  HADD2.F32 R69, -RZ, R12.reuse.H1_H1 ;  /* 0x3000000cff457230 */ /* 0x100fe20000004100 */
[----:B------:R-:W-:Y:S01]  /*5690*/  F2FP.F16.E4M3.UNPACK_B R13, R13.H1 ;  /* 0x0000000dff0d723e */ /* 0x000fe200030006ff */
[----:B------:R-:W-:Y:S01]  /*56a0*/  HADD2.F32 R12, -RZ, R12.H0_H0 ;  /* 0x2000000cff0c7230 */ /* 0x000fe20000004100 */
[----:B------:R-:W-:Y:S01]  /*56b0*/  F2FP.F16.E4M3.UNPACK_B R153, R153 ;  /* 0x00000099ff99723e */ /* 0x000fe200020006ff */
        /* <DEDUP_REMOVED lines=25> */
[----:B------:R-:W-:Y:S01]  /*5850*/  HADD2.F32 R68, -RZ, R147.H1_H1 ;  /* 0x30000093ff447230 */ /* 0x000fe20000004100 */
        /* <DEDUP_REMOVED lines=9> */
[----:B------:R-:W-:Y:S01]  /*58f0*/  FFMA.FTZ R68, R69, R147, -R76 ;  /* 0x0000009345447223 */ /* 0x000fe2000001084c */
        /* <DEDUP_REMOVED lines=44> */
.L_x_2669:
[----:B------:R-:W-:Y:S05]  /*5bc0*/  BSYNC B3 ;  /* 0x0000000000037941 */ /* 0x000fea0003800000 */
.L_x_2668:
[----:B0-----:R0:W-:Y:S02]  /*5bd0*/  ST.E.128 desc[UR52][R70.64], R12 ;  /* 0x0000000c46007985 */ /* 0x0011e4000c101d34 */
.L_x_2667:
[----:B------:R-:W-:Y:S05]  /*5be0*/  BSYNC B2 ;  /* 0x0000000000027941 */ /* 0x000fea0003800000 */
.L_x_2666:
        /* <DEDUP_REMOVED lines=9> */
[--C-:B------:R-:W-:Y:S02]  /*5c80*/  SHF.R.U32.HI R11, RZ, 0x8, R63.reuse ;  /* 0x00000008ff0b7819 */ /* 0x100fe4000001163f */
[----:B------:R-:W-:Y:S01]  /*5c90*/  SHF.R.U32.HI R70, RZ, 0x10, R63 ;  /* 0x00000010ff467819 */ /* 0x000fe2000001163f */
[----:B------:R-:W-:Y:S01]  /*5ca0*/  IMAD.SHL.U32 R69, R69, 0x100, RZ ;  /* 0x0000010045457824 */ /* 0x000fe200078e00ff */
[----:B------:R-:W-:Y:S02]  /*5cb0*/  LOP3.LUT R64, R65, 0xff0000ff, RZ, 0xc0, !PT ;  /* 0xff0000ff41407812 */ /* 0x000fe400078ec0ff */
[----:B------:R-:W-:Y:S01]  /*5cc0*/  SHF.R.U32.HI R68, RZ, 0x10, R65 ;  /* 0x00000010ff447819 */ /* 0x000fe20000011641 */
[----:B------:R-:W-:Y:S01]  /*5cd0*/  IMAD.SHL.U32 R65, R11, 0x100, RZ ;  /* 0x000001000b417824 */ /* 0x000fe200078e00ff */
[----:B------:R-:W-:Y:S01]  /*5ce0*/  LOP3.LUT R62, R63, 0xff0000ff, RZ, 0xc0, !PT ;  /* 0xff0000ff3f3e7812 */ /* 0x000fe200078ec0ff */
[----:B0-----:R-:W-:Y:S01]  /*5cf0*/  IMAD.MOV.U32 R63, RZ, RZ, R12 ;  /* 0x000000ffff3f7224 */ /* 0x001fe200078e000c */
[----:B------:R-:W-:Y:S01]  /*5d00*/  MOV R11, R13 ;  /* 0x0000000d000b7202 */ /* 0x000fe20000000f00 */
[----:B------:R-:W-:Y:S01]  /*5d10*/  IMAD.U32 R13, R70, 0x10000, RZ ;  /* 0x00010000460d7824 */ /* 0x000fe200078e00ff */
[----:B------:R-:W-:Y:S01]  /*5d20*/  LOP3.LUT R64, R64, 0xff00, R69, 0xf8, !PT ;  /* 0x0000ff0040407812 */ /* 0x000fe200078ef845 */
[----:B------:R-:W-:Y:S01]  /*5d30*/  IMAD.U32 R69, R68, 0x10000, RZ ;  /* 0x0001000044457824 */ /* 0x000fe200078e00ff */
[----:B------:R-:W-:-:S02]  /*5d40*/  LOP3.LUT R12, R62, 0xff00, R65, 0xf8, !PT ;  /* 0x0000ff003e0c7812 */ /* 0x000fc400078ef841 */
        /* <DEDUP_REMOVED lines=19> */
[-C--:B------:R-:W-:Y:S01]  /*5e80*/  FMUL.FTZ R72, R68, R70.reuse ;  /* 0x0000004644487220 */ /* 0x080fe20000410000 */
[----:B------:R-:W-:Y:S01]  /*5e90*/  FMUL.FTZ R75, R65, R70 ;  /* 0x00000046414b7220 */ /* 0x000fe20000410000 */
[----:B------:R-:W-:Y:S01]  /*5ea0*/  F2FP.F16.E4M3.UNPACK_B R64, R63.H1 ;  /* 0x0000003fff40723e */ /* 0x000fe200030006ff */
[----:B------:R-:W-:-:S02]  /*5eb0*/  HADD2.F32 R70, -RZ, R148.H1_H1 ;  /* 0x30000094ff467230 */ /* 0x000fc40000004100 */
[-C--:B------:R-:W-:Y:S01]  /*5ec0*/  FFMA.FTZ R72, R65, R69.reuse, -R72 ;  /* 0x0000004541487223 */ /* 0x080fe20000010848 */
[----:B------:R-:W-:Y:S01]  /*5ed0*/  FFMA.FTZ R75, R68, R69, R75 ;  /* 0x00000045444b7223 */ /* 0x000fe2000001004b */
[----:B------:R-:W-:Y:S01]  /*5ee0*/  F2FP.F16.E4M3.UNPACK_B R63, R63 ;  /* 0x0000003fff3f723e */ /* 0x000fe200020006ff */
[--C-:B------:R-:W-:Y:S01]  /*5ef0*/  HADD2.F32 R69, -RZ, R64.reuse.H1_H1 ;  /* 0x30000040ff457230 */ /* 0x100fe20000004100 */
[----:B------:R-:W-:Y:S01]  /*5f00*/  F2FP.F16.E4M3.UNPACK_B R144, R144 ;  /* 0x00000090ff90723e */ /* 0x000fe200020006ff */
[----:B------:R-:W-:Y:S01]  /*5f10*/  HADD2.F32 R68, -RZ, R64.H0_H0 ;  /* 0x20000040ff447230 */ /* 0x000fe20000004100 */
[----:B------:R-:W-:Y:S01]  /*5f20*/  F2FP.F16.E4M3.UNPACK_B R76, R13.H1 ;  /* 0x0000000dff4c723e */ /* 0x000fe200030006ff */
[--C-:B------:R-:W-:Y:S02]  /*5f30*/  HADD2.F32 R64, -RZ, R63.reuse.H0_H0 ;  /* 0x2000003fff407230 */ /* 0x100fe40000004100 */
[----:B------:R-:W-:Y:S01]  /*5f40*/  FMUL.FTZ R73, R69, R70 ;  /* 0x0000004645497220 */ /* 0x000fe20000410000 */
[----:B------:R-:W-:-:S02]  /*5f50*/  HADD2.F32 R65, -RZ, R63.H1_H1 ;  /* 0x3000003fff417230 */ /* 0x000fc40000004100 */
[----:B------:R-:W-:Y:S01]  /*5f60*/  FMUL.FTZ R70, R68, R70 ;  /* 0x0000004644467220 */ /* 0x000fe20000410000 */
[----:B------:R-:W-:Y:S02]  /*5f70*/  HADD2.F32 R148, -RZ, R148.H0_H0 ;  /* 0x20000094ff947230 */ /* 0x000fe40000004100 */
[--C-:B------:R-:W-:Y:S02]  /*5f80*/  HADD2.F32 R63, -RZ, R144.reuse.H1_H1 ;  /* 0x30000090ff3f7230 */ /* 0x100fe40000004100 */
[----:B------:R-:W-:Y:S02]  /*5f90*/  HADD2.F32 R144, -RZ, R144.H0_H0 ;  /* 0x20000090ff907230 */ /* 0x000fe40000004100 */
[-C--:B------:R-:W-:Y:S01]  /*5fa0*/  FMUL.FTZ R71, R65, R148.reuse ;  /* 0x0000009441477220 */ /* 0x080fe20000410000 */
[----:B------:R-:W-:Y:S01]  /*5fb0*/  FMUL.FTZ R148, R64, R148 ;  /* 0x0000009440947220 */ /* 0x000fe20000410000 */
[-C--:B------:R-:W-:Y:S01]  /*5fc0*/  FFMA.FTZ R69, R69, R63.reuse, R70 ;  /* 0x0000003f45457223 */ /* 0x080fe20000010046 */
[----:B------:R-:W-:Y:S01]  /*5fd0*/  FFMA.FTZ R68, R68, R63, -R73 ;  /* 0x0000003f44447223 */ /* 0x000fe20000010849 */
[----:B------:R-:W-:Y:S01]  /*5fe0*/  F2FP.F16.E4M3.UNPACK_B R70, R15.H1 ;  /* 0x0000000fff46723e */ /* 0x000fe200030006ff */
[-C--:B------:R-:W-:Y:S01]  /*5ff0*/  FFMA.FTZ R63, R64, R144.reuse, -R71 ;  /* 0x00000090403f7223 */ /* 0x080fe20000010847 */
[----:B------:R-:W-:Y:S01]  /*6000*/  FFMA.FTZ R64, R65, R144, R148 ;  /* 0x0000009041407223 */ /* 0x000fe20000010094 */
[----:B------:R-:W-:Y:S01]  /*6010*/  F2FP.SATFINITE.E4M3.F32.PACK_AB_MERGE_C R65, R75, R72, RZ ;  /* 0x000000484b41723e */ /* 0x000fe200048070ff */
[----:B------:R-:W-:Y:S01]  /*6020*/  HADD2.F32 R77, -RZ, R76.H1_H1 ;  /* 0x3000004cff4d7230 */ /* 0x000fe20000004100 */
[----:B------:R-:W-:Y:S01]  /*6030*/  F2FP.SATFINITE.E4M3.F32.PACK_AB_MERGE_C R68, R69, R68, RZ ;  /* 0x000000444544723e */ /* 0x000fe200048070ff */
[--C-:B------:R-:W-:Y:S01]  /*6040*/  HADD2.F32 R71, -RZ, R70.reuse.H0_H0 ;  /* 0x20000046ff477230 */ /* 0x100fe20000004100 */
        /* <DEDUP_REMOVED lines=8> */
[CC--:B------:R-:W-:Y:S01]  /*60d0*/  FMUL.FTZ R12, R70.reuse, R77.reuse ;  /* 0x0000004d460c7220 */ /* 0x0c0fe20000410000 */
        /* <DEDUP_REMOVED lines=9> */
[----:B------:R-:W-:Y:S01]  /*6170*/  FFMA.FTZ R74, R70, R74, R77 ;  /* 0x0000004a464a7223 */ /* 0x000fe2000001004d */
[-C--:B------:R-:W-:Y:S01]  /*6180*/  FFMA.FTZ R80, R69, R12.reuse, -R80 ;  /* 0x0000000c45507223 */ /* 0x080fe20000010850 */
[----:B------:R-:W-:Y:S01]  /*6190*/  FFMA.FTZ R77, R13, R12, R78 ;  /* 0x0000000c0d4d7223 */ /* 0x000fe2000001004e */
[----:B------:R-:W-:-:S02]  /*61a0*/  HADD2.F32 R13, -RZ, R15.H0_H0 ;  /* 0x2000000fff0d7230 */ /* 0x000fc40000004100 */
[--C-:B------:R-:W-:Y:S01]  /*61b0*/  HADD2.F32 R12, -RZ, R14.reuse.H0_H0 ;  /* 0x2000000eff0c7230 */ /* 0x100fe20000004100 */
[----:B------:R-:W-:Y:S01]  /*61c0*/  F2FP.SATFINITE.E4M3.F32.PACK_AB_MERGE_C R74, R74, R79, RZ ;  /* 0x0000004f4a4a723e */ /* 0x000fe200048070ff */
[----:B------:R-:W-:Y:S01]  /*61d0*/  HADD2.F32 R15, -RZ, R15.H1_H1 ;  /* 0x3000000fff0f7230 */ /* 0x000fe20000004100 */
[----:B------:R-:W-:Y:S01]  /*61e0*/  F2FP.SATFINITE.E4M3.F32.PACK_AB_MERGE_C R77, R77, R80, RZ ;  /* 0x000000504d4d723e */ /* 0x000fe200048070ff */
[----:B------:R-:W-:Y:S02]  /*61f0*/  HADD2.F32 R14, -RZ, R14.H1_H1 ;  /* 0x3000000eff0e7230 */ /* 0x000fe40000004100 */
[----:B------:R-:W-:Y:S02]  /*6200*/  HADD2.F32 R75, -RZ, R75.H0_H0 ;  /* 0x2000004bff4b7230 */ /* 0x000fe40000004100 */
[----:B------:R-:W-:Y:S02]  /*6210*/  HADD2.F32 R69, -RZ, R72.H0_H0 ;  /* 0x20000048ff457230 */ /* 0x000fe40000004100 */
[----:B------:R-:W-:Y:S01]  /*6220*/  FMUL.FTZ R72, R15, R76 ;  /* 0x0000004c0f487220 */ /* 0x000fe20000410000 */
[----:B------:R-:W-:-:S02]  /*6230*/  HADD2.F32 R70, -RZ, R73.H0_H0 ;  /* 0x20000049ff467230 */ /* 0x000fc40000004100 */
[-C--:B------:R-:W-:Y:S01]  /*6240*/  FMUL.FTZ R71, R14, R75.reuse ;  /* 0x0000004b0e477220 */ /* 0x080fe20000410000 */
[C---:B------:R-:W-:Y:S01]  /*6250*/  FMUL.FTZ R76, R13.reuse, R76 ;  /* 0x0000004c0d4c7220 */ /* 0x040fe20000410000 */
[C---:B------:R-:W-:Y:S01]  /*6260*/  FMUL.FTZ R75, R12.reuse, R75 ;  /* 0x0000004b0c4b7220 */ /* 0x040fe20000410000 */
[-C--:B------:R-:W-:Y:S02]  /*6270*/  FFMA.FTZ R72, R13, R70.reuse, -R72 ;  /* 0x000000460d487223 */ /* 0x080fe40000010848 */
[----:B------:R-:W-:Y:S01]  /*6280*/  FFMA.FTZ R15, R15, R70, R76 ;  /* 0x000000460f0f7223 */ /* 0x000fe2000001004c */
[-C--:B------:R-:W-:Y:S01]  /*6290*/  FFMA.FTZ R71, R12, R69.reuse, -R71 ;  /* 0x000000450c477223 */ /* 0x080fe20000010847 */
[----:B------:R-:W-:Y:S01]  /*62a0*/  FFMA.FTZ R14, R14, R69, R75 ;  /* 0x000000450e0e7223 */ /* 0x000fe2000001004b */
[----:B------:R-:W-:Y:S02]  /*62b0*/  F2FP.SATFINITE.E4M3.F32.PACK_AB_MERGE_C R13, R62, R11, R65 ;  /* 0x0000000b3e0d723e */ /* 0x000fe40004807041 */
[----:B------:R-:W-:-:S02]  /*62c0*/  F2FP.SATFINITE.E4M3.F32.PACK_AB_MERGE_C R12, R64, R63, R68 ;  /* 0x0000003f400c723e */ /* 0x000fc40004807044 */
[----:B------:R-:W-:Y:S02]  /*62d0*/  F2FP.SATFINITE.E4M3.F32.PACK_AB_MERGE_C R14, R14, R71, R77 ;  /* 0x000000470e0e723e */ /* 0x000fe4000480704d */
[----:B------:R-:W-:-:S07]  /*62e0*/  F2FP.SATFINITE.E4M3.F32.PACK_AB_MERGE_C R15, R15, R72, R74 ;  /* 0x000000480f0f723e */ /* 0x000fce000480704a */
.L_x_2671:
[----:B------:R-:W-:Y:S05]  /*62f0*/  BSYNC B2 ;  /* 0x0000000000027941 */ /* 0x000fea0003800000 */
.L_x_2670:
[----:B0-----:R0:W-:Y:S02]  /*6300*/  ST.E.128 desc[UR52][R66.64], R12 ;  /* 0x0000000c42007985 */ /* 0x0011e4000c101d34 */
.L_x_2649:
[----:B------:R-:W-:Y:S05]  /*6310*/  BSYNC B1 ;  /* 0x0000000000017941 */ /* 0x000fea0003800000 */
.L_x_2648:
[----:B------:R-:W-:-:S03]  /*6320*/  UMOV UR4, 0xffffffff ;  /* 0xffffffff00047882 */ /* 0x000fc60000000000 */
[----:B------:R-:W-:Y:S05]  /*6330*/  BRA.DIV UR4, `(.L_x_2672) ;  /* 0x0000029204307947 */ /* 0x000fea000b800000 */
[----:B--2---:R-:W2:Y:S04]  /*6340*/  SHFL.IDX PT, R119, R119, 0x1, 0x1e1f ;  /* 0x003e1f0077777f89 */ /* 0x004ea800000e0000 */
[----:B------:R-:W0:Y:S02]  /*6350*/  SHFL.IDX PT, R120, R120, 0x1, 0x1e1f ;  /* 0x003e1f0078787f89 */ /* 0x000e2400000e0000 */
.L_x_2989:
[----:B------:R-:W-:Y:S05]  /*6360*/  @P4 BRA `(.L_x_2673) ;  /* 0x00000094009c4947 */ /* 0x000fea0003800000 */
        /* <DEDUP_REMOVED lines=15> */
[----:B------:R-:W-:Y:S01]  /*6460*/  IMAD.SHL.U32 R65, R65, 0x100, RZ ;  /* 0x0000010041417824 */ /* 0x000fe200078e00ff */
[----:B------:R-:W-:Y:S01]  /*6470*/  SHF.R.U32.HI R66, RZ, 0x10, R59 ;  /* 0x00000010ff427819 */ /* 0x000fe2000001163b */
[----:B0-----:R-:W-:Y:S01]  /*6480*/  IMAD.MOV.U32 R11, RZ, RZ, R13 ;  /* 0x000000ffff0b7224 */ /* 0x001fe200078e000d */
[----:B------:R-:W-:-:S02]  /*6490*/  LOP3.LUT R13, R58, 0xff00, R61, 0xf8, !PT ;  /* 0x0000ff003a0d7812 */ /* 0x000fc400078ef83d */
[----:B------:R-:W-:Y:S01]  /*64a0*/  LOP3.LUT R60, R60, 0xff00, R65, 0xf8, !PT ;  /* 0x0000ff003c3c7812 */ /* 0x000fe200078ef841 */
[----:B------:R-:W-:Y:S01]  /*64b0*/  IMAD.U32 R58, R66, 0x10000, RZ ;  /* 0x00010000423a7824 */ /* 0x000fe200078e00ff */
[----:B------:R-:W-:Y:S01]  /*64c0*/  MOV R59, R12 ;  /* 0x0000000c003b7202 */ /* 0x000fe20000000f00 */
        /* <DEDUP_REMOVED lines=31> */
[----:B------:R-:W-:Y:S02]  /*66c0*/  HADD2.F32 R146, -RZ, R146.H0_H0 ;  /* 0x20000092ff927230 */ /* 0x000fe40000004100 */
[----:B------:R-:W-:Y:S01]  /*66d0*/  FMUL.FTZ R69, R65, R66 ;  /* 0x0000004241457220 */ /* 0x000fe20000410000 */
[----:B------:R-:W-:-:S02]  /*66e0*/  HADD2.F32 R60, -RZ, R59.H0_H0 ;  /* 0x2000003bff3c7230 */ /* 0x000fc40000004100 */
[----:B------:R-:W-:Y:S01]  /*66f0*/  FMUL.FTZ R66, R64, R66 ;  /* 0x0000004240427220 */ /* 0x000fe20000410000 */
[----:B------:R-:W-:Y:S02]  /*6700*/  HADD2.F32 R61, -RZ, R59.H1_H1 ;  /* 0x3000003bff3d7230 */ /* 0x000fe40000004100 */
[--C-:B------:R-:W-:Y:S02]  /*6710*/  HADD2.F32 R59, -RZ, R145.reuse.H1_H1 ;  /* 0x30000091ff3b7230 */ /* 0x100fe40000004100 */
[----:B------:R-:W-:Y:S02]  /*6720*/  HADD2.F32 R145, -RZ, R145.H0_H0 ;  /* 0x20000091ff917230 */ /* 0x000fe40000004100 */
[-C--:B------:R-:W-:Y:S01]  /*6730*/  FMUL.FTZ R67, R61, R146.reuse ;  /* 0x000000923d437220 */ /* 0x080fe20000410000 */
[----:B------:R-:W-:Y:S01]  /*6740*/  FMUL.FTZ R146, R60, R146 ;  /* 0x000000923c927220 */ /* 0x000fe20000410000 */
[-C--:B------:R-:W-:Y:S01]  /*6750*/  FFMA.FTZ R64, R64, R59.reuse, -R69 ;  /* 0x0000003b40407223 */ /* 0x080fe20000010845 */
[----:B------:R-:W-:Y:S01]  /*6760*/  FFMA.FTZ R65, R65, R59, R66 ;  /* 0x0000003b41417223 */ /* 0x000fe20000010042 */
[-C--:B------:R-:W-:Y:S01]  /*6770*/  FFMA.FTZ R59, R60, R145.reuse, -R67 ;  /* 0x000000913c3b7223 */ /* 0x080fe20000010843 */
[----:B------:R-:W-:Y:S01]  /*6780*/  FFMA.FTZ R60, R61, R145, R146 ;  /* 0x000000913d3c7223 */ /* 0x000fe20000010092 */
[----:B------:R-:W-:Y:S01]  /*6790*/  F2FP.F16.E4M3.UNPACK_B R66, R15.H1 ;  /* 0x0000000fff42723e */ /* 0x000fe200030006ff */
[--C-:B------:R-:W-:Y:S01]  /*67a0*/  HADD2.F32 R74, -RZ, R72.reuse.H1_H1 ;  /* 0x30000048ff4a7230 */ /* 0x100fe20000004100 */
[----:B------:R-:W-:Y:S01]  /*67b0*/  F2FP.SATFINITE.E4M3.F32.PACK_AB_MERGE_C R61, R71, R68, RZ ;  /* 0x00000044473d723e */ /* 0x000fe200048070ff */
[----:B------:R-:W-:Y:S01]  /*67c0*/  HADD2.F32 R72, -RZ, R72.H0_H0 ;  /* 0x20000048ff487230 */ /* 0x000fe20000004100 */
[----:B------:R-:W-:Y:S01]  /*67d0*/  F2FP.SATFINITE.E4M3.F32.PACK_AB_MERGE_C R64, R65, R64, RZ ;  /* 0x000000404140723e */ /* 0x000fe200048070ff */
[--C-:B------:R-:W-:Y:S01]  /*67e0*/  HADD2.F32 R67, -RZ, R66.reuse.H0_H0 ;  /* 0x20000042ff437230 */ /* 0x100fe20000004100 */
[----:B------:R-:W-:Y:S01]  /*67f0*/  F2FP.F16.E4M3.UNPACK_B R65, R14.H1 ;  /* 0x0000000eff41723e */ /* 0x000fe200030006ff */
[----:B------:R-:W-:Y:S01]  /*6800*/  HADD2.F32 R66, -RZ, R66.H1_H1 ;  /* 0x30000042ff427230 */ /* 0x000fe20000004100 */
[----:B------:R-:W-:-:S02]  /*6810*/  F2FP.F16.E4M3.UNPACK_B R71, R58 ;  /* 0x0000003aff47723e */ /* 0x000fc400020006ff */
[-C--:B------:R-:W-:Y:S01]  /*6820*/  F2FP.F16.E4M3.UNPACK_B R68, R13.reuse ;  /* 0x0000000dff44723e */ /* 0x080fe200020006ff */
[----:B------:R-:W-:Y:S01]  /*6830*/  HADD2.F32 R58, -RZ, R65.H1_H1 ;  /* 0x30000041ff3a7230 */ /* 0x000fe20000004100 */
[----:B------:R-:W-:Y:S01]  /*6840*/  F2FP.F16.E4M3.UNPACK_B R69, R13.H1 ;  /* 0x0000000dff45723e */ /* 0x000fe200030006ff */
[----:B------:R-:W-:Y:S02]  /*6850*/  HADD2.F32 R73, -RZ, R71.H1_H1 ;  /* 0x30000047ff497230 */ /* 0x000fe40000004100 */
[-C--:B------:R-:W-:Y:S01]  /*6860*/  FMUL.FTZ R76, R66, R74.reuse ;  /* 0x0000004a424c7220 */ /* 0x080fe20000410000 */
[----:B------:R-:W-:Y:S02]  /*6870*/  HADD2.F32 R65, -RZ, R65.H0_H0 ;  /* 0x20000041ff417230 */ /* 0x000fe40000004100 */
[----:B------:R-:W-:Y:S01]  /*6880*/  FMUL.FTZ R75, R67, R74 ;  /* 0x0000004a434b7220 */ /* 0x000fe20000410000 */
[----:B------:R-:W-:Y:S02]  /*6890*/  HADD2.F32 R13, -RZ, R68.H1_H1 ;  /* 0x30000044ff0d7230 */ /* 0x000fe40000004100 */
[----:B------:R-:W-:Y:S01]  /*68a0*/  FMUL.FTZ R74, R58, R73 ;  /* 0x000000493a4a7220 */ /* 0x000fe20000410000 */
[----:B------:R-:W-:Y:S01]  /*68b0*/  F2FP.F16.E4M3.UNPACK_B R15, R15 ;  /* 0x0000000fff0f723e */ /* 0x000fe200020006ff */
[C---:B------:R-:W-:Y:S01]  /*68c0*/  FMUL.FTZ R73, R65.reuse, R73 ;  /* 0x0000004941497220 */ /* 0x040fe20000410000 */
[----:B------:R-:W-:Y:S01]  /*68d0*/  F2FP.F16.E4M3.UNPACK_B R14, R14 ;  /* 0x0000000eff0e723e */ /* 0x000fe200020006ff */
[----:B------:R-:W-:Y:S01]  /*68e0*/  FFMA.FTZ R74, R65, R13, -R74 ;  /* 0x0000000d414a7223 */ /* 0x000fe2000001084a */
[----:B------:R-:W-:-:S02]  /*68f0*/  HADD2.F32 R70, -RZ, R69.H1_H1 ;  /* 0x30000045ff467230 */ /* 0x000fc40000004100 */
[----:B------:R-:W-:Y:S01]  /*6900*/  FFMA.FTZ R73, R58, R13, R73 ;  /* 0x0000000d3a497223 */ /* 0x000fe20000010049 */
[--C-:B------:R-:W-:Y:S02]  /*6910*/  HADD2.F32 R58, -RZ, R15.reuse.H0_H0 ;  /* 0x2000000fff3a7230 */ /* 0x100fe40000004100 */
[--C-:B------:R-:W-:Y:S02]  /*6920*/  HADD2.F32 R13, -RZ, R14.reuse.H0_H0 ;  /* 0x2000000eff0d7230 */ /* 0x100fe40000004100 */
[-C--:B------:R-:W-:Y:S01]  /*6930*/  FFMA.FTZ R75, R66, R70.reuse, R75 ;  /* 0x00000046424b7223 */ /* 0x080fe2000001004b */
[----:B------:R-:W-:Y:S02]  /*6940*/  HADD2.F32 R15, -RZ, R15.H1_H1 ;  /* 0x3000000fff0f7230 */ /* 0x000fe40000004100 */
[----:B------:R-:W-:Y:S01]  /*6950*/  FFMA.FTZ R76, R67, R70, -R76 ;  /* 0x00000046434c7223 */ /* 0x000fe2000001084c */
        /* <DEDUP_REMOVED lines=18> */
.L_x_2677:
[----:B------:R-:W-:Y:S05]  /*6a80*/  BSYNC B2 ;  /* 0x0000000000027941 */ /* 0x000fea0003800000 */
.L_x_2676:
[----:B0-----:R0:W-:Y:S02]  /*6a90*/  ST.E.128 desc[UR52][R62.64], R12 ;  /* 0x0000000c3e007985 */ /* 0x0011e4000c101d34 */
.L_x_2675:
[----:B------:R-:W-:Y:S05]  /*6aa0*/  BSYNC B1 ;  /* 0x0000000000017941 */ /* 0x000fea0003800000 */
.L_x_2674:
[----:B------:R-:W-:Y:S01]  /*6ab0*/  ISETP.NE.AND P2, PT, R32, RZ, PT ;  /* 0x000000ff2000720c */ /* 0x000fe20003f45270 */
[----:B------:R-:W-:-:S12]  /*6ac0*/  BSSY B1, `(.L_x_2678) ;  /* 0x0000073000017945 */ /* 0x000fd80003800000 */
[----:B------:R-:W-:Y:S05]  /*6ad0*/  @!P2 BRA `(.L_x_2679) ;  /* 0x0000000400c4a947 */ /* 0x000fea0003800000 */
[----:B0-----:R0:W0:Y:S01]  /*6ae0*/  LDS.128 R12, [R36+0x1c400] ;  /* 0x01c40000240c7984 */ /* 0x0010220000000c00 */
[----:B----4-:R-:W-:Y:S01]  /*6af0*/  IMAD.SHL.U32 R11, R192, 0x10, RZ ;  /* 0x00000010c00b7824 */ /* 0x010fe200078e00ff */
[----:B------:R-:W-:Y:S04]  /*6b00*/  BSSY B2, `(.L_x_2680) ;  /* 0x000006d000027945 */ /* 0x000fe80003800000 */
[----:B------:R-:W-:-:S04]  /*6b10*/  IADD3 R58, P2, R11, R120, RZ ;  /* 0x000000780b3a7210 */ /* 0x000fc80007f5e0ff */
[----:B--2---:R-:W-:Y:S02]  /*6b20*/  LEA.HI.X.SX32 R59, R11, R119, 0x1, P2 ;  /* 0x000000770b3b7211 */ /* 0x004fe400010f0eff */
[----:B------:R-:W-:-:S13]  /*6b30*/  ISETP.GE.AND P2, PT, R201, R117, PT ;  /* 0x00000075c900720c */ /* 0x000fda0003f46270 */
[----:B------:R-:W-:Y:S05]  /*6b40*/  @P2 BRA `(.L_x_2681) ;  /* 0x0000000400a02947 */ /* 0x000fea0003800000 */
[----:B------:R-:W-:Y:S02]  /*6b50*/  SHF.R.U32.HI R56, RZ, 0x8, R57 ;  /* 0x00000008ff387819 */ /* 0x000fe40000011639 */
[--C-:B------:R-:W-:Y:S02]  /*6b60*/  SHF.R.U32.HI R11, RZ, 0x8, R55.reuse ;  /* 0x00000008ff0b7819 */ /* 0x100fe40000011637 */
[----:B------:R-:W-:Y:S01]  /*6b70*/  SHF.R.U32.HI R62, RZ, 0x10, R55 ;  /* 0x00000010ff3e7819 */ /* 0x000fe20000011637 */
[----:B------:R-:W-:Y:S01]  /*6b80*/  IMAD.SHL.U32 R56, R56, 0x100, RZ ;  /* 0x0000010038387824 */ /* 0x000fe200078e00ff */
[----:B------:R-:W-:Y:S01]  /*6b90*/  LOP3.LUT R54, R55, 0xff0000ff, RZ, 0xc0, !PT ;  /* 0xff0000ff37367812 */ /* 0x000fe200078ec0ff */
[----:B0-----:R-:W-:Y:S01]  /*6ba0*/  IMAD.MOV.U32 R55, RZ, RZ, R12 ;  /* 0x000000ffff377224 */ /* 0x001fe200078e000c */
[----:B------:R-:W-:Y:S01]  /*6bb0*/  LOP3.LUT R61, R57, 0xff0000ff, RZ, 0xc0, !PT ;  /* 0xff0000ff393d7812 */ /* 0x000fe200078ec0ff */
[----:B------:R-:W-:Y:S01]  /*6bc0*/  IMAD.U32 R12, R62, 0x10000, RZ ;  /* 0x000100003e0c7824 */ /* 0x000fe200078e00ff */
[----:B------:R-:W-:-:S02]  /*6bd0*/  SHF.L.U32 R11, R11, 0x8, RZ ;  /* 0x000000080b0b7819 */ /* 0x000fc400000006ff */
[----:B------:R-:W-:Y:S02]  /*6be0*/  SHF.R.U32.HI R60, RZ, 0x10, R57 ;  /* 0x00000010ff3c7819 */ /* 0x000fe40000011639 */
[----:B------:R-:W-:Y:S02]  /*6bf0*/  LOP3.LUT R57, R54, 0xff00, R11, 0xf8, !PT ;  /* 0x0000ff0036397812 */ /* 0x000fe400078ef80b */
[----:B------:R-:W-:Y:S02]  /*6c00*/  LOP3.LUT R61, R61, 0xff00, R56, 0xf8, !PT ;  /* 0x0000ff003d3d7812 */ /* 0x000fe400078ef838 */
[----:B------:R-:W-:Y:S02]  /*6c10*/  SHF.L.U32 R54, R60, 0x10, RZ ;  /* 0x000000103c367819 */ /* 0x000fe400000006ff */
[----:B------:R-:W-:Y:S02]  /*6c20*/  F2FP.F16.E4M3.UNPACK_B R56, R143.H1 ;  /* 0x0000008fff38723e */ /* 0x000fe400030006ff */
[----:B------:R-:W-:-:S02]  /*6c30*/  F2FP.F16.E4M3.UNPACK_B R11, R13 ;  /* 0x0000000dff0b723e */ /* 0x000fc400020006ff */
        /* <DEDUP_REMOVED lines=9> */
[----:B------:R-:W-:Y:S02]  /*6cd0*/  HADD2.F32 R60, -RZ, R57.H0_H0 ;  /* 0x20000039ff3c7230 */ /* 0x000fe40000004100 */
[----:B------:R-:W-:Y:S01]  /*6ce0*/  FMUL.FTZ R64, R54, R61 ;  /* 0x0000003d36407220 */ /* 0x000fe20000410000 */
[----:B------:R-:W-:-:S02]  /*6cf0*/  HADD2.F32 R56, -RZ, R13.H1_H1 ;  /* 0x3000000dff387230 */ /* 0x000fc40000004100 */
[C---:B------:R-:W-:Y:S01]  /*6d00*/  FMUL.FTZ R61, R11.reuse, R61 ;  /* 0x0000003d0b3d7220 */ /* 0x040fe20000410000 */
[----:B------:R-:W-:Y:S02]  /*6d10*/  HADD2.F32 R13, -RZ, R13.H0_H0 ;  /* 0x2000000dff0d7230 */ /* 0x000fe40000004100 */
[----:B------:R-:W-:Y:S01]  /*6d20*/  FFMA.FTZ R11, R11, R60, -R64 ;  /* 0x0000003c0b0b7223 */ /* 0x000fe20000010840 */
[----:B------:R-:W-:Y:S02]  /*6d30*/  HADD2.F32 R57, -RZ, R57.H1_H1 ;  /* 0x30000039ff397230 */ /* 0x000fe40000004100 */
[----:B------:R-:W-:Y:S01]  /*6d40*/  FMUL.FTZ R64, R56, R62 ;  /* 0x0000003e38407220 */ /* 0x000fe20000410000 */
[----:B------:R-:W-:Y:S01]  /*6d50*/  FFMA.FTZ R54, R54, R60, R61 ;  /* 0x0000003c36367223 */ /* 0x000fe2000001003d */
[C---:B------:R-:W-:Y:S01]  /*6d60*/  FMUL.FTZ R65, R13.reuse, R62 ;  /* 0x0000003e0d417220 */ /* 0x040fe20000410000 */
[----:B------:R-:W-:Y:S01]  /*6d70*/  F2FP.F16.E4M3.UNPACK_B R142, R142 ;  /* 0x0000008eff8e723e */ /* 0x000fe200020006ff */
[----:B------:R-:W-:Y:S01]  /*6d80*/  FFMA.FTZ R67, R13, R57, -R64 ;  /* 0x000000390d437223 */ /* 0x000fe20000010840 */
[----:B------:R-:W-:Y:S01]  /*6d90*/  F2FP.F16.E4M3.UNPACK_B R13, R55.H1 ;  /* 0x00000037ff0d723e */ /* 0x000fe200030006ff */
[----:B------:R-:W-:Y:S01]  /*6da0*/  FFMA.FTZ R68, R56, R57, R65 ;  /* 0x0000003938447223 */ /* 0x000fe20000010041 */
[----:B------:R-:W-:Y:S01]  /*6db0*/  HADD2.F32 R61, -RZ, R143.H1_H1 ;  /* 0x3000008fff3d7230 */ /* 0x000fe20000004100 */
        /* <DEDUP_REMOVED lines=10> */
[-C--:B------:R-:W-:Y:S01]  /*6e60*/  FFMA.FTZ R66, R57, R60.reuse, R66 ;  /* 0x0000003c39427223 */ /* 0x080fe20000010042 */
[----:B------:R-:W-:Y:S02]  /*6e70*/  HADD2.F32 R142, -RZ, R142.H0_H0 ;  /* 0x2000008eff8e7230 */ /* 0x000fe40000004100 */
[----:B------:R-:W-:Y:S01]  /*6e80*/  FFMA.FTZ R65, R56, R60, -R65 ;  /* 0x0000003c38417223 */ /* 0x000fe20000010841 */
[----:B------:R-:W-:Y:S01]  /*6e90*/  F2FP.F16.E4M3.UNPACK_B R56, R15.H1 ;  /* 0x0000000fff38723e */ /* 0x000fe200030006ff */
[-C--:B------:R-:W-:Y:S01]  /*6ea0*/  FMUL.FTZ R64, R55, R62.reuse ;  /* 0x0000003e37407220 */ /* 0x080fe20000410000 */
[C---:B------:R-:W-:Y:S01]  /*6eb0*/  FMUL.FTZ R62, R13.reuse, R62 ;  /* 0x0000003e0d3e7220 */ /* 0x040fe20000410000 */
[----:B------:R-:W-:Y:S02]  /*6ec0*/  F2FP.F16.E4M3.UNPACK_B R61, R12 ;  /* 0x0000000cff3d723e */ /* 0x000fe400020006ff */
[----:B------:R-:W-:Y:S01]  /*6ed0*/  F2FP.SATFINITE.E4M3.F32.PACK_AB_MERGE_C R70, R66, R65, RZ ;  /* 0x000000414246723e */ /* 0x000fe200048070ff */
[-C--:B------:R-:W-:Y:S01]  /*6ee0*/  FFMA.FTZ R13, R13, R142.reuse, -R64 ;  /* 0x0000008e0d0d7223 */ /* 0x080fe20000010840 */
[-C--:B------:R-:W-:Y:S01]  /*6ef0*/  F2FP.F16.E4M3.UNPACK_B R65, R63.reuse.H1 ;  /* 0x0000003fff41723e */ /* 0x080fe200030006ff */
[----:B------:R-:W-:Y:S01]  /*6f00*/  FFMA.FTZ R142, R55, R142, R62 ;  /* 0x0000008e378e7223 */ /* 0x000fe2000001003e */
[----:B------:R-:W-:Y:S01]  /*6f10*/  F2FP.F16.E4M3.UNPACK_B R62, R12.H1 ;  /* 0x0000000cff3e723e */ /* 0x000fe200030006ff */
[--C-:B------:R-:W-:Y:S01]  /*6f20*/  HADD2.F32 R60, -RZ, R56.reuse.H1_H1 ;  /* 0x30000038ff3c7230 */ /* 0x100fe20000004100 */
[----:B------:R-:W-:Y:S01]  /*6f30*/  F2FP.F16.E4M3.UNPACK_B R55, R14.H1 ;  /* 0x0000000eff37723e */ /* 0x000fe200030006ff */
[----:B------:R-:W-:Y:S01]  /*6f40*/  HADD2.F32 R67, -RZ, R65.H1_H1 ;  /* 0x30000041ff437230 */ /* 0x000fe20000004100 */
[----:B------:R-:W-:Y:S01]  /*6f50*/  F2FP.F16.E4M3.UNPACK_B R64, R63 ;  /* 0x0000003fff40723e */ /* 0x000fe200020006ff */
[----:B------:R-:W-:Y:S01]  /*6f60*/  HADD2.F32 R57, -RZ, R56.H0_H0 ;  /* 0x20000038ff397230 */ /* 0x000fe20000004100 */
[----:B------:R-:W-:Y:S01]  /*6f70*/  F2FP.F16.E4M3.UNPACK_B R15, R15 ;  /* 0x0000000fff0f723e */ /* 0x000fe200020006ff */
[----:B------:R-:W-:-:S02]  /*6f80*/  HADD2.F32 R63, -RZ, R62.H1_H1 ;  /* 0x3000003eff3f7230 */ /* 0x000fc40000004100 */
[-C--:B------:R-:W-:Y:S01]  /*6f90*/  FMUL.FTZ R12, R60, R67.reuse ;  /* 0x000000433c0c7220 */ /* 0x080fe20000410000 */
[--C-:B------:R-:W-:Y:S02]  /*6fa0*/  HADD2.F32 R56, -RZ, R55.reuse.H1_H1 ;  /* 0x30000037ff387230 */ /* 0x100fe40000004100 */
[C---:B------:R-:W-:Y:S01]  /*6fb0*/  FMUL.FTZ R67, R57.reuse, R67 ;  /* 0x0000004339437220 */ /* 0x040fe20000410000 */
[----:B------:R-:W-:Y:S02]  /*6fc0*/  HADD2.F32 R66, -RZ, R64.H1_H1 ;  /* 0x30000040ff427230 */ /* 0x000fe40000004100 */
[----:B------:R-:W-:Y:S01]  /*6fd0*/  FFMA.FTZ R69, R57, R63, -R12 ;  /* 0x0000003f39457223 */ /* 0x000fe2000001080c */
[----:B------:R-:W-:Y:S01]  /*6fe0*/  HADD2.F32 R55, -RZ, R55.H0_H0 ;  /* 0x20000037ff377230 */ /* 0x000fe20000004100 */
[----:B------:R-:W-:Y:S01]  /*6ff0*/  F2FP.F16.E4M3.UNPACK_B R14, R14 ;  /* 0x0000000eff0e723e */ /* 0x000fe200020006ff */
[----:B------:R-:W-:Y:S02]  /*7000*/  HADD2.F32 R12, -RZ, R61.H1_H1 ;  /* 0x3000003dff0c7230 */ /* 0x000fe40000004100 */
[----:B------:R-:W-:Y:S01]  /*7010*/  FMUL.FTZ R68, R56, R66 ;  /* 0x0000004238447220 */ /* 0x000fe20000410000 */
[----:B------:R-:W-:-:S02]  /*7020*/  HADD2.F32 R62, -RZ, R62.H0_H0 ;  /* 0x2000003eff3e7230 */ /* 0x000fc40000004100 */
[C---:B------:R-:W-:Y:S01]  /*7030*/  FMUL.FTZ R57, R55.reuse, R66 ;  /* 0x0000004237397220 */ /* 0x040fe20000410000 */
[----:B------:R-:W-:Y:S01]  /*7040*/  FFMA.FTZ R66, R60, R63, R67 ;  /* 0x0000003f3c427223 */ /* 0x000fe20000010043 */
[-C--:B------:R-:W-:Y:S01]  /*7050*/  FFMA.FTZ R68, R55, R12.reuse, -R68 ;  /* 0x0000000c37447223 */ /* 0x080fe20000010844 */
[--C-:B------:R-:W-:Y:S02]  /*7060*/  HADD2.F32 R55, -RZ, R15.reuse.H0_H0 ;  /* 0x2000000fff377230 */ /* 0x100fe40000004100 */
[----:B------:R-:W-:Y:S01]  /*7070*/  FFMA.FTZ R67, R56, R12, R57 ;  /* 0x0000000c38437223 */ /* 0x000fe20000010039 */
[--C-:B------:R-:W-:Y:S01]  /*7080*/  HADD2.F32 R12, -RZ, R14.reuse.H0_H0 ;  /* 0x2000000eff0c7230 */ /* 0x100fe20000004100 */
[----:B------:R-:W-:Y:S01]  /*7090*/  F2FP.SATFINITE.E4M3.F32.PACK_AB_MERGE_C R11, R54, R11, R71 ;  /* 0x0000000b360b723e */ /* 0x000fe20004807047 */
[----:B------:R-:W-:Y:S01]  /*70a0*/  HADD2.F32 R15, -RZ, R15.H1_H1 ;  /* 0x3000000fff0f7230 */ /* 0x000fe20000004100 */
[----:B------:R-:W-:Y:S01]  /*70b0*/  F2FP.SATFINITE.E4M3.F32.PACK_AB_MERGE_C R66, R66, R69, RZ ;  /* 0x000000454242723e */ /* 0x000fe200048070ff */
[----:B------:R-:W-:Y:S01]  /*70c0*/  HADD2.F32 R56, -RZ, R65.H0_H0 ;  /* 0x20000041ff387230 */ /* 0x000fe20000004100 */
[----:B------:R-:W-:Y:S01]  /*70d0*/  F2FP.SATFINITE.E4M3.F32.PACK_AB_MERGE_C R67, R67, R68, RZ ;  /* 0x000000444343723e */ /* 0x000fe200048070ff */
[----:B------:R-:W-:-:S02]  /*70e0*/  HADD2.F32 R14, -RZ, R14.H1_H1 ;  /* 0x3000000eff0e7230 */ /* 0x000fc40000004100 */
[----:B------:R-:W-:Y:S02]  /*70f0*/  HADD2.F32 R57, -RZ, R64.H0_H0 ;  /* 0x20000040ff397230 */ /* 0x000fe40000004100 */
[-C--:B------:R-:W-:Y:S01]  /*7100*/  FMUL.FTZ R60, R15, R56.reuse ;  /* 0x000000380f3c7220 */ /* 0x080fe20000410000 */
[----:B------:R-:W-:Y:S02]  /*7110*/  HADD2.F32 R61, -RZ, R61.H0_H0 ;  /* 0x2000003dff3d7230 */ /* 0x000fe40000004100 */
[C---:B------:R-:W-:Y:S01]  /*7120*/  FMUL.FTZ R56, R55.reuse, R56 ;  /* 0x0000003837387220 */ /* 0x040fe20000410000 */
        /* <DEDUP_REMOVED lines=10> */
.L_x_2681:
[----:B------:R-:W-:Y:S05]  /*71d0*/  BSYNC B2 ;  /* 0x0000000000027941 */ /* 0x000fea0003800000 */
.L_x_2680:
[----:B0-----:R0:W-:Y:S02]  /*71e0*/  ST.E.128 desc[UR52][R58.64], R12 ;  /* 0x0000000c3a007985 */ /* 0x0011e4000c101d34 */
.L_x_2679:
[----:B------:R-:W-:Y:S05]  /*71f0*/  BSYNC B1 ;  /* 0x0000000000017941 */ /* 0x000fea0003800000 */
.L_x_2678:
        /* <DEDUP_REMOVED lines=10> */
[----:B------:R-:W-:Y:S01]  /*72a0*/  SHF.R.U32.HI R52, RZ, 0x8, R51 ;  /* 0x00000008ff347819 */ /* 0x000fe20000011633 */
[----:B0-----:R-:W-:Y:S01]  /*72b0*/  IMAD.MOV.U32 R50, RZ, RZ, R12 ;  /* 0x000000ffff327224 */ /* 0x001fe200078e000c */
[----:B------:R-:W-:Y:S02]  /*72c0*/  SHF.R.U32.HI R56, RZ, 0x8, R53 ;  /* 0x00000008ff387819 */ /* 0x000fe40000011635 */
[----:B------:R-:W-:Y:S01]  /*72d0*/  LOP3.LUT R11, R51, 0xff0000ff, RZ, 0xc0, !PT ;  /* 0xff0000ff330b7812 */ /* 0x000fe200078ec0ff */
[----:B------:R-:W-:Y:S01]  /*72e0*/  IMAD.SHL.U32 R52, R52, 0x100, RZ ;  /* 0x0000010034347824 */ /* 0x000fe200078e00ff */
[----:B------:R-:W-:Y:S02]  /*72f0*/  SHF.R.U32.HI R58, RZ, 0x10, R51 ;  /* 0x00000010ff3a7819 */ /* 0x000fe40000011633 */
[----:B------:R-:W-:Y:S02]  /*7300*/  LOP3.LUT R51, R53, 0xff0000ff, RZ, 0xc0, !PT ;  /* 0xff0000ff35337812 */ /* 0x000fe400078ec0ff */
[----:B------:R-:W-:-:S02]  /*7310*/  SHF.L.U32 R56, R56, 0x8, RZ ;  /* 0x0000000838387819 */ /* 0x000fc400000006ff */
[----:B------:R-:W-:Y:S02]  /*7320*/  SHF.R.U32.HI R57, RZ, 0x10, R53 ;  /* 0x00000010ff397819 */ /* 0x000fe40000011635 */
[----:B------:R-:W-:Y:S01]  /*7330*/  LOP3.LUT R12, R51, 0xff00, R56, 0xf8, !PT ;  /* 0x0000ff00330c7812 */ /* 0x000fe200078ef838 */
[----:B------:R-:W-:Y:S01]  /*7340*/  IMAD.U32 R51, R58, 0x10000, RZ ;  /* 0x000100003a337824 */ /* 0x000fe200078e00ff */
[----:B------:R-:W-:Y:S01]  /*7350*/  LOP3.LUT R52, R11, 0xff00, R52, 0xf8, !PT ;  /* 0x0000ff000b347812 */ /* 0x000fe200078ef834 */
[----:B------:R-:W-:Y:S01]  /*7360*/  IMAD.U32 R57, R57, 0x10000, RZ ;  /* 0x0001000039397824 */ /* 0x000fe200078e00ff */
[----:B------:R-:W-:Y:S02]  /*7370*/  F2FP.F16.E4M3.UNPACK_B R53, R141.H1 ;  /* 0x0000008dff35723e */ /* 0x000fe400030006ff */
[-C--:B------:R-:W-:Y:S02]  /*7380*/  F2FP.F16.E4M3.UNPACK_B R11, R13.reuse ;  /* 0x0000000dff0b723e */ /* 0x080fe400020006ff */
        /* <DEDUP_REMOVED lines=18> */
[----:B------:R-:W-:Y:S01]  /*74b0*/  FMUL.FTZ R58, R13, R58 ;  /* 0x0000003a0d3a7220 */ /* 0x000fe20000410000 */
[----:B------:R-:W-:-:S02]  /*74c0*/  HADD2.F32 R57, -RZ, R141.H1_H1 ;  /* 0x3000008dff397230 */ /* 0x000fc40000004100 */
[----:B------:R-:W-:Y:S01]  /*74d0*/  FFMA.FTZ R61, R13, R52, -R60 ;  /* 0x000000340d3d7223 */ /* 0x000fe2000001083c */
[----:B------:R-:W-:Y:S01]  /*74e0*/  F2FP.F16.E4M3.UNPACK_B R13, R50.H1 ;  /* 0x00000032ff0d723e */ /* 0x000fe200030006ff */
[----:B------:R-:W-:Y:S01]  /*74f0*/  FFMA.FTZ R64, R51, R52, R58 ;  /* 0x0000003433407223 */ /* 0x000fe2000001003a */
[----:B------:R-:W-:Y:S01]  /*7500*/  F2FP.F16.E4M3.UNPACK_B R50, R50 ;  /* 0x00000032ff32723e */ /* 0x000fe200020006ff */
[----:B------:R-:W-:Y:S01]  /*7510*/  HADD2.F32 R141, -RZ, R141.H0_H0 ;  /* 0x2000008dff8d7230 */ /* 0x000fe20000004100 */
[----:B------:R-:W-:Y:S01]  /*7520*/  F2FP.F16.E4M3.UNPACK_B R140, R140 ;  /* 0x0000008cff8c723e */ /* 0x000fe200020006ff */
[--C-:B------:R-:W-:Y:S01]  /*7530*/  HADD2.F32 R51, -RZ, R13.reuse.H0_H0 ;  /* 0x2000000dff337230 */ /* 0x100fe20000004100 */
[----:B------:R-:W-:Y:S01]  /*7540*/  F2FP.SATFINITE.E4M3.F32.PACK_AB_MERGE_C R67, R64, R61, RZ ;  /* 0x0000003d4043723e */ /* 0x000fe200048070ff */
[----:B------:R-:W-:Y:S02]  /*7550*/  HADD2.F32 R52, -RZ, R13.H1_H1 ;  /* 0x3000000dff347230 */ /* 0x000fe40000004100 */
[----:B------:R-:W-:-:S02]  /*7560*/  HADD2.F32 R13, -RZ, R50.H0_H0 ;  /* 0x20000032ff0d7230 */ /* 0x000fc40000004100 */
[----:B------:R-:W-:Y:S02]  /*7570*/  HADD2.F32 R50, -RZ, R50.H1_H1 ;  /* 0x30000032ff327230 */ /* 0x000fe40000004100 */
[-C--:B------:R-:W-:Y:S01]  /*7580*/  FMUL.FTZ R60, R52, R57.reuse ;  /* 0x00000039343c7220 */ /* 0x080fe20000410000 */
[--C-:B------:R-:W-:Y:S02]  /*7590*/  HADD2.F32 R53, -RZ, R140.reuse.H1_H1 ;  /* 0x3000008cff357230 */ /* 0x100fe40000004100 */
        /* <DEDUP_REMOVED lines=8> */
[----:B------:R-:W-:-:S02]  /*7620*/  F2FP.F16.E4M3.UNPACK_B R50, R15.H1 ;  /* 0x0000000fff32723e */ /* 0x000fc400030006ff */
[-C--:B------:R-:W-:Y:S02]  /*7630*/  F2FP.F16.E4M3.UNPACK_B R58, R59.reuse.H1 ;  /* 0x0000003bff3a723e */ /* 0x080fe400030006ff */
[----:B------:R-:W-:Y:S01]  /*7640*/  F2FP.F16.E4M3.UNPACK_B R53, R56.H1 ;  /* 0x00000038ff35723e */ /* 0x000fe200030006ff */
        /* <DEDUP_REMOVED lines=44> */
.L_x_2685:
[----:B------:R-:W-:Y:S05]  /*7910*/  BSYNC B2 ;  /* 0x0000000000027941 */ /* 0x000fea0003800000 */
.L_x_2684:
[----:B0-----:R0:W-:Y:S02]  /*7920*/  ST.E.128 desc[UR52][R54.64], R12 ;  /* 0x0000000c36007985 */ /* 0x0011e4000c101d34 */
.L_x_2683:
[----:B------:R-:W-:Y:S05]  /*7930*/  BSYNC B1 ;  /* 0x0000000000017941 */ /* 0x000fea0003800000 */
.L_x_2682:
        /* <DEDUP_REMOVED lines=11> */
[----:B------:R-:W-:Y:S01]  /*79f0*/  LOP3.LUT R48, R47, 0xff0000ff, RZ, 0xc0, !PT ;  /* 0xff0000ff2f307812 */ /* 0x000fe200078ec0ff */
[----:B------:R-:W-:Y:S01]  /*7a00*/  IMAD.SHL.U32 R11, R11, 0x100, RZ ;  /* 0x000001000b0b7824 */ /* 0x000fe200078e00ff */
[----:B------:R-:W-:Y:S02]  /*7a10*/  SHF.R.U32.HI R54, RZ, 0x10, R49 ;  /* 0x00000010ff367819 */ /* 0x000fe40000011631 */
[----:B------:R-:W-:Y:S01]  /*7a20*/  LOP3.LUT R52, R49, 0xff0000ff, RZ, 0xc0, !PT ;  /* 0xff0000ff31347812 */ /* 0x000fe200078ec0ff */
[----:B------:R-:W-:Y:S01]  /*7a30*/  IMAD.SHL.U32 R49, R46, 0x100, RZ ;  /* 0x000001002e317824 */ /* 0x000fe200078e00ff */
[----:B------:R-:W-:Y:S01]  /*7a40*/  SHF.R.U32.HI R55, RZ, 0x10, R47 ;  /* 0x00000010ff377819 */ /* 0x000fe2000001162f */
[----:B0-----:R-:W-:Y:S01]  /*7a50*/  IMAD.MOV.U32 R46, RZ, RZ, R12 ;  /* 0x000000ffff2e7224 */ /* 0x001fe200078e000c */
[----:B------:R-:W-:Y:S01]  /*7a60*/  LOP3.LUT R47, R48, 0xff00, R11, 0xf8, !PT ;  /* 0x0000ff00302f7812 */ /* 0x000fe200078ef80b */
[----:B------:R-:W-:Y:S01]  /*7a70*/  IMAD.U32 R48, R54, 0x10000, RZ ;  /* 0x0001000036307824 */ /* 0x000fe200078e00ff */
[----:B------:R-:W-:-:S02]  /*7a80*/  LOP3.LUT R53, R52, 0xff00, R49, 0xf8, !PT ;  /* 0x0000ff0034357812 */ /* 0x000fc400078ef831 */
[----:B------:R-:W-:Y:S02]  /*7a90*/  SHF.L.U32 R12, R55, 0x10, RZ ;  /* 0x00000010370c7819 */ /* 0x000fe400000006ff */
        /* <DEDUP_REMOVED lines=90> */
.L_x_2689:
[----:B------:R-:W-:Y:S05]  /*8040*/  BSYNC B2 ;  /* 0x0000000000027941 */ /* 0x000fea0003800000 */
.L_x_2688:
[----:B0-----:R0:W-:Y:S02]  /*8050*/  ST.E.128 desc[UR52][R50.64], R12 ;  /* 0x0000000c32007985 */ /* 0x0011e4000c101d34 */
.L_x_2687:
[----:B------:R-:W-:Y:S05]  /*8060*/  BSYNC B1 ;  /* 0x0000000000017941 */ /* 0x000fea0003800000 */
.L_x_2686:
        /* <DEDUP_REMOVED lines=9> */
[----:B------:R-:W-:Y:S01]  /*8100*/  SHF.R.U32.HI R42, RZ, 0x8, R43 ;  /* 0x00000008ff2a7819 */ /* 0x000fe2000001162b */
[----:B0-----:R-:W-:Y:S01]  /*8110*/  IMAD.MOV.U32 R37, RZ, RZ, R12 ;  /* 0x000000ffff257224 */ /* 0x001fe200078e000c */
[----:B------:R-:W-:Y:S02]  /*8120*/  SHF.R.U32.HI R44, RZ, 0x8, R45 ;  /* 0x00000008ff2c7819 */ /* 0x000fe4000001162d */
[----:B----4-:R-:W-:Y:S01]  /*8130*/  LOP3.LUT R11, R43, 0xff0000ff, RZ, 0xc0, !PT ;  /* 0xff0000ff2b0b7812 */ /* 0x010fe200078ec0ff */
[----:B------:R-:W-:Y:S01]  /*8140*/  IMAD.SHL.U32 R42, R42, 0x100, RZ ;  /* 0x000001002a2a7824 */ /* 0x000fe200078e00ff */
[----:B------:R-:W-:Y:S02]  /*8150*/  SHF.R.U32.HI R48, RZ, 0x10, R43 ;  /* 0x00000010ff307819 */ /* 0x000fe4000001162b */
[----:B------:R-:W-:Y:S02]  /*8160*/  LOP3.LUT R43, R45, 0xff0000ff, RZ, 0xc0, !PT ;  /* 0xff0000ff2d2b7812 */ /* 0x000fe400078ec0ff */
[----:B------:R-:W-:-:S02]  /*8170*/  SHF.R.U32.HI R49, RZ, 0x10, R45 ;  /* 0x00000010ff317819 */ /* 0x000fc4000001162d */
[----:B------:R-:W-:Y:S02]  /*8180*/  SHF.L.U32 R44, R44, 0x8, RZ ;  /* 0x000000082c2c7819 */ /* 0x000fe400000006ff */
[----:B------:R-:W-:Y:S01]  /*8190*/  LOP3.LUT R42, R11, 0xff00, R42, 0xf8, !PT ;  /* 0x0000ff000b2a7812 */ /* 0x000fe200078ef82a */
[----:B------:R-:W-:Y:S01]  /*81a0*/  IMAD.U32 R49, R49, 0x10000, RZ ;  /* 0x0001000031317824 */ /* 0x000fe200078e00ff */
[----:B------:R-:W-:Y:S01]  /*81b0*/  LOP3.LUT R12, R43, 0xff00, R44, 0xf8, !PT ;  /* 0x0000ff002b0c7812 */ /* 0x000fe200078ef82c */
[----:B------:R-:W-:Y:S01]  /*81c0*/  IMAD.U32 R43, R48, 0x10000, RZ ;  /* 0x00010000302b7824 */ /* 0x000fe200078e00ff */
[----:B------:R-:W-:Y:S02]  /*81d0*/  F2FP.F16.E4M3.UNPACK_B R11, R13 ;  /* 0x0000000dff0b723e */ /* 0x000fe400020006ff */
[----:B------:R-:W-:Y:S02]  /*81e0*/  F2FP.F16.E4M3.UNPACK_B R44, R137.H1 ;  /* 0x00000089ff2c723e */ /* 0x000fe400030006ff */
[----:B------:R-:W-:-:S02]  /*81f0*/  F2FP.F16.E4M3.UNPACK_B R13, R13.H1 ;  /* 0x0000000dff0d723e */ /* 0x000fc400030006ff */
[----:B------:R-:W-:Y:S01]  /*8200*/  LOP3.LUT R45, R42, 0xff0000, R43, 0xf8, !PT ;  /* 0x00ff00002a2d7812 */ /* 0x000fe200078ef82b */
[--C-:B------:R-:W-:Y:S01]  /*8210*/  HADD2.F32 R48, -RZ, R44.reuse.H0_H0 ;  /* 0x2000002cff307230 */ /* 0x100fe20000004100 */
[----:B------:R-:W-:Y:S01]  /*8220*/  LOP3.LUT R50, R12, 0xff0000, R49, 0xf8, !PT ;  /* 0x00ff00000c327812 */ /* 0x000fe200078ef831 */
[--C-:B------:R-:W-:Y:S01]  /*8230*/  HADD2.F32 R12, -RZ, R11.reuse.H1_H1 ;  /* 0x3000000bff0c7230 */ /* 0x100fe20000004100 */
[----:B------:R-:W-:Y:S01]  /*8240*/  F2FP.F16.E4M3.UNPACK_B R43, R136.H1 ;  /* 0x00000088ff2b723e */ /* 0x000fe200030006ff */
[----:B------:R-:W-:Y:S01]  /*8250*/  HADD2.F32 R11, -RZ, R11.H0_H0 ;  /* 0x2000000bff0b7230 */ /* 0x000fe20000004100 */
[----:B------:R-:W-:Y:S01]  /*8260*/  F2FP.F16.E4M3.UNPACK_B R137, R137 ;  /* 0x00000089ff89723e */ /* 0x000fe200020006ff */
[----:B------:R-:W-:Y:S02]  /*8270*/  HADD2.F32 R49, -RZ, R44.H1_H1 ;  /* 0x3000002cff317230 */ /* 0x000fe40000004100 */
[----:B------:R-:W-:Y:S01]  /*8280*/  FMUL.FTZ R52, R12, R48 ;  /* 0x000000300c347220 */ /* 0x000fe20000410000 */
[----:B------:R-:W-:-:S02]  /*8290*/  HADD2.F32 R42, -RZ, R13.H1_H1 ;  /* 0x3000000dff2a7230 */ /* 0x000fc40000004100 */
[C---:B------:R-:W-:Y:S01]  /*82a0*/  FMUL.FTZ R51, R11.reuse, R48 ;  /* 0x000000300b337220 */ /* 0x040fe20000410000 */
[----:B------:R-:W-:Y:S01]  /*82b0*/  HADD2.F32 R44, -RZ, R43.H0_H0 ;  /* 0x2000002bff2c7230 */ /* 0x000fe20000004100 */
[----:B------:R-:W-:Y:S01]  /*82c0*/  F2FP.F16.E4M3.UNPACK_B R136, R136 ;  /* 0x00000088ff88723e */ /* 0x000fe200020006ff */
[----:B------:R-:W-:Y:S02]  /*82d0*/  HADD2.F32 R13, -RZ, R13.H0_H0 ;  /* 0x2000000dff0d7230 */ /* 0x000fe40000004100 */
[-C--:B------:R-:W-:Y:S01]  /*82e0*/  FMUL.FTZ R48, R42, R49.reuse ;  /* 0x000000312a307220 */ /* 0x080fe20000410000 */
[----:B------:R-:W-:Y:S02]  /*82f0*/  HADD2.F32 R43, -RZ, R43.H1_H1 ;  /* 0x3000002bff2b7230 */ /* 0x000fe40000004100 */
[-C--:B------:R-:W-:Y:S01]  /*8300*/  FFMA.FTZ R11, R11, R44.reuse, -R52 ;  /* 0x0000002c0b0b7223 */ /* 0x080fe20000010834 */
[----:B------:R-:W-:Y:S01]  /*8310*/  FFMA.FTZ R12, R12, R44, R51 ;  /* 0x0000002c0c0c7223 */ /* 0x000fe20000010033 */
[----:B------:R-:W-:Y:S01]  /*8320*/  FMUL.FTZ R49, R13, R49 ;  /* 0x000000310d317220 */ /* 0x000fe20000410000 */
[----:B------:R-:W-:-:S02]  /*8330*/  HADD2.F32 R44, -RZ, R136.H1_H1 ;  /* 0x30000088ff2c7230 */ /* 0x000fc40000004100 */
[----:B------:R-:W-:Y:S01]  /*8340*/  FFMA.FTZ R55, R13, R43, -R48 ;  /* 0x0000002b0d377223 */ /* 0x000fe20000010830 */
[----:B------:R-:W-:Y:S01]  /*8350*/  F2FP.F16.E4M3.UNPACK_B R13, R37.H1 ;  /* 0x00000025ff0d723e */ /* 0x000fe200030006ff */
[----:B------:R-:W-:Y:S01]  /*8360*/  FFMA.FTZ R56, R42, R43, R49 ;  /* 0x0000002b2a387223 */ /* 0x000fe20000010031 */
[----:B------:R-:W-:Y:S01]  /*8370*/  F2FP.F16.E4M3.UNPACK_B R37, R37 ;  /* 0x00000025ff25723e */ /* 0x000fe200020006ff */
[----:B------:R-:W-:Y:S02]  /*8380*/  HADD2.F32 R48, -RZ, R137.H0_H0 ;  /* 0x20000089ff307230 */ /* 0x000fe40000004100 */
[--C-:B------:R-:W-:Y:S01]  /*8390*/  HADD2.F32 R42, -RZ, R13.reuse.H0_H0 ;  /* 0x2000000dff2a7230 */ /* 0x100fe20000004100 */
[----:B------:R-:W-:Y:S01]  /*83a0*/  F2FP.SATFINITE.E4M3.F32.PACK_AB_MERGE_C R58, R56, R55, RZ ;  /* 0x00000037383a723e */ /* 0x000fe200048070ff */
[----:B------:R-:W-:Y:S02]  /*83b0*/  HADD2.F32 R43, -RZ, R13.H1_H1 ;  /* 0x3000000dff2b7230 */ /* 0x000fe40000004100 */
[----:B------:R-:W-:-:S02]  /*83c0*/  HADD2.F32 R13, -RZ, R37.H0_H0 ;  /* 0x20000025ff0d7230 */ /* 0x000fc40000004100 */
[----:B------:R-:W-:Y:S02]  /*83d0*/  HADD2.F32 R37, -RZ, R37.H1_H1 ;  /* 0x30000025ff257230 */ /* 0x000fe40000004100 */
[----:B------:R-:W-:Y:S02]  /*83e0*/  HADD2.F32 R49, -RZ, R137.H1_H1 ;  /* 0x30000089ff317230 */ /* 0x000fe40000004100 */
[----:B------:R-:W-:Y:S02]  /*83f0*/  HADD2.F32 R136, -RZ, R136.H0_H0 ;  /* 0x20000088ff887230 */ /* 0x000fe40000004100 */
[-C--:B------:R-:W-:Y:S01]  /*8400*/  FMUL.FTZ R52, R37, R48.reuse ;  /* 0x0000003025347220 */ /* 0x080fe20000410000 */
[----:B------:R-:W-:Y:S01]  /*8410*/  FMUL.FTZ R48, R13, R48 ;  /* 0x000000300d307220 */ /* 0x000fe20000410000 */
[-C--:B------:R-:W-:Y:S01]  /*8420*/  FMUL.FTZ R51, R43, R49.reuse ;  /* 0x000000312b337220 */ /* 0x080fe20000410000 */
[C---:B------:R-:W-:Y:S01]  /*8430*/  FMUL.FTZ R54, R42.reuse, R49 ;  /* 0x000000312a367220 */ /* 0x040fe20000410000 */
[-C--:B------:R-:W-:Y:S01]  /*8440*/  FFMA.FTZ R53, R13, R136.reuse, -R52 ;  /* 0x000000880d357223 */ /* 0x080fe20000010834 */
[----:B------:R-:W-:Y:S01]  /*8450*/  FFMA.FTZ R136, R37, R136, R48 ;  /* 0x0000008825887223 */ /* 0x000fe20000010030 */
        /* <DEDUP_REMOVED lines=39> */
[CC--:B------:R-:W-:Y:S01]  /*86d0*/  FMUL.FTZ R42, R14.reuse, R50.reuse ;  /* 0x000000320e2a7220 */ /* 0x0c0fe20000410000 */
        /* <DEDUP_REMOVED lines=9> */
.L_x_2693:
[----:B------:R-:W-:Y:S05]  /*8770*/  BSYNC B2 ;  /* 0x0000000000027941 */ /* 0x000fea0003800000 */
.L_x_2692:
[----:B0-----:R0:W-:Y:S02]  /*8780*/  ST.E.128 desc[UR52][R46.64], R12 ;  /* 0x0000000c2e007985 */ /* 0x0011e4000c101d34 */
.L_x_2691:
[----:B------:R-:W-:Y:S05]  /*8790*/  BSYNC B1 ;  /* 0x0000000000017941 */ /* 0x000fea0003800000 */
.L_x_2690:
[----:B------:R-:W-:-:S13]  /*87a0*/  ISETP.NE.AND P2, PT, R84, RZ, PT ;  /* 0x000000ff5400720c */ /* 0x000fda0003f45270 */
[----:B------:R-:W-:Y:S05]  /*87b0*/  @!P2 BRA `(.L_x_2673) ;  /* 0x000000700088a947 */ /* 0x000fea0003800000 */
[----:B0-----:R0:W0:Y:S01]  /*87c0*/  LDS.128 R12, [R36+0x21400] ;  /* 0x02140000240c7984 */ /* 0x0010220000000c00 */
[----:B------:R-:W-:Y:S01]  /*87d0*/  IADD3 R42, P2, R196, R120, RZ ;  /* 0x00000078c42a7210 */ /* 0x000fe20007f5e0ff */
[----:B------:R-:W-:Y:S03]  /*87e0*/  BSSY B1, `(.L_x_2694) ;  /* 0x000006d000017945 */ /* 0x000fe60003800000 */
[----:B--2---:R-:W-:Y:S02]  /*87f0*/  IADD3.X R43, R119, R205, RZ, P2, !PT ;  /* 0x000000cd772b7210 */ /* 0x004fe400017fe4ff */
[----:B------:R-:W-:-:S13]  /*8800*/  ISETP.GE.AND P2, PT, R204, R117, PT ;  /* 0x00000075cc00720c */ /* 0x000fda0003f46270 */
[----:B------:R-:W-:Y:S05]  /*8810*/  @P2 BRA `(.L_x_2695) ;  /* 0x0000000400a42947 */ /* 0x000fea0003800000 */
[----:B----4-:R-:W-:Y:S01]  /*8820*/  SHF.R.U32.HI R11, RZ, 0x8, R39 ;  /* 0x00000008ff0b7819 */ /* 0x010fe20000011627 */
[----:B0-----:R-:W-:Y:S01]  /*8830*/  IMAD.MOV.U32 R36, RZ, RZ, R14 ;  /* 0x000000ffff247224 */ /* 0x001fe200078e000e */
[----:B------:R-:W-:Y:S01]  /*8840*/  SHF.R.U32.HI R40, RZ, 0x8, R41 ;  /* 0x00000008ff287819 */ /* 0x000fe20000011629 */
[----:B------:R-:W-:Y:S01]  /*8850*/  IMAD.MOV.U32 R37, RZ, RZ, R15 ;  /* 0x000000ffff257224 */ /* 0x000fe200078e000f */
[----:B------:R-:W-:Y:S01]  /*8860*/  SHF.R.U32.HI R45, RZ, 0x10, R39 ;  /* 0x00000010ff2d7819 */ /* 0x000fe20000011627 */
[----:B------:R-:W-:Y:S01]  /*8870*/  IMAD.SHL.U32 R11, R11, 0x100, RZ ;  /* 0x000001000b0b7824 */ /* 0x000fe200078e00ff */
[----:B------:R-:W-:Y:S02]  /*8880*/  LOP3.LUT R38, R39, 0xff0000ff, RZ, 0xc0, !PT ;  /* 0xff0000ff27267812 */ /* 0x000fe400078ec0ff */
[----:B------:R-:W-:Y:S02]  /*8890*/  SHF.R.U32.HI R44, RZ, 0x10, R41 ;  /* 0x00000010ff2c7819 */ /* 0x000fe40000011629 */
[----:B------:R-:W-:-:S02]  /*88a0*/  LOP3.LUT R39, R41, 0xff0000ff, RZ, 0xc0, !PT ;  /* 0xff0000ff29277812 */ /* 0x000fc400078ec0ff */
[----:B------:R-:W-:Y:S02]  /*88b0*/  SHF.L.U32 R14, R40, 0x8, RZ ;  /* 0x00000008280e7819 */ /* 0x000fe400000006ff */
        /* <DEDUP_REMOVED lines=95> */
.L_x_2695:
[----:B------:R-:W-:Y:S05]  /*8eb0*/  BSYNC B1 ;  /* 0x0000000000017941 */ /* 0x000fea0003800000 */
.L_x_2694:
[----:B0-----:R0:W-:Y:S01]  /*8ec0*/  ST.E.128 desc[UR52][R42.64], R12 ;  /* 0x0000000c2a007985 */ /* 0x0011e2000c101d34 */
[----:B------:R-:W-:Y:S05]  /*8ed0*/  BRA `(.L_x_2673) ;  /* 0x0000006800c07947 */ /* 0x000fea0003800000 */
.L_x_2639:
        /* <DEDUP_REMOVED lines=43> */
.L_x_2697:
[----:B------:R-:W-:Y:S05]  /*9190*/  BSYNC B1 ;  /* 0x0000000000017941 */ /* 0x000fea0003800000 */
.L_x_2696:
[----:B0-----:R-:W-:Y:S01]  /*91a0*/  IADD3 R62, R198, 0x80, RZ ;  /* 0x00000080c63e7810 */ /* 0x001fe20007ffe0ff */
[----:B------:R-:W-:Y:S01]  /*91b0*/  BSSY B1, `(.L_x_2698) ;  /* 0x000002f000017945 */ /* 0x000fe20003800000 */
[----:B------:R-:W-:Y:S02]  /*91c0*/  CS2R R64, SRZ ;  /* 0x0000000000407805 */ /* 0x000fe4000001ff00 */
[----:B------:R-:W-:Y:S02]  /*91d0*/  CS2R R66, SRZ ;  /* 0x0000000000427805 */ /* 0x000fe4000001ff00 */
[----:B------:R-:W-:Y:S02]  /*91e0*/  ISETP.GE.AND P4, PT, R62, R93, PT ;  /* 0x0000005d3e00720c */ /* 0x000fe40003f86270 */
[----:B------:R-:W-:Y:S02]  /*91f0*/  CS2R R62, SRZ ;  /* 0x00000000003e7805 */ /* 0x000fe4000001ff00 */
        /* <DEDUP_REMOVED lines=42> */
.L_x_2699:
[----:B------:R-:W-:Y:S05]  /*94a0*/  BSYNC B1 ;  /* 0x0000000000017941 */ /* 0x000fea0003800000 */
.L_x_2698:
        /* <DEDUP_REMOVED lines=8> */
[----:B------:R-:W-:Y:S01]  /*9530*/  MOV R157, R58 ;  /* 0x0000003a009d7202 */ /* 0x000fe20000000f00 */
        /* <DEDUP_REMOVED lines=14> */
[----:B------:R-:W-:Y:S01]  /*9620*/  IMAD.MOV.U32 R138, RZ, RZ, R80 ;  /* 0x000000ffff8a7224 */ /* 0x000fe200078e0050 */
[----:B------:R-:W-:Y:S06]  /*9630*/  @!P1 BRA `(.L_x_2700) ;  /* 0x0000000000049947 */ /* 0x000fec0003800000 */
[----:B------:R-:W-:Y:S01]  /*9640*/  BPT.TRAP 0x1 ;  /* 0x000000040000795c */ /* 0x000fe20000300000 */
.L_x_2700:
[----:B------:R-:W-:Y:S01]  /*9650*/  IMAD R94, R19, 0x8, R18 ;  /* 0x00000008135e7824 */ /* 0x000fe200078e0212 */
[----:B------:R-:W-:Y:S01]  /*9660*/  SHF.L.U32 R95, R199, 0x1f, RZ ;  /* 0x0000001fc75f7819 */ /* 0x000fe200000006ff */
[----:B------:R-:W1:Y:S01]  /*9670*/  LDC R136, c[0x0][0x2f4] ;  /* 0x0000bd00ff887b82 */ /* 0x000e620000000800 */
[----:B------:R-:W-:Y:S02]  /*9680*/  BSSY B1, `(.L_x_2701) ;  /* 0x0000003000017945 */ /* 0x000fe40003800000 */
[----:B------:R-:W2:Y:S02]  /*9690*/  SYNCS.PHASECHK.TRANS64.TRYWAIT P5, [R94+URZ+0x29890], R95 ;  /* 0x0298905f5e0075a7 */ /* 0x000ea400080a017f */
[----:B--2---:R-:W-:Y:S05]  /*96a0*/  @!P5 BRA `(.L_x_2702) ;  /* 0x0000025c00a0d947 */ /* 0x004fea0003800000 */
.L_x_2990:
[----:B------:R-:W-:Y:S05]  /*96b0*/  BSYNC B1 ;  /* 0x0000000000017941 */ /* 0x000fea0003800000 */
.L_x_2701:
[----:B------:R-:W-:Y:S01]  /*96c0*/  UMOV UR4, 0xffffffff ;  /* 0xffffffff00047882 */ /* 0x000fe20000000000 */
[----:B-1----:R-:W-:Y:S02]  /*96d0*/  IMAD.IADD R145, R136, 0x1, -R118 ;  /* 0x0000000188917824 */ /* 0x002fe400078e0a76 */
[----:B------:R-:W-:Y:S05]  /*96e0*/  BRA.DIV UR4, `(.L_x_2703) ;  /* 0x0000025e04a47947 */ /* 0x000fea000b800000 */
[----:B------:R1:W3:Y:S04]  /*96f0*/  SHFL.IDX PT, R153, R119, RZ, 0x1e1f ;  /* 0x001e1fff77997589 */ /* 0x0002e800000e0000 */
[----:B------:R1:W4:Y:S02]  /*9700*/  SHFL.IDX PT, R11, R120, RZ, 0x1e1f ;  /* 0x001e1fff780b7589 */ /* 0x00032400000e0000 */
.L_x_2994:
        /* <DEDUP_REMOVED lines=17> */
[----:B------:R-:W-:-:S05]  /*9820*/  IMAD R12, R12, 0x2800, R209 ;  /* 0x000028000c0c7824 */ /* 0x000fca00078e02d1 */
        /* <DEDUP_REMOVED lines=14> */
[----:B------:R-:W-:Y:S02]  /*9910*/  SHF.R.U32.HI R51, RZ, 0x8, R37 ;  /* 0x00000008ff337819 */ /* 0x000fe40000011625 */
[----:B------:R-:W-:-:S02]  /*9920*/  SHF.R.U32.HI R48, RZ, 0x10, R49 ;  /* 0x00000010ff307819 */ /* 0x000fc40000011631 */
[----:B------:R-:W-:Y:S02]  /*9930*/  LOP3.LUT R50, R49, 0xff0000ff, RZ, 0xc0, !PT ;  /* 0xff0000ff31327812 */ /* 0x000fe400078ec0ff */
[----:B------:R-:W-:Y:S01]  /*9940*/  SHF.R.U32.HI R168, RZ, 0x10, R37 ;  /* 0x00000010ffa87819 */ /* 0x000fe20000011625 */
[----:B------:R-:W-:Y:S01]  /*9950*/  IMAD.U32 R48, R48, 0x10000, RZ ;  /* 0x0001000030307824 */ /* 0x000fe200078e00ff */
[----:B------:R-:W-:Y:S02]  /*9960*/  LOP3.LUT R170, R37, 0xff0000ff, RZ, 0xc0, !PT ;  /* 0xff0000ff25aa7812 */ /* 0x000fe400078ec0ff */
[--C-:B------:R-:W-:Y:S01]  /*9970*/  SHF.R.U32.HI R37, RZ, 0x10, R39.reuse ;  /* 0x00000010ff257819 */ /* 0x100fe20000011627 */
[----:B------:R-:W-:Y:S01]  /*9980*/  IMAD.U32 R168, R168, 0x10000, RZ ;  /* 0x00010000a8a87824 */ /* 0x000fe200078e00ff */
[----:B------:R-:W-:Y:S02]  /*9990*/  SHF.R.U32.HI R38, RZ, 0x8, R39 ;  /* 0x00000008ff267819 */ /* 0x000fe40000011627 */
[----:B------:R-:W-:Y:S01]  /*99a0*/  LOP3.LUT R49, R39, 0xff0000ff, RZ, 0xc0, !PT ;  /* 0xff0000ff27317812 */ /* 0x000fe200078ec0ff */
[----:B------:R-:W-:Y:S01]  /*99b0*/  IMAD.SHL.U32 R39, R51, 0x100, RZ ;  /* 0x0000010033277824 */ /* 0x000fe200078e00ff */
[----:B------:R-:W-:Y:S01]  /*99c0*/  SHF.L.U32 R167, R167, 0x8, RZ ;  /* 0x00000008a7a77819 */ /* 0x000fe200000006ff */
[----:B------:R-:W-:Y:S01]  /*99d0*/  IMAD.U32 R37, R37, 0x10000, RZ ;  /* 0x0001000025257824 */ /* 0x000fe200078e00ff */
[----:B------:R-:W-:-:S02]  /*99e0*/  LOP3.LUT R50, R50, 0xff00, R171, 0xf8, !PT ;  /* 0x0000ff0032327812 */ /* 0x000fc400078ef8ab */
        /* <DEDUP_REMOVED lines=22> */
[----:B------:R-:W-:Y:S02]  /*9b50*/  SHF.L.U32 R38, R38, 0x8, RZ ;  /* 0x0000000826267819 */ /* 0x000fe400000006ff */
[----:B------:R-:W-:-:S02]  /*9b60*/  LOP3.LUT R51, R51, 0xff0000, R36, 0xf8, !PT ;  /* 0x00ff000033337812 */ /* 0x000fc400078ef824 */
        /* <DEDUP_REMOVED lines=13> */
[CC--:B------:R-:W-:Y:S01]  /*9c40*/  FMUL.FTZ R174, R13.reuse, R173.reuse ;  /* 0x000000ad0dae7220 */ /* 0x0c0fe20000410000 */
[----:B------:R-:W-:Y:S02]  /*9c50*/  HADD2.F32 R170, -RZ, R170.H1_H1 ;  /* 0x300000aaffaa7230 */ /* 0x000fe40000004100 */
[C---:B------:R-:W-:Y:S01]  /*9c60*/  FMUL.FTZ R173, R50.reuse, R173 ;  /* 0x000000ad32ad7220 */ /* 0x040fe20000410000 */
[----:B------:R-:W-:Y:S02]  /*9c70*/  IMAD.MOV.U32 R37, RZ, RZ, R91 ;  /* 0x000000ffff257224 */ /* 0x000fe400078e005b */
[-C--:B------:R-:W-:Y:S01]  /*9c80*/  FFMA.FTZ R50, R50, R172.reuse, -R174 ;  /* 0x000000ac32327223 */ /* 0x080fe200000108ae */
[----:B------:R-:W-:Y:S01]  /*9c90*/  MOV R91, R15 ;  /* 0x0000000f005b7202 */ /* 0x000fe20000000f00 */
[----:B------:R-:W-:Y:S01]  /*9ca0*/  FFMA.FTZ R13, R13, R172, R173 ;  /* 0x000000ac0d0d7223 */ /* 0x000fe200000100ad */
[----:B------:R-:W-:Y:S01]  /*9cb0*/  HADD2.F32 R172, -RZ, R171.H1_H1 ;  /* 0x300000abffac7230 */ /* 0x000fe20000004100 */
[----:B------:R-:W-:Y:S01]  /*9cc0*/  F2FP.F16.E4M3.UNPACK_B R38, R37 ;  /* 0x00000025ff26723e */ /* 0x000fe200020006ff */
[----:B------:R-:W-:-:S02]  /*9cd0*/  HADD2.F32 R171, -RZ, R169.H1_H1 ;  /* 0x300000a9ffab7230 */ /* 0x000fc40000004100 */
[CC--:B------:R-:W-:Y:S01]  /*9ce0*/  FMUL.FTZ R169, R89.reuse, R170.reuse ;  /* 0x000000aa59a97220 */ /* 0x0c0fe20000410000 */
[----:B------:R-:W-:Y:S01]  /*9cf0*/  F2FP.F16.E4M3.UNPACK_B R15, R91 ;  /* 0x0000005bff0f723e */ /* 0x000fe200020006ff */
[C---:B------:R-:W-:Y:S01]  /*9d00*/  FMUL.FTZ R170, R172.reuse, R170 ;  /* 0x000000aaacaa7220 */ /* 0x040fe20000410000 */
[----:B------:R-:W-:Y:S01]  /*9d10*/  F2FP.F16.E4M3.UNPACK_B R37, R37.H1 ;  /* 0x00000025ff25723e */ /* 0x000fe200030006ff */
[-C--:B------:R-:W-:Y:S01]  /*9d20*/  FFMA.FTZ R169, R172, R171.reuse, -R169 ;  /* 0x000000abaca97223 */ /* 0x080fe200000108a9 */
[----:B------:R-:W-:Y:S02]  /*9d30*/  HADD2.F32 R172, -RZ, R38.H0_H0 ;  /* 0x20000026ffac7230 */ /* 0x000fe40000004100 */
        /* <DEDUP_REMOVED lines=104> */
[----:B------:R-:W-:Y:S02]  /*a3c0*/  IMAD.MOV.U32 R12, RZ, RZ, R168 ;  /* 0x000000ffff0c7224 */ /* 0x000fe400078e00a8 */
[C---:B------:R-:W-:Y:S01]  /*a3d0*/  FMUL.FTZ R174, R163.reuse, R174 ;  /* 0x000000aea3ae7220 */ /* 0x040fe20000410000 */
[----:B------:R-:W-:-:S03]  /*a3e0*/  FFMA.FTZ R170, R163, R164, -R170 ;  /* 0x000000a4a3aa7223 */ /* 0x000fc600000108aa */
[----:B------:R-:W-:Y:S01]  /*a3f0*/  FFMA.FTZ R174, R88, R164, R174 ;  /* 0x000000a458ae7223 */ /* 0x000fe200000100ae */
[CC--:B------:R-:W-:Y:S01]  /*a400*/  FMUL.FTZ R88, R51.reuse, R14.reuse ;  /* 0x0000000e33587220 */ /* 0x0c0fe20000410000 */
[C---:B------:R-:W-:Y:S01]  /*a410*/  FMUL.FTZ R14, R50.reuse, R14 ;  /* 0x0000000e320e7220 */ /* 0x040fe20000410000 */
[----:B------:R-:W-:Y:S02]  /*a420*/  HADD2.F32 R164, -RZ, R162.H0_H0 ;  /* 0x200000a2ffa47230 */ /* 0x000fe40000004100 */
[-C--:B------:R-:W-:Y:S01]  /*a430*/  FFMA.FTZ R50, R50, R89.reuse, -R88 ;  /* 0x0000005932327223 */ /* 0x080fe20000010858 */
[----:B------:R-:W-:Y:S01]  /*a440*/  FFMA.FTZ R14, R51, R89, R14 ;  /* 0x00000059330e7223 */ /* 0x000fe2000001000e */
[----:B------:R-:W-:Y:S02]  /*a450*/  HADD2.F32 R51, -RZ, R90.H0_H0 ;  /* 0x2000005aff337230 */ /* 0x000fe40000004100 */
[----:B------:R-:W-:Y:S01]  /*a460*/  HADD2.F32 R89, -RZ, R49.H0_H0 ;  /* 0x20000031ff597230 */ /* 0x000fe20000004100 */
[----:B------:R-:W-:Y:S01]  /*a470*/  F2FP.SATFINITE.E4M3.F32.PACK_AB_MERGE_C R50, R50, R170, RZ ;  /* 0x000000aa3232723e */ /* 0x000fe200048070ff */
        /* <DEDUP_REMOVED lines=8> */
[----:B------:R-:W-:-:S02]  /*a500*/  HADD2.F32 R165, -RZ, R165.H1_H1 ;  /* 0x300000a5ffa57230 */ /* 0x000fc40000004100 */
[----:B------:R-:W-:Y:S01]  /*a510*/  FMUL.FTZ R51, R90, R162 ;  /* 0x000000a25a337220 */ /* 0x000fe20000410000 */
[----:B------:R-:W-:Y:S01]  /*a520*/  F2FP.SATFINITE.E4M3.F32.PACK_AB_MERGE_C R14, R14, R174, RZ ;  /* 0x000000ae0e0e723e */ /* 0x000fe200048070ff */
[----:B------:R-:W-:Y:S01]  /*a530*/  FMUL.FTZ R162, R49, R162 ;  /* 0x000000a231a27220 */ /* 0x000fe20000410000 */
[----:B------:R-:W-:Y:S01]  /*a540*/  F2FP.SATFINITE.E4M3.F32.PACK_AB_MERGE_C R89, R39, R48, R13 ;  /* 0x000000302759723e */ /* 0x000fe2000480700d */
[-C--:B------:R-:W-:Y:S01]  /*a550*/  FFMA.FTZ R51, R49, R165.reuse, -R51 ;  /* 0x000000a531337223 */ /* 0x080fe20000010833 */
[----:B------:R-:W-:Y:S02]  /*a560*/  IMAD.MOV.U32 R13, RZ, RZ, R167 ;  /* 0x000000ffff0d7224 */ /* 0x000fe400078e00a7 */
[----:B------:R-:W-:Y:S01]  /*a570*/  FFMA.FTZ R162, R90, R165, R162 ;  /* 0x000000a55aa27223 */ /* 0x000fe200000100a2 */
[----:B------:R-:W-:Y:S02]  /*a580*/  MOV R88, R36 ;  /* 0x0000002400587202 */ /* 0x000fe40000000f00 */
[----:B------:R-:W-:-:S02]  /*a590*/  F2FP.SATFINITE.E4M3.F32.PACK_AB_MERGE_C R50, R51, R163, R50 ;  /* 0x000000a33332723e */ /* 0x000fc40004807032 */
[----:B------:R-:W-:Y:S02]  /*a5a0*/  F2FP.SATFINITE.E4M3.F32.PACK_AB_MERGE_C R162, R162, R164, R14 ;  /* 0x000000a4a2a2723e */ /* 0x000fe4000480700e */
[----:B------:R-:W-:Y:S01]  /*a5b0*/  F2FP.SATFINITE.E4M3.F32.PACK_AB_MERGE_C R51, R38, R175, R91 ;  /* 0x000000af2633723e */ /* 0x000fe2000480705b */
[----:B------:R-:W-:Y:S01]  /*a5c0*/  IMAD.MOV.U32 R14, RZ, RZ, R50 ;  /* 0x000000ffff0e7224 */ /* 0x000fe200078e0032 */
[----:B------:R-:W-:Y:S01]  /*a5d0*/  F2FP.SATFINITE.E4M3.F32.PACK_AB_MERGE_C R91, R15, R172, R37 ;  /* 0x000000ac0f5b723e */ /* 0x000fe20004807025 */
[----:B------:R-:W-:Y:S02]  /*a5e0*/  IMAD.MOV.U32 R90, RZ, RZ, R162 ;  /* 0x000000ffff5a7224 */ /* 0x000fe400078e00a2 */
[----:B------:R-:W-:-:S07]  /*a5f0*/  IMAD.MOV.U32 R15, RZ, RZ, R51 ;  /* 0x000000ffff0f7224 */ /* 0x000fce00078e0033 */
.L_x_2709:
[----:B------:R-:W-:Y:S05]  /*a600*/  BSYNC B3 ;  /* 0x0000000000037941 */ /* 0x000fea0003800000 */
.L_x_2708:
[----:B----4-:R-:W-:-:S04]  /*a610*/  IADD3 R36, P2, R28, R11, RZ ;  /* 0x0000000b1c247210 */ /* 0x010fc80007f5e0ff */
[----:B---3--:R-:W-:Y:S02]  /*a620*/  IADD3.X R37, R153, R112, RZ, P2, !PT ;  /* 0x0000007099257210 */ /* 0x008fe400017fe4ff */
[----:B------:R-:W-:-:S03]  /*a630*/  ISETP.GE.AND P2, PT, R166, R136, PT ;  /* 0x00000088a600720c */ /* 0x000fc60003f46270 */
[----:B0-----:R0:W-:Y:S10]  /*a640*/  ST.E.128 desc[UR52][R36.64], R12 ;  /* 0x0000000c24007985 */ /* 0x0011f4000c101d34 */
[----:B------:R-:W-:-:S04]  /*a650*/  @!P2 IADD3 R38, P5, R11, R166, RZ ;  /* 0x000000a60b26a210 */ /* 0x000fc80007fbe0ff */
[----:B------:R-:W-:-:S05]  /*a660*/  @!P2 LEA.HI.X.SX32 R39, R166, R153, 0x1, P5 ;  /* 0x00000099a627a211 */ /* 0x000fca00028f0eff */
[----:B------:R0:W-:Y:S04]  /*a670*/  @!P2 ST.E.128 desc[UR52][R38.64], R88 ;  /* 0x000000582600a985 */ /* 0x0001e8000c101d34 */
.L_x_2707:
[----:B------:R-:W-:Y:S05]  /*a680*/  BSYNC B2 ;  /* 0x0000000000027941 */ /* 0x000fea0003800000 */
.L_x_2706:
        /* <DEDUP_REMOVED lines=15> */
[----:B------:R-:W-:-:S05]  /*a780*/  LOP3.LUT R13, R13, R208, RZ, 0x3c, !PT ;  /* 0x000000d00d0d7212 */ /* 0x000fca00078e3cff */
        /* <DEDUP_REMOVED lines=13> */
[----:B------:R-:W-:Y:S01]  /*a860*/  LOP3.LUT R40, R53, 0xff0000ff, RZ, 0xc0, !PT ;  /* 0xff0000ff35287812 */ /* 0x000fe200078ec0ff */
[----:B------:R-:W-:Y:S01]  /*a870*/  IMAD.SHL.U32 R49, R49, 0x100, RZ ;  /* 0x0000010031317824 */ /* 0x000fe200078e00ff */
[----:B------:R-:W-:-:S02]  /*a880*/  SHF.R.U32.HI R51, RZ, 0x10, R53 ;  /* 0x00000010ff337819 */ /* 0x000fc40000011635 */
[----:B------:R-:W-:Y:S02]  /*a890*/  LOP3.LUT R40, R40, 0xff00, R41, 0xf8, !PT ;  /* 0x0000ff0028287812 */ /* 0x000fe400078ef829 */
[----:B------:R-:W-:Y:S01]  /*a8a0*/  LOP3.LUT R42, R42, 0xff00, R49, 0xf8, !PT ;  /* 0x0000ff002a2a7812 */ /* 0x000fe200078ef831 */
[----:B------:R-:W-:Y:S01]  /*a8b0*/  IMAD.U32 R49, R51, 0x10000, RZ ;  /* 0x0001000033317824 */ /* 0x000fe200078e00ff */
[----:B------:R-:W-:Y:S01]  /*a8c0*/  SHF.L.U32 R41, R50, 0x10, RZ ;  /* 0x0000001032297819 */ /* 0x000fe200000006ff */
[----:B0-----:R-:W-:-:S03]  /*a8d0*/  IMAD.MOV.U32 R51, RZ, RZ, R37 ;  /* 0x000000ffff337224 */ /* 0x001fc600078e0025 */
[----:B------:R-:W-:Y:S02]  /*a8e0*/  LOP3.LUT R50, R42, 0xff0000, R41, 0xf8, !PT ;  /* 0x00ff00002a327812 */ /* 0x000fe400078ef829 */
[----:B------:R-:W-:Y:S02]  /*a8f0*/  F2FP.F16.E4M3.UNPACK_B R53, R51 ;  /* 0x00000033ff35723e */ /* 0x000fe400020006ff */
[----:B------:R-:W-:Y:S02]  /*a900*/  F2FP.F16.E4M3.UNPACK_B R52, R50 ;  /* 0x00000032ff34723e */ /* 0x000fe400020006ff */
[----:B------:R-:W-:Y:S02]  /*a910*/  F2FP.F16.E4M3.UNPACK_B R41, R13 ;  /* 0x0000000dff29723e */ /* 0x000fe400020006ff */
[----:B------:R-:W-:Y:S01]  /*a920*/  LOP3.LUT R49, R40, 0xff0000, R49, 0xf8, !PT ;  /* 0x00ff000028317812 */ /* 0x000fe200078ef831 */
[----:B------:R-:W-:Y:S01]  /*a930*/  HADD2.F32 R40, -RZ, R53.H0_H0 ;  /* 0x20000035ff287230 */ /* 0x000fe20000004100 */
[----:B------:R-:W-:Y:S01]  /*a940*/  F2FP.F16.E4M3.UNPACK_B R51, R51.H1 ;  /* 0x00000033ff33723e */ /* 0x000fe200030006ff */
[----:B------:R-:W-:Y:S01]  /*a950*/  HADD2.F32 R42, -RZ, R41.H0_H0 ;  /* 0x20000029ff2a7230 */ /* 0x000fe20000004100 */
[-C--:B------:R-:W-:Y:S01]  /*a960*/  F2FP.F16.E4M3.UNPACK_B R37, R49.reuse ;  /* 0x00000031ff25723e */ /* 0x080fe200020006ff */
[----:B------:R-:W-:Y:S01]  /*a970*/  HADD2.F32 R53, -RZ, R53.H1_H1 ;  /* 0x30000035ff357230 */ /* 0x000fe20000004100 */
[----:B------:R-:W-:Y:S01]  /*a980*/  F2FP.F16.E4M3.UNPACK_B R49, R49.H1 ;  /* 0x00000031ff31723e */ /* 0x000fe200030006ff */
[----:B------:R-:W-:-:S02]  /*a990*/  HADD2.F32 R54, -RZ, R52.H1_H1 ;  /* 0x30000034ff367230 */ /* 0x000fc40000004100 */
[----:B------:R-:W-:Y:S02]  /*a9a0*/  HADD2.F32 R41, -RZ, R41.H1_H1 ;  /* 0x30000029ff297230 */ /* 0x000fe40000004100 */
        /* <DEDUP_REMOVED lines=31> */
[----:B------:R-:W-:Y:S02]  /*aba0*/  SHF.R.U32.HI R54, RZ, 0x8, R43 ;  /* 0x00000008ff367819 */ /* 0x000fe4000001162b */
[----:B------:R-:W-:Y:S02]  /*abb0*/  SHF.R.U32.HI R88, RZ, 0x10, R55 ;  /* 0x00000010ff587819 */ /* 0x000fe40000011637 */
[----:B------:R-:W-:Y:S01]  /*abc0*/  LOP3.LUT R53, R43, 0xff0000ff, RZ, 0xc0, !PT ;  /* 0xff0000ff2b357812 */ /* 0x000fe200078ec0ff */
[----:B------:R-:W-:Y:S01]  /*abd0*/  IMAD.SHL.U32 R54, R54, 0x100, RZ ;  /* 0x0000010036367824 */ /* 0x000fe200078e00ff */
[----:B------:R-:W-:Y:S01]  /*abe0*/  SHF.R.U32.HI R55, RZ, 0x10, R43 ;  /* 0x00000010ff377819 */ /* 0x000fe2000001162b */
[----:B------:R-:W-:Y:S01]  /*abf0*/  IMAD.SHL.U32 R43, R89, 0x100, RZ ;  /* 0x00000100592b7824 */ /* 0x000fe200078e00ff */
[----:B------:R-:W-:-:S02]  /*ac00*/  F2FP.SATFINITE.E4M3.F32.PACK_AB_MERGE_C R50, R51, R50, RZ ;  /* 0x000000323332723e */ /* 0x000fc400048070ff */
[----:B------:R-:W-:Y:S01]  /*ac10*/  LOP3.LUT R53, R53, 0xff00, R54, 0xf8, !PT ;  /* 0x0000ff0035357812 */ /* 0x000fe200078ef836 */
[----:B------:R-:W-:Y:S01]  /*ac20*/  IMAD.U32 R54, R55, 0x10000, RZ ;  /* 0x0001000037367824 */ /* 0x000fe200078e00ff */
[----:B------:R-:W-:Y:S02]  /*ac30*/  LOP3.LUT R43, R52, 0xff00, R43, 0xf8, !PT ;  /* 0x0000ff00342b7812 */ /* 0x000fe400078ef82b */
[----:B------:R-:W-:Y:S02]  /*ac40*/  SHF.L.U32 R52, R88, 0x10, RZ ;  /* 0x0000001058347819 */ /* 0x000fe400000006ff */
[----:B------:R-:W-:Y:S02]  /*ac50*/  F2FP.F16.E4M3.UNPACK_B R51, R12.H1 ;  /* 0x0000000cff33723e */ /* 0x000fe400030006ff */
[----:B------:R-:W-:Y:S02]  /*ac60*/  LOP3.LUT R43, R43, 0xff0000, R52, 0xf8, !PT ;  /* 0x00ff00002b2b7812 */ /* 0x000fe400078ef834 */
[----:B------:R-:W-:Y:S01]  /*ac70*/  LOP3.LUT R52, R53, 0xff0000, R54, 0xf8, !PT ;  /* 0x00ff000035347812 */ /* 0x000fe200078ef836 */
[----:B------:R-:W-:Y:S01]  /*ac80*/  IMAD.MOV.U32 R54, RZ, RZ, R15 ;  /* 0x000000ffff367224 */ /* 0x000fe200078e000f */
[----:B------:R-:W-:-:S02]  /*ac90*/  F2FP.F16.E4M3.UNPACK_B R15, R39 ;  /* 0x00000027ff0f723e */ /* 0x000fc400020006ff */
        /* <DEDUP_REMOVED lines=132> */
[----:B------:R-:W-:Y:S02]  /*b4e0*/  F2FP.SATFINITE.E4M3.F32.PACK_AB_MERGE_C R39, R15, R91, R52 ;  /* 0x0000005b0f27723e */ /* 0x000fe40004807034 */
[----:B------:R-:W-:Y:S02]  /*b4f0*/  F2FP.SATFINITE.E4M3.F32.PACK_AB_MERGE_C R38, R38, R171, R55 ;  /* 0x000000ab2626723e */ /* 0x000fe40004807037 */
[----:B------:R-:W-:-:S07]  /*b500*/  MOV R15, R53 ;  /* 0x00000035000f7202 */ /* 0x000fce0000000f00 */
.L_x_2713:
[----:B------:R-:W-:Y:S05]  /*b510*/  BSYNC B3 ;  /* 0x0000000000037941 */ /* 0x000fea0003800000 */
.L_x_2712:
[----:B----4-:R-:W-:-:S05]  /*b520*/  IADD3 R40, P2, R29, R11, RZ ;  /* 0x0000000b1d287210 */ /* 0x010fca0007f5e0ff */
[----:B---3--:R-:W-:Y:S01]  /*b530*/  IMAD.X R41, R153, 0x1, R111, P2 ;  /* 0x0000000199297824 */ /* 0x008fe200010e066f */
[----:B------:R-:W-:-:S04]  /*b540*/  ISETP.GE.AND P2, PT, R48, R136, PT ;  /* 0x000000883000720c */ /* 0x000fc80003f46270 */
[----:B0-----:R0:W-:Y:S09]  /*b550*/  ST.E.128 desc[UR52][R40.64], R12 ;  /* 0x0000000c28007985 */ /* 0x0011f2000c101d34 */
[----:B------:R-:W-:-:S04]  /*b560*/  @!P2 IADD3 R42, P5, R11, R48, RZ ;  /* 0x000000300b2aa210 */ /* 0x000fc80007fbe0ff */
[----:B------:R-:W-:-:S05]  /*b570*/  @!P2 LEA.HI.X.SX32 R43, R48, R153, 0x1, P5 ;  /* 0x00000099302ba211 */ /* 0x000fca00028f0eff */
[----:B------:R0:W-:Y:S04]  /*b580*/  @!P2 ST.E.128 desc[UR52][R42.64], R36 ;  /* 0x000000242a00a985 */ /* 0x0001e8000c101d34 */
.L_x_2711:
[----:B------:R-:W-:Y:S05]  /*b590*/  BSYNC B2 ;  /* 0x0000000000027941 */ /* 0x000fea0003800000 */
.L_x_2710:
[----:B------:R-:W-:-:S13]  /*b5a0*/  ISETP.NE.AND P2, PT, R33, RZ, PT ;  /* 0x000000ff2100720c */ /* 0x000fda0003f45270 */
[----:B------:R-:W-:Y:S05]  /*b5b0*/  @!P2 BRA `(.L_x_2705) ;  /* 0x0000000c00bca947 */ /* 0x000fea0003800000 */
[----:B0-----:R-:W5:Y:S01]  /*b5c0*/  LDL R12, [R1] ;  /* 0x00000000010c7983 */ /* 0x001f620000100800 */
[----:B----4-:R-:W-:Y:S01]  /*b5d0*/  IADD3 R40, P2, R30, R11, RZ ;  /* 0x0000000b1e287210 */ /* 0x010fe20007f5e0ff */
[----:B------:R-:W-:Y:S04]  /*b5e0*/  BSSY B2, `(.L_x_2714) ;  /* 0x00000e7000027945 */ /* 0x000fe80003800000 */
[----:B---3--:R-:W-:Y:S01]  /*b5f0*/  IMAD.X R41, R153, 0x1, R110, P2 ;  /* 0x0000000199297824 */ /* 0x008fe200010e066e */
        /* <DEDUP_REMOVED lines=19> */
[----:B------:R-:W3:Y:S01]  /*b730*/  LDS.128 R36, [R36+0x1a400] ;  /* 0x01a4000024247984 */ /* 0x000ee20000000c00 */
[----:B------:R-:W-:Y:S05]  /*b740*/  @P2 BRA `(.L_x_2715) ;  /* 0x0000000c00402947 */ /* 0x000fea0003800000 */
[----:B---3--:R-:W-:Y:S01]  /*b750*/  IMAD.MOV.U32 R44, RZ, RZ, R36 ;  /* 0x000000ffff2c7224 */ /* 0x008fe200078e0024 */
[----:B0-----:R-:W-:Y:S02]  /*b760*/  MOV R42, R12 ;  /* 0x0000000c002a7202 */ /* 0x001fe40000000f00 */
[----:B------:R-:W-:Y:S02]  /*b770*/  F2FP.F16.E4M3.UNPACK_B R50, R154.H1 ;  /* 0x0000009aff32723e */ /* 0x000fe400030006ff */
[----:B------:R-:W-:Y:S02]  /*b780*/  F2FP.F16.E4M3.UNPACK_B R46, R44.H1 ;  /* 0x0000002cff2e723e */ /* 0x000fe400030006ff */
[----:B------:R-:W-:Y:S01]  /*b790*/  F2FP.F16.E4M3.UNPACK_B R43, R42.H1 ;  /* 0x0000002aff2b723e */ /* 0x000fe200030006ff */
[----:B------:R-:W-:Y:S01]  /*b7a0*/  HADD2.F32 R53, -RZ, R50.H0_H0 ;  /* 0x20000032ff357230 */ /* 0x000fe20000004100 */
[----:B------:R-:W-:Y:S01]  /*b7b0*/  F2FP.F16.E4M3.UNPACK_B R49, R156.H1 ;  /* 0x0000009cff31723e */ /* 0x000fe200030006ff */
[----:B------:R-:W-:Y:S01]  /*b7c0*/  HADD2.F32 R12, -RZ, R46.H0_H0 ;  /* 0x2000002eff0c7230 */ /* 0x000fe20000004100 */
[----:B------:R-:W-:Y:S01]  /*b7d0*/  F2FP.F16.E4M3.UNPACK_B R56, R155.H1 ;  /* 0x0000009bff38723e */ /* 0x000fe200030006ff */
        /* <DEDUP_REMOVED lines=8> */
[----:B------:R-:W-:Y:S02]  /*b860*/  HADD2.F32 R91, -RZ, R56.H0_H0 ;  /* 0x20000038ff5b7230 */ /* 0x000fe40000004100 */
[----:B------:R-:W-:Y:S01]  /*b870*/  FFMA.FTZ R12, R12, R51, R53 ;  /* 0x000000330c0c7223 */ /* 0x000fe20000010035 */
[----:B------:R-:W-:Y:S01]  /*b880*/  HADD2.F32 R51, -RZ, R50.H1_H1 ;  /* 0x30000032ff337230 */ /* 0x000fe20000004100 */
[--C-:B------:R-:W-:Y:S01]  /*b890*/  SHF.R.U32.HI R90, RZ, 0x10, R57.reuse ;  /* 0x00000010ff5a7819 */ /* 0x100fe20000011639 */
[----:B------:R-:W-:Y:S01]  /*b8a0*/  HADD2.F32 R50, -RZ, R49.H1_H1 ;  /* 0x30000031ff327230 */ /* 0x000fe20000004100 */
[----:B------:R-:W-:Y:S01]  /*b8b0*/  SHF.R.U32.HI R88, RZ, 0x8, R57 ;  /* 0x00000008ff587819 */ /* 0x000fe20000011639 */
[----:B------:R-:W-:-:S02]  /*b8c0*/  HADD2.F32 R56, -RZ, R56.H1_H1 ;  /* 0x30000038ff387230 */ /* 0x000fc40000004100 */
[-C--:B------:R-:W-:Y:S01]  /*b8d0*/  FMUL.FTZ R52, R46, R51.reuse ;  /* 0x000000332e347220 */ /* 0x080fe20000410000 */
[----:B------:R-:W-:Y:S01]  /*b8e0*/  FMUL.FTZ R51, R43, R51 ;  /* 0x000000332b337220 */ /* 0x000fe20000410000 */
[----:B------:R-:W-:Y:S01]  /*b8f0*/  LOP3.LUT R158, R45, 0xff0000ff, RZ, 0xc0, !PT ;  /* 0xff0000ff2d9e7812 */ /* 0x000fe200078ec0ff */
        /* <DEDUP_REMOVED lines=28> */
[----:B------:R-:W-:Y:S01]  /*bac0*/  IMAD.MOV.U32 R50, RZ, RZ, R14 ;  /* 0x000000ffff327224 */ /* 0x000fe200078e000e */
        /* <DEDUP_REMOVED lines=9> */
[----:B------:R-:W-:Y:S01]  /*bb60*/  HADD2.F32 R55, -RZ, R55.H1_H1 ;  /* 0x30000037ff377230 */ /* 0x000fe20000004100 */
[----:B------:R-:W-:Y:S01]  /*bb70*/  F2FP.SATFINITE.E4M3.F32.PACK_AB_MERGE_C R12, R53, R44, R36 ;  /* 0x0000002c350c723e */ /* 0x000fe20004807024 */
[----:B------:R-:W-:Y:S02]  /*bb80*/  HADD2.F32 R54, -RZ, R54.H1_H1 ;  /* 0x30000036ff367230 */ /* 0x000fe40000004100 */
[C---:B------:R-:W-:Y:S01]  /*bb90*/  FMUL.FTZ R91, R14.reuse, R91 ;  /* 0x0000005b0e5b7220 */ /* 0x040fe20000410000 */
[-C--:B------:R-:W-:Y:S01]  /*bba0*/  FFMA.FTZ R14, R14, R89.reuse, -R159 ;  /* 0x000000590e0e7223 */ /* 0x080fe2000001089f */
[----:B------:R-:W-:Y:S01]  /*bbb0*/  HADD2.F32 R46, -RZ, R46.H1_H1 ;  /* 0x3000002eff2e7230 */ /* 0x000fe20000004100 */
[----:B------:R-:W-:Y:S01]  /*bbc0*/  SHF.L.U32 R159, R154, 0x8, RZ ;  /* 0x000000089a9f7819 */ /* 0x000fe200000006ff */
        /* <DEDUP_REMOVED lines=9> */
[----:B------:R-:W-:Y:S01]  /*bc60*/  F2FP.F16.E4M3.UNPACK_B R43, R13 ;  /* 0x0000000dff2b723e */ /* 0x000fe200020006ff */
[----:B------:R-:W-:Y:S01]  /*bc70*/  HADD2.F32 R54, -RZ, R50.H0_H0 ;  /* 0x20000032ff367230 */ /* 0x000fe20000004100 */
[----:B------:R-:W-:Y:S01]  /*bc80*/  F2FP.SATFINITE.E4M3.F32.PACK_AB_MERGE_C R38, R55, R38, RZ ;  /* 0x000000263726723e */ /* 0x000fe200048070ff */
[----:B------:R-:W-:Y:S01]  /*bc90*/  HADD2.F32 R155, -RZ, R46.H0_H0 ;  /* 0x2000002eff9b7230 */ /* 0x000fe20000004100 */
[----:B------:R-:W-:Y:S01]  /*bca0*/  F2FP.SATFINITE.E4M3.F32.PACK_AB_MERGE_C R14, R89, R14, RZ ;  /* 0x0000000e590e723e */ /* 0x000fe200048070ff */
[----:B------:R-:W-:Y:S01]  /*bcb0*/  HADD2.F32 R52, -RZ, R52.H1_H1 ;  /* 0x30000034ff347230 */ /* 0x000fe20000004100 */
[----:B------:R-:W-:Y:S01]  /*bcc0*/  LOP3.LUT R156, R156, 0xff00, R159, 0xf8, !PT ;  /* 0x0000ff009c9c7812 */ /* 0x000fe200078ef89f */
[----:B------:R-:W-:-:S02]  /*bcd0*/  HADD2.F32 R50, -RZ, R50.H1_H1 ;  /* 0x30000032ff327230 */ /* 0x000fc40000004100 */
[-C--:B------:R-:W-:Y:S01]  /*bce0*/  FMUL.FTZ R157, R56, R155.reuse ;  /* 0x0000009b389d7220 */ /* 0x080fe20000410000 */
[C---:B------:R-:W-:Y:S01]  /*bcf0*/  FMUL.FTZ R155, R54.reuse, R155 ;  /* 0x0000009b369b7220 */ /* 0x040fe20000410000 */
[----:B------:R-:W-:Y:S02]  /*bd00*/  HADD2.F32 R42, -RZ, R43.H0_H0 ;  /* 0x2000002bff2a7230 */ /* 0x000fe40000004100 */
[-C--:B------:R-:W-:Y:S01]  /*bd10*/  FFMA.FTZ R54, R54, R91.reuse, -R157 ;  /* 0x0000005b36367223 */ /* 0x080fe2000001089d */
[----:B------:R-:W-:Y:S01]  /*bd20*/  SHF.R.U32.HI R157, RZ, 0x8, R47 ;  /* 0x00000008ff9d7819 */ /* 0x000fe2000001162f */
[----:B------:R-:W-:Y:S01]  /*bd30*/  FFMA.FTZ R56, R56, R91, R155 ;  /* 0x0000005b38387223 */ /* 0x000fe2000001009b */
[----:B------:R-:W-:Y:S02]  /*bd40*/  LOP3.LUT R91, R57, 0xff0000ff, RZ, 0xc0, !PT ;  /* 0xff0000ff395b7812 */ /* 0x000fe400078ec0ff */
[----:B------:R-:W-:Y:S01]  /*bd50*/  SHF.R.U32.HI R57, RZ, 0x10, R59 ;  /* 0x00000010ff397819 */ /* 0x000fe2000001163b */
[----:B------:R-:W-:Y:S01]  /*bd60*/  IMAD.SHL.U32 R154, R157, 0x100, RZ ;  /* 0x000001009d9a7824 */ /* 0x000fe200078e00ff */
[----:B------:R-:W-:-:S02]  /*bd70*/  SHF.R.U32.HI R155, RZ, 0x8, R45 ;  /* 0x00000008ff9b7819 */ /* 0x000fc4000001162d */
[----:B------:R-:W-:Y:S02]  /*bd80*/  SHF.R.U32.HI R59, RZ, 0x10, R45 ;  /* 0x00000010ff3b7819 */ /* 0x000fe4000001162d */
[----:B------:R-:W-:Y:S01]  /*bd90*/  SHF.R.U32.HI R45, RZ, 0x10, R47 ;  /* 0x00000010ff2d7819 */ /* 0x000fe2000001162f */
[----:B------:R-:W-:Y:S01]  /*bda0*/  IMAD.SHL.U32 R155, R155, 0x100, RZ ;  /* 0x000001009b9b7824 */ /* 0x000fe200078e00ff */
[----:B------:R-:W-:Y:S02]  /*bdb0*/  LOP3.LUT R47, R47, 0xff0000ff, RZ, 0xc0, !PT ;  /* 0xff0000ff2f2f7812 */ /* 0x000fe400078ec0ff */
[----:B------:R-:W-:Y:S01]  /*bdc0*/  LOP3.LUT R91, R91, 0xff00, R88, 0xf8, !PT ;  /* 0x0000ff005b5b7812 */ /* 0x000fe200078ef858 */
[----:B------:R-:W-:Y:S01]  /*bdd0*/  IMAD.U32 R88, R90, 0x10000, RZ ;  /* 0x000100005a587824 */ /* 0x000fe200078e00ff */
[----:B------:R-:W-:Y:S01]  /*bde0*/  LOP3.LUT R154, R47, 0xff00, R154, 0xf8, !PT ;  /* 0x0000ff002f9a7812 */ /* 0x000fe200078ef89a */
[----:B------:R-:W-:Y:S01]  /*bdf0*/  IMAD.U32 R45, R45, 0x10000, RZ ;  /* 0x000100002d2d7824 */ /* 0x000fe200078e00ff */
[----:B------:R-:W-:Y:S01]  /*be00*/  SHF.L.U32 R47, R57, 0x10, RZ ;  /* 0x00000010392f7819 */ /* 0x000fe200000006ff */
[----:B------:R-:W-:Y:S01]  /*be10*/  IMAD.U32 R57, R59, 0x10000, RZ ;  /* 0x000100003b397824 */ /* 0x000fe200078e00ff */
[----:B------:R-:W-:Y:S01]  /*be20*/  LOP3.LUT R158, R158, 0xff00, R155, 0xf8, !PT ;  /* 0x0000ff009e9e7812 */ /* 0x000fe200078ef89b */
[----:B------:R-:W-:Y:S01]  /*be30*/  HADD2.F32 R59, -RZ, R58.H1_H1 ;  /* 0x3000003aff3b7230 */ /* 0x000fe20000004100 */
[----:B------:R-:W-:Y:S01]  /*be40*/  LOP3.LUT R88, R91, 0xff0000, R88, 0xf8, !PT ;  /* 0x00ff00005b587812 */ /* 0x000fe200078ef858 */
[----:B------:R-:W-:Y:S01]  /*be50*/  HADD2.F32 R91, -RZ, R46.H1_H1 ;  /* 0x3000002eff5b7230 */ /* 0x000fe20000004100 */
[----:B------:R-:W-:-:S02]  /*be60*/  LOP3.LUT R57, R158, 0xff0000, R57, 0xf8, !PT ;  /* 0x00ff00009e397812 */ /* 0x000fc400078ef839 */
[----:B------:R-:W-:Y:S02]  /*be70*/  F2FP.F16.E4M3.UNPACK_B R46, R37 ;  /* 0x00000025ff2e723e */ /* 0x000fe400020006ff */
[----:B------:R-:W-:Y:S01]  /*be80*/  F2FP.F16.E4M3.UNPACK_B R44, R57 ;  /* 0x00000039ff2c723e */ /* 0x000fe200020006ff */
[-C--:B------:R-:W-:Y:S01]  /*be90*/  FMUL.FTZ R155, R52, R91.reuse ;  /* 0x0000005b349b7220 */ /* 0x080fe20000410000 */
[C---:B------:R-:W-:Y:S01]  /*bea0*/  FMUL.FTZ R91, R50.reuse, R91 ;  /* 0x0000005b325b7220 */ /* 0x040fe20000410000 */
[----:B------:R-:W-:Y:S01]  /*beb0*/  HADD2.F32 R49, -RZ, R46.H0_H0 ;  /* 0x2000002eff317230 */ /* 0x000fe20000004100 */
[----:B------:R-:W-:Y:S01]  /*bec0*/  F2FP.F16.E4M3.UNPACK_B R51, R88 ;  /* 0x00000058ff33723e */ /* 0x000fe200020006ff */
[----:B------:R-:W-:Y:S02]  /*bed0*/  HADD2.F32 R53, -RZ, R44.H0_H0 ;  /* 0x2000002cff357230 */ /* 0x000fe40000004100 */
[-C--:B------:R-:W-:Y:S01]  /*bee0*/  FFMA.FTZ R155, R50, R59.reuse, -R155 ;  /* 0x0000003b329b7223 */ /* 0x080fe2000001089b */
[----:B------:R-:W-:Y:S01]  /*bef0*/  FFMA.FTZ R91, R52, R59, R91 ;  /* 0x0000003b345b7223 */ /* 0x000fe2000001005b */
[----:B------:R-:W-:Y:S01]  /*bf00*/  HADD2.F32 R50, -RZ, R46.H1_H1 ;  /* 0x3000002eff327230 */ /* 0x000fe20000004100 */
[----:B------:R-:W-:Y:S01]  /*bf10*/  F2FP.F16.E4M3.UNPACK_B R57, R57.H1 ;  /* 0x00000039ff39723e */ /* 0x000fe200030006ff */
[----:B------:R-:W-:-:S02]  /*bf20*/  HADD2.F32 R52, -RZ, R51.H0_H0 ;  /* 0x20000033ff347230 */ /* 0x000fc40000004100 */
[CC--:B------:R-:W-:Y:S01]  /*bf30*/  FMUL.FTZ R55, R49.reuse, R53.reuse ;  /* 0x0000003531377220 */ /* 0x0c0fe20000410000 */
[C---:B------:R-:W-:Y:S01]  /*bf40*/  FMUL.FTZ R46, R42.reuse, R53 ;  /* 0x000000352a2e7220 */ /* 0x040fe20000410000 */
[----:B------:R-:W-:Y:S01]  /*bf50*/  HADD2.F32 R53, -RZ, R44.H1_H1 ;  /* 0x3000002cff357230 */ /* 0x000fe20000004100 */
[----:B------:R-:W-:Y:S01]  /*bf60*/  F2FP.F16.E4M3.UNPACK_B R88, R88.H1 ;  /* 0x00000058ff58723e */ /* 0x000fe200030006ff */
        /* <DEDUP_REMOVED lines=12> */
[----:B------:R-:W-:Y:S01]  /*c030*/  F2FP.SATFINITE.E4M3.F32.PACK_AB_MERGE_C R14, R155, R54, R14 ;  /* 0x000000369b0e723e */ /* 0x000fe2000480700e */
        /* <DEDUP_REMOVED lines=65> */
.L_x_2715:
[----:B------:R-:W-:Y:S05]  /*c450*/  BSYNC B2 ;  /* 0x0000000000027941 */ /* 0x000fea0003800000 */
.L_x_2714:
[----:B------:R-:W-:Y:S01]  /*c460*/  ISETP.GE.AND P2, PT, R48, R136, PT ;  /* 0x000000883000720c */ /* 0x000fe20003f46270 */
[----:B0-----:R0:W-:-:S12]  /*c470*/  ST.E.128 desc[UR52][R40.64], R12 ;  /* 0x0000000c28007985 */ /* 0x0011d8000c101d34 */
[----:B------:R-:W-:-:S04]  /*c480*/  @!P2 IADD3 R42, P5, R11, R48, RZ ;  /* 0x000000300b2aa210 */ /* 0x000fc80007fbe0ff */
[----:B------:R-:W-:-:S05]  /*c490*/  @!P2 LEA.HI.X.SX32 R43, R48, R153, 0x1, P5 ;  /* 0x00000099302ba211 */ /* 0x000fca00028f0eff */
[----:B---3--:R0:W-:Y:S04]  /*c4a0*/  @!P2 ST.E.128 desc[UR52][R42.64], R36 ;  /* 0x000000242a00a985 */ /* 0x0081e8000c101d34 */
.L_x_2705:
[----:B------:R-:W-:Y:S05]  /*c4b0*/  BSYNC B1 ;  /* 0x0000000000017941 */ /* 0x000fea0003800000 */
.L_x_2704:
[----:B------:R-:W-:-:S03]  /*c4c0*/  UMOV UR4, 0xffffffff ;  /* 0xffffffff00047882 */ /* 0x000fc60000000000 */
[----:B------:R-:W-:Y:S05]  /*c4d0*/  BRA.DIV UR4, `(.L_x_2716) ;  /* 0x0000023204747947 */ /* 0x000fea000b800000 */
[----:B-1----:R-:W1:Y:S04]  /*c4e0*/  SHFL.IDX PT, R119, R119, 0x1, 0x1e1f ;  /* 0x003e1f0077777f89 */ /* 0x002e6800000e0000 */
[----:B------:R0:W0:Y:S02]  /*c4f0*/  SHFL.IDX PT, R45, R120, 0x1, 0x1e1f ;  /* 0x003e1f00782d7f89 */ /* 0x00002400000e0000 */
.L_x_2998:
[----:B------:R-:W-:Y:S05]  /*c500*/  @P4 BRA `(.L_x_2673) ;  /* 0x0000003400344947 */ /* 0x000fea0003800000 */
[----:B------:R-:W-:Y:S01]  /*c510*/  ISETP.NE.AND P2, PT, R31, RZ, PT ;  /* 0x000000ff1f00720c */ /* 0x000fe20003f45270 */
[----:B------:R-:W-:-:S12]  /*c520*/  BSSY B1, `(.L_x_2717) ;  /* 0x00000f2000017945 */ /* 0x000fd80003800000 */
[----:B------:R-:W-:Y:S05]  /*c530*/  @!P2 BRA `(.L_x_2718) ;  /* 0x0000000c00c0a947 */ /* 0x000fea0003800000 */
[----:B----4-:R-:W-:Y:S01]  /*c540*/  SEL R11, R118, R145, !P0 ;  /* 0x00000091760b7207 */ /* 0x010fe20004000000 */
[----:B------:R-:W-:Y:S01]  /*c550*/  BSSY B2, `(.L_x_2719) ;  /* 0x00000ec000027945 */ /* 0x000fe20003800000 */
[----:B0-----:R-:W-:Y:S02]  /*c560*/  IADD3 R40, P2, R28, R45, RZ ;  /* 0x0000002d1c287210 */ /* 0x001fe40007f5e0ff */
[----:B------:R-:W-:Y:S02]  /*c570*/  SHF.R.S32.HI R12, RZ, 0x1f, R11 ;  /* 0x0000001fff0c7819 */ /* 0x000fe4000001140b */
[----:B-1----:R-:W-:Y:S02]  /*c580*/  IADD3.X R41, R119, R112, RZ, P2, !PT ;  /* 0x0000007077297210 */ /* 0x002fe400017fe4ff */
[----:B------:R-:W-:-:S04]  /*c590*/  LEA.HI R11, R12, R11, RZ, 0x5 ;  /* 0x0000000b0c0b7211 */ /* 0x000fc800078f28ff */
[----:B------:R-:W-:-:S04]  /*c5a0*/  LEA.HI.SX32 R11, R11, R116, 0x1b ;  /* 0x000000740b0b7211 */ /* 0x000fc800078fdaff */
[----:B------:R-:W-:Y:S01]  /*c5b0*/  SHF.R.S32.HI R14, RZ, 0x1f, R11 ;  /* 0x0000001fff0e7819 */ /* 0x000fe2000001140b */
[----:B------:R-:W-:-:S03]  /*c5c0*/  IMAD.SHL.U32 R12, R11, 0x10, RZ ;  /* 0x000000100b0c7824 */ /* 0x000fc600078e00ff */
[----:B------:R-:W-:Y:S02]  /*c5d0*/  LEA.HI R14, R14, R11, RZ, 0x2 ;  /* 0x0000000b0e0e7211 */ /* 0x000fe400078f10ff */
[----:B------:R-:W-:Y:S02]  /*c5e0*/  ISETP.GE.AND P2, PT, R12, R136, PT ;  /* 0x000000880c00720c */ /* 0x000fe40003f46270 */
[----:B------:R-:W-:Y:S02]  /*c5f0*/  SHF.R.S32.HI R14, RZ, 0x2, R14 ;  /* 0x00000002ff0e7819 */ /* 0x000fe4000001140e */
[----:B------:R-:W-:-:S04]  /*c600*/  LOP3.LUT R11, R210, 0x30, R12, 0xf8, !PT ;  /* 0x00000030d20b7812 */ /* 0x000fc800078ef80c */
[----:B------:R-:W-:-:S05]  /*c610*/  LOP3.LUT R11, R11, R4, RZ, 0x3c, !PT ;  /* 0x000000040b0b7212 */ /* 0x000fca00078e3cff */
[----:B------:R-:W-:-:S04]  /*c620*/  @!P2 IADD3 R42, P4, R12, R45, RZ ;  /* 0x0000002d0c2aa210 */ /* 0x000fc80007f9e0ff */
[----:B------:R-:W-:Y:S01]  /*c630*/  @!P2 LEA.HI.X.SX32 R43, R12, R119, 0x1, P4 ;  /* 0x000000770c2ba211 */ /* 0x000fe200020f0eff */
[----:B------:R-:W-:Y:S01]  /*c640*/  IMAD R12, R14, 0x2800, R211 ;  /* 0x000028000e0c7824 */ /* 0x000fe200078e02d3 */
[----:B------:R-:W-:-:S03]  /*c650*/  ISETP.GE.AND P4, PT, R16, R117, PT ;  /* 0x000000751000720c */ /* 0x000fc60003f86270 */
[----:B------:R-:W-:Y:S02]  /*c660*/  IMAD.IADD R12, R12, 0x1, R11 ;  /* 0x000000010c0c7824 */ /* 0x000fe400078e020b */
[C---:B------:R-:W-:Y:S02]  /*c670*/  IMAD R11, R19.reuse, 0x7800, R132 ;  /* 0x00007800130b7824 */ /* 0x040fe400078e0284 */
[----:B------:R-:W-:Y:S02]  /*c680*/  IMAD R13, R19, 0x7800, R12 ;  /* 0x00007800130d7824 */ /* 0x000fe400078e020c */
[C---:B------:R-:W-:Y:S02]  /*c690*/  IMAD.IADD R11, R18.reuse, 0x1, R11 ;  /* 0x00000001120b7824 */ /* 0x040fe400078e020b */
[----:B------:R-:W-:-:S03]  /*c6a0*/  IMAD.IADD R36, R18, 0x1, R13 ;  /* 0x0000000112247824 */ /* 0x000fc600078e020d */
[----:B------:R0:W1:Y:S04]  /*c6b0*/  LDS.128 R12, [R11+0x1a400] ;  /* 0x01a400000b0c7984 */ /* 0x0000680000000c00 */
[----:B------:R-:W4:Y:S01]  /*c6c0*/  LDS.128 R36, [R36+0x1a400] ;  /* 0x01a4000024247984 */ /* 0x000f220000000c00 */
[----:B------:R-:W-:Y:S05]  /*c6d0*/  @P4 BRA `(.L_x_2720) ;  /* 0x0000000c004c4947 */ /* 0x000fea0003800000 */
[----:B------:R-:W-:Y:S01]  /*c6e0*/  SHF.R.U32.HI R44, RZ, 0x8, R73 ;  /* 0x00000008ff2c7819 */ /* 0x000fe20000011649 */
[----:B----4-:R-:W-:Y:S01]  /*c6f0*/  IMAD.MOV.U32 R49, RZ, RZ, R36 ;  /* 0x000000ffff317224 */ /* 0x010fe200078e0024 */
[----:B-1----:R-:W-:Y:S02]  /*c700*/  MOV R48, R12 ;  /* 0x0000000c00307202 */ /* 0x002fe40000000f00 */
[----:B------:R-:W-:Y:S01]  /*c710*/  SHF.R.U32.HI R51, RZ, 0x8, R75 ;  /* 0x00000008ff337819 */ /* 0x000fe2000001164b */
[----:B------:R-:W-:Y:S01]  /*c720*/  IMAD.SHL.U32 R12, R44, 0x100, RZ ;  /* 0x000001002c0c7824 */ /* 0x000fe200078e00ff */
[----:B0-----:R-:W-:Y:S01]  /*c730*/  LOP3.LUT R11, R73, 0xff0000ff, RZ, 0xc0, !PT ;  /* 0xff0000ff490b7812 */ /* 0x001fe200078ec0ff */
[----:B------:R-:W-:Y:S01]  /*c740*/  IMAD.MOV.U32 R44, RZ, RZ, R14 ;  /* 0x000000ffff2c7224 */ /* 0x000fe200078e000e */
[----:B------:R-:W-:Y:S01]  /*c750*/  SHF.R.U32.HI R56, RZ, 0x10, R73 ;  /* 0x00000010ff387819 */ /* 0x000fe20000011649 */
[----:B------:R-:W-:Y:S01]  /*c760*/  IMAD.SHL.U32 R51, R51, 0x100, RZ ;  /* 0x0000010033337824 */ /* 0x000fe200078e00ff */
[----:B------:R-:W-:-:S02]  /*c770*/  SHF.R.U32.HI R53, RZ, 0x8, R61 ;  /* 0x00000008ff357819 */ /* 0x000fc4000001163d */
[----:B------:R-:W-:Y:S02]  /*c780*/  SHF.R.U32.HI R54, RZ, 0x10, R75 ;  /* 0x00000010ff367819 */ /* 0x000fe4000001164b */
[----:B------:R-:W-:Y:S01]  /*c790*/  SHF.R.U32.HI R55, RZ, 0x8, R63 ;  /* 0x00000008ff377819 */ /* 0x000fe2000001163f */
[----:B------:R-:W-:Y:S01]  /*c7a0*/  IMAD.SHL.U32 R53, R53, 0x100, RZ ;  /* 0x0000010035357824 */ /* 0x000fe200078e00ff */
[----:B------:R-:W-:Y:S02]  /*c7b0*/  LOP3.LUT R11, R11, 0xff00, R12, 0xf8, !PT ;  /* 0x0000ff000b0b7812 */ /* 0x000fe400078ef80c */
[----:B------:R-:W-:Y:S01]  /*c7c0*/  SHF.L.U32 R14, R56, 0x10, RZ ;  /* 0x00000010380e7819 */ /* 0x000fe200000006ff */
[----:B------:R-:W-:Y:S01]  /*c7d0*/  IMAD.SHL.U32 R55, R55, 0x100, RZ ;  /* 0x0000010037377824 */ /* 0x000fe200078e00ff */
[----:B------:R-:W-:Y:S02]  /*c7e0*/  LOP3.LUT R46, R75, 0xff0000ff, RZ, 0xc0, !PT ;  /* 0xff0000ff4b2e7812 */ /* 0x000fe400078ec0ff */
[----:B------:R-:W-:-:S02]  /*c7f0*/  LOP3.LUT R50, R61, 0xff0000ff, RZ, 0xc0, !PT ;  /* 0xff0000ff3d327812 */ /* 0x000fc400078ec0ff */
[----:B------:R-:W-:Y:S01]  /*c800*/  LOP3.LUT R14, R11, 0xff0000, R14, 0xf8, !PT ;  /* 0x00ff00000b0e7812 */ /* 0x000fe200078ef80e */
[----:B------:R-:W-:Y:S01]  /*c810*/  IMAD.U32 R11, R54, 0x10000, RZ ;  /* 0x00010000360b7824 */ /* 0x000fe200078e00ff */
[----:B------:R-:W-:Y:S02]  /*c820*/  LOP3.LUT R46, R46, 0xff00, R51, 0xf8, !PT ;  /* 0x0000ff002e2e7812 */ /* 0x000fe400078ef833 */
[----:B------:R-:W-:Y:S02]  /*c830*/  LOP3.LUT R52, R63, 0xff0000ff, RZ, 0xc0, !PT ;  /* 0xff0000ff3f347812 */ /* 0x000fe400078ec0ff */
[----:B------:R-:W-:Y:S02]  /*c840*/  LOP3.LUT R36, R50, 0xff00, R53, 0xf8, !PT ;  /* 0x0000ff0032247812 */ /* 0x000fe400078ef835 */
[----:B------:R-:W-:Y:S02]  /*c850*/  F2FP.F16.E4M3.UNPACK_B R54, R146.H1 ;  /* 0x00000092ff36723e */ /* 0x000fe400030006ff */
[----:B------:R-:W-:-:S02]  /*c860*/  F2FP.F16.E4M3.UNPACK_B R51, R49.H1 ;  /* 0x00000031ff33723e */ /* 0x000fc400030006ff */
[----:B------:R-:W-:Y:S02]  /*c870*/  F2FP.F16.E4M3.UNPACK_B R50, R48.H1 ;  /* 0x00000030ff32723e */ /* 0x000fe400030006ff */
[----:B------:R-:W-:Y:S01]  /*c880*/  LOP3.LUT R12, R52, 0xff00, R55, 0xf8, !PT ;  /* 0x0000ff00340c7812 */ /* 0x000fe200078ef837 */
[----:B------:R-:W-:Y:S01]  /*c890*/  HADD2.F32 R55, -RZ, R54.H0_H0 ;  /* 0x20000036ff377230 */ /* 0x000fe20000004100 */
[----:B------:R-:W-:Y:S01]  /*c8a0*/  LOP3.LUT R11, R46, 0xff0000, R11, 0xf8, !PT ;  /* 0x00ff00002e0b7812 */ /* 0x000fe200078ef80b */
[----:B------:R-:W-:Y:S01]  /*c8b0*/  HADD2.F32 R46, -RZ, R51.H0_H0 ;  /* 0x20000033ff2e7230 */ /* 0x000fe20000004100 */
[----:B------:R-:W-:Y:S01]  /*c8c0*/  MOV R47, R38 ;  /* 0x00000026002f7202 */ /* 0x000fe20000000f00 */
[----:B------:R-:W-:Y:S01]  /*c8d0*/  HADD2.F32 R38, -RZ, R50.H0_H0 ;  /* 0x20000032ff267230 */ /* 0x000fe20000004100 */
[----:B------:R-:W-:Y:S01]  /*c8e0*/  F2FP.F16.E4M3.UNPACK_B R52, R148.H1 ;  /* 0x00000094ff34723e */ /* 0x000fe200030006ff */
[----:B------:R-:W-:Y:S01]  /*c8f0*/  HADD2.F32 R54, -RZ, R54.H1_H1 ;  /* 0x30000036ff367230 */ /* 0x000fe20000004100 */
[----:B------:R-:W-:Y:S01]  /*c900*/  SHF.R.U32.HI R57, RZ, 0x10, R61 ;  /* 0x00000010ff397819 */ /* 0x000fe2000001163d */
[----:B------:R-:W-:Y:S01]  /*c910*/  FMUL.FTZ R61, R46, R55 ;  /* 0x000000372e3d7220 */ /* 0x000fe20000410000 */
[----:B------:R-:W-:Y:S01]  /*c920*/  SHF.R.U32.HI R59, RZ, 0x10, R63 ;  /* 0x00000010ff3b7819 */ /* 0x000fe2000001163f */
[----:B------:R-:W-:-:S02]  /*c930*/  HADD2.F32 R53, -RZ, R52.H0_H0 ;  /* 0x20000034ff357230 */ /* 0x000fc40000004100 */
        /* <DEDUP_REMOVED lines=10> */
[----:B------:R-:W-:Y:S01]  /*c9e0*/  IMAD.U32 R57, R57, 0x10000, RZ ;  /* 0x0001000039397824 */ /* 0x000fe200078e00ff */
[----:B------:R-:W-:Y:S01]  /*c9f0*/  LOP3.LUT R12, R12, 0xff0000, R59, 0xf8, !PT ;  /* 0x00ff00000c0c7812 */ /* 0x000fe200078ef83b */
[-C--:B------:R-:W-:Y:S01]  /*ca00*/  FMUL.FTZ R49, R51, R54.reuse ;  /* 0x0000003633317220 */ /* 0x080fe20000410000 */
[----:B------:R-:W-:Y:S01]  /*ca10*/  FMUL.FTZ R56, R50, R54 ;  /* 0x0000003632387220 */ /* 0x000fe20000410000 */
[----:B------:R-:W-:Y:S01]  /*ca20*/  F2FP.F16.E4M3.UNPACK_B R148, R148 ;  /* 0x00000094ff94723e */ /* 0x000fe200020006ff */
[----:B------:R-:W-:Y:S01]  /*ca30*/  HADD2.F32 R59, -RZ, R146.H0_H0 ;  /* 0x20000092ff3b7230 */ /* 0x000fe20000004100 */
[----:B------:R-:W-:Y:S01]  /*ca40*/  LOP3.LUT R36, R36, 0xff0000, R57, 0xf8, !PT ;  /* 0x00ff000024247812 */ /* 0x000fe200078ef839 */
[----:B------:R-:W-:-:S02]  /*ca50*/  HADD2.F32 R54, -RZ, R53.H0_H0 ;  /* 0x20000035ff367230 */ /* 0x000fc40000004100 */
[-C--:B------:R-:W-:Y:S01]  /*ca60*/  FFMA.FTZ R49, R50, R55.reuse, -R49 ;  /* 0x0000003732317223 */ /* 0x080fe20000010831 */
[----:B------:R-:W-:Y:S02]  /*ca70*/  HADD2.F32 R48, -RZ, R52.H0_H0 ;  /* 0x20000034ff307230 */ /* 0x000fe40000004100 */
        /* <DEDUP_REMOVED lines=17> */
[-C--:B------:R-:W-:Y:S01]  /*cb90*/  F2FP.F16.E4M3.UNPACK_B R52, R44.reuse.H1 ;  /* 0x0000002cff34723e */ /* 0x080fe200030006ff */
[----:B------:R-:W-:Y:S01]  /*cba0*/  HADD2.F32 R57, -RZ, R56.H0_H0 ;  /* 0x20000038ff397230 */ /* 0x000fe20000004100 */
[----:B------:R-:W-:Y:S01]  /*cbb0*/  F2FP.F16.E4M3.UNPACK_B R147, R147 ;  /* 0x00000093ff93723e */ /* 0x000fe200020006ff */
[----:B------:R-:W-:Y:S01]  /*cbc0*/  HADD2.F32 R63, -RZ, R54.H1_H1 ;  /* 0x30000036ff3f7230 */ /* 0x000fe20000004100 */
[----:B------:R-:W-:Y:S01]  /*cbd0*/  F2FP.F16.E4M3.UNPACK_B R44, R44 ;  /* 0x0000002cff2c723e */ /* 0x000fe200020006ff */
[----:B------:R-:W-:-:S02]  /*cbe0*/  HADD2.F32 R54, -RZ, R52.H0_H0 ;  /* 0x20000034ff367230 */ /* 0x000fc40000004100 */
[----:B------:R-:W-:Y:S01]  /*cbf0*/  FMUL.FTZ R73, R57, R61 ;  /* 0x0000003d39497220 */ /* 0x000fe20000410000 */
[--C-:B------:R-:W-:Y:S01]  /*cc00*/  HADD2.F32 R60, -RZ, R59.reuse.H0_H0 ;  /* 0x2000003bff3c7230 */ /* 0x100fe20000004100 */
[----:B------:R-:W-:Y:S01]  /*cc10*/  F2FP.F16.E4M3.UNPACK_B R149, R149 ;  /* 0x00000095ff95723e */ /* 0x000fe200020006ff */
[----:B------:R-:W-:Y:S02]  /*cc20*/  HADD2.F32 R58, -RZ, R56.H1_H1 ;  /* 0x30000038ff3a7230 */ /* 0x000fe40000004100 */
[C---:B------:R-:W-:Y:S01]  /*cc30*/  FMUL.FTZ R62, R54.reuse, R61 ;  /* 0x0000003d363e7220 */ /* 0x040fe20000410000 */
[----:B------:R-:W-:Y:S02]  /*cc40*/  HADD2.F32 R56, -RZ, R52.H1_H1 ;  /* 0x30000034ff387230 */ /* 0x000fe40000004100 */
[----:B------:R-:W-:Y:S01]  /*cc50*/  FFMA.FTZ R52, R54, R60, -R73 ;  /* 0x0000003c36347223 */ /* 0x000fe20000010849 */
[----:B------:R-:W-:Y:S02]  /*cc60*/  HADD2.F32 R59, -RZ, R59.H1_H1 ;  /* 0x3000003bff3b7230 */ /* 0x000fe40000004100 */
[----:B------:R-:W-:Y:S01]  /*cc70*/  FMUL.FTZ R61, R58, R63 ;  /* 0x0000003f3a3d7220 */ /* 0x000fe20000410000 */
[----:B------:R-:W-:Y:S01]  /*cc80*/  F2FP.F16.E4M3.UNPACK_B R54, R47 ;  /* 0x0000002fff36723e */ /* 0x000fe200020006ff */
[----:B------:R-:W-:Y:S01]  /*cc90*/  FMUL.FTZ R73, R56, R63 ;  /* 0x0000003f38497220 */ /* 0x000fe20000410000 */
[----:B------:R-:W-:-:S02]  /*cca0*/  HADD2.F32 R47, -RZ, R44.H0_H0 ;  /* 0x2000002cff2f7230 */ /* 0x000fc40000004100 */
[-C--:B------:R-:W-:Y:S01]  /*ccb0*/  FFMA.FTZ R63, R56, R59.reuse, -R61 ;  /* 0x0000003b383f7223 */ /* 0x080fe2000001083d */
[----:B------:R-:W-:Y:S02]  /*ccc0*/  HADD2.F32 R44, -RZ, R44.H1_H1 ;  /* 0x3000002cff2c7230 */ /* 0x000fe40000004100 */
[----:B------:R-:W-:Y:S01]  /*ccd0*/  FFMA.FTZ R73, R58, R59, R73 ;  /* 0x0000003b3a497223 */ /* 0x000fe20000010049 */
[--C-:B------:R-:W-:Y:S02]  /*cce0*/  HADD2.F32 R58, -RZ, R147.reuse.H0_H0 ;  /* 0x20000093ff3a7230 */ /* 0x100fe40000004100 */
[----:B------:R-:W-:Y:S01]  /*ccf0*/  FFMA.FTZ R62, R57, R60, R62 ;  /* 0x0000003c393e7223 */ /* 0x000fe2000001003e */
[----:B------:R-:W-:Y:S02]  /*cd00*/  HADD2.F32 R56, -RZ, R54.H0_H0 ;  /* 0x20000036ff387230 */ /* 0x000fe40000004100 */
[----:B------:R-:W-:Y:S01]  /*cd10*/  FFMA.FTZ R55, R55, R148, R146 ;  /* 0x0000009437377223 */ /* 0x000fe20000010092 */
[----:B------:R-:W-:-:S02]  /*cd20*/  HADD2.F32 R147, -RZ, R147.H1_H1 ;  /* 0x30000093ff937230 */ /* 0x000fc40000004100 */
[-C--:B------:R-:W-:Y:S01]  /*cd30*/  FMUL.FTZ R59, R47, R58.reuse ;  /* 0x0000003a2f3b7220 */ /* 0x080fe20000410000 */
[----:B------:R-:W-:Y:S02]  /*cd40*/  HADD2.F32 R54, -RZ, R54.H1_H1 ;  /* 0x30000036ff367230 */ /* 0x000fe40000004100 */
[----:B------:R-:W-:Y:S01]  /*cd50*/  FMUL.FTZ R60, R56, R58 ;  /* 0x0000003a383c7220 */ /* 0x000fe20000410000 */
[--C-:B------:R-:W-:Y:S01]  /*cd60*/  HADD2.F32 R57, -RZ, R149.reuse.H0_H0 ;  /* 0x20000095ff397230 */ /* 0x100fe20000004100 */
[----:B------:R-:W-:Y:S01]  /*cd70*/  F2FP.SATFINITE.E4M3.F32.PACK_AB_MERGE_C R46, R51, R46, RZ ;  /* 0x0000002e332e723e */ /* 0x000fe200048070ff */
[----:B------:R-:W-:Y:S02]  /*cd80*/  HADD2.F32 R149, -RZ, R149.H1_H1 ;  /* 0x30000095ff957230 */ /* 0x000fe40000004100 */
[-C--:B------:R-:W-:Y:S01]  /*cd90*/  FMUL.FTZ R61, R54, R147.reuse ;  /* 0x00000093363d7220 */ /* 0x080fe20000410000 */
[----:B------:R-:W-:Y:S01]  /*cda0*/  FMUL.FTZ R147, R44, R147 ;  /* 0x000000932c937220 */ /* 0x000fe20000410000 */
[----:B------:R-:W-:Y:S01]  /*cdb0*/  FFMA.FTZ R59, R56, R57, R59 ;  /* 0x00000039383b7223 */ /* 0x000fe2000001003b */
[----:B------:R-:W-:Y:S01]  /*cdc0*/  F2FP.SATFINITE.E4M3.F32.PACK_AB_MERGE_C R38, R49, R38, RZ ;  /* 0x000000263126723e */ /* 0x000fe200048070ff */
[-C--:B------:R-:W-:Y:S01]  /*cdd0*/  FFMA.FTZ R61, R44, R149.reuse, -R61 ;  /* 0x000000952c3d7223 */ /* 0x080fe2000001083d */
[----:B------:R-:W-:Y:S01]  /*cde0*/  FFMA.FTZ R56, R54, R149, R147 ;  /* 0x0000009536387223 */ /* 0x000fe20000010093 */
[----:B------:R-:W-:Y:S01]  /*cdf0*/  F2FP.F16.E4M3.UNPACK_B R51, R37 ;  /* 0x00000025ff33723e */ /* 0x000fe200020006ff */
[----:B------:R-:W-:Y:S01]  /*ce00*/  FFMA.FTZ R60, R47, R57, -R60 ;  /* 0x000000392f3c7223 */ /* 0x000fe2000001083c */
[----:B------:R-:W-:-:S02]  /*ce10*/  F2FP.F16.E4M3.UNPACK_B R54, R36 ;  /* 0x00000024ff36723e */ /* 0x000fc400020006ff */
[----:B------:R-:W-:Y:S02]  /*ce20*/  F2FP.F16.E4M3.UNPACK_B R49, R13 ;  /* 0x0000000dff31723e */ /* 0x000fe400020006ff */
[----:B------:R-:W-:Y:S01]  /*ce30*/  F2FP.SATFINITE.E4M3.F32.PACK_AB_MERGE_C R44, R63, R52, RZ ;  /* 0x000000343f2c723e */ /* 0x000fe200048070ff */
[--C-:B------:R-:W-:Y:S01]  /*ce40*/  HADD2.F32 R57, -RZ, R54.reuse.H0_H0 ;  /* 0x20000036ff397230 */ /* 0x100fe20000004100 */
[----:B------:R-:W-:Y:S01]  /*ce50*/  F2FP.SATFINITE.E4M3.F32.PACK_AB_MERGE_C R46, R55, R50, R46 ;  /* 0x00000032372e723e */ /* 0x000fe2000480702e */
[----:B------:R-:W-:Y:S01]  /*ce60*/  HADD2.F32 R50, -RZ, R51.H0_H0 ;  /* 0x20000033ff327230 */ /* 0x000fe20000004100 */
[----:B------:R-:W-:Y:S02]  /*ce70*/  F2FP.SATFINITE.E4M3.F32.PACK_AB_MERGE_C R62, R73, R62, RZ ;  /* 0x0000003e493e723e */ /* 0x000fe400048070ff */
        /* <DEDUP_REMOVED lines=22> */
[----:B------:R-:W-:Y:S01]  /*cfe0*/  F2FP.F16.E4M3.UNPACK_B R59, R12 ;  /* 0x0000000cff3b723e */ /* 0x000fe200020006ff */
[----:B------:R-:W-:Y:S01]  /*cff0*/  HADD2.F32 R54, -RZ, R55.H0_H0 ;  /* 0x20000037ff367230 */ /* 0x000fe20000004100 */
[----:B------:R-:W-:Y:S01]  /*d000*/  F2FP.SATFINITE.E4M3.F32.PACK_AB_MERGE_C R44, R61, R60, R44 ;  /* 0x0000003c3d2c723e */ /* 0x000fe2000480702c */
[----:B------:R-:W-:Y:S01]  /*d010*/  HADD2.F32 R37, -RZ, R50.H0_H0 ;  /* 0x20000032ff257230 */ /* 0x000fe20000004100 */
[----:B------:R-:W-:Y:S01]  /*d020*/  F2FP.F16.E4M3.UNPACK_B R61, R12.H1 ;  /* 0x0000000cff3d723e */ /* 0x000fe200030006ff */
[----:B------:R-:W-:-:S02]  /*d030*/  HADD2.F32 R53, -RZ, R52.H1_H1 ;  /* 0x30000034ff357230 */ /* 0x000fc40000004100 */
[-C--:B------:R-:W-:Y:S01]  /*d040*/  FMUL.FTZ R58, R51, R54.reuse ;  /* 0x00000036333a7220 */ /* 0x080fe20000410000 */
[----:B------:R-:W-:Y:S02]  /*d050*/  HADD2.F32 R56, -RZ, R55.H1_H1 ;  /* 0x30000037ff387230 */ /* 0x000fe40000004100 */
[----:B------:R-:W-:Y:S01]  /*d060*/  FMUL.FTZ R54, R37, R54 ;  /* 0x0000003625367220 */ /* 0x000fe20000410000 */
[----:B------:R-:W-:Y:S01]  /*d070*/  HADD2.F32 R50, -RZ, R50.H1_H1 ;  /* 0x30000032ff327230 */ /* 0x000fe20000004100 */
[----:B------:R-:W-:Y:S01]  /*d080*/  F2FP.F16.E4M3.UNPACK_B R12, R11 ;  /* 0x0000000bff0c723e */ /* 0x000fe200020006ff */
        /* <DEDUP_REMOVED lines=56> */
.L_x_2720:
[----:B------:R-:W-:Y:S05]  /*d410*/  BSYNC B2 ;  /* 0x0000000000027941 */ /* 0x000fea0003800000 */
.L_x_2719:
[----:B-1----:R1:W-:Y:S04]  /*d420*/  ST.E.128 desc[UR52][R40.64], R12 ;  /* 0x0000000c28007985 */ /* 0x0023e8000c101d34 */
[----:B----4-:R1:W-:Y:S02]  /*d430*/  @!P2 ST.E.128 desc[UR52][R42.64], R36 ;  /* 0x000000242a00a985 */ /* 0x0103e4000c101d34 */
.L_x_2718:
[----:B------:R-:W-:Y:S05]  /*d440*/  BSYNC B1 ;  /* 0x0000000000017941 */ /* 0x000fea0003800000 */
.L_x_2717:
[----:B------:R-:W-:Y:S01]  /*d450*/  ISETP.NE.AND P2, PT, R32, RZ, PT ;  /* 0x000000ff2000720c */ /* 0x000fe20003f45270 */
[----:B------:R-:W-:-:S12]  /*d460*/  BSSY B1, `(.L_x_2721) ;  /* 0x00000f1000017945 */ /* 0x000fd80003800000 */
[----:B------:R-:W-:Y:S05]  /*d470*/  @!P2 BRA `(.L_x_2722) ;  /* 0x0000000c00bca947 */ /* 0x000fea0003800000 */
[----:B0---4-:R-:W-:Y:S01]  /*d480*/  SEL R11, R118, R145, !P3 ;  /* 0x00000091760b7207 */ /* 0x011fe20005800000 */
[----:B------:R-:W-:Y:S01]  /*d490*/  BSSY B2, `(.L_x_2723) ;  /* 0x00000eb000027945 */ /* 0x000fe20003800000 */
[----:B-1----:R-:W-:Y:S02]  /*d4a0*/  IADD3 R40, P2, R29, R45, RZ ;  /* 0x0000002d1d287210 */ /* 0x002fe40007f5e0ff */
[----:B------:R-:W-:Y:S02]  /*d4b0*/  SHF.R.S32.HI R12, RZ, 0x1f, R11 ;  /* 0x0000001fff0c7819 */ /* 0x000fe4000001140b */
[----:B------:R-:W-:Y:S02]  /*d4c0*/  IADD3.X R41, R119, R111, RZ, P2, !PT ;  /* 0x0000006f77297210 */ /* 0x000fe400017fe4ff */
        /* <DEDUP_REMOVED lines=21> */
[--C-:B0-----:R-:W-:Y:S01]  /*d620*/  SHF.R.U32.HI R11, RZ, 0x8, R77.reuse ;  /* 0x00000008ff0b7819 */ /* 0x101fe2000001164d */
[----:B----4-:R-:W-:Y:S01]  /*d630*/  IMAD.MOV.U32 R50, RZ, RZ, R36 ;  /* 0x000000ffff327224 */ /* 0x010fe200078e0024 */
[----:B------:R-:W-:Y:S01]  /*d640*/  SHF.R.U32.HI R55, RZ, 0x10, R77 ;  /* 0x00000010ff377819 */ /* 0x000fe2000001164d */
[----:B-1----:R-:W-:Y:S01]  /*d650*/  IMAD.MOV.U32 R44, RZ, RZ, R14 ;  /* 0x000000ffff2c7224 */ /* 0x002fe200078e000e */
[----:B------:R-:W-:Y:S01]  /*d660*/  LOP3.LUT R46, R77, 0xff0000ff, RZ, 0xc0, !PT ;  /* 0xff0000ff4d2e7812 */ /* 0x000fe200078ec0ff */
[----:B------:R-:W-:Y:S01]  /*d670*/  IMAD.SHL.U32 R11, R11, 0x100, RZ ;  /* 0x000001000b0b7824 */ /* 0x000fe200078e00ff */
[----:B------:R-:W-:Y:S01]  /*d680*/  SHF.R.U32.HI R53, RZ, 0x8, R65 ;  /* 0x00000008ff357819 */ /* 0x000fe20000011641 */
[----:B------:R-:W-:Y:S01]  /*d690*/  IMAD.U32 R14, R55, 0x10000, RZ ;  /* 0x00010000370e7824 */ /* 0x000fe200078e00ff */
[----:B------:R-:W-:Y:S02]  /*d6a0*/  SHF.R.U32.HI R52, RZ, 0x8, R67 ;  /* 0x00000008ff347819 */ /* 0x000fe40000011643 */
[----:B------:R-:W-:Y:S01]  /*d6b0*/  SHF.R.U32.HI R54, RZ, 0x8, R79 ;  /* 0x00000008ff367819 */ /* 0x000fe2000001164f */
[----:B------:R-:W-:Y:S01]  /*d6c0*/  IMAD.SHL.U32 R36, R53, 0x100, RZ ;  /* 0x0000010035247824 */ /* 0x000fe200078e00ff */
[----:B------:R-:W-:Y:S01]  /*d6d0*/  LOP3.LUT R11, R46, 0xff00, R11, 0xf8, !PT ;  /* 0x0000ff002e0b7812 */ /* 0x000fe200078ef80b */
[----:B------:R-:W-:Y:S01]  /*d6e0*/  IMAD.SHL.U32 R46, R52, 0x100, RZ ;  /* 0x00000100342e7824 */ /* 0x000fe200078e00ff */
[----:B------:R-:W-:-:S02]  /*d6f0*/  LOP3.LUT R49, R65, 0xff0000ff, RZ, 0xc0, !PT ;  /* 0xff0000ff41317812 */ /* 0x000fc400078ec0ff */
[----:B------:R-:W-:Y:S02]  /*d700*/  LOP3.LUT R51, R67, 0xff0000ff, RZ, 0xc0, !PT ;  /* 0xff0000ff43337812 */ /* 0x000fe400078ec0ff */
[----:B------:R-:W-:Y:S02]  /*d710*/  MOV R48, R12 ;  /* 0x0000000c00307202 */ /* 0x000fe40000000f00 */
[----:B------:R-:W-:Y:S02]  /*d720*/  SHF.R.U32.HI R59, RZ, 0x10, R79 ;  /* 0x00000010ff3b7819 */ /* 0x000fe4000001164f */
[----:B------:R-:W-:Y:S02]  /*d730*/  LOP3.LUT R47, R79, 0xff0000ff, RZ, 0xc0, !PT ;  /* 0xff0000ff4f2f7812 */ /* 0x000fe400078ec0ff */
[----:B------:R-:W-:Y:S02]  /*d740*/  SHF.L.U32 R12, R54, 0x8, RZ ;  /* 0x00000008360c7819 */ /* 0x000fe400000006ff */
[----:B------:R-:W-:-:S02]  /*d750*/  LOP3.LUT R55, R49, 0xff00, R36, 0xf8, !PT ;  /* 0x0000ff0031377812 */ /* 0x000fc400078ef824 */
[----:B------:R-:W-:Y:S02]  /*d760*/  LOP3.LUT R57, R51, 0xff00, R46, 0xf8, !PT ;  /* 0x0000ff0033397812 */ /* 0x000fe400078ef82e */
[----:B------:R-:W-:Y:S02]  /*d770*/  LOP3.LUT R14, R11, 0xff0000, R14, 0xf8, !PT ;  /* 0x00ff00000b0e7812 */ /* 0x000fe400078ef80e */
[----:B------:R-:W-:Y:S02]  /*d780*/  LOP3.LUT R12, R47, 0xff00, R12, 0xf8, !PT ;  /* 0x0000ff002f0c7812 */ /* 0x000fe400078ef80c */
[----:B------:R-:W-:Y:S02]  /*d790*/  SHF.L.U32 R11, R59, 0x10, RZ ;  /* 0x000000103b0b7819 */ /* 0x000fe400000006ff */
[----:B------:R-:W-:Y:S02]  /*d7a0*/  F2FP.F16.E4M3.UNPACK_B R54, R141.H1 ;  /* 0x0000008dff36723e */ /* 0x000fe400030006ff */
[----:B------:R-:W-:-:S02]  /*d7b0*/  F2FP.F16.E4M3.UNPACK_B R51, R50.H1 ;  /* 0x00000032ff33723e */ /* 0x000fc400030006ff */
        /* <DEDUP_REMOVED lines=8> */
[----:B------:R-:W-:Y:S02]  /*d840*/  IMAD.U32 R36, R58, 0x10000, RZ ;  /* 0x000100003a247824 */ /* 0x000fe400078e00ff */
[----:B------:R-:W-:Y:S01]  /*d850*/  FMUL.FTZ R59, R47, R12 ;  /* 0x0000000c2f3b7220 */ /* 0x000fe20000410000 */
[----:B------:R-:W-:-:S02]  /*d860*/  HADD2.F32 R53, -RZ, R52.H0_H0 ;  /* 0x20000034ff357230 */ /* 0x000fc40000004100 */
[----:B------:R-:W-:Y:S01]  /*d870*/  FMUL.FTZ R58, R46, R12 ;  /* 0x0000000c2e3a7220 */ /* 0x000fe20000410000 */
[----:B------:R-:W-:Y:S01]  /*d880*/  IMAD.U32 R56, R56, 0x10000, RZ ;  /* 0x0001000038387824 */ /* 0x000fe200078e00ff */
[----:B------:R-:W-:Y:S01]  /*d890*/  LOP3.LUT R36, R55, 0xff0000, R36, 0xf8, !PT ;  /* 0x00ff000037247812 */ /* 0x000fe200078ef824 */
[----:B------:R-:W-:Y:S02]  /*d8a0*/  HADD2.F32 R49, -RZ, R49.H1_H1 ;  /* 0x30000031ff317230 */ /* 0x000fe40000004100 */
[-C--:B------:R-:W-:Y:S01]  /*d8b0*/  FFMA.FTZ R46, R46, R53.reuse, -R59 ;  /* 0x000000352e2e7223 */ /* 0x080fe2000001083b */
[----:B------:R-:W-:Y:S01]  /*d8c0*/  FFMA.FTZ R47, R47, R53, R58 ;  /* 0x000000352f2f7223 */ /* 0x000fe2000001003a */
[----:B------:R-:W-:Y:S01]  /*d8d0*/  HADD2.F32 R53, -RZ, R54.H1_H1 ;  /* 0x30000036ff357230 */ /* 0x000fe20000004100 */
[----:B------:R-:W-:Y:S01]  /*d8e0*/  F2FP.F16.E4M3.UNPACK_B R141, R141 ;  /* 0x0000008dff8d723e */ /* 0x000fe200020006ff */
[----:B------:R-:W-:Y:S01]  /*d8f0*/  HADD2.F32 R54, -RZ, R51.H1_H1 ;  /* 0x30000033ff367230 */ /* 0x000fe20000004100 */
[----:B------:R-:W-:Y:S01]  /*d900*/  F2FP.F16.E4M3.UNPACK_B R51, R50 ;  /* 0x00000032ff33723e */ /* 0x000fe200020006ff */
[----:B------:R-:W-:Y:S01]  /*d910*/  HADD2.F32 R55, -RZ, R52.H1_H1 ;  /* 0x30000034ff377230 */ /* 0x000fe20000004100 */
[----:B------:R-:W-:-:S02]  /*d920*/  F2FP.F16.E4M3.UNPACK_B R52, R48 ;  /* 0x00000030ff34723e */ /* 0x000fc400020006ff */
[----:B------:R-:W-:Y:S01]  /*d930*/  LOP3.LUT R12, R57, 0xff0000, R56, 0xf8, !PT ;  /* 0x00ff0000390c7812 */ /* 0x000fe200078ef838 */
[CC--:B------:R-:W-:Y:S01]  /*d940*/  FMUL.FTZ R48, R54.reuse, R53.reuse ;  /* 0x0000003536307220 */ /* 0x0c0fe20000410000 */
[C---:B------:R-:W-:Y:S01]  /*d950*/  FMUL.FTZ R57, R49.reuse, R53 ;  /* 0x0000003531397220 */ /* 0x040fe20000410000 */
[----:B------:R-:W-:Y:S01]  /*d960*/  F2FP.F16.E4M3.UNPACK_B R143, R143 ;  /* 0x0000008fff8f723e */ /* 0x000fe200020006ff */
[----:B------:R-:W-:Y:S02]  /*d970*/  HADD2.F32 R56, -RZ, R141.H0_H0 ;  /* 0x2000008dff387230 */ /* 0x000fe40000004100 */
[-C--:B------:R-:W-:Y:S01]  /*d980*/  FFMA.FTZ R49, R49, R55.reuse, -R48 ;  /* 0x0000003731317223 */ /* 0x080fe20000010830 */
[----:B------:R-:W-:Y:S02]  /*d990*/  HADD2.F32 R53, -RZ, R51.H0_H0 ;  /* 0x20000033ff357230 */ /* 0x000fe40000004100 */
[----:B------:R-:W-:Y:S01]  /*d9a0*/  FFMA.FTZ R48, R54, R55, R57 ;  /* 0x0000003736307223 */ /* 0x000fe20000010039 */
        /* <DEDUP_REMOVED lines=10> */
[----:B------:R-:W-:-:S02]  /*da50*/  HADD2.F32 R143, -RZ, R143.H1_H1 ;  /* 0x3000008fff8f7230 */ /* 0x000fc40000004100 */
[-C--:B------:R-:W-:Y:S01]  /*da60*/  FMUL.FTZ R53, R54, R141.reuse ;  /* 0x0000008d36357220 */ /* 0x080fe20000410000 */
[----:B------:R-:W-:Y:S01]  /*da70*/  F2FP.F16.E4M3.UNPACK_B R55, R38.H1 ;  /* 0x00000026ff37723e */ /* 0x000fe200030006ff */
[C---:B------:R-:W-:Y:S01]  /*da80*/  FMUL.FTZ R141, R52.reuse, R141 ;  /* 0x0000008d348d7220 */ /* 0x040fe20000410000 */
[----:B------:R-:W-:Y:S01]  /*da90*/  F2FP.F16.E4M3.UNPACK_B R57, R144.H1 ;  /* 0x00000090ff39723e */ /* 0x000fe200030006ff */
[-C--:B------:R-:W-:Y:S01]  /*daa0*/  FFMA.FTZ R53, R52, R143.reuse, -R53 ;  /* 0x0000008f34357223 */ /* 0x080fe20000010835 */
[----:B------:R-:W-:Y:S01]  /*dab0*/  F2FP.F16.E4M3.UNPACK_B R52, R44.H1 ;  /* 0x0000002cff34723e */ /* 0x000fe200030006ff */
[----:B------:R-:W-:Y:S02]  /*dac0*/  HADD2.F32 R61, -RZ, R58.H0_H0 ;  /* 0x2000003aff3d7230 */ /* 0x000fe40000004100 */
[----:B------:R-:W-:Y:S01]  /*dad0*/  FFMA.FTZ R60, R54, R143, R141 ;  /* 0x0000008f363c7223 */ /* 0x000fe2000001008d */
        /* <DEDUP_REMOVED lines=13> */
[CC--:B------:R-:W-:Y:S01]  /*dbb0*/  FMUL.FTZ R63, R55.reuse, R58.reuse ;  /* 0x0000003a373f7220 */ /* 0x0c0fe20000410000 */
[----:B------:R-:W-:Y:S02]  /*dbc0*/  HADD2.F32 R61, -RZ, R142.H1_H1 ;  /* 0x3000008eff3d7230 */ /* 0x000fe40000004100 */
        /* <DEDUP_REMOVED lines=12> */
[----:B------:R-:W-:Y:S01]  /*dc90*/  HADD2.F32 R59, -RZ, R142.H0_H0 ;  /* 0x2000008eff3b7230 */ /* 0x000fe20000004100 */
[----:B------:R-:W-:Y:S01]  /*dca0*/  F2FP.F16.E4M3.UNPACK_B R56, R36 ;  /* 0x00000024ff38723e */ /* 0x000fe200020006ff */
[----:B------:R-:W-:-:S02]  /*dcb0*/  HADD2.F32 R57, -RZ, R144.H1_H1 ;  /* 0x30000090ff397230 */ /* 0x000fc40000004100 */
[-C--:B------:R-:W-:Y:S01]  /*dcc0*/  FMUL.FTZ R65, R52, R61.reuse ;  /* 0x0000003d34417220 */ /* 0x080fe20000410000 */
[----:B------:R-:W-:Y:S01]  /*dcd0*/  FMUL.FTZ R61, R44, R61 ;  /* 0x0000003d2c3d7220 */ /* 0x000fe20000410000 */
[----:B------:R-:W-:Y:S02]  /*dce0*/  HADD2.F32 R55, -RZ, R144.H0_H0 ;  /* 0x20000090ff377230 */ /* 0x000fe40000004100 */
[-C--:B------:R-:W-:Y:S01]  /*dcf0*/  FMUL.FTZ R63, R54, R59.reuse ;  /* 0x0000003b363f7220 */ /* 0x080fe20000410000 */
[----:B------:R-:W-:Y:S01]  /*dd00*/  FMUL.FTZ R59, R38, R59 ;  /* 0x0000003b263b7220 */ /* 0x000fe20000410000 */
[----:B------:R-:W-:Y:S01]  /*dd10*/  FFMA.FTZ R61, R52, R57, R61 ;  /* 0x00000039343d7223 */ /* 0x000fe2000001003d */
[----:B------:R-:W-:Y:S01]  /*dd20*/  F2FP.F16.E4M3.UNPACK_B R52, R37 ;  /* 0x00000025ff34723e */ /* 0x000fe200020006ff */
[----:B------:R-:W-:Y:S01]  /*dd30*/  FFMA.FTZ R63, R38, R55, -R63 ;  /* 0x00000037263f7223 */ /* 0x000fe2000001083f */
[----:B------:R-:W-:Y:S01]  /*dd40*/  F2FP.F16.E4M3.UNPACK_B R49, R13 ;  /* 0x0000000dff31723e */ /* 0x000fe200020006ff */
[----:B------:R-:W-:Y:S01]  /*dd50*/  FFMA.FTZ R38, R54, R55, R59 ;  /* 0x0000003736267223 */ /* 0x000fe2000001003b */
[----:B------:R-:W-:Y:S01]  /*dd60*/  F2FP.SATFINITE.E4M3.F32.PACK_AB_MERGE_C R47, R53, R50, R46 ;  /* 0x00000032352f723e */ /* 0x000fe2000480702e */
[----:B------:R-:W-:Y:S01]  /*dd70*/  HADD2.F32 R50, -RZ, R52.H0_H0 ;  /* 0x20000034ff327230 */ /* 0x000fe20000004100 */
[----:B------:R-:W-:Y:S01]  /*dd80*/  F2FP.SATFINITE.E4M3.F32.PACK_AB_MERGE_C R46, R60, R51, R48 ;  /* 0x000000333c2e723e */ /* 0x000fe20004807030 */
[----:B------:R-:W-:Y:S01]  /*dd90*/  HADD2.F32 R51, -RZ, R56.H0_H0 ;  /* 0x20000038ff337230 */ /* 0x000fe20000004100 */
[----:B------:R-:W-:Y:S01]  /*dda0*/  F2FP.F16.E4M3.UNPACK_B R54, R14 ;  /* 0x0000000eff36723e */ /* 0x000fe200020006ff */
[----:B------:R-:W-:-:S02]  /*ddb0*/  HADD2.F32 R48, -RZ, R49.H0_H0 ;  /* 0x20000031ff307230 */ /* 0x000fc40000004100 */
[----:B------:R-:W-:Y:S01]  /*ddc0*/  FFMA.FTZ R44, R44, R57, -R65 ;  /* 0x000000392c2c7223 */ /* 0x000fe20000010841 */
[----:B------:R-:W-:Y:S02]  /*ddd0*/  HADD2.F32 R53, -RZ, R52.H1_H1 ;  /* 0x30000034ff357230 */ /* 0x000fe40000004100 */
[-C--:B------:R-:W-:Y:S01]  /*dde0*/  FMUL.FTZ R57, R50, R51.reuse ;  /* 0x0000003332397220 */ /* 0x080fe20000410000 */
[----:B------:R-:W-:Y:S02]  /*ddf0*/  HADD2.F32 R55, -RZ, R54.H0_H0 ;  /* 0x20000036ff377230 */ /* 0x000fe40000004100 */
[C---:B------:R-:W-:Y:S01]  /*de00*/  FMUL.FTZ R59, R48.reuse, R51 ;  /* 0x00000033303b7220 */ /* 0x040fe20000410000 */
[----:B------:R-:W-:Y:S01]  /*de10*/  HADD2.F32 R56, -RZ, R56.H1_H1 ;  /* 0x30000038ff387230 */ /* 0x000fe20000004100 */
[----:B------:R-:W-:Y:S01]  /*de20*/  F2FP.F16.E4M3.UNPACK_B R52, R37.H1 ;  /* 0x00000025ff34723e */ /* 0x000fe200030006ff */
[----:B------:R-:W-:Y:S02]  /*de30*/  HADD2.F32 R51, -RZ, R49.H1_H1 ;  /* 0x30000031ff337230 */ /* 0x000fe40000004100 */
[-C--:B------:R-:W-:Y:S01]  /*de40*/  FFMA.FTZ R48, R48, R55.reuse, -R57 ;  /* 0x0000003730307223 */ /* 0x080fe20000010839 */
[----:B------:R-:W-:Y:S01]  /*de50*/  FFMA.FTZ R49, R50, R55, R59 ;  /* 0x0000003732317223 */ /* 0x000fe2000001003b */
[----:B------:R-:W-:-:S02]  /*de60*/  HADD2.F32 R54, -RZ, R54.H1_H1 ;  /* 0x30000036ff367230 */ /* 0x000fc40000004100 */
[-C--:B------:R-:W-:Y:S01]  /*de70*/  FMUL.FTZ R58, R53, R56.reuse ;  /* 0x00000038353a7220 */ /* 0x080fe20000410000 */
[C---:B------:R-:W-:Y:S01]  /*de80*/  FMUL.FTZ R56, R51.reuse, R56 ;  /* 0x0000003833387220 */ /* 0x040fe20000410000 */
[----:B------:R-:W-:Y:S02]  /*de90*/  F2FP.F16.E4M3.UNPACK_B R55, R36.H1 ;  /* 0x00000024ff37723e */ /* 0x000fe400030006ff */
[----:B------:R-:W-:Y:S01]  /*dea0*/  F2FP.F16.E4M3.UNPACK_B R50, R13.H1 ;  /* 0x0000000dff32723e */ /* 0x000fe200030006ff */
[-C--:B------:R-:W-:Y:S01]  /*deb0*/  FFMA.FTZ R13, R51, R54.reuse, -R58 ;  /* 0x00000036330d7223 */ /* 0x080fe2000001083a */
[----:B------:R-:W-:Y:S01]  /*dec0*/  FFMA.FTZ R36, R53, R54, R56 ;  /* 0x0000003635247223 */ /* 0x000fe20000010038 */
[----:B------:R-:W-:Y:S01]  /*ded0*/  HADD2.F32 R51, -RZ, R52.H0_H0 ;  /* 0x20000034ff337230 */ /* 0x000fe20000004100 */
[----:B------:R-:W-:Y:S01]  /*dee0*/  F2FP.F16.E4M3.UNPACK_B R14, R14.H1 ;  /* 0x0000000eff0e723e */ /* 0x000fe200030006ff */
[----:B------:R-:W-:Y:S01]  /*def0*/  HADD2.F32 R56, -RZ, R55.H0_H0 ;  /* 0x20000037ff387230 */ /* 0x000fe20000004100 */
[----:B------:R-:W-:Y:S01]  /*df00*/  F2FP.SATFINITE.E4M3.F32.PACK_AB_MERGE_C R62, R67, R62, RZ ;  /* 0x0000003e433e723e */ /* 0x000fe200048070ff */
[----:B------:R-:W-:Y:S01]  /*df10*/  HADD2.F32 R37, -RZ, R50.H0_H0 ;  /* 0x20000032ff257230 */ /* 0x000fe20000004100 */
[----:B------:R-:W-:Y:S01]  /*df20*/  F2FP.SATFINITE.E4M3.F32.PACK_AB_MERGE_C R38, R61, R38, R73 ;  /* 0x000000263d26723e */ /* 0x000fe20004807049 */
[----:B------:R-:W-:-:S02]  /*df30*/  HADD2.F32 R52, -RZ, R52.H1_H1 ;  /* 0x30000034ff347230 */ /* 0x000fc40000004100 */
[-C--:B------:R-:W-:Y:S01]  /*df40*/  FMUL.FTZ R58, R51, R56.reuse ;  /* 0x00000038333a7220 */ /* 0x080fe20000410000 */
[----:B------:R-:W-:Y:S02]  /*df50*/  HADD2.F32 R55, -RZ, R55.H1_H1 ;  /* 0x30000037ff377230 */ /* 0x000fe40000004100 */
[----:B------:R-:W-:Y:S01]  /*df60*/  FMUL.FTZ R56, R37, R56 ;  /* 0x0000003825387220 */ /* 0x000fe20000410000 */
[----:B------:R-:W-:Y:S01]  /*df70*/  HADD2.F32 R50, -RZ, R50.H1_H1 ;  /* 0x30000032ff327230 */ /* 0x000fe20000004100 */
[----:B------:R-:W-:Y:S01]  /*df80*/  F2FP.SATFINITE.E4M3.F32.PACK_AB_MERGE_C R44, R44, R63, R62 ;  /* 0x0000003f2c2c723e */ /* 0x000fe2000480703e */
        /* <DEDUP_REMOVED lines=56> */
[----:B------:R-:W-:Y:S02]  /*e310*/  F2FP.SATFINITE.E4M3.F32.PACK_AB_MERGE_C R37, R36, R49, R61 ;  /* 0x000000312425723e */ /* 0x000fe4000480703d */
[----:B------:R-:W-:Y:S02]  /*e320*/  F2FP.SATFINITE.E4M3.F32.PACK_AB_MERGE_C R39, R50, R63, R51 ;  /* 0x0000003f3227723e */ /* 0x000fe40004807033 */
[----:B------:R-:W-:-:S07]  /*e330*/  MOV R36, R46 ;  /* 0x0000002e00247202 */ /* 0x000fce0000000f00 */
.L_x_2724:
[----:B------:R-:W-:Y:S05]  /*e340*/  BSYNC B2 ;  /* 0x0000000000027941 */ /* 0x000fea0003800000 */
.L_x_2723:
[----:B-1----:R1:W-:Y:S04]  /*e350*/  ST.E.128 desc[UR52][R40.64], R12 ;  /* 0x0000000c28007985 */ /* 0x0023e8000c101d34 */
[----:B----4-:R1:W-:Y:S02]  /*e360*/  @!P2 ST.E.128 desc[UR52][R42.64], R36 ;  /* 0x000000242a00a985 */ /* 0x0103e4000c101d34 */
.L_x_2722:
[----:B------:R-:W-:Y:S05]  /*e370*/  BSYNC B1 ;  /* 0x0000000000017941 */ /* 0x000fea0003800000 */
.L_x_2721:
[----:B------:R-:W-:-:S13]  /*e380*/  ISETP.NE.AND P2, PT, R33, RZ, PT ;  /* 0x000000ff2100720c */ /* 0x000fda0003f45270 */
[----:B------:R-:W-:Y:S05]  /*e390*/  @!P2 BRA `(.L_x_2673) ;  /* 0x000000140090a947 */ /* 0x000fea0003800000 */
[----:B0---4-:R-:W4:Y:S01]  /*e3a0*/  LDL R11, [R1] ;  /* 0x00000000010b7983 */ /* 0x011f220000100800 */
[----:B-1----:R-:W-:Y:S01]  /*e3b0*/  IADD3 R40, P2, R30, R45, RZ ;  /* 0x0000002d1e287210 */ /* 0x002fe20007f5e0ff */
[----:B------:R-:W-:Y:S04]  /*e3c0*/  BSSY B1, `(.L_x_2725) ;  /* 0x00000ea000017945 */ /* 0x000fe80003800000 */
[----:B------:R-:W-:Y:S01]  /*e3d0*/  IMAD.X R41, R119, 0x1, R110, P2 ;  /* 0x0000000177297824 */ /* 0x000fe200010e066e */
[----:B------:R-:W-:Y:S02]  /*e3e0*/  ISETP.GE.AND P2, PT, R3, R117, PT ;  /* 0x000000750300720c */ /* 0x000fe40003f46270 */
[----:B----4-:R-:W-:-:S04]  /*e3f0*/  LOP3.LUT P4, RZ, R11, 0x1, RZ, 0xc0, !PT ;  /* 0x000000010bff7812 */ /* 0x010fc8000788c0ff */
        /* <DEDUP_REMOVED lines=13> */
[----:B------:R-:W-:-:S03]  /*e4d0*/  IMAD R15, R19, 0x7800, R12 ;  /* 0x00007800130f7824 */ /* 0x000fc600078e020c */
[C---:B------:R-:W-:Y:S01]  /*e4e0*/  IADD3 R13, R18.reuse, R13, RZ ;  /* 0x0000000d120d7210 */ /* 0x040fe20007ffe0ff */
[----:B------:R-:W-:-:S05]  /*e4f0*/  IMAD.IADD R36, R18, 0x1, R15 ;  /* 0x0000000112247824 */ /* 0x000fca00078e020f */
[----:B------:R-:W0:Y:S04]  /*e500*/  LDS.128 R12, [R13+0x1a400] ;  /* 0x01a400000d0c7984 */ /* 0x000e280000000c00 */
[----:B------:R-:W1:Y:S01]  /*e510*/  LDS.128 R36, [R36+0x1a400] ;  /* 0x01a4000024247984 */ /* 0x000e620000000c00 */
[----:B------:R-:W-:Y:S05]  /*e520*/  @P2 BRA `(.L_x_2726) ;  /* 0x0000000c004c2947 */ /* 0x000fea0003800000 */
[----:B------:R-:W-:Y:S01]  /*e530*/  SHF.R.U32.HI R43, RZ, 0x8, R81 ;  /* 0x00000008ff2b7819 */ /* 0x000fe20000011651 */
[----:B0-----:R-:W-:Y:S01]  /*e540*/  IMAD.MOV.U32 R42, RZ, RZ, R13 ;  /* 0x000000ffff2a7224 */ /* 0x001fe200078e000d */
[----:B------:R-:W-:Y:S01]  /*e550*/  SHF.R.U32.HI R54, RZ, 0x10, R81 ;  /* 0x00000010ff367819 */ /* 0x000fe20000011651 */
[----:B-1----:R-:W-:Y:S01]  /*e560*/  IMAD.MOV.U32 R50, RZ, RZ, R36 ;  /* 0x000000ffff327224 */ /* 0x002fe200078e0024 */
[----:B------:R-:W-:Y:S01]  /*e570*/  SHF.R.U32.HI R51, RZ, 0x8, R69 ;  /* 0x00000008ff337819 */ /* 0x000fe20000011645 */
[----:B------:R-:W-:Y:S01]  /*e580*/  IMAD.SHL.U32 R13, R43, 0x100, RZ ;  /* 0x000001002b0d7824 */ /* 0x000fe200078e00ff */
[----:B------:R-:W-:Y:S01]  /*e590*/  SHF.R.U32.HI R53, RZ, 0x8, R71 ;  /* 0x00000008ff357819 */ /* 0x000fe20000011647 */
[----:B------:R-:W-:Y:S01]  /*e5a0*/  IMAD.MOV.U32 R43, RZ, RZ, R14 ;  /* 0x000000ffff2b7224 */ /* 0x000fe200078e000e */
[----:B------:R-:W-:Y:S01]  /*e5b0*/  LOP3.LUT R44, R81, 0xff0000ff, RZ, 0xc0, !PT ;  /* 0xff0000ff512c7812 */ /* 0x000fe200078ec0ff */
[----:B------:R-:W-:Y:S01]  /*e5c0*/  IMAD.SHL.U32 R51, R51, 0x100, RZ ;  /* 0x0000010033337824 */ /* 0x000fe200078e00ff */
[----:B------:R-:W-:Y:S01]  /*e5d0*/  SHF.R.U32.HI R49, RZ, 0x8, R83 ;  /* 0x00000008ff317819 */ /* 0x000fe20000011653 */
[----:B------:R-:W-:Y:S01]  /*e5e0*/  IMAD.SHL.U32 R53, R53, 0x100, RZ ;  /* 0x0000010035357824 */ /* 0x000fe200078e00ff */
[----:B------:R-:W-:Y:S01]  /*e5f0*/  LOP3.LUT R48, R69, 0xff0000ff, RZ, 0xc0, !PT ;  /* 0xff0000ff45307812 */ /* 0x000fe200078ec0ff */
[----:B------:R-:W-:Y:S01]  /*e600*/  IMAD.U32 R14, R54, 0x10000, RZ ;  /* 0x00010000360e7824 */ /* 0x000fe200078e00ff */
[----:B------:R-:W-:-:S02]  /*e610*/  LOP3.LUT R52, R71, 0xff0000ff, RZ, 0xc0, !PT ;  /* 0xff0000ff47347812 */ /* 0x000fc400078ec0ff */
[----:B------:R-:W-:Y:S02]  /*e620*/  LOP3.LUT R13, R44, 0xff00, R13, 0xf8, !PT ;  /* 0x0000ff002c0d7812 */ /* 0x000fe400078ef80d */
[----:B------:R-:W-:Y:S02]  /*e630*/  LOP3.LUT R46, R83, 0xff0000ff, RZ, 0xc0, !PT ;  /* 0xff0000ff532e7812 */ /* 0x000fe400078ec0ff */
[----:B------:R-:W-:Y:S02]  /*e640*/  SHF.R.U32.HI R56, RZ, 0x10, R83 ;  /* 0x00000010ff387819 */ /* 0x000fe40000011653 */
[----:B------:R-:W-:Y:S02]  /*e650*/  MOV R47, R12 ;  /* 0x0000000c002f7202 */ /* 0x000fe40000000f00 */
        /* <DEDUP_REMOVED lines=33> */
[----:B------:R-:W-:Y:S01]  /*e870*/  F2FP.F16.E4M3.UNPACK_B R138, R138 ;  /* 0x0000008aff8a723e */ /* 0x000fe200020006ff */
[----:B------:R-:W-:Y:S02]  /*e880*/  HADD2.F32 R54, -RZ, R140.H0_H0 ;  /* 0x2000008cff367230 */ /* 0x000fe40000004100 */
[C---:B------:R-:W-:Y:S01]  /*e890*/  FMUL.FTZ R55, R49.reuse, R55 ;  /* 0x0000003731377220 */ /* 0x040fe20000410000 */
[----:B------:R-:W-:Y:S02]  /*e8a0*/  HADD2.F32 R51, -RZ, R50.H0_H0 ;  /* 0x20000032ff337230 */ /* 0x000fe40000004100 */
[-C--:B------:R-:W-:Y:S01]  /*e8b0*/  FFMA.FTZ R59, R49, R53.reuse, -R56 ;  /* 0x00000035313b7223 */ /* 0x080fe20000010838 */
[----:B------:R-:W-:Y:S02]  /*e8c0*/  HADD2.F32 R48, -RZ, R47.H0_H0 ;  /* 0x2000002fff307230 */ /* 0x000fe40000004100 */
[----:B------:R-:W-:Y:S01]  /*e8d0*/  FFMA.FTZ R61, R52, R53, R55 ;  /* 0x00000035343d7223 */ /* 0x000fe20000010037 */
        /* <DEDUP_REMOVED lines=10> */
[----:B------:R-:W-:Y:S01]  /*e980*/  F2FP.F16.E4M3.UNPACK_B R48, R139.H1 ;  /* 0x0000008bff30723e */ /* 0x000fe200030006ff */
[C---:B------:R-:W-:Y:S01]  /*e990*/  FMUL.FTZ R57, R47.reuse, R140 ;  /* 0x0000008c2f397220 */ /* 0x040fe20000410000 */
[----:B------:R-:W-:Y:S01]  /*e9a0*/  F2FP.F16.E4M3.UNPACK_B R49, R38.H1 ;  /* 0x00000026ff31723e */ /* 0x000fe200030006ff */
[-C--:B------:R-:W-:Y:S01]  /*e9b0*/  FFMA.FTZ R58, R47, R138.reuse, -R52 ;  /* 0x0000008a2f3a7223 */ /* 0x080fe20000010834 */
[----:B------:R-:W-:Y:S01]  /*e9c0*/  F2FP.F16.E4M3.UNPACK_B R52, R137.H1 ;  /* 0x00000089ff34723e */ /* 0x000fe200030006ff */
[--C-:B------:R-:W-:Y:S01]  /*e9d0*/  HADD2.F32 R53, -RZ, R48.reuse.H0_H0 ;  /* 0x20000030ff357230 */ /* 0x100fe20000004100 */
[----:B------:R-:W-:Y:S01]  /*e9e0*/  F2FP.F16.E4M3.UNPACK_B R47, R43.H1 ;  /* 0x0000002bff2f723e */ /* 0x000fe200030006ff */
[----:B------:R-:W-:Y:S02]  /*e9f0*/  HADD2.F32 R51, -RZ, R49.H0_H0 ;  /* 0x20000031ff337230 */ /* 0x000fe40000004100 */
[----:B------:R-:W-:Y:S01]  /*ea00*/  FFMA.FTZ R57, R50, R138, R57 ;  /* 0x0000008a32397223 */ /* 0x000fe20000010039 */
        /* <DEDUP_REMOVED lines=12> */
[----:B------:R-:W-:Y:S01]  /*ead0*/  FFMA.FTZ R62, R51, R50, R60 ;  /* 0x00000032333e7223 */ /* 0x000fe2000001003c */
[C---:B------:R-:W-:Y:S01]  /*eae0*/  FMUL.FTZ R54, R47.reuse, R54 ;  /* 0x000000362f367220 */ /* 0x040fe20000410000 */
[----:B------:R-:W-:Y:S01]  /*eaf0*/  F2FP.F16.E4M3.UNPACK_B R137, R137 ;  /* 0x00000089ff89723e */ /* 0x000fe200020006ff */
[----:B------:R-:W-:Y:S01]  /*eb00*/  FFMA.FTZ R64, R47, R52, -R48 ;  /* 0x000000342f407223 */ /* 0x000fe20000010830 */
[----:B------:R-:W-:Y:S01]  /*eb10*/  F2FP.F16.E4M3.UNPACK_B R47, R38 ;  /* 0x00000026ff2f723e */ /* 0x000fe200020006ff */
[----:B------:R-:W-:Y:S01]  /*eb20*/  FFMA.FTZ R65, R49, R52, R54 ;  /* 0x0000003431417223 */ /* 0x000fe20000010036 */
[--C-:B------:R-:W-:Y:S01]  /*eb30*/  HADD2.F32 R51, -RZ, R139.reuse.H0_H0 ;  /* 0x2000008bff337230 */ /* 0x100fe20000004100 */
[----:B------:R-:W-:Y:S01]  /*eb40*/  F2FP.SATFINITE.E4M3.F32.PACK_AB_MERGE_C R44, R59, R44, RZ ;  /* 0x0000002c3b2c723e */ /* 0x000fe200048070ff */
[----:B------:R-:W-:Y:S01]  /*eb50*/  HADD2.F32 R52, -RZ, R139.H1_H1 ;  /* 0x3000008bff347230 */ /* 0x000fe20000004100 */
[----:B------:R-:W-:Y:S01]  /*eb60*/  F2FP.SATFINITE.E4M3.F32.PACK_AB_MERGE_C R61, R61, R46, RZ ;  /* 0x0000002e3d3d723e */ /* 0x000fe200048070ff */
[----:B------:R-:W-:Y:S01]  /*eb70*/  HADD2.F32 R48, -RZ, R47.H0_H0 ;  /* 0x2000002fff307230 */ /* 0x000fe20000004100 */
[----:B------:R-:W-:Y:S01]  /*eb80*/  F2FP.SATFINITE.E4M3.F32.PACK_AB_MERGE_C R46, R58, R55, R44 ;  /* 0x000000373a2e723e */ /* 0x000fe2000480702c */
[----:B------:R-:W-:Y:S01]  /*eb90*/  HADD2.F32 R38, -RZ, R43.H0_H0 ;  /* 0x2000002bff267230 */ /* 0x000fe20000004100 */
[----:B------:R-:W-:Y:S01]  /*eba0*/  F2FP.SATFINITE.E4M3.F32.PACK_AB_MERGE_C R62, R65, R62, RZ ;  /* 0x0000003e413e723e */ /* 0x000fe200048070ff */
[----:B------:R-:W-:-:S02]  /*ebb0*/  HADD2.F32 R47, -RZ, R47.H1_H1 ;  /* 0x3000002fff2f7230 */ /* 0x000fc40000004100 */
[-C--:B------:R-:W-:Y:S01]  /*ebc0*/  FMUL.FTZ R53, R48, R51.reuse ;  /* 0x0000003330357220 */ /* 0x080fe20000410000 */
[----:B------:R-:W-:Y:S02]  /*ebd0*/  HADD2.F32 R49, -RZ, R137.H0_H0 ;  /* 0x20000089ff317230 */ /* 0x000fe40000004100 */
[C---:B------:R-:W-:Y:S01]  /*ebe0*/  FMUL.FTZ R51, R38.reuse, R51 ;  /* 0x0000003326337220 */ /* 0x040fe20000410000 */
[----:B------:R-:W-:Y:S02]  /*ebf0*/  HADD2.F32 R43, -RZ, R43.H1_H1 ;  /* 0x3000002bff2b7230 */ /* 0x000fe40000004100 */
[-C--:B------:R-:W-:Y:S01]  /*ec00*/  FMUL.FTZ R54, R47, R52.reuse ;  /* 0x000000342f367220 */ /* 0x080fe20000410000 */
[----:B------:R-:W-:Y:S02]  /*ec10*/  HADD2.F32 R50, -RZ, R137.H1_H1 ;  /* 0x30000089ff327230 */ /* 0x000fe40000004100 */
[-C--:B------:R-:W-:Y:S01]  /*ec20*/  FFMA.FTZ R53, R38, R49.reuse, -R53 ;  /* 0x0000003126357223 */ /* 0x080fe20000010835 */
[----:B------:R-:W-:Y:S01]  /*ec30*/  FFMA.FTZ R38, R48, R49, R51 ;  /* 0x0000003130267223 */ /* 0x000fe20000010033 */
[C---:B------:R-:W-:Y:S01]  /*ec40*/  FMUL.FTZ R52, R43.reuse, R52 ;  /* 0x000000342b347220 */ /* 0x040fe20000410000 */
[----:B------:R-:W-:Y:S01]  /*ec50*/  F2FP.F16.E4M3.UNPACK_B R49, R37 ;  /* 0x00000025ff31723e */ /* 0x000fe200020006ff */
[----:B------:R-:W-:Y:S01]  /*ec60*/  FFMA.FTZ R60, R43, R50, -R54 ;  /* 0x000000322b3c7223 */ /* 0x000fe20000010836 */
[----:B------:R-:W-:Y:S01]  /*ec70*/  F2FP.F16.E4M3.UNPACK_B R54, R36 ;  /* 0x00000024ff36723e */ /* 0x000fe200020006ff */
[----:B------:R-:W-:Y:S01]  /*ec80*/  FFMA.FTZ R51, R47, R50, R52 ;  /* 0x000000322f337223 */ /* 0x000fe20000010034 */
[----:B------:R-:W-:Y:S01]  /*ec90*/  F2FP.F16.E4M3.UNPACK_B R48, R42 ;  /* 0x0000002aff30723e */ /* 0x000fe200020006ff */
        /* <DEDUP_REMOVED lines=84> */
[----:B------:R-:W-:-:S02]  /*f1e0*/  F2FP.SATFINITE.E4M3.F32.PACK_AB_MERGE_C R60, R61, R60, RZ ;  /* 0x0000003c3d3c723e */ /* 0x000fc400048070ff */
[----:B------:R-:W-:Y:S02]  /*f1f0*/  F2FP.SATFINITE.E4M3.F32.PACK_AB_MERGE_C R54, R54, R55, RZ ;  /* 0x000000373636723e */ /* 0x000fe400048070ff */
[----:B------:R-:W-:Y:S01]  /*f200*/  F2FP.SATFINITE.E4M3.F32.PACK_AB_MERGE_C R15, R14, R63, R15 ;  /* 0x0000003f0e0f723e */ /* 0x000fe2000480700f */
[----:B------:R-:W-:Y:S01]  /*f210*/  IMAD.MOV.U32 R14, RZ, RZ, R43 ;  /* 0x000000ffff0e7224 */ /* 0x000fe200078e002b */
[----:B------:R-:W-:Y:S02]  /*f220*/  F2FP.SATFINITE.E4M3.F32.PACK_AB_MERGE_C R13, R58, R47, R59 ;  /* 0x0000002f3a0d723e */ /* 0x000fe4000480703b */
[----:B------:R-:W-:Y:S02]  /*f230*/  F2FP.SATFINITE.E4M3.F32.PACK_AB_MERGE_C R37, R57, R48, R60 ;  /* 0x000000303925723e */ /* 0x000fe4000480703c */
[----:B------:R-:W-:Y:S02]  /*f240*/  F2FP.SATFINITE.E4M3.F32.PACK_AB_MERGE_C R39, R53, R64, R54 ;  /* 0x000000403527723e */ /* 0x000fe40004807036 */
[----:B------:R-:W-:-:S07]  /*f250*/  MOV R36, R44 ;  /* 0x0000002c00247202 */ /* 0x000fce0000000f00 */
.L_x_2726:
[----:B------:R-:W-:Y:S05]  /*f260*/  BSYNC B1 ;  /* 0x0000000000017941 */ /* 0x000fea0003800000 */
.L_x_2725:
[----:B0-----:R0:W-:Y:S01]  /*f270*/  ST.E.128 desc[UR52][R40.64], R12 ;  /* 0x0000000c28007985 */ /* 0x0011e2000c101d34 */
[----:B------:R-:W-:-:S13]  /*f280*/  ISETP.GE.AND P2, PT, R11, R136, PT ;  /* 0x000000880b00720c */ /* 0x000fda0003f46270 */
[----:B------:R-:W-:Y:S05]  /*f290*/  @P2 BRA `(.L_x_2673) ;  /* 0x0000000400d02947 */ /* 0x000fea0003800000 */
[----:B0-----:R-:W-:-:S04]  /*f2a0*/  IADD3 R12, P2, R11, R45, RZ ;  /* 0x0000002d0b0c7210 */ /* 0x001fc80007f5e0ff */
[----:B------:R-:W-:-:S05]  /*f2b0*/  LEA.HI.X.SX32 R13, R11, R119, 0x1, P2 ;  /* 0x000000770b0d7211 */ /* 0x000fca00010f0eff */
[----:B-1----:R0:W-:Y:S01]  /*f2c0*/  ST.E.128 desc[UR52][R12.64], R36 ;  /* 0x000000240c007985 */ /* 0x0021e2000c101d34 */
[----:B------:R-:W-:Y:S05]  /*f2d0*/  BRA `(.L_x_2673) ;  /* 0x0000000400c07947 */ /* 0x000fea0003800000 */
.L_x_2638:
[----:B------:R-:W-:-:S06]  /*f2e0*/  UISETP.NE.AND UP0, UPT, UR48, 0x3, UPT ;  /* 0x000000033000788c */ /* 0x000fcc000bf05270 */
[----:B------:R-:W-:-:S13]  /*f2f0*/  PLOP3.LUT P1, PT, PT, PT, UP0, 0x80, 0x0 ;  /* 0x000000000000781c */ /* 0x000fda0003f2f008 */
[----:B------:R-:W-:Y:S05]  /*f300*/  @!P1 BRA `(.L_x_2727) ;  /* 0x0000000000049947 */ /* 0x000fea0003800000 */
[----:B------:R-:W-:Y:S01]  /*f310*/  BPT.TRAP 0x1 ;  /* 0x000000040000795c */ /* 0x000fe20000300000 */
.L_x_2727:
[----:B------:R-:W-:Y:S01]  /*f320*/  IMAD R94, R19, 0x8, R18 ;  /* 0x00000008135e7824 */ /* 0x000fe200078e0212 */
[----:B------:R-:W-:Y:S01]  /*f330*/  SHF.L.U32 R95, R199, 0x1f, RZ ;  /* 0x0000001fc75f7819 */ /* 0x000fe200000006ff */
[----:B------:R-:W-:Y:S01]  /*f340*/  BSSY B1, `(.L_x_2728) ;  /* 0x0000004000017945 */ /* 0x000fe20003800000 */
[----:B------:R-:W-:Y:S02]  /*f350*/  SHF.R.S32.HI R87, RZ, 0x1f, R86 ;  /* 0x0000001fff577819 */ /* 0x000fe40000011456 */
[----:B------:R-:W1:Y:S02]  /*f360*/  SYNCS.PHASECHK.TRANS64.TRYWAIT P2, [R94+URZ+0x29890], R95 ;  /* 0x0298905f5e0075a7 */ /* 0x000e64000804017f */
[----:B-1----:R-:W-:Y:S05]  /*f370*/  @!P2 BRA `(.L_x_2729) ;  /* 0x000002040018a947 */ /* 0x002fea0003800000 */
.L_x_2999:
[----:B------:R-:W-:Y:S05]  /*f380*/  BSYNC B1 ;  /* 0x0000000000017941 */ /* 0x000fea0003800000 */
.L_x_2728:
        /* <DEDUP_REMOVED lines=14> */
[----:B------:R-:W-:Y:S01]  /*f470*/  IMAD.IADD R48, R93, 0x1, -R198 ;  /* 0x000000015d307824 */ /* 0x000fe200078e0ac6 */
[----:B------:R-:W-:Y:S01]  /*f480*/  IADD3 R13, R13, R11, RZ ;  /* 0x0000000b0d0d7210 */ /* 0x000fe20007ffe0ff */
[----:B------:R-:W-:Y:S02]  /*f490*/  IMAD R11, R7, UR4, RZ ;  /* 0x00000004070b7c24 */ /* 0x000fe4000f8e02ff */
[----:B------:R-:W-:Y:S01]  /*f4a0*/  IMAD.WIDE.U32 R12, R22, UR4, R12 ;  /* 0x00000004160c7c25 */ /* 0x000fe2000f8e000c */
[----:B------:R-:W-:-:S03]  /*f4b0*/  UMOV UR4, 0xffffffff ;  /* 0xffffffff00047882 */ /* 0x000fc60000000000 */
[----:B------:R-:W-:Y:S01]  /*f4c0*/  IMAD R11, R22, UR5, R11 ;  /* 0x00000005160b7c24 */ /* 0x000fe2000f8e020b */
[----:B------:R-:W-:-:S04]  /*f4d0*/  IADD3 R46, P2, R12, UR6, RZ ;  /* 0x000000060c2e7c10 */ /* 0x000fc8000ff5e0ff */
[----:B------:R-:W-:Y:S02]  /*f4e0*/  IADD3.X R47, R13, UR7, R11, P2, !PT ;  /* 0x000000070d2f7c10 */ /* 0x000fe400097fe40b */
[----:B------:R-:W-:Y:S01]  /*f4f0*/  ISETP.GE.AND P2, PT, R48, 0x1, PT ;  /* 0x000000013000780c */ /* 0x000fe20003f46270 */
[----:B------:R-:W-:-:S12]  /*f500*/  BRA.DIV UR4, `(.L_x_2730) ;  /* 0x0000020204c87947 */ /* 0x000fd8000b800000 */
[----:B------:R0:W2:Y:S04]  /*f510*/  SHFL.IDX PT, R44, R47, RZ, 0x1e1f ;  /* 0x001e1fff2f2c7589 */ /* 0x0000a800000e0000 */
[----:B------:R0:W3:Y:S02]  /*f520*/  SHFL.IDX PT, R45, R46, RZ, 0x1e1f ;  /* 0x001e1fff2e2d7589 */ /* 0x0000e400000e0000 */
.L_x_3003:
[----:B------:R-:W-:Y:S04]  /*f530*/  BSSY B1, `(.L_x_2731) ;  /* 0x0000023000017945 */ /* 0x000fe80003800000 */
[----:B------:R-:W-:Y:S05]  /*f540*/  @!P2 BRA `(.L_x_2732) ;  /* 0x000000000084a947 */ /* 0x000fea0003800000 */
[----:B------:R-:W-:Y:S02]  /*f550*/  ULDC UR4, c[0x0][0x2f4] ;  /* 0x0000bd0000047ab9 */ /* 0x000fe40000000800 */
[----:B------:R-:W-:-:S13]  /*f560*/  ISETP.GE.AND P5, PT, R16, UR4, PT ;  /* 0x0000000410007c0c */ /* 0x000fda000bfa6270 */
[----:B------:R-:W4:Y:S01]  /*f570*/  @!P5 LDS.128 R12, [R37+0x1a400] ;  /* 0x01a40000250cd984 */ /* 0x000f220000000c00 */
[----:B---3--:R-:W-:-:S05]  /*f580*/  @!P5 IADD3 R42, P2, R16, R45, RZ ;  /* 0x0000002d102ad210 */ /* 0x008fca0007f5e0ff */
[----:B--2---:R-:W-:Y:S01]  /*f590*/  @!P5 IMAD.X R43, R44, 0x1, R17, P2 ;  /* 0x000000012c2bd824 */ /* 0x004fe200010e0611 */
        /* <DEDUP_REMOVED lines=10> */
[----:B--2---:R-:W-:-:S04]  /*f640*/  @!P5 IADD3 R42, P6, R11, R45, RZ ;  /* 0x0000002d0b2ad210 */ /* 0x004fc80007fde0ff */
[----:B------:R-:W-:-:S05]  /*f650*/  @!P5 LEA.HI.X.SX32 R43, R11, R44, 0x1, P6 ;  /* 0x0000002c0b2bd211 */ /* 0x000fca00030f0eff */
[----:B---3--:R2:W-:Y:S01]  /*f660*/  @!P5 ST.E.128 desc[UR52][R42.64], R12 ;  /* 0x0000000c2a00d985 */ /* 0x0085e2000c101d34 */
[----:B------:R-:W-:-:S13]  /*f670*/  ISETP.GE.AND P5, PT, R3, UR4, PT ;  /* 0x0000000403007c0c */ /* 0x000fda000bfa6270 */
[----:B------:R-:W3:Y:S01]  /*f680*/  @!P5 LDS.128 R12, [R37+0x1cc00] ;  /* 0x01cc0000250cd984 */ /* 0x000ee20000000c00 */
[----:B------:R-:W-:-:S05]  /*f690*/  @!P5 IMAD.SHL.U32 R11, R193, 0x10, RZ ;  /* 0x00000010c10bd824 */ /* 0x000fca00078e00ff */
        /* <DEDUP_REMOVED lines=12> */
.L_x_2732:
[----:B------:R-:W-:Y:S05]  /*f760*/  BSYNC B1 ;  /* 0x0000000000017941 */ /* 0x000fea0003800000 */
.L_x_2731:
[----:B------:R-:W-:-:S03]  /*f770*/  UMOV UR4, 0xffffffff ;  /* 0xffffffff00047882 */ /* 0x000fc60000000000 */
[----:B------:R-:W-:Y:S05]  /*f780*/  BRA.DIV UR4, `(.L_x_2733) ;  /* 0x0000020204747947 */ /* 0x000fea000b800000 */
[----:B--2---:R2:W0:Y:S04]  /*f790*/  SHFL.IDX PT, R44, R47, 0x1, 0x1e1f ;  /* 0x003e1f002f2c7f89 */ /* 0x00442800000e0000 */
[----:B---3--:R2:W3:Y:S02]  /*f7a0*/  SHFL.IDX PT, R45, R46, 0x1, 0x1e1f ;  /* 0x003e1f002e2d7f89 */ /* 0x0084e400000e0000 */
.L_x_3007:
[----:B------:R-:W-:-:S13]  /*f7b0*/  ISETP.GE.AND P2, PT, R48, 0x81, PT ;  /* 0x000000813000780c */ /* 0x000fda0003f46270 */
[----:B------:R-:W-:Y:S05]  /*f7c0*/  @!P2 BRA `(.L_x_2673) ;  /* 0x000000000084a947 */ /* 0x000fea0003800000 */
[----:B------:R-:W-:Y:S02]  /*f7d0*/  ULDC UR4, c[0x0][0x2f4] ;  /* 0x0000bd0000047ab9 */ /* 0x000fe40000000800 */
[----:B------:R-:W-:-:S13]  /*f7e0*/  ISETP.GE.AND P5, PT, R16, UR4, PT ;  /* 0x0000000410007c0c */ /* 0x000fda000bfa6270 */
[----:B----4-:R-:W4:Y:S01]  /*f7f0*/  @!P5 LDS.128 R12, [R37+0x1c400] ;  /* 0x01c40000250cd984 */ /* 0x010f220000000c00 */
[----:B---3--:R-:W-:-:S04]  /*f800*/  @!P5 IADD3 R42, P2, R16, R45, RZ ;  /* 0x0000002d102ad210 */ /* 0x008fc80007f5e0ff */
[----:B0-----:R-:W-:Y:S02]  /*f810*/  @!P5 IADD3.X R43, R44, R17, RZ, P2, !PT ;  /* 0x000000112c2bd210 */ /* 0x001fe400017fe4ff */
        /* <DEDUP_REMOVED lines=10> */
[----:B0-----:R-:W-:-:S04]  /*f8c0*/  @!P5 IADD3 R42, P6, R11, R45, RZ ;  /* 0x0000002d0b2ad210 */ /* 0x001fc80007fde0ff */
[----:B------:R-:W-:-:S05]  /*f8d0*/  @!P5 LEA.HI.X.SX32 R43, R11, R44, 0x1, P6 ;  /* 0x0000002c0b2bd211 */ /* 0x000fca00030f0eff */
[----:B---3--:R0:W-:Y:S01]  /*f8e0*/  @!P5 ST.E.128 desc[UR52][R42.64], R12 ;  /* 0x0000000c2a00d985 */ /* 0x0081e2000c101d34 */
[----:B------:R-:W-:-:S13]  /*f8f0*/  ISETP.GE.AND P5, PT, R3, UR4, PT ;  /* 0x0000000403007c0c */ /* 0x000fda000bfa6270 */
[----:B------:R-:W3:Y:S01]  /*f900*/  @!P5 LDS.128 R12, [R37+0x1ec00] ;  /* 0x01ec0000250cd984 */ /* 0x000ee20000000c00 */
[----:B------:R-:W-:-:S04]  /*f910*/  @!P5 SHF.L.U32 R11, R193, 0x4, RZ ;  /* 0x00000004c10bd819 */ /* 0x000fc800000006ff */
        /* <DEDUP_REMOVED lines=12> */
.L_x_2673:
[----:B------:R-:W-:Y:S05]  /*f9e0*/  BSYNC B0 ;  /* 0x0000000000007941 */ /* 0x000fea0003800000 */
.L_x_2637:
        /* <DEDUP_REMOVED lines=11> */
[----:B------:R-:W-:-:S05]  /*faa0*/  @!P2 VIADD R11, R94, 0x298a0 ;  /* 0x000298a05e0ba836 */ /* 0x000fca0000000000 */
[----:B------:R-:W-:-:S04]  /*fab0*/  @!P2 PRMT R11, RZ, 0x654, R11 ;  /* 0x00000654ff0ba816 */ /* 0x000fc8000000000b */
[----:B------:R4:W-:Y:S01]  /*fac0*/  @!P2 SYNCS.ARRIVE.TRANS64.RED.A1T0 RZ, [R11+URZ], RZ ;  /* 0x000000ff0bffa9a7 */ /* 0x0009e2000810043f */
[----:B------:R-:W-:Y:S05]  /*fad0*/  @!P1 BRA `(.L_x_2735) ;  /* 0x0000000000049947 */ /* 0x000fea0003800000 */
[----:B------:R-:W-:Y:S01]  /*fae0*/  BPT.TRAP 0x1 ;  /* 0x000000040000795c */ /* 0x000fe20000300000 */
.L_x_2735:
[----:B------:R-:W-:Y:S05]  /*faf0*/  BSYNC B0 ;  /* 0x0000000000007941 */ /* 0x000fea0003800000 */
.L_x_2734:
[----:B------:R-:W0:Y:S01]  /*fb00*/  SYNCS.PHASECHK.TRANS64.TRYWAIT P1, [R94+URZ+0x298b0], R95 ;  /* 0x0298b05f5e0075a7 */ /* 0x000e22000802017f */
[----:B------:R-:W-:Y:S04]  /*fb10*/  BSSY B0, `(.L_x_2736) ;  /* 0x0000002000007945 */ /* 0x000fe80003800000 */
[----:B0-----:R-:W-:Y:S05]  /*fb20*/  @!P1 BRA `(.L_x_2737) ;  /* 0x000001fc00d89947 */ /* 0x001fea0003800000 */
.L_x_3008:
[----:B------:R-:W-:Y:S05]  /*fb30*/  BSYNC B0 ;  /* 0x0000000000007941 */ /* 0x000fea0003800000 */
.L_x_2736:
        /* <DEDUP_REMOVED lines=10> */
[C---:B----4-:R-:W-:Y:S02]  /*fbe0*/  IMAD R11, R85.reuse, UR5, R92 ;  /* 0x00000005550b7c24 */ /* 0x050fe4000f8e025c */
[----:B------:R-:W-:Y:S01]  /*fbf0*/  IMAD.WIDE.U32 R12, R85, UR4, R12 ;  /* 0x00000004550c7c25 */ /* 0x000fe2000f8e000c */
[----:B------:R-:W-:-:S04]  /*fc00*/  ULDC.64 UR4, c[0x0][0x330] ;  /* 0x0000cc0000047ab9 */ /* 0x000fc80000000a00 */
[----:B------:R-:W-:Y:S01]  /*fc10*/  IADD3 R13, R13, R11, RZ ;  /* 0x0000000b0d0d7210 */ /* 0x000fe20007ffe0ff */
[----:B------:R-:W-:Y:S02]  /*fc20*/  IMAD R11, R7, UR4, RZ ;  /* 0x00000004070b7c24 */ /* 0x000fe4000f8e02ff */
[----:B------:R-:W-:-:S04]  /*fc30*/  IMAD.WIDE.U32 R12, R22, UR4, R12 ;  /* 0x00000004160c7c25 */ /* 0x000fc8000f8e000c */
[----:B------:R-:W-:Y:S01]  /*fc40*/  IMAD R15, R22, UR5, R11 ;  /* 0x00000005160f7c24 */ /* 0x000fe2000f8e020b */
[----:B------:R-:W-:Y:S01]  /*fc50*/  IADD3 R42, P1, R12, UR6, RZ ;  /* 0x000000060c2a7c10 */ /* 0x000fe2000ff3e0ff */
[----:B------:R-:W-:-:S03]  /*fc60*/  IMAD R11, R19, 0x5000, R220 ;  /* 0x00005000130b7824 */ /* 0x000fc600078e02dc */
[----:B------:R-:W-:Y:S01]  /*fc70*/  IADD3.X R43, R13, UR7, R15, P1, !PT ;  /* 0x000000070d2b7c10 */ /* 0x000fe20008ffe40f */
[C---:B---3--:R-:W-:Y:S01]  /*fc80*/  IMAD.IADD R45, R18.reuse, 0x1, R11 ;  /* 0x00000001122d7824 */ /* 0x048fe200078e020b */
[----:B------:R-:W-:Y:S01]  /*fc90*/  ISETP.GE.AND P1, PT, R93, 0x1, PT ;  /* 0x000000015d00780c */ /* 0x000fe20003f26270 */
[----:B------:R0:W1:Y:S01]  /*fca0*/  SHFL.IDX PT, R44, R42, RZ, 0x1e1f ;  /* 0x001e1fff2a2c7589 */ /* 0x00006200000e0000 */
[CC--:B--2---:R-:W-:Y:S02]  /*fcb0*/  IADD3 R46, R18.reuse, R11.reuse, R122 ;  /* 0x0000000b122e7210 */ /* 0x0c4fe40007ffe07a */
[CC--:B------:R-:W-:Y:S02]  /*fcc0*/  IADD3 R47, R18.reuse, R11.reuse, R123 ;  /* 0x0000000b122f7210 */ /* 0x0c0fe40007ffe07b */
[----:B------:R-:W-:Y:S02]  /*fcd0*/  IADD3 R48, R18, R11, R128 ;  /* 0x0000000b12307210 */ /* 0x000fe40007ffe080 */
[----:B------:R0:W2:Y:S05]  /*fce0*/  SHFL.IDX PT, R11, R43, RZ, 0x1e1f ;  /* 0x001e1fff2b0b7589 */ /* 0x0000aa00000e0000 */
[----:B------:R-:W-:Y:S05]  /*fcf0*/  @!P1 BRA `(.L_x_2739) ;  /* 0x0000000000589947 */ /* 0x000fea0003800000 */
[----:B------:R-:W-:Y:S02]  /*fd00*/  ISETP.NE.AND P5, PT, R8, RZ, PT ;  /* 0x000000ff0800720c */ /* 0x000fe40003fa5270 */
[----:B------:R-:W-:-:S11]  /*fd10*/  ISETP.NE.AND P4, PT, R9, RZ, PT ;  /* 0x000000ff0900720c */ /* 0x000fd60003f85270 */
[----:B-1----:R-:W-:Y:S02]  /*fd20*/  @P5 IADD3 R38, P1, R16, R44, RZ ;  /* 0x0000002c10265210 */ /* 0x002fe40007f3e0ff */
[----:B------:R-:W-:-:S03]  /*fd30*/  @P4 SHF.L.U32 R12, R192, 0x4, RZ ;  /* 0x00000004c00c4819 */ /* 0x000fc600000006ff */
[----:B--2---:R-:W-:Y:S01]  /*fd40*/  @P5 IMAD.X R39, R11, 0x1, R17, P1 ;  /* 0x000000010b275824 */ /* 0x004fe200008e0611 */
        /* <DEDUP_REMOVED lines=10> */
[----:B-1----:R-:W-:-:S05]  /*fdf0*/  @P5 IADD3 R38, P6, R189, R44, RZ ;  /* 0x0000002cbd265210 */ /* 0x002fca0007fde0ff */
[----:B------:R-:W-:Y:S01]  /*fe00*/  @P5 IMAD.X R39, R11, 0x1, R197, P6 ;  /* 0x000000010b275824 */ /* 0x000fe200030e06c5 */
[----:B--2---:R-:W-:Y:S04]  /*fe10*/  @P4 ST.E.128 desc[UR52][R40.64], R12 ;  /* 0x0000000c28004985 */ /* 0x004fe8000c101d34 */
[----:B------:R-:W1:Y:S04]  /*fe20*/  @P1 LDS.128 R12, [R47+0xa400] ;  /* 0x00a400002f0c1984 */ /* 0x000e680000000c00 */
[----:B-1----:R-:W-:Y:S04]  /*fe30*/  @P1 ST.E.128 desc[UR52][R36.64], R12 ;  /* 0x0000000c24001985 */ /* 0x002fe8000c101d34 */
[----:B------:R-:W1:Y:S04]  /*fe40*/  @P5 LDS.128 R12, [R48+0xa400] ;  /* 0x00a40000300c5984 */ /* 0x000e680000000c00 */
[----:B-1----:R3:W-:Y:S02]  /*fe50*/  @P5 ST.E.128 desc[UR52][R38.64], R12 ;  /* 0x0000000c26005985 */ /* 0x0027e4000c101d34 */
.L_x_2739:
[----:B------:R-:W-:Y:S05]  /*fe60*/  BSYNC B0 ;  /* 0x0000000000007941 */ /* 0x000fea0003800000 */
.L_x_2738:
[----:B------:R-:W-:Y:S01]  /*fe70*/  ISETP.GE.AND P1, PT, R93, 0x81, PT ;  /* 0x000000815d00780c */ /* 0x000fe20003f26270 */
[----:B0-----:R-:W0:Y:S01]  /*fe80*/  SHFL.IDX PT, R43, R43, 0x1, 0x1e1f ;  /* 0x003e1f002b2b7f89 */ /* 0x001e2200000e0000 */
[----:B------:R-:W-:Y:S03]  /*fe90*/  BSSY B0, `(.L_x_2740) ;  /* 0x0000019000007945 */ /* 0x000fe60003800000 */
[----:B------:R-:W4:Y:S08]  /*fea0*/  SHFL.IDX PT, R42, R42, 0x1, 0x1e1f ;  /* 0x003e1f002a2a7f89 */ /* 0x000f3000000e0000 */
[----:B------:R-:W-:Y:S05]  /*feb0*/  @!P1 BRA `(.L_x_2741) ;  /* 0x0000000000589947 */ /* 0x000fea0003800000 */
[----:B------:R-:W-:Y:S02]  /*fec0*/  ISETP.NE.AND P5, PT, R8, RZ, PT ;  /* 0x000000ff0800720c */ /* 0x000fe40003fa5270 */
[----:B------:R-:W-:-:S11]  /*fed0*/  ISETP.NE.AND P4, PT, R9, RZ, PT ;  /* 0x000000ff0900720c */ /* 0x000fd60003f85270 */
[----:B---3--:R-:W3:Y:S01]  /*fee0*/  @P5 LDS.128 R12, [R45+0xe400] ;  /* 0x00e400002d0c5984 */ /* 0x008ee20000000c00 */
[----:B----4-:R-:W-:Y:S02]  /*fef0*/  @P5 IADD3 R38, P1, R16, R42, RZ ;  /* 0x0000002a10265210 */ /* 0x010fe40007f3e0ff */
[----:B--2---:R-:W-:-:S03]  /*ff00*/  @P4 SHF.L.U32 R11, R192, 0x4, RZ ;  /* 0x00000004c00b4819 */ /* 0x004fc600000006ff */
[----:B0-----:R-:W-:Y:S01]  /*ff10*/  @P5 IMAD.X R39, R43, 0x1, R17, P1 ;  /* 0x000000012b275824 */ /* 0x001fe200008e0611 */
[----:B------:R-:W-:-:S04]  /*ff20*/  @P4 IADD3 R40, P1, R11, R42, RZ ;  /* 0x0000002a0b284210 */ /* 0x000fc80007f3e0ff */
[----:B------:R-:W-:Y:S02]  /*ff30*/  @P4 LEA.HI.X.SX32 R41, R11, R43, 0x1, P1 ;  /* 0x0000002b0b294211 */ /* 0x000fe400008f0eff */
[----:B------:R-:W-:-:S13]  /*ff40*/  ISETP.NE.AND P1, PT, R10, RZ, PT ;  /* 0x000000ff0a00720c */ /* 0x000fda0003f25270 */
[----:B------:R-:W-:-:S05]  /*ff50*/  @P1 IMAD.SHL.U32 R11, R193, 0x10, RZ ;  /* 0x00000010c10b1824 */ /* 0x000fca00078e00ff */
[----:B------:R-:W-:-:S04]  /*ff60*/  @P1 IADD3 R36, P6, R11, R42, RZ ;  /* 0x0000002a0b241210 */ /* 0x000fc80007fde0ff */
[----:B------:R-:W-:Y:S01]  /*ff70*/  @P1 LEA.HI.X.SX32 R37, R11, R43, 0x1, P6 ;  /* 0x0000002b0b251211 */ /* 0x000fe200030f0eff */
[----:B---3--:R0:W-:Y:S01]  /*ff80*/  @P5 ST.E.128 desc[UR52][R38.64], R12 ;  /* 0x0000000c26005985 */ /* 0x0081e2000c101d34 */
[----:B------:R-:W-:-:S03]  /*ff90*/  ISETP.NE.AND P5, PT, R20, RZ, PT ;  /* 0x000000ff1400720c */ /* 0x000fc60003fa5270 */
[----:B------:R-:W2:Y:S10]  /*ffa0*/  @P4 LDS.128 R12, [R46+0xe400] ;  /* 0x00e400002e0c4984 */ /* 0x000eb40000000c00 */
[----:B0-----:R-:W-:-:S05]  /*ffb0*/  @P5 IADD3 R38, P6, R189, R42, RZ ;  /* 0x0000002abd265210 */ /* 0x001fca0007fde0ff */
[----:B------:R-:W-:Y:S01]  /*ffc0*/  @P5 IMAD.X R39, R43, 0x1, R197, P6 ;  /* 0x000000012b275824 */ /* 0x000fe200030e06c5 */
[----:B--2---:R-:W-:Y:S04]  /*ffd0*/  @P4 ST.E.128 desc[UR52][R40.64], R12 ;  /* 0x0000000c28004985 */ /* 0x004fe8000c101d34 */
[----:B------:R-:W0:Y:S04]  /*ffe0*/  @P1 LDS.128 R12, [R47+0xe400] ;  /* 0x00e400002f0c1984 */ /* 0x000e280000000c00 */
[----:B0-----:R-:W-:Y:S04]  /*fff0*/  @P1 ST.E.128 desc[UR52][R36.64], R12 ;  /* 0x0000000c24001985 */ /* 0x001fe8000c101d34 */
[----:B------:R-:W0:Y:S04]  /*10000*/  @P5 LDS.128 R12, [R48+0xe400] ;  /* 0x00e40000300c5984 */ /* 0x000e280000000c00 */
[----:B0-----:R0:W-:Y:S02]  /*10010*/  @P5 ST.E.128 desc[UR52][R38.64], R12 ;  /* 0x0000000c26005985 */ /* 0x0011e4000c101d34 */
.L_x_2741:
[----:B------:R-:W-:Y:S05]  /*10020*/  BSYNC B0 ;  /* 0x0000000000007941 */ /* 0x000fea0003800000 */
.L_x_2740:
[----:B--2---:R-:W2:Y:S01]  /*10030*/  LDL R11, [R1] ;  /* 0x00000000010b7983 */ /* 0x004ea20000100800 */
[----:B------:R-:W-:Y:S01]  /*10040*/  @!P2 VIADD R94, R94, 0x298c0 ;  /* 0x000298c05e5ea836 */ /* 0x000fe20000000000 */
[----:B------:R-:W-:Y:S01]  /*10050*/  IADD3 R19, R19, 0x1, RZ ;  /* 0x0000000113137810 */ /* 0x000fe20007ffe0ff */
        /* <DEDUP_REMOVED lines=9> */
[----:B0--3--:R-:W-:Y:S02]  /*100f0*/  SEL R12, RZ, 0x1, P1 ;  /* 0x00000001ff0c7807 */ /* 0x009fe40000800000 */
[----:B------:R-:W-:Y:S02]  /*10100*/  SEL R19, R19, RZ, P1 ;  /* 0x000000ff13137207 */ /* 0x000fe40000800000 */
[----:B------:R-:W-:Y:S01]  /*10110*/  LOP3.LUT R199, R199, R12, RZ, 0x3c, !PT ;  /* 0x0000000cc7c77212 */ /* 0x000fe200078e3cff */
[----:B------:R0:W-:Y:S01]  /*10120*/  @!P2 SYNCS.ARRIVE.TRANS64.RED.A1T0 RZ, [R94+URZ], RZ ;  /* 0x000000ff5effa9a7 */ /* 0x0001e2000810043f */
[----:B--2---:R-:W-:-:S13]  /*10130*/  LOP3.LUT P4, RZ, R11, 0x2, RZ, 0xc0, !PT ;  /* 0x000000020bff7812 */ /* 0x004fda000788c0ff */
[----:B01----:R-:W-:Y:S05]  /*10140*/  @P4 BRA `(.L_x_2742) ;  /* 0xffffff2800004947 */ /* 0x003fea000383ffff */
[----:B------:R-:W0:Y:S01]  /*10150*/  S2R R11, SR_TID.X ;  /* 0x00000000000b7919 */ /* 0x000e220000002100 */
[----:B------:R-:W-:Y:S02]  /*10160*/  PLOP3.LUT P0, PT, PT, PT, PT, 0x8, 0x0 ;  /* 0x000000000000781c */ /* 0x000fe40003f0e170 */
[----:B0-----:R-:W-:-:S04]  /*10170*/  SHF.R.U32.HI R11, RZ, 0x7, R11 ;  /* 0x00000007ff0b7819 */ /* 0x001fc8000001160b */
[----:B------:R-:W-:-:S13]  /*10180*/  ISETP.NE.AND P4, PT, R11, 0x1, PT ;  /* 0x000000010b00780c */ /* 0x000fda0003f85270 */
[----:B------:R-:W-:Y:S06]  /*10190*/  @!P4 BAR.ARV 0x9, 0x100 ;  /* 0x024400000000cb1d */ /* 0x000fec0000002000 */
.L_x_2632:
[----:B------:R-:W0:Y:S01]  /*101a0*/  LDC R0, c[0x0][0x448] ;  /* 0x00011200ff007b82 */ /* 0x000e220000000800 */
        /* <DEDUP_REMOVED lines=21> */
[----:B------:R-:W-:Y:S02]  /*10300*/  CS2R R30, SRZ ;  /* 0x00000000001e7805 */ /* 0x000fe4000001ff00 */
[----:B------:R-:W-:Y:S02]  /*10310*/  CS2R R46, SRZ ;  /* 0x00000000002e7805 */ /* 0x000fe4000001ff00 */
[----:B0-----:R-:W-:Y:S01]  /*10320*/  ISETP.NE.AND P1, PT, R0, 0x1, PT ;  /* 0x000000010000780c */ /* 0x001fe20003f25270 */
[----:B------:R-:W-:Y:S01]  /*10330*/  VIADD R0, R212, 0x7f ;  /* 0x0000007fd4007836 */ /* 0x000fe20000000000 */
[----:B------:R-:W-:-:S02]  /*10340*/  CS2R R34, SRZ ;  /* 0x0000000000227805 */ /* 0x000fc4000001ff00 */
[----:B------:R-:W-:Y:S02]  /*10350*/  CS2R R44, SRZ ;  /* 0x00000000002c7805 */ /* 0x000fe4000001ff00 */
[----:B------:R-:W-:Y:S02]  /*10360*/  CS2R R36, SRZ ;  /* 0x0000000000247805 */ /* 0x000fe4000001ff00 */
[----:B------:R-:W-:Y:S02]  /*10370*/  CS2R R40, SRZ ;  /* 0x0000000000287805 */ /* 0x000fe4000001ff00 */
[----:B------:R-:W-:Y:S02]  /*10380*/  CS2R R90, SRZ ;  /* 0x00000000005a7805 */ /* 0x000fe4000001ff00 */
[----:B------:R-:W-:Y:S02]  /*10390*/  MOV R38, RZ ;  /* 0x000000ff00267202 */ /* 0x000fe40000000f00 */
[----:B------:R-:W-:-:S02]  /*103a0*/  CS2R R48, SRZ ;  /* 0x0000000000307805 */ /* 0x000fc4000001ff00 */
[----:B------:R-:W-:Y:S01]  /*103b0*/  CS2R R92, SRZ ;  /* 0x00000000005c7805 */ /* 0x000fe2000001ff00 */
[----:B------:R-:W-:Y:S01]  /*103c0*/  IMAD.MOV.U32 R57, RZ, RZ, RZ ;  /* 0x000000ffff397224 */ /* 0x000fe200078e00ff */
[----:B------:R-:W-:Y:S01]  /*103d0*/  CS2R R94, SRZ ;  /* 0x00000000005e7805 */ /* 0x000fe2000001ff00 */
[----:B------:R-:W-:Y:S01]  /*103e0*/  IMAD.MOV.U32 R65, RZ, RZ, RZ ;  /* 0x000000ffff417224 */ /* 0x000fe200078e00ff */
[----:B------:R-:W0:Y:S08]  /*103f0*/  @P1 LDC R3, c[0x0][0x44c] ;  /* 0x00011300ff031b82 */ /* 0x000e300000000800 */
[----:B------:R-:W1:Y:S01]  /*10400*/  @P1 LDC R2, c[0x0][0x450] ;  /* 0x00011400ff021b82 */ /* 0x000e620000000800 */
[----:B0-----:R-:W-:-:S05]  /*10410*/  @P1 IMAD.HI.U32 R3, R0, R3, RZ ;  /* 0x0000000300031227 */ /* 0x001fca00078e00ff */
[----:B-1----:R-:W-:Y:S02]  /*10420*/  @P1 SHF.R.U32.HI R0, RZ, R2, R3 ;  /* 0x00000002ff001219 */ /* 0x002fe40000011603 */
[----:B------:R-:W-:-:S03]  /*10430*/  PLOP3.LUT P1, PT, PT, PT, PT, 0x80, 0x0 ;  /* 0x000000000000781c */ /* 0x000fc60003f2f070 */
[----:B------:R-:W-:-:S04]  /*10440*/  IMAD.IADD R0, R151, 0x1, R0 ;  /* 0x0000000197007824 */ /* 0x000fc800078e0200 */
[----:B------:R-:W-:-:S05]  /*10450*/  IMAD.HI R0, R0, 0x66666667, RZ ;  /* 0x6666666700007827 */ /* 0x000fca00078e02ff */
[----:B------:R-:W-:-:S04]  /*10460*/  SHF.R.U32.HI R3, RZ, 0x1f, R0 ;  /* 0x0000001fff037819 */ /* 0x000fc80000011600 */
[----:B------:R-:W-:-:S04]  /*10470*/  LEA.HI.SX32 R3, R0, R3, 0x1a ;  /* 0x0000000300037211 */ /* 0x000fc800078fd2ff */
[----:B------:R-:W-:-:S04]  /*10480*/  VIMNMX R152, R152, R3, PT ;  /* 0x0000000398987248 */ /* 0x000fc80003fe0100 */
[----:B------:R-:W-:Y:S01]  /*10490*/  ISETP.GE.AND P2, PT, R152, 0x1, PT ;  /* 0x000000019800780c */ /* 0x000fe20003f46270 */
[----:B------:R-:W-:-:S12]  /*104a0*/  @P0 BRA `(.L_x_2743) ;  /* 0x00000000000c0947 */ /* 0x000fd80003800000 */
[----:B------:R-:W0:Y:S01]  /*104b0*/  FENCE.VIEW.ASYNC.G ;  /* 0x00000000000073c6 */ /* 0x000e220000000100 */
[----:B------:R-:W-:Y:S05]  /*104c0*/  WARPSYNC.ALL ;  /* 0x0000000000007948 */ /* 0x000fea0003800000 */
[----:B0-----:R-:W-:Y:S06]  /*104d0*/  BAR.ARV 0xc, 0x180 ;  /* 0x0306000000007b1d */ /* 0x001fec0000002000 */
.L_x_2743:
[----:B------:R-:W-:Y:S01]  /*104e0*/  CS2R R96, SRZ ;  /* 0x0000000000607805 */ /* 0x000fe2000001ff00 */
        /* <DEDUP_REMOVED lines=9> */
.L_x_3011:
[----:B------:R-:W-:Y:S01]  /*10580*/  ULOP3.LUT UP0, URZ, UR39, 0x9f, URZ, 0xc0, !UPT ;  /* 0x0000009f273f7892 */ /* 0x000fe2000f80c03f */
[----:B01----:R-:W-:-:S04]  /*10590*/  LEA.HI R0, R23, R23, RZ, 0x1 ;  /* 0x0000001717007211 */ /* 0x003fc800078f08ff */
[----:B------:R-:W-:Y:S02]  /*105a0*/  LOP3.LUT R0, R0, 0x3e, RZ, 0xc0, !PT ;  /* 0x0000003e00007812 */ /* 0x000fe400078ec0ff */
[----:B------:R-:W-:Y:S02]  /*105b0*/  PLOP3.LUT P0, PT, PT, PT, UP0, 0x80, 0x0 ;  /* 0x000000000000781c */ /* 0x000fe40003f0f008 */
[----:B------:R-:W-:-:S04]  /*105c0*/  IADD3 R0, R23, -R0, RZ ;  /* 0x8000000017007210 */ /* 0x000fc80007ffe0ff */
        /* <DEDUP_REMOVED lines=19> */
[----:B-1--45:R-:W-:Y:S05]  /*10700*/  CALL.ABS.NOINC R2 ;  /* 0x0000000002007343 */ /* 0x032fea0003c00000 */
.L_x_2746:
        /* <DEDUP_REMOVED lines=26> */
[----:B------:R-:W-:Y:S02]  /*108b0*/  @P0 IADD3 R5, R3, R9, RZ ;  /* 0x0000000903050210 */ /* 0x000fe40007ffe0ff */
[----:B------:R-:W-:Y:S01]  /*108c0*/  @P0 LEA R4, P2, R2, UR4, 0x2 ;  /* 0x0000000402040c11 */ /* 0x000fe2000f8410ff */
[----:B------:R-:W-:Y:S01]  /*108d0*/  @P1 IMAD.IADD R3, R7, 0x1, R11 ;  /* 0x0000000107031824 */ /* 0x000fe200078e020b */
[----:B------:R-:W-:Y:S01]  /*108e0*/  @P1 LEA R8, P3, R6, UR6, 0x2 ;  /* 0x0000000606081c11 */ /* 0x000fe2000f8610ff */
[----:B------:R-:W-:Y:S01]  /*108f0*/  IMAD.MOV.U32 R0, RZ, RZ, 0x3f800000 ;  /* 0x3f800000ff007424 */ /* 0x000fe200078e00ff */
[----:B------:R-:W-:Y:S01]  /*10900*/  @P0 LEA.HI.X R5, R2, UR5, R5, 0x2, P2 ;  /* 0x0000000502050c11 */ /* 0x000fe200090f1405 */
[----:B------:R-:W-:Y:S01]  /*10910*/  ULDC UR4, c[0x0][0x3f4] ;  /* 0x0000fd0000047ab9 */ /* 0x000fe20000000800 */
        /* <DEDUP_REMOVED lines=14> */
[----:B------:R0:W1:Y:S03]  /*10a00*/  SYNCS.PHASECHK.TRANS64.TRYWAIT P0, [R18+URZ+0x29800], R3 ;  /* 0x02980003120075a7 */ /* 0x000066000800017f */
[----:B-1----:R-:W-:Y:S05]  /*10a10*/  @!P0 NANOSLEEP.SYNCS 0x989680 ;  /* 0x009896800000895d */ /* 0x002fea0003900000 */
[----:B------:R-:W1:Y:S01]  /*10a20*/  @!P0 SYNCS.PHASECHK.TRANS64 P0, [R18+URZ+0x29800], R3 ;  /* 0x02980003120085a7 */ /* 0x000e62000800007f */
[----:B------:R-:W-:Y:S04]  /*10a30*/  BSSY B0, `(.L_x_2748) ;  /* 0x0000006000007945 */ /* 0x000fe80003800000 */
[----:B-1----:R-:W-:Y:S05]  /*10a40*/  @P0 BRA `(.L_x_2749) ;  /* 0x0000000000100947 */ /* 0x002fea0003800000 */
.L_x_2750:
[----:B-1----:R1:W2:Y:S02]  /*10a50*/  SYNCS.PHASECHK.TRANS64.TRYWAIT P0, [R18+URZ+0x29800], R3 ;  /* 0x02980003120075a7 */ /* 0x0022a4000800017f */
[----:B--2---:R-:W-:Y:S05]  /*10a60*/  @!P0 NANOSLEEP.SYNCS 0x989680 ;  /* 0x009896800000895d */ /* 0x004fea0003900000 */
[----:B------:R-:W2:Y:S02]  /*10a70*/  @!P0 SYNCS.PHASECHK.TRANS64 P0, [R18+URZ+0x29800], R3 ;  /* 0x02980003120085a7 */ /* 0x000ea4000800007f */
[----:B--2---:R-:W-:Y:S05]  /*10a80*/  @!P0 BRA `(.L_x_2750) ;  /* 0xfffffffc00f08947 */ /* 0x004fea000383ffff */
.L_x_2749:
[----:B------:R-:W-:Y:S05]  /*10a90*/  BSYNC B0 ;  /* 0x0000000000007941 */ /* 0x000fea0003800000 */
.L_x_2748:
[----:B------:R-:W-:Y:S05]  /*10aa0*/  BRA `(.L_x_2751) ;  /* 0x0000006c00cc7947 */ /* 0x000fea0003800000 */
.L_x_2747:
        /* <DEDUP_REMOVED lines=29> */
[----:B-1--4-:R-:W-:Y:S05]  /*10c80*/  CALL.ABS.NOINC R14 ;  /* 0x000000000e007343 */ /* 0x012fea0003c00000 */
.L_x_2752:
[----:B------:R-:W-:Y:S01]  /*10c90*/  ULDC.U8 UR4, c[0x0][0x410] ;  /* 0x0001040000047ab9 */ /* 0x000fe20000000000 */
[----:B------:R-:W-:Y:S01]  /*10ca0*/  BSSY B0, `(.L_x_2753) ;  /* 0x00006cb000007945 */ /* 0x000fe20003800000 */
[----:B------:R-:W-:Y:S02]  /*10cb0*/  ISETP.NE.AND P0, PT, RZ, UR4, PT ;  /* 0x00000004ff007c0c */ /* 0x000fe4000bf05270 */
[----:B------:R-:W-:-:S11]  /*10cc0*/  IADD3 R10, R198, R212, RZ ;  /* 0x000000d4c60a7210 */ /* 0x000fd60007ffe0ff */
[----:B------:R-:W-:Y:S05]  /*10cd0*/  @!P0 BRA `(.L_x_2754) ;  /* 0x00000034008c8947 */ /* 0x000fea0003800000 */
[----:B------:R-:W0:Y:S01]  /*10ce0*/  LDC R20, c[0x0][0x448] ;  /* 0x00011200ff147b82 */ /* 0x000e220000000800 */
[----:B------:R-:W-:Y:S01]  /*10cf0*/  IMAD.MOV.U32 R11, RZ, RZ, R10 ;  /* 0x000000ffff0b7224 */ /* 0x000fe200078e000a */
[----:B------:R-:W-:Y:S01]  /*10d00*/  MOV R8, R26 ;  /* 0x0000001a00087202 */ /* 0x000fe20000000f00 */
[----:B------:R-:W-:Y:S01]  /*10d10*/  IMAD.MOV.U32 R9, RZ, RZ, R31 ;  /* 0x000000ffff097224 */ /* 0x000fe200078e001f */
[----:B------:R-:W-:Y:S01]  /*10d20*/  ULDC.64 UR4, c[0x0][0x3f8] ;  /* 0x0000fe0000047ab9 */ /* 0x000fe20000000a00 */
[----:B------:R-:W-:Y:S01]  /*10d30*/  IMAD.MOV.U32 R6, RZ, RZ, R24 ;  /* 0x000000ffff067224 */ /* 0x000fe200078e0018 */
[----:B------:R-:W-:Y:S01]  /*10d40*/  ULDC.64 UR6, c[0x0][0x408] ;  /* 0x0001020000067ab9 */ /* 0x000fe20000000a00 */
[----:B------:R-:W-:Y:S01]  /*10d50*/  IMAD.MOV.U32 R7, RZ, RZ, R29 ;  /* 0x000000ffff077224 */ /* 0x000fe200078e001d */
[----:B------:R-:W-:Y:S01]  /*10d60*/  ULDC.64 UR8, c[0x0][0x400] ;  /* 0x0001000000087ab9 */ /* 0x000fe20000000a00 */
[----:B0-----:R-:W-:-:S13]  /*10d70*/  ISETP.NE.AND P0, PT, R20, 0x1, PT ;  /* 0x000000011400780c */ /* 0x001fda0003f05270 */
[----:B------:R-:W0:Y:S08]  /*10d80*/  @P0 LDC R3, c[0x0][0x44c] ;  /* 0x00011300ff030b82 */ /* 0x000e300000000800 */
[----:B------:R-:W1:Y:S01]  /*10d90*/  @P0 LDC R5, c[0x0][0x450] ;  /* 0x00011400ff050b82 */ /* 0x000e620000000800 */
[----:B0-----:R-:W-:-:S05]  /*10da0*/  @P0 IMAD.HI.U32 R0, R10, R3, RZ ;  /* 0x000000030a000227 */ /* 0x001fca00078e00ff */
[----:B-1----:R-:W-:-:S04]  /*10db0*/  @P0 SHF.R.U32.HI R11, RZ, R5, R0 ;  /* 0x00000005ff0b0219 */ /* 0x002fc80000011600 */
        /* <DEDUP_REMOVED lines=14> */
[----:B------:R0:W1:Y:S04]  /*10ea0*/  SHFL.IDX PT, R0, R13, RZ, 0x1e1f ;  /* 0x001e1fff0d007589 */ /* 0x00006800000e0000 */
[----:B------:R-:W2:Y:S04]  /*10eb0*/  SHFL.IDX PT, R3, R3, RZ, 0x1e1f ;  /* 0x001e1fff03037589 */ /* 0x000ea800000e0000 */
[----:B------:R-:W3:Y:S04]  /*10ec0*/  SHFL.IDX PT, R4, R4, RZ, 0x1e1f ;  /* 0x001e1fff04047589 */ /* 0x000ee800000e0000 */
[----:B------:R0:W0:Y:S02]  /*10ed0*/  SHFL.IDX PT, R14, R5, RZ, 0x1e1f ;  /* 0x001e1fff050e7589 */ /* 0x00002400000e0000 */
.L_x_3017:
[----:B------:R-:W-:Y:S01]  /*10ee0*/  IMAD R45, R213, R20, RZ ;  /* 0x00000014d52d7224 */ /* 0x000fe200078e02ff */
        /* <DEDUP_REMOVED lines=12> */
[----:B0-----:R-:W-:Y:S02]  /*10fb0*/  CS2R R12, SRZ ;  /* 0x00000000000c7805 */ /* 0x001fe4000001ff00 */
[----:B------:R-:W-:Y:S01]  /*10fc0*/  CS2R R10, SRZ ;  /* 0x00000000000a7805 */ /* 0x000fe2000001ff00 */
[----:B------:R-:W-:Y:S06]  /*10fd0*/  @P0 BRA `(.L_x_2757) ;  /* 0x0000000000f40947 */ /* 0x000fec0003800000 */
[----:B------:R-:W3:Y:S01]  /*10fe0*/  LDL R43, [R1+0x1c] ;  /* 0x00001c00012b7983 */ /* 0x000ee20000100800 */
[----:B------:R-:W-:-:S03]  /*10ff0*/  ULDC UR4, c[0x0][0x3f4] ;  /* 0x0000fd0000047ab9 */ /* 0x000fc60000000800 */
[----:B----4-:R-:W4:Y:S04]  /*11000*/  LDL R42, [R1+0x18] ;  /* 0x00001800012a7983 */ /* 0x010f280000100800 */
        /* <DEDUP_REMOVED lines=10> */
[CC--:B--2---:R-:W-:Y:S02]  /*110b0*/  @!P5 IADD3 R6, P0, R190.reuse, R3.reuse, RZ ;  /* 0x00000003be06d210 */ /* 0x0c4fe40007f1e0ff */
[----:B------:R-:W-:Y:S02]  /*110c0*/  @!P5 IADD3 R8, P1, R190, R14, RZ ;  /* 0x0000000ebe08d210 */ /* 0x000fe40007f3e0ff */
[----:B------:R-:W-:Y:S01]  /*110d0*/  @!P2 IADD3 R10, P4, R201, R3, RZ ;  /* 0x00000003c90aa210 */ /* 0x000fe20007f9e0ff */
[--C-:B-1----:R-:W-:Y:S02]  /*110e0*/  @!P5 IMAD.X R7, R0, 0x1, R5.reuse, P0 ;  /* 0x000000010007d824 */ /* 0x102fe400000e0605 */
[----:B---3--:R-:W-:Y:S01]  /*110f0*/  @!P5 IMAD.X R9, R4, 0x1, R5, P1 ;  /* 0x000000010409d824 */ /* 0x008fe200008e0605 */
        /* <DEDUP_REMOVED lines=10> */
[----:B0-----:R-:W-:-:S02]  /*111a0*/  CS2R R8, SRZ ;  /* 0x0000000000087805 */ /* 0x001fc4000001ff00 */
[----:B------:R-:W-:Y:S02]  /*111b0*/  @!P2 IADD3.X R11, R0, R43, RZ, P4, !PT ;  /* 0x0000002b000ba210 */ /* 0x000fe400027fe4ff */
[----:B------:R-:W-:Y:S01]  /*111c0*/  @!P3 IADD3 R20, P4, R200, R3, RZ ;  /* 0x00000003c814b210 */ /* 0x000fe20007f9e0ff */
[C---:B------:R-:W-:Y:S02]  /*111d0*/  @!P2 IMAD.X R13, R4.reuse, 0x1, R43, P0 ;  /* 0x00000001040da824 */ /* 0x040fe400000e062b */
[--C-:B----4-:R-:W-:Y:S01]  /*111e0*/  @!P3 IMAD.X R41, R4, 0x1, R42.reuse, P5 ;  /* 0x000000010429b824 */ /* 0x110fe200028e062a */
[----:B------:R-:W5:Y:S01]  /*111f0*/  @!P2 LD.E.64 R32, desc[UR52][R10.64] ;  /* 0x000000340a20a980 */ /* 0x000f62000c101b00 */
[----:B------:R-:W-:Y:S01]  /*11200*/  @!P3 IMAD.X R21, R0, 0x1, R42, P4 ;  /* 0x000000010015b824 */ /* 0x000fe200020e062a */
[----:B------:R-:W-:Y:S02]  /*11210*/  ISETP.GE.AND P0, PT, R202, UR4, PT ;  /* 0x00000004ca007c0c */ /* 0x000fe4000bf06270 */
[----:B------:R-:W5:Y:S01]  /*11220*/  @!P2 LD.E.64 R34, desc[UR52][R12.64] ;  /* 0x000000340c22a980 */ /* 0x000f62000c101b00 */
[----:B------:R-:W-:-:S02]  /*11230*/  ISETP.GE.AND P2, PT, R204, UR4, PT ;  /* 0x00000004cc007c0c */ /* 0x000fc4000bf46270 */
[C---:B------:R-:W-:Y:S01]  /*11240*/  @!P1 IADD3 R42, P4, R203.reuse, R14, RZ ;  /* 0x0000000ecb2a9210 */ /* 0x040fe20007f9e0ff */
[----:B------:R-:W5:Y:S04]  /*11250*/  @!P3 LD.E.64 R30, desc[UR52][R20.64] ;  /* 0x00000034141eb980 */ /* 0x000f68000c101b00 */
[----:B------:R0:W5:Y:S01]  /*11260*/  @!P3 LD.E.64 R28, desc[UR52][R40.64] ;  /* 0x00000034281cb980 */ /* 0x000162000c101b00 */
[----:B------:R-:W-:Y:S01]  /*11270*/  @!P1 IADD3 R6, P3, R203, R3, RZ ;  /* 0x00000003cb069210 */ /* 0x000fe20007f7e0ff */
[----:B------:R-:W-:-:S03]  /*11280*/  @!P1 IMAD.X R43, R4, 0x1, R15, P4 ;  /* 0x00000001042b9824 */ /* 0x000fc600020e060f */
[----:B------:R-:W-:Y:S02]  /*11290*/  @!P1 IADD3.X R7, R0, R15, RZ, P3, !PT ;  /* 0x0000000f00079210 */ /* 0x000fe40001ffe4ff */
        /* <DEDUP_REMOVED lines=9> */
[C-C-:B------:R-:W-:Y:S01]  /*11330*/  @!P0 IMAD.X R47, R0.reuse, 0x1, R51.reuse, P5 ;  /* 0x00000001002f8824 */ /* 0x140fe200028e0633 */
[----:B------:R-:W-:Y:S01]  /*11340*/  @!P2 IADD3.X R49, R0, R50, RZ, P3, !PT ;  /* 0x000000320031a210 */ /* 0x000fe20001ffe4ff */
[----:B------:R-:W-:-:S02]  /*11350*/  @!P0 IMAD.X R41, R4, 0x1, R51, P1 ;  /* 0x0000000104298824 */ /* 0x000fc400008e0633 */
[----:B------:R-:W-:Y:S01]  /*11360*/  @!P2 IMAD.X R15, R4, 0x1, R50, P4 ;  /* 0x00000001040fa824 */ /* 0x000fe200020e0632 */
[----:B------:R1:W5:Y:S04]  /*11370*/  @!P0 LD.E.64 R12, desc[UR52][R46.64] ;  /* 0x000000342e0c8980 */ /* 0x000368000c101b00 */
[----:B------:R1:W5:Y:S04]  /*11380*/  @!P0 LD.E.64 R20, desc[UR52][R40.64] ;  /* 0x0000003428148980 */ /* 0x000368000c101b00 */
[----:B------:R1:W5:Y:S04]  /*11390*/  @!P2 LD.E.64 R10, desc[UR52][R48.64] ;  /* 0x00000034300aa980 */ /* 0x000368000c101b00 */
[----:B------:R1:W5:Y:S02]  /*113a0*/  @!P2 LD.E.64 R8, desc[UR52][R14.64] ;  /* 0x000000340e08a980 */ /* 0x000364000c101b00 */
.L_x_2757:
[----:B------:R-:W-:Y:S05]  /*113b0*/  BSYNC B1 ;  /* 0x0000000000017941 */ /* 0x000fea0003800000 */
.L_x_2756:
[----:B------:R-:W-:Y:S01]  /*113c0*/  ULEA.HI UR4, UR37, UR37, URZ, 0x1 ;  /* 0x0000002525047291 */ /* 0x000fe2000f8f083f */
[----:B--2---:R-:W-:Y:S01]  /*113d0*/  VIADDMNMX R3, R45, -R212, 0x80, PT ;  /* 0x000000802d037446 */ /* 0x004fe200038009d4 */
[----:B------:R-:W-:Y:S02]  /*113e0*/  BSSY B1, `(.L_x_2758) ;  /* 0x0000008000017945 */ /* 0x000fe40003800000 */
[----:B------:R-:W-:Y:S01]  /*113f0*/  ULOP3.LUT UR4, UR4, 0xfffffffe, URZ, 0xc0, !UPT ;  /* 0xfffffffe04047892 */ /* 0x000fe2000f8ec03f */
[----:B------:R-:W-:-:S03]  /*11400*/  ISETP.GE.AND P1, PT, R198, R3, PT ;  /* 0x00000003c600720c */ /* 0x000fc60003f26270 */
[----:B------:R-:W-:-:S06]  /*11410*/  UIADD3 UR4, UR37, -UR4, URZ ;  /* 0x8000000425047290 */ /* 0x000fcc000fffe03f */
[----:B------:R-:W-:-:S05]  /*11420*/  IMAD.U32 R5, RZ, RZ, UR4 ;  /* 0x00000004ff057e24 */ /* 0x000fca000f8e00ff */
[----:B------:R-:W-:-:S04]  /*11430*/  SHF.L.U32 R5, R5, 0x1f, RZ ;  /* 0x0000001f05057819 */ /* 0x000fc800000006ff */
[----:B------:R-:W0:Y:S02]  /*11440*/  SYNCS.PHASECHK.TRANS64.TRYWAIT P0, [R18+URZ+0x29800], R5 ;  /* 0x02980005120075a7 */ /* 0x000e24000800017f */
[----:B0-----:R-:W-:Y:S05]  /*11450*/  @!P0 BRA `(.L_x_2759) ;  /* 0x000001e8004c8947 */ /* 0x001fea0003800000 */
.L_x_3018:
[----:B------:R-:W-:Y:S05]  /*11460*/  BSYNC B1 ;  /* 0x0000000000017941 */ /* 0x000fea0003800000 */
.L_x_2758:
[----:B------:R-:W-:Y:S05]  /*11470*/  @P1 BRA `(.L_x_2760) ;  /* 0x0000006400341947 */ /* 0x000fea0003800000 */
[----:B------:R-:W2:Y:S01]  /*11480*/  LDC R3, c[0x0][0x3f4] ;  /* 0x0000fd00ff037b82 */ /* 0x000ea20000000800 */
[----:B------:R-:W-:Y:S01]  /*11490*/  BSSY B1, `(.L_x_2761) ;  /* 0x000007f000017945 */ /* 0x000fe20003800000 */
[----:B-1----:R-:W-:Y:S01]  /*114a0*/  IMAD.IADD R0, R18, 0x1, R216 ;  /* 0x0000000112007824 */ /* 0x002fe200078e02d8 */
[-C--:B--2---:R-:W-:Y:S02]  /*114b0*/  ISETP.GE.AND P0, PT, R190, R3.reuse, PT ;  /* 0x00000003be00720c */ /* 0x084fe40003f06270 */
[-C--:B------:R-:W-:Y:S02]  /*114c0*/  ISETP.GE.AND P1, PT, R201, R3.reuse, PT ;  /* 0x00000003c900720c */ /* 0x080fe40003f26270 */
[-C--:B------:R-:W-:Y:S02]  /*114d0*/  ISETP.GE.AND P2, PT, R200, R3.reuse, PT ;  /* 0x00000003c800720c */ /* 0x080fe40003f46270 */
[-C--:B------:R-:W-:Y:S02]  /*114e0*/  ISETP.GE.AND P3, PT, R203, R3.reuse, PT ;  /* 0x00000003cb00720c */ /* 0x080fe40003f66270 */
[----:B------:R-:W-:-:S02]  /*114f0*/  ISETP.GE.AND P4, PT, R202, R3, PT ;  /* 0x00000003ca00720c */ /* 0x000fc40003f86270 */
[----:B------:R-:W-:-:S03]  /*11500*/  ISETP.GE.AND P5, PT, R204, R3, PT ;  /* 0x00000003cc00720c */ /* 0x000fc60003fa6270 */
[----:B------:R-:W-:Y:S10]  /*11510*/  @P0 BRA `(.L_x_2762) ;  /* 0x0000000400d80947 */ /* 0x000ff40003800000 */
[----:B0--3--:R-:W0:Y:S01]  /*11520*/  LDS.128 R4, [R0+0x14400] ;  /* 0x0144000000047984 */ /* 0x009e220000000c00 */
        /* <DEDUP_REMOVED lines=12> */
[----:B----4-:R-:W-:-:S02]  /*115f0*/  LOP3.LUT R42, R37, 0xff, RZ, 0xc0, !PT ;  /* 0x000000ff252a7812 */ /* 0x010fc400078ec0ff */
        /* <DEDUP_REMOVED lines=12> */
[-C--:B0-----:R-:W-:Y:S02]  /*116c0*/  F2FP.F16.E4M3.UNPACK_B R3, R6.reuse.H1 ;  /* 0x00000006ff03723e */ /* 0x081fe400030006ff */
        /* <DEDUP_REMOVED lines=91> */
.L_x_2762:
[----:B------:R-:W-:Y:S05]  /*11c80*/  BSYNC B1 ;  /* 0x0000000000017941 */ /* 0x000fea0003800000 */
.L_x_2761:
        /* <DEDUP_REMOVED lines=45> */
[C---:B----4-:R-:W-:Y:S01]  /*11f60*/  FMUL.FTZ R42, R14.reuse, R40 ;  /* 0x000000280e2a7220 */ /* 0x050fe20000410000 */
        /* <DEDUP_REMOVED lines=78> */
.L_x_2764:
[----:B------:R-:W-:Y:S05]  /*12450*/  BSYNC B1 ;  /* 0x0000000000017941 */ /* 0x000fea0003800000 */
.L_x_2763:
[----:B------:R-:W-:Y:S04]  /*12460*/  BSSY B1, `(.L_x_2765) ;  /* 0x0000078000017945 */ /* 0x000fe80003800000 */
[----:B------:R-:W-:Y:S05]  /*12470*/  @P2 BRA `(.L_x_2766) ;  /* 0x0000000400d82947 */ /* 0x000fea0003800000 */
[----:B0123--:R-:W0:Y:S01]  /*12480*/  LDS.128 R4, [R0+0x16400] ;  /* 0x0164000000047984 */ /* 0x00fe220000000c00 */
        /* <DEDUP_REMOVED lines=71> */
[C---:B----4-:R-:W-:Y:S01]  /*12900*/  FFMA.FTZ R42, R29.reuse, R33, -R34 ;  /* 0x000000211d2a7223 */ /* 0x050fe20000010822 */
        /* <DEDUP_REMOVED lines=45> */
.L_x_2766:
[----:B------:R-:W-:Y:S05]  /*12be0*/  BSYNC B1 ;  /* 0x0000000000017941 */ /* 0x000fea0003800000 */
.L_x_2765:
[----:B------:R-:W-:Y:S04]  /*12bf0*/  BSSY B1, `(.L_x_2767) ;  /* 0x000007c000017945 */ /* 0x000fe80003800000 */
[----:B------:R-:W-:Y:S05]  /*12c00*/  @P3 BRA `(.L_x_2768) ;  /* 0x0000000400e83947 */ /* 0x000fea0003800000 */
[----:B0123--:R-:W0:Y:S01]  /*12c10*/  LDS.128 R4, [R228+0x2000] ;  /* 0x00200000e4047984 */ /* 0x00fe220000000c00 */
        /* <DEDUP_REMOVED lines=16> */
[----:B------:R-:W-:Y:S02]  /*12d20*/  LOP3.LUT R32, R32, 0xff, RZ, 0xc0, !PT ;  /* 0x000000ff20207812 */ /* 0x000fe400078ec0ff */
[----:B------:R-:W-:-:S02]  /*12d30*/  LOP3.LUT R31, R24, 0xff, RZ, 0xc0, !PT ;  /* 0x000000ff181f7812 */ /* 0x000fc400078ec0ff */
[----:B------:R-:W-:Y:S02]  /*12d40*/  PRMT R14, R3, 0x7604, R14 ;  /* 0x00007604030e7816 */ /* 0x000fe4000000000e */
[----:B------:R-:W-:Y:S02]  /*12d50*/  SHF.R.U32.HI R3, RZ, 0x10, R26 ;  /* 0x00000010ff037819 */ /* 0x000fe4000001161a */
[----:B------:R-:W-:Y:S02]  /*12d60*/  SHF.R.U32.HI R15, RZ, 0x10, R24 ;  /* 0x00000010ff0f7819 */ /* 0x000fe40000011618 */
[----:B------:R-:W-:Y:S02]  /*12d70*/  PRMT R29, R28, 0x7054, R29 ;  /* 0x000070541c1d7816 */ /* 0x000fe4000000001d */
        /* <DEDUP_REMOVED lines=12> */
[----:B------:R-:W-:Y:S01]  /*12e40*/  F2FP.F16.E4M3.UNPACK_B R6, R6 ;  /* 0x00000006ff06723e */ /* 0x000fe200020006ff */
[--C-:B------:R-:W-:Y:S01]  /*12e50*/  HADD2.F32 R32, -RZ, R30.reuse.H1_H1 ;  /* 0x3000001eff207230 */ /* 0x100fe20000004100 */
[----:B------:R-:W-:Y:S01]  /*12e60*/  LOP3.LUT R31, R31, 0xff000000, R24, 0xf8, !PT ;  /* 0xff0000001f1f7812 */ /* 0x000fe200078ef818 */
[----:B------:R-:W-:Y:S01]  /*12e70*/  HADD2.F32 R28, -RZ, R27.H1_H1 ;  /* 0x3000001bff1c7230 */ /* 0x000fe20000004100 */
[----:B------:R-:W-:Y:S01]  /*12e80*/  LOP3.LUT R26, R15, 0xff000000, R26, 0xf8, !PT ;  /* 0xff0000000f1a7812 */ /* 0x000fe200078ef81a */
[----:B------:R-:W-:Y:S01]  /*12e90*/  HADD2.F32 R15, -RZ, R3.H0_H0 ;  /* 0x20000003ff0f7230 */ /* 0x000fe20000004100 */
[-C--:B------:R-:W-:Y:S01]  /*12ea0*/  F2FP.F16.E4M3.UNPACK_B R24, R7.reuse ;  /* 0x00000007ff18723e */ /* 0x080fe200020006ff */
[C---:B------:R-:W-:Y:S01]  /*12eb0*/  FMUL.FTZ R34, R14.reuse, R32 ;  /* 0x000000200e227220 */ /* 0x040fe20000410000 */
[----:B------:R-:W-:Y:S01]  /*12ec0*/  F2FP.F16.E4M3.UNPACK_B R25, R7.H1 ;  /* 0x00000007ff19723e */ /* 0x000fe200030006ff */
        /* <DEDUP_REMOVED lines=78> */
.L_x_2768:
[----:B------:R-:W-:Y:S05]  /*133b0*/  BSYNC B1 ;  /* 0x0000000000017941 */ /* 0x000fea0003800000 */
.L_x_2767:
[----:B------:R-:W-:Y:S04]  /*133c0*/  BSSY B1, `(.L_x_2769) ;  /* 0x0000078000017945 */ /* 0x000fe80003800000 */
[----:B------:R-:W-:Y:S05]  /*133d0*/  @P4 BRA `(.L_x_2770) ;  /* 0x0000000400d84947 */ /* 0x000fea0003800000 */
[----:B0123--:R-:W0:Y:S01]  /*133e0*/  LDS.128 R4, [R0+0x18400] ;  /* 0x0184000000047984 */ /* 0x00fe220000000c00 */
        /* <DEDUP_REMOVED lines=117> */
.L_x_2770:
[----:B------:R-:W-:Y:S05]  /*13b40*/  BSYNC B1 ;  /* 0x0000000000017941 */ /* 0x000fea0003800000 */
.L_x_2769:
[----:B------:R-:W-:Y:S05]  /*13b50*/  @P5 BRA `(.L_x_2760) ;  /* 0x0000003c007c5947 */ /* 0x000fea0003800000 */
[----:B0123--:R-:W0:Y:S01]  /*13b60*/  LDS.128 R4, [R228+0x4000] ;  /* 0x00400000e4047984 */ /* 0x00fe220000000c00 */
        /* <DEDUP_REMOVED lines=122> */
.L_x_2754:
[----:B------:R-:W0:Y:S01]  /*14310*/  LDC R20, c[0x0][0x448] ;  /* 0x00011200ff147b82 */ /* 0x000e220000000800 */
        /* <DEDUP_REMOVED lines=9> */
[----:B0-----:R-:W-:-:S04]  /*143b0*/  @P0 IMAD.HI.U32 R0, R10, R3, RZ ;  /* 0x000000030a000227 */ /* 0x001fc800078e00ff */
[----:B------:R-:W-:Y:S01]  /*143c0*/  IMAD.MOV.U32 R3, RZ, RZ, R10 ;  /* 0x000000ffff037224 */ /* 0x000fe200078e000a */
[----:B-1----:R-:W-:Y:S02]  /*143d0*/  @P0 SHF.R.U32.HI R3, RZ, R5, R0 ;  /* 0x00000005ff030219 */ /* 0x002fe40000011600 */
[----:B------:R-:W-:Y:S02]  /*143e0*/  MOV R5, R29 ;  /* 0x0000001d00057202 */ /* 0x000fe40000000f00 */
        /* <DEDUP_REMOVED lines=17> */
[----:B------:R-:W0:Y:S02]  /*14500*/  SHFL.IDX PT, R39, R39, RZ, 0x1e1f ;  /* 0x001e1fff27277589 */ /* 0x000e2400000e0000 */
.L_x_3024:
        /* <DEDUP_REMOVED lines=27> */
[----:B------:R-:W-:Y:S02]  /*146c0*/  CS2R R30, SRZ ;  /* 0x00000000001e7805 */ /* 0x000fe4000001ff00 */
[----:B--2---:R-:W-:Y:S01]  /*146d0*/  @!P2 IADD3 R40, P3, R16, R21, RZ ;  /* 0x000000151028a210 */ /* 0x004fe20007f7e0ff */
[----:B------:R-:W-:-:S04]  /*146e0*/  @!P1 IMAD.SHL.U32 R46, R192, 0x10, RZ ;  /* 0x00000010c02e9824 */ /* 0x000fc800078e00ff */
[----:B------:R-:W-:Y:S02]  /*146f0*/  @!P0 IMAD.SHL.U32 R48, R193, 0x10, RZ ;  /* 0x00000010c1308824 */ /* 0x000fe400078e00ff */
[----:B-1----:R-:W-:Y:S01]  /*14700*/  @!P2 IMAD.X R41, R3, 0x1, R17, P3 ;  /* 0x000000010329a824 */ /* 0x002fe200018e0611 */
[----:B------:R-:W-:Y:S02]  /*14710*/  @!P1 SHF.R.S32.HI R0, RZ, 0x1f, R46 ;  /* 0x0000001fff009819 */ /* 0x000fe4000001142e */
[C---:B----4-:R-:W-:Y:S02]  /*14720*/  @!P1 IADD3 R42, P5, R46.reuse, R21, RZ ;  /* 0x000000152e2a9210 */ /* 0x050fe40007fbe0ff */
[----:B------:R-:W-:Y:S02]  /*14730*/  @!P1 IADD3 R46, P4, R46, R39, RZ ;  /* 0x000000272e2e9210 */ /* 0x000fe40007f9e0ff */
[----:B------:R-:W-:Y:S02]  /*14740*/  CS2R R10, SRZ ;  /* 0x00000000000a7805 */ /* 0x000fe4000001ff00 */
[----:B------:R-:W-:-:S02]  /*14750*/  @!P0 IADD3 R38, P3, R48, R21, RZ ;  /* 0x0000001530268210 */ /* 0x000fc40007f7e0ff */
[----:B------:R-:W-:Y:S02]  /*14760*/  CS2R R32, SRZ ;  /* 0x0000000000207805 */ /* 0x000fe4000001ff00 */
[----:B------:R-:W-:Y:S01]  /*14770*/  @!P0 SHF.R.S32.HI R8, RZ, 0x1f, R48 ;  /* 0x0000001fff088819 */ /* 0x000fe20000011430 */
[----:B---3--:R-:W-:Y:S01]  /*14780*/  @!P1 IMAD.X R47, R37, 0x1, R0, P4 ;  /* 0x00000001252f9824 */ /* 0x008fe200020e0600 */
        /* <DEDUP_REMOVED lines=16> */
.L_x_2773:
[----:B------:R-:W-:Y:S05]  /*14890*/  BSYNC B1 ;  /* 0x0000000000017941 */ /* 0x000fea0003800000 */
.L_x_2772:
[----:B------:R-:W-:Y:S01]  /*148a0*/  ULEA.HI UR4, UR37, UR37, URZ, 0x1 ;  /* 0x0000002525047291 */ /* 0x000fe2000f8f083f */
[----:B-1----:R-:W-:Y:S01]  /*148b0*/  VIADDMNMX R3, R45, -R212, 0x80, PT ;  /* 0x000000802d037446 */ /* 0x002fe200038009d4 */
[----:B------:R-:W-:Y:S02]  /*148c0*/  BSSY B1, `(.L_x_2774) ;  /* 0x0000008000017945 */ /* 0x000fe40003800000 */
[----:B------:R-:W-:Y:S01]  /*148d0*/  ULOP3.LUT UR4, UR4, 0xfffffffe, URZ, 0xc0, !UPT ;  /* 0xfffffffe04047892 */ /* 0x000fe2000f8ec03f */
[----:B------:R-:W-:-:S03]  /*148e0*/  ISETP.GE.AND P1, PT, R198, R3, PT ;  /* 0x00000003c600720c */ /* 0x000fc60003f26270 */
[----:B------:R-:W-:-:S06]  /*148f0*/  UIADD3 UR4, UR37, -UR4, URZ ;  /* 0x8000000425047290 */ /* 0x000fcc000fffe03f */
[----:B0-2---:R-:W-:-:S05]  /*14900*/  IMAD.U32 R21, RZ, RZ, UR4 ;  /* 0x00000004ff157e24 */ /* 0x005fca000f8e00ff */
[----:B------:R-:W-:-:S04]  /*14910*/  SHF.L.U32 R21, R21, 0x1f, RZ ;  /* 0x0000001f15157819 */ /* 0x000fc800000006ff */
[----:B------:R-:W0:Y:S02]  /*14920*/  SYNCS.PHASECHK.TRANS64.TRYWAIT P0, [R18+URZ+0x29800], R21 ;  /* 0x02980015120075a7 */ /* 0x000e24000800017f */
[----:B0-----:R-:W-:Y:S05]  /*14930*/  @!P0 BRA `(.L_x_2775) ;  /* 0x000001b400988947 */ /* 0x001fea0003800000 */
.L_x_3025:
[----:B------:R-:W-:Y:S05]  /*14940*/  BSYNC B1 ;  /* 0x0000000000017941 */ /* 0x000fea0003800000 */
.L_x_2774:
        /* <DEDUP_REMOVED lines=9> */
[----:B------:R-:W2:Y:S01]  /*149e0*/  LDL R67, [R1+0x28] ;  /* 0x0000280001437983 */ /* 0x000ea20000100800 */
[----:B------:R-:W1:Y:S01]  /*149f0*/  S2R R36, SR_TID.X ;  /* 0x0000000000247919 */ /* 0x000e620000002100 */
[----:B-----5:R-:W-:Y:S02]  /*14a00*/  SHF.R.U32.HI R0, RZ, 0x8, R24 ;  /* 0x00000008ff007819 */ /* 0x020fe40000011618 */
[----:B------:R-:W-:Y:S02]  /*14a10*/  LOP3.LUT R20, R24, 0xff, RZ, 0xc0, !PT ;  /* 0x000000ff18147812 */ /* 0x000fe400078ec0ff */
[----:B0-----:R-:W-:-:S04]  /*14a20*/  LOP3.LUT R21, R0, 0xff, RZ, 0xc0, !PT ;  /* 0x000000ff00157812 */ /* 0x001fc800078ec0ff */
[----:B------:R-:W-:Y:S02]  /*14a30*/  PRMT R45, R21, 0x7604, R20 ;  /* 0x00007604152d7816 */ /* 0x000fe40000000014 */
[----:B-1----:R-:W-:-:S04]  /*14a40*/  IADD3 R38, R36, -0x80, RZ ;  /* 0xffffff8024267810 */ /* 0x002fc80007ffe0ff */
[----:B------:R-:W-:-:S04]  /*14a50*/  LEA.HI R40, R38, R38, RZ, 0x1 ;  /* 0x0000002626287211 */ /* 0x000fc800078f08ff */
[----:B------:R-:W-:-:S05]  /*14a60*/  LOP3.LUT R40, R40, 0xfffffffe, RZ, 0xc0, !PT ;  /* 0xfffffffe28287812 */ /* 0x000fca00078ec0ff */
[----:B------:R-:W-:-:S05]  /*14a70*/  IMAD.IADD R40, R38, 0x1, -R40 ;  /* 0x0000000126287824 */ /* 0x000fca00078e0a28 */
[----:B------:R-:W-:-:S04]  /*14a80*/  LEA.HI R0, R3, R40, RZ, 0x1c ;  /* 0x0000002803007211 */ /* 0x000fc800078fe0ff */
[----:B------:R-:W-:-:S04]  /*14a90*/  SHF.R.S32.HI R21, RZ, 0x1f, R0 ;  /* 0x0000001fff157819 */ /* 0x000fc80000011400 */
[----:B------:R-:W-:Y:S01]  /*14aa0*/  LEA.HI R20, R21, R0, RZ, 0x2 ;  /* 0x0000000015147211 */ /* 0x000fe200078f10ff */
[----:B------:R-:W-:Y:S01]  /*14ab0*/  IMAD.SHL.U32 R0, R0, 0x10, RZ ;  /* 0x0000001000007824 */ /* 0x000fe200078e00ff */
[----:B---3--:R-:W-:-:S03]  /*14ac0*/  SHF.R.U32.HI R37, RZ, 0x8, R25 ;  /* 0x00000008ff257819 */ /* 0x008fc60000011619 */
[----:B------:R-:W-:Y:S01]  /*14ad0*/  IMAD.SHL.U32 R20, R20, 0x800, RZ ;  /* 0x0000080014147824 */ /* 0x000fe200078e00ff */
[----:B------:R-:W-:Y:S02]  /*14ae0*/  LOP3.LUT R21, R207, 0x30, R0, 0xf8, !PT ;  /* 0x00000030cf157812 */ /* 0x000fe400078ef800 */
[----:B------:R-:W-:Y:S02]  /*14af0*/  SHF.R.U32.HI R39, RZ, 0x8, R26 ;  /* 0x00000008ff277819 */ /* 0x000fe4000001161a */
[----:B------:R-:W-:Y:S02]  /*14b00*/  LOP3.LUT R21, R21, R208, RZ, 0x3c, !PT ;  /* 0x000000d015157212 */ /* 0x000fe400078e3cff */
[----:B------:R-:W-:Y:S02]  /*14b10*/  LOP3.LUT R20, R20, 0xffffe000, RZ, 0xc0, !PT ;  /* 0xffffe00014147812 */ /* 0x000fe400078ec0ff */
[----:B------:R-:W-:Y:S02]  /*14b20*/  LOP3.LUT R36, R25, 0xff, RZ, 0xc0, !PT ;  /* 0x000000ff19247812 */ /* 0x000fe400078ec0ff */
[----:B------:R-:W-:-:S02]  /*14b30*/  LOP3.LUT R38, R26, 0xff, RZ, 0xc0, !PT ;  /* 0x000000ff1a267812 */ /* 0x000fc400078ec0ff */
[----:B------:R-:W-:Y:S02]  /*14b40*/  LOP3.LUT R37, R37, 0xff, RZ, 0xc0, !PT ;  /* 0x000000ff25257812 */ /* 0x000fe400078ec0ff */
[----:B------:R-:W-:Y:S02]  /*14b50*/  LOP3.LUT R39, R39, 0xff, RZ, 0xc0, !PT ;  /* 0x000000ff27277812 */ /* 0x000fe400078ec0ff */
[----:B------:R-:W-:Y:S02]  /*14b60*/  IADD3 R21, R21, R209, R20 ;  /* 0x000000d115157210 */ /* 0x000fe40007ffe014 */
[----:B------:R-:W-:Y:S02]  /*14b70*/  PRMT R46, R37, 0x7604, R36 ;  /* 0x00007604252e7816 */ /* 0x000fe40000000024 */
[----:B------:R-:W-:Y:S02]  /*14b80*/  PRMT R47, R39, 0x7604, R38 ;  /* 0x00007604272f7816 */ /* 0x000fe40000000026 */
[----:B------:R-:W-:-:S02]  /*14b90*/  SHF.R.U32.HI R37, RZ, 0x8, R27 ;  /* 0x00000008ff257819 */ /* 0x000fc4000001161b */
[----:B------:R-:W-:Y:S02]  /*14ba0*/  SHF.R.U32.HI R39, RZ, 0x8, R4 ;  /* 0x00000008ff277819 */ /* 0x000fe40000011604 */
[----:B------:R-:W-:Y:S02]  /*14bb0*/  SHF.R.U32.HI R40, RZ, 0x8, R5 ;  /* 0x00000008ff287819 */ /* 0x000fe40000011605 */
[----:B------:R-:W-:Y:S02]  /*14bc0*/  IADD3 R0, R18, R21, RZ ;  /* 0x0000001512007210 */ /* 0x000fe40007ffe0ff */
[----:B------:R-:W-:Y:S02]  /*14bd0*/  LOP3.LUT R36, R27, 0xff, RZ, 0xc0, !PT ;  /* 0x000000ff1b247812 */ /* 0x000fe400078ec0ff */
[----:B------:R-:W-:Y:S02]  /*14be0*/  LOP3.LUT R38, R4, 0xff, RZ, 0xc0, !PT ;  /* 0x000000ff04267812 */ /* 0x000fe400078ec0ff */
[----:B------:R-:W-:-:S02]  /*14bf0*/  LOP3.LUT R37, R37, 0xff, RZ, 0xc0, !PT ;  /* 0x000000ff25257812 */ /* 0x000fc400078ec0ff */
[----:B------:R-:W-:Y:S02]  /*14c00*/  LOP3.LUT R39, R39, 0xff, RZ, 0xc0, !PT ;  /* 0x000000ff27277812 */ /* 0x000fe400078ec0ff */
[----:B------:R-:W-:Y:S02]  /*14c10*/  LOP3.LUT R21, R40, 0xff, RZ, 0xc0, !PT ;  /* 0x000000ff28157812 */ /* 0x000fe400078ec0ff */
[----:B----4-:R-:W0:Y:S01]  /*14c20*/  LDS.128 R40, [R0+0x14400] ;  /* 0x0144000000287984 */ /* 0x010e220000000c00 */
        /* <DEDUP_REMOVED lines=9> */
[----:B------:R-:W-:-:S02]  /*14cc0*/  PRMT R52, R52, 0x7604, R51 ;  /* 0x0000760434347816 */ /* 0x000fc40000000033 */
[----:B------:R-:W-:Y:S02]  /*14cd0*/  PRMT R20, R21, 0x7604, R20 ;  /* 0x0000760415147816 */ /* 0x000fe40000000014 */
[----:B------:R-:W-:Y:S02]  /*14ce0*/  SHF.R.U32.HI R51, RZ, 0x10, R5 ;  /* 0x00000010ff337819 */ /* 0x000fe40000011605 */
[----:B------:R-:W-:Y:S02]  /*14cf0*/  SHF.R.U32.HI R21, RZ, 0x10, R25 ;  /* 0x00000010ff157819 */ /* 0x000fe40000011619 */
[----:B------:R-:W-:Y:S02]  /*14d00*/  PRMT R57, R50, 0x7604, R49 ;  /* 0x0000760432397816 */ /* 0x000fe40000000031 */
[----:B------:R-:W-:Y:S01]  /*14d10*/  SHF.R.U32.HI R49, RZ, 0x10, R27 ;  /* 0x00000010ff317819 */ /* 0x000fe2000001161b */
[----:B------:R-:W-:Y:S02]  /*14d20*/  IMAD.U32 R51, R51, 0x10000, RZ ;  /* 0x0001000033337824 */ /* 0x000fe400078e00ff */
[----:B------:R-:W-:-:S02]  /*14d30*/  IMAD.U32 R21, R21, 0x10000, RZ ;  /* 0x0001000015157824 */ /* 0x000fc400078e00ff */
[----:B------:R-:W-:Y:S01]  /*14d40*/  IMAD.U32 R49, R49, 0x10000, RZ ;  /* 0x0001000031317824 */ /* 0x000fe200078e00ff */
[----:B------:R-:W-:Y:S02]  /*14d50*/  LOP3.LUT R55, R20, 0xff0000, R51, 0xf8, !PT ;  /* 0x00ff000014377812 */ /* 0x000fe400078ef833 */
[----:B------:R-:W-:Y:S02]  /*14d60*/  LOP3.LUT R21, R46, 0xff0000, R21, 0xf8, !PT ;  /* 0x00ff00002e157812 */ /* 0x000fe400078ef815 */
[----:B------:R-:W-:Y:S02]  /*14d70*/  LOP3.LUT R49, R48, 0xff0000, R49, 0xf8, !PT ;  /* 0x00ff000030317812 */ /* 0x000fe400078ef831 */
[----:B------:R-:W-:Y:S02]  /*14d80*/  LOP3.LUT R45, R45, 0xff0000, R24, 0xf8, !PT ;  /* 0x00ff00002d2d7812 */ /* 0x000fe400078ef818 */
[----:B------:R-:W-:Y:S02]  /*14d90*/  LOP3.LUT R47, R47, 0xff0000, R26, 0xf8, !PT ;  /* 0x00ff00002f2f7812 */ /* 0x000fe400078ef81a */
[----:B------:R-:W-:-:S02]  /*14da0*/  LOP3.LUT R55, R55, 0xff000000, R5, 0xf8, !PT ;  /* 0xff00000037377812 */ /* 0x000fc400078ef805 */
[----:B------:R-:W-:Y:S02]  /*14db0*/  SHF.R.U32.HI R59, RZ, 0x10, R7 ;  /* 0x00000010ff3b7819 */ /* 0x000fe40000011607 */
[----:B------:R-:W-:Y:S02]  /*14dc0*/  LOP3.LUT R50, R21, 0xff000000, R25, 0xf8, !PT ;  /* 0xff00000015327812 */ /* 0x000fe400078ef819 */
[----:B------:R-:W-:Y:S02]  /*14dd0*/  LOP3.LUT R21, R53, 0xff0000, R4, 0xf8, !PT ;  /* 0x00ff000035157812 */ /* 0x000fe400078ef804 */
[----:B------:R-:W-:Y:S02]  /*14de0*/  LOP3.LUT R51, R45, 0xff000000, R24, 0xf8, !PT ;  /* 0xff0000002d337812 */ /* 0x000fe400078ef818 */
[----:B------:R-:W-:Y:S02]  /*14df0*/  LOP3.LUT R53, R49, 0xff000000, R27, 0xf8, !PT ;  /* 0xff00000031357812 */ /* 0x000fe400078ef81b */
[----:B------:R-:W-:-:S02]  /*14e00*/  LOP3.LUT R20, R47, 0xff000000, R26, 0xf8, !PT ;  /* 0xff0000002f147812 */ /* 0x000fc400078ef81a */
[----:B------:R-:W-:Y:S02]  /*14e10*/  F2FP.F16.E4M3.UNPACK_B R27, R55 ;  /* 0x00000037ff1b723e */ /* 0x000fe400020006ff */
[----:B0-----:R-:W-:Y:S02]  /*14e20*/  F2FP.F16.E4M3.UNPACK_B R24, R41 ;  /* 0x00000029ff18723e */ /* 0x001fe400020006ff */
[----:B------:R-:W-:Y:S02]  /*14e30*/  SHF.L.U32 R59, R59, 0x10, RZ ;  /* 0x000000103b3b7819 */ /* 0x000fe400000006ff */
[----:B------:R-:W-:Y:S02]  /*14e40*/  F2FP.F16.E4M3.UNPACK_B R26, R50 ;  /* 0x00000032ff1a723e */ /* 0x000fe400020006ff */
[----:B------:R-:W-:Y:S01]  /*14e50*/  LOP3.LUT R56, R21, 0xff000000, R4, 0xf8, !PT ;  /* 0xff00000015387812 */ /* 0x000fe200078ef804 */
[----:B------:R-:W-:Y:S01]  /*14e60*/  HADD2.F32 R54, -RZ, R27.H0_H0 ;  /* 0x2000001bff367230 */ /* 0x000fe20000004100 */
[----:B------:R-:W-:Y:S01]  /*14e70*/  LOP3.LUT R59, R52, 0xff0000, R59, 0xf8, !PT ;  /* 0x00ff0000343b7812 */ /* 0x000fe200078ef83b */
[----:B------:R-:W-:Y:S01]  /*14e80*/  HADD2.F32 R5, -RZ, R24.H0_H0 ;  /* 0x20000018ff057230 */ /* 0x000fe20000004100 */
[----:B------:R-:W-:Y:S01]  /*14e90*/  LOP3.LUT R57, R57, 0xff0000, R6, 0xf8, !PT ;  /* 0x00ff000039397812 */ /* 0x000fe200078ef806 */
[----:B------:R-:W-:Y:S01]  /*14ea0*/  HADD2.F32 R52, -RZ, R26.H0_H0 ;  /* 0x2000001aff347230 */ /* 0x000fe20000004100 */
[----:B------:R-:W-:-:S02]  /*14eb0*/  F2FP.F16.E4M3.UNPACK_B R48, R43 ;  /* 0x0000002bff30723e */ /* 0x000fc400020006ff */
[----:B------:R-:W-:Y:S02]  /*14ec0*/  F2FP.F16.E4M3.UNPACK_B R49, R43.H1 ;  /* 0x0000002bff31723e */ /* 0x000fe400030006ff */
[----:B------:R-:W-:Y:S02]  /*14ed0*/  F2FP.F16.E4M3.UNPACK_B R43, R40.H1 ;  /* 0x00000028ff2b723e */ /* 0x000fe400030006ff */
[----:B------:R-:W-:Y:S01]  /*14ee0*/  LOP3.LUT R6, R57, 0xff000000, R6, 0xf8, !PT ;  /* 0xff00000039067812 */ /* 0x000fe200078ef806 */
[----:B------:R-:W-:Y:S01]  /*14ef0*/  FMUL.FTZ R57, R5, R52 ;  /* 0x0000003405397220 */ /* 0x000fe20000410000 */
[----:B------:R-:W-:Y:S02]  /*14f00*/  F2FP.F16.E4M3.UNPACK_B R55, R55.H1 ;  /* 0x00000037ff37723e */ /* 0x000fe400030006ff */
[----:B------:R-:W-:Y:S01]  /*14f10*/  F2FP.F16.E4M3.UNPACK_B R50, R50.H1 ;  /* 0x00000032ff32723e */ /* 0x000fe200030006ff */
[----:B------:R-:W-:Y:S01]  /*14f20*/  HADD2.F32 R24, -RZ, R24.H1_H1 ;  /* 0x30000018ff187230 */ /* 0x000fe20000004100 */
[----:B------:R-:W-:Y:S01]  /*14f30*/  LOP3.LUT R59, R59, 0xff000000, R7, 0xf8, !PT ;  /* 0xff0000003b3b7812 */ /* 0x000fe200078ef807 */
[----:B--2---:R-:W0:Y:S02]  /*14f40*/  LDS.128 R36, [R67+0x14400] ;  /* 0x0144000043247984 */ /* 0x004e240000000c00 */
[----:B0-----:R-:W-:-:S02]  /*14f50*/  F2FP.F16.E4M3.UNPACK_B R21, R37 ;  /* 0x00000025ff15723e */ /* 0x001fc400020006ff */
[----:B------:R-:W-:Y:S02]  /*14f60*/  F2FP.F16.E4M3.UNPACK_B R45, R37.H1 ;  /* 0x00000025ff2d723e */ /* 0x000fe400030006ff */
[-C--:B------:R-:W-:Y:S02]  /*14f70*/  F2FP.F16.E4M3.UNPACK_B R46, R39.reuse ;  /* 0x00000027ff2e723e */ /* 0x080fe400020006ff */
[----:B------:R-:W-:Y:S02]  /*14f80*/  F2FP.F16.E4M3.UNPACK_B R47, R39.H1 ;  /* 0x00000027ff2f723e */ /* 0x000fe400030006ff */
[-C--:B------:R-:W-:Y:S02]  /*14f90*/  F2FP.F16.E4M3.UNPACK_B R37, R36.reuse ;  /* 0x00000024ff25723e */ /* 0x080fe400020006ff */
[----:B------:R-:W-:Y:S01]  /*14fa0*/  F2FP.F16.E4M3.UNPACK_B R39, R36.H1 ;  /* 0x00000024ff27723e */ /* 0x000fe200030006ff */
[----:B------:R-:W-:Y:S01]  /*14fb0*/  HADD2.F32 R25, -RZ, R21.H0_H0 ;  /* 0x20000015ff197230 */ /* 0x000fe20000004100 */
[----:B------:R-:W-:-:S02]  /*14fc0*/  F2FP.F16.E4M3.UNPACK_B R36, R41.H1 ;  /* 0x00000029ff24723e */ /* 0x000fc400030006ff */
[----:B------:R-:W-:Y:S01]  /*14fd0*/  F2FP.F16.E4M3.UNPACK_B R41, R40 ;  /* 0x00000028ff29723e */ /* 0x000fe200020006ff */
[----:B------:R-:W-:-:S04]  /*14fe0*/  FMUL.FTZ R40, R5, R54 ;  /* 0x0000003605287220 */ /* 0x000fc80000410000 */
[C---:B------:R-:W-:Y:S01]  /*14ff0*/  FFMA.FTZ R5, R25.reuse, R52, -R40 ;  /* 0x0000003419057223 */ /* 0x040fe20000010828 */
[----:B------:R-:W-:Y:S01]  /*15000*/  FFMA.FTZ R25, R25, R54, R57 ;  /* 0x0000003619197223 */ /* 0x000fe20000010039 */
[----:B------:R-:W-:Y:S02]  /*15010*/  HADD2.F32 R54, -RZ, R27.H1_H1 ;  /* 0x3000001bff367230 */ /* 0x000fe40000004100 */
[----:B------:R-:W-:Y:S02]  /*15020*/  HADD2.F32 R40, -RZ, R26.H1_H1 ;  /* 0x3000001aff287230 */ /* 0x000fe40000004100 */
[----:B------:R-:W-:Y:S02]  /*15030*/  HADD2.F32 R57, -RZ, R55.H0_H0 ;  /* 0x20000037ff397230 */ /* 0x000fe40000004100 */
[----:B------:R-:W-:Y:S02]  /*15040*/  HADD2.F32 R26, -RZ, R36.H0_H0 ;  /* 0x20000024ff1a7230 */ /* 0x000fe40000004100 */
[----:B------:R-:W-:-:S02]  /*15050*/  HADD2.F32 R52, -RZ, R50.H0_H0 ;  /* 0x20000032ff347230 */ /* 0x000fc40000004100 */
[C---:B------:R-:W-:Y:S01]  /*15060*/  FMUL.FTZ R58, R24.reuse, R54 ;  /* 0x00000036183a7220 */ /* 0x040fe20000410000 */
[----:B------:R-:W-:Y:S02]  /*15070*/  HADD2.F32 R21, -RZ, R21.H1_H1 ;  /* 0x30000015ff157230 */ /* 0x000fe40000004100 */
[----:B------:R-:W-:Y:S01]  /*15080*/  FMUL.FTZ R61, R24, R40 ;  /* 0x00000028183d7220 */ /* 0x000fe20000410000 */
[----:B------:R-:W-:Y:S02]  /*15090*/  HADD2.F32 R27, -RZ, R45.H0_H0 ;  /* 0x2000002dff1b7230 */ /* 0x000fe40000004100 */
[C---:B------:R-:W-:Y:S01]  /*150a0*/  FMUL.FTZ R60, R26.reuse, R57 ;  /* 0x000000391a3c7220 */ /* 0x040fe20000410000 */
[----:B------:R-:W-:Y:S01]  /*150b0*/  FMUL.FTZ R62, R26, R52 ;  /* 0x000000341a3e7220 */ /* 0x000fe20000410000 */
[C---:B------:R-:W-:Y:S01]  /*150c0*/  FFMA.FTZ R24, R21.reuse, R40, -R58 ;  /* 0x0000002815187223 */ /* 0x040fe2000001083a */
[----:B------:R-:W-:Y:S01]  /*150d0*/  FFMA.FTZ R26, R21, R54, R61 ;  /* 0x00000036151a7223 */ /* 0x000fe2000001003d */
[----:B------:R-:W-:Y:S01]  /*150e0*/  F2FP.F16.E4M3.UNPACK_B R58, R59 ;  /* 0x0000003bff3a723e */ /* 0x000fe200020006ff */
[C---:B------:R-:W-:Y:S01]  /*150f0*/  FFMA.FTZ R21, R27.reuse, R52, -R60 ;  /* 0x000000341b157223 */ /* 0x040fe2000001083c */
[----:B------:R-:W-:Y:S01]  /*15100*/  F2FP.F16.E4M3.UNPACK_B R54, R53 ;  /* 0x00000035ff36723e */ /* 0x000fe200020006ff */
[----:B------:R-:W-:Y:S01]  /*15110*/  FFMA.FTZ R27, R27, R57, R62 ;  /* 0x000000391b1b7223 */ /* 0x000fe2000001003e */
[----:B------:R-:W-:-:S02]  /*15120*/  HADD2.F32 R57, -RZ, R55.H1_H1 ;  /* 0x30000037ff397230 */ /* 0x000fc40000004100 */
[----:B------:R-:W-:Y:S02]  /*15130*/  HADD2.F32 R36, -RZ, R36.H1_H1 ;  /* 0x30000024ff247230 */ /* 0x000fe40000004100 */
[----:B------:R-:W-:Y:S02]  /*15140*/  HADD2.F32 R52, -RZ, R50.H1_H1 ;  /* 0x30000032ff347230 */ /* 0x000fe40000004100 */
[----:B------:R-:W-:Y:S02]  /*15150*/  HADD2.F32 R61, -RZ, R58.H0_H0 ;  /* 0x2000003aff3d7230 */ /* 0x000fe40000004100 */
[----:B------:R-:W-:Y:S02]  /*15160*/  HADD2.F32 R50, -RZ, R48.H0_H0 ;  /* 0x20000030ff327230 */ /* 0x000fe40000004100 */
[----:B------:R-:W-:Y:S02]  /*15170*/  HADD2.F32 R55, -RZ, R54.H0_H0 ;  /* 0x20000036ff377230 */ /* 0x000fe40000004100 */
[----:B------:R-:W-:Y:S01]  /*15180*/  FMUL.FTZ R60, R36, R57 ;  /* 0x00000039243c7220 */ /* 0x000fe20000410000 */
[----:B------:R-:W-:-:S02]  /*15190*/  HADD2.F32 R45, -RZ, R45.H1_H1 ;  /* 0x3000002dff2d7230 */ /* 0x000fc40000004100 */
[-C--:B------:R-:W-:Y:S01]  /*151a0*/  FMUL.FTZ R36, R36, R52.reuse ;  /* 0x0000003424247220 */ /* 0x080fe20000410000 */
[----:B------:R-:W-:Y:S02]  /*151b0*/  HADD2.F32 R40, -RZ, R46.H0_H0 ;  /* 0x2000002eff287230 */ /* 0x000fe40000004100 */
[C---:B------:R-:W-:Y:S01]  /*151c0*/  FMUL.FTZ R63, R50.reuse, R61 ;  /* 0x0000003d323f7220 */ /* 0x040fe20000410000 */
[----:B------:R-:W-:Y:S01]  /*151d0*/  F2FP.F16.E4M3.UNPACK_B R59, R59.H1 ;  /* 0x0000003bff3b723e */ /* 0x000fe200030006ff */
[----:B------:R-:W-:Y:S01]  /*151e0*/  FMUL.FTZ R50, R50, R55 ;  /* 0x0000003732327220 */ /* 0x000fe20000410000 */
[----:B------:R-:W-:Y:S01]  /*151f0*/  F2FP.F16.E4M3.UNPACK_B R53, R53.H1 ;  /* 0x00000035ff35723e */ /* 0x000fe200030006ff */
[C---:B------:R-:W-:Y:S01]  /*15200*/  FFMA.FTZ R62, R45.reuse, R57, R36 ;  /* 0x000000392d3e7223 */ /* 0x040fe20000010024 */
[----:B------:R-:W-:Y:S01]  /*15210*/  FFMA.FTZ R60, R45, R52, -R60 ;  /* 0x000000342d3c7223 */ /* 0x000fe2000001083c */
[----:B------:R-:W-:Y:S01]  /*15220*/  FFMA.FTZ R36, R40, R55, -R63 ;  /* 0x0000003728247223 */ /* 0x000fe2000001083f */
[----:B------:R-:W-:-:S02]  /*15230*/  HADD2.F32 R57, -RZ, R58.H1_H1 ;  /* 0x3000003aff397230 */ /* 0x000fc40000004100 */
[----:B------:R-:W-:Y:S01]  /*15240*/  FFMA.FTZ R61, R40, R61, R50 ;  /* 0x0000003d283d7223 */ /* 0x000fe20000010032 */
[----:B------:R-:W-:Y:S02]  /*15250*/  HADD2.F32 R48, -RZ, R48.H1_H1 ;  /* 0x30000030ff307230 */ /* 0x000fe40000004100 */
[----:B------:R-:W-:Y:S02]  /*15260*/  HADD2.F32 R55, -RZ, R54.H1_H1 ;  /* 0x30000036ff377230 */ /* 0x000fe40000004100 */
[----:B------:R-:W-:Y:S02]  /*15270*/  HADD2.F32 R52, -RZ, R59.H0_H0 ;  /* 0x2000003bff347230 */ /* 0x000fe40000004100 */
[----:B------:R-:W-:Y:S02]  /*15280*/  HADD2.F32 R45, -RZ, R49.H0_H0 ;  /* 0x20000031ff2d7230 */ /* 0x000fe40000004100 */
[----:B------:R-:W-:Y:S02]  /*15290*/  HADD2.F32 R50, -RZ, R53.H0_H0 ;  /* 0x20000035ff327230 */ /* 0x000fe40000004100 */
[----:B------:R-:W-:Y:S01]  /*152a0*/  FMUL.FTZ R63, R48, R57 ;  /* 0x00000039303f7220 */ /* 0x000fe20000410000 */
[----:B------:R-:W-:-:S02]  /*152b0*/  HADD2.F32 R46, -RZ, R46.H1_H1 ;  /* 0x3000002eff2e7230 */ /* 0x000fc40000004100 */
[----:B------:R-:W-:Y:S01]  /*152c0*/  FMUL.FTZ R48, R48, R55 ;  /* 0x0000003730307220 */ /* 0x000fe20000410000 */
[----:B------:R-:W-:Y:S02]  /*152d0*/  HADD2.F32 R40, -RZ, R47.H0_H0 ;  /* 0x2000002fff287230 */ /* 0x000fe40000004100 */
[C---:B------:R-:W-:Y:S01]  /*152e0*/  FMUL.FTZ R65, R45.reuse, R52 ;  /* 0x000000342d417220 */ /* 0x040fe20000410000 */
[----:B------:R-:W-:Y:S01]  /*152f0*/  FMUL.FTZ R45, R45, R50 ;  /* 0x000000322d2d7220 */ /* 0x000fe20000410000 */
[----:B------:R-:W-:-:S03]  /*15300*/  FFMA.FTZ R64, R46, R57, R48 ;  /* 0x000000392e407223 */ /* 0x000fc60000010030 */
[----:B------:R-:W-:Y:S01]  /*15310*/  FFMA.FTZ R57, R40, R52, R45 ;  /* 0x0000003428397223 */ /* 0x000fe2000001002d */
[----:B------:R-:W-:Y:S01]  /*15320*/  F2FP.F16.E4M3.UNPACK_B R52, R56.H1 ;  /* 0x00000038ff34723e */ /* 0x000fe200030006ff */
[----:B------:R-:W-:Y:S01]  /*15330*/  FFMA.FTZ R63, R46, R55, -R63 ;  /* 0x000000372e3f7223 */ /* 0x000fe2000001083f */
[----:B------:R-:W-:Y:S01]  /*15340*/  FFMA.FTZ R65, R40, R50, -R65 ;  /* 0x0000003228417223 */ /* 0x000fe20000010841 */
[----:B------:R-:W-:Y:S01]  /*15350*/  HADD2.F32 R50, -RZ, R53.H1_H1 ;  /* 0x30000035ff327230 */ /* 0x000fe20000004100 */
[----:B------:R-:W-:Y:S01]  /*15360*/  F2FP.F16.E4M3.UNPACK_B R46, R51.H1 ;  /* 0x00000033ff2e723e */ /* 0x000fe200030006ff */
[----:B------:R-:W-:Y:S02]  /*15370*/  HADD2.F32 R54, -RZ, R59.H1_H1 ;  /* 0x3000003bff367230 */ /* 0x000fe40000004100 */
[----:B------:R-:W-:Y:S02]  /*15380*/  HADD2.F32 R49, -RZ, R49.H1_H1 ;  /* 0x30000031ff317230 */ /* 0x000fe40000004100 */
[----:B------:R-:W-:-:S02]  /*15390*/  HADD2.F32 R53, -RZ, R52.H0_H0 ;  /* 0x20000034ff357230 */ /* 0x000fc40000004100 */
[----:B------:R-:W-:Y:S02]  /*153a0*/  HADD2.F32 R45, -RZ, R43.H0_H0 ;  /* 0x2000002bff2d7230 */ /* 0x000fe40000004100 */
[C---:B------:R-:W-:Y:S01]  /*153b0*/  FMUL.FTZ R66, R49.reuse, R54 ;  /* 0x0000003631427220 */ /* 0x040fe20000410000 */
[----:B------:R-:W-:Y:S02]  /*153c0*/  HADD2.F32 R48, -RZ, R46.H0_H0 ;  /* 0x2000002eff307230 */ /* 0x000fe40000004100 */
[----:B------:R-:W-:Y:S01]  /*153d0*/  FMUL.FTZ R55, R49, R50 ;  /* 0x0000003231377220 */ /* 0x000fe20000410000 */
[----:B------:R-:W-:Y:S02]  /*153e0*/  HADD2.F32 R40, -RZ, R39.H0_H0 ;  /* 0x20000027ff287230 */ /* 0x000fe40000004100 */
[----:B------:R-:W-:Y:S01]  /*153f0*/  FMUL.FTZ R49, R45, R53 ;  /* 0x000000352d317220 */ /* 0x000fe20000410000 */
[----:B------:R-:W-:Y:S02]  /*15400*/  HADD2.F32 R52, -RZ, R52.H1_H1 ;  /* 0x30000034ff347230 */ /* 0x000fe40000004100 */
[----:B------:R-:W-:-:S02]  /*15410*/  HADD2.F32 R43, -RZ, R43.H1_H1 ;  /* 0x3000002bff2b7230 */ /* 0x000fc40000004100 */
[----:B------:R-:W-:Y:S02]  /*15420*/  HADD2.F32 R46, -RZ, R46.H1_H1 ;  /* 0x3000002eff2e7230 */ /* 0x000fe40000004100 */
[-C--:B------:R-:W-:Y:S01]  /*15430*/  FMUL.FTZ R58, R45, R48.reuse ;  /* 0x000000302d3a7220 */ /* 0x080fe20000410000 */
[----:B------:R-:W-:Y:S01]  /*15440*/  FFMA.FTZ R49, R40, R48, -R49 ;  /* 0x0000003028317223 */ /* 0x000fe20000010831 */
[----:B------:R-:W-:Y:S02]  /*15450*/  HADD2.F32 R39, -RZ, R39.H1_H1 ;  /* 0x30000027ff277230 */ /* 0x000fe40000004100 */
[C---:B------:R-:W-:Y:S01]  /*15460*/  FMUL.FTZ R48, R43.reuse, R52 ;  /* 0x000000342b307220 */ /* 0x040fe20000410000 */
[----:B------:R-:W-:Y:S01]  /*15470*/  F2FP.F16.E4M3.UNPACK_B R56, R56 ;  /* 0x00000038ff38723e */ /* 0x000fe200020006ff */
[----:B------:R-:W-:Y:S01]  /*15480*/  FMUL.FTZ R43, R43, R46 ;  /* 0x0000002e2b2b7220 */ /* 0x000fe20000410000 */
[----:B------:R-:W-:Y:S01]  /*15490*/  F2FP.F16.E4M3.UNPACK_B R51, R51 ;  /* 0x00000033ff33723e */ /* 0x000fe200020006ff */
[----:B------:R-:W-:-:S02]  /*154a0*/  HADD2.F32 R47, -RZ, R47.H1_H1 ;  /* 0x3000002fff2f7230 */ /* 0x000fc40000004100 */
[----:B------:R-:W-:Y:S01]  /*154b0*/  FFMA.FTZ R58, R40, R53, R58 ;  /* 0x00000035283a7223 */ /* 0x000fe2000001003a */
[----:B------:R-:W-:Y:S01]  /*154c0*/  FFMA.FTZ R53, R39, R52, R43 ;  /* 0x0000003427357223 */ /* 0x000fe2000001002b */
[----:B------:R-:W-:Y:S02]  /*154d0*/  HADD2.F32 R45, -RZ, R56.H0_H0 ;  /* 0x20000038ff2d7230 */ /* 0x000fe40000004100 */
[----:B------:R-:W-:Y:S02]  /*154e0*/  HADD2.F32 R40, -RZ, R41.H0_H0 ;  /* 0x20000029ff287230 */ /* 0x000fe40000004100 */
[----:B------:R-:W-:Y:S02]  /*154f0*/  HADD2.F32 R43, -RZ, R51.H0_H0 ;  /* 0x20000033ff2b7230 */ /* 0x000fe40000004100 */
[----:B------:R-:W-:Y:S01]  /*15500*/  FFMA.FTZ R68, R47, R54, R55 ;  /* 0x000000362f447223 */ /* 0x000fe20000010037 */
[----:B------:R-:W-:Y:S01]  /*15510*/  FFMA.FTZ R54, R39, R46, -R48 ;  /* 0x0000002e27367223 */ /* 0x000fe20000010830 */
[----:B------:R-:W-:-:S02]  /*15520*/  HADD2.F32 R39, -RZ, R37.H0_H0 ;  /* 0x20000025ff277230 */ /* 0x000fc40000004100 */
[C---:B------:R-:W-:Y:S01]  /*15530*/  FMUL.FTZ R46, R40.reuse, R45 ;  /* 0x0000002d282e7220 */ /* 0x040fe20000410000 */
[----:B------:R-:W-:Y:S02]  /*15540*/  HADD2.F32 R56, -RZ, R56.H1_H1 ;  /* 0x30000038ff387230 */ /* 0x000fe40000004100 */
[-C--:B------:R-:W-:Y:S01]  /*15550*/  FMUL.FTZ R48, R40, R43.reuse ;  /* 0x0000002b28307220 */ /* 0x080fe20000410000 */
[----:B------:R-:W-:Y:S02]  /*15560*/  HADD2.F32 R41, -RZ, R41.H1_H1 ;  /* 0x30000029ff297230 */ /* 0x000fe40000004100 */
[----:B------:R-:W-:Y:S02]  /*15570*/  HADD2.F32 R40, -RZ, R51.H1_H1 ;  /* 0x30000033ff287230 */ /* 0x000fe40000004100 */
[----:B------:R-:W-:Y:S01]  /*15580*/  FFMA.FTZ R66, R47, R50, -R66 ;  /* 0x000000322f427223 */ /* 0x000fe20000010842 */
[-C--:B------:R-:W-:Y:S01]  /*15590*/  F2FP.F16.E4M3.UNPACK_B R7, R42.reuse ;  /* 0x0000002aff07723e */ /* 0x080fe200020006ff */
        /* <DEDUP_REMOVED lines=8> */
[----:B------:R-:W-:Y:S01]  /*15620*/  F2FP.F16.E4M3.UNPACK_B R4, R38 ;  /* 0x00000026ff04723e */ /* 0x000fe200020006ff */
[----:B------:R-:W-:Y:S01]  /*15630*/  FFMA.FTZ R50, R37, R40, -R50 ;  /* 0x0000002825327223 */ /* 0x000fe20000010832 */
[----:B------:R-:W-:Y:S01]  /*15640*/  F2FP.F16.E4M3.UNPACK_B R38, R38.H1 ;  /* 0x00000026ff26723e */ /* 0x000fe200030006ff */
[----:B------:R-:W-:-:S02]  /*15650*/  HADD2.F32 R48, -RZ, R46.H0_H0 ;  /* 0x2000002eff307230 */ /* 0x000fc40000004100 */
[----:B------:R-:W-:Y:S01]  /*15660*/  FFMA.FTZ R56, R37, R56, R41 ;  /* 0x0000003825387223 */ /* 0x000fe20000010029 */
[----:B------:R-:W-:Y:S02]  /*15670*/  HADD2.F32 R39, -RZ, R42.H0_H0 ;  /* 0x2000002aff277230 */ /* 0x000fe40000004100 */
[--C-:B------:R-:W-:Y:S02]  /*15680*/  HADD2.F32 R40, -RZ, R43.reuse.H0_H0 ;  /* 0x2000002bff287230 */ /* 0x100fe40000004100 */
[----:B------:R-:W-:Y:S02]  /*15690*/  HADD2.F32 R41, -RZ, R46.H1_H1 ;  /* 0x3000002eff297230 */ /* 0x000fe40000004100 */
[----:B------:R-:W-:Y:S02]  /*156a0*/  HADD2.F32 R42, -RZ, R42.H1_H1 ;  /* 0x3000002aff2a7230 */ /* 0x000fe40000004100 */
[----:B------:R-:W-:Y:S02]  /*156b0*/  HADD2.F32 R43, -RZ, R43.H1_H1 ;  /* 0x3000002bff2b7230 */ /* 0x000fe40000004100 */
[----:B------:R-:W-:Y:S01]  /*156c0*/  FMUL.FTZ R52, R39, R48 ;  /* 0x0000003027347220 */ /* 0x000fe20000410000 */
[----:B------:R-:W-:-:S02]  /*156d0*/  HADD2.F32 R37, -RZ, R38.H0_H0 ;  /* 0x20000026ff257230 */ /* 0x000fc40000004100 */
[----:B------:R-:W-:Y:S01]  /*156e0*/  FMUL.FTZ R46, R39, R40 ;  /* 0x00000028272e7220 */ /* 0x000fe20000410000 */
[----:B------:R-:W-:Y:S02]  /*156f0*/  HADD2.F32 R38, -RZ, R38.H1_H1 ;  /* 0x30000026ff267230 */ /* 0x000fe40000004100 */
[C---:B------:R-:W-:Y:S01]  /*15700*/  FMUL.FTZ R39, R42.reuse, R41 ;  /* 0x000000292a277220 */ /* 0x040fe20000410000 */
[----:B------:R-:W-:Y:S01]  /*15710*/  F2FP.F16.E4M3.UNPACK_B R20, R20 ;  /* 0x00000014ff14723e */ /* 0x000fe200020006ff */
[-C--:B------:R-:W-:Y:S01]  /*15720*/  FMUL.FTZ R42, R42, R43.reuse ;  /* 0x0000002b2a2a7220 */ /* 0x080fe20000410000 */
[----:B------:R-:W-:Y:S01]  /*15730*/  F2FP.F16.E4M3.UNPACK_B R6, R6 ;  /* 0x00000006ff06723e */ /* 0x000fe200020006ff */
[C---:B------:R-:W-:Y:S01]  /*15740*/  FFMA.FTZ R52, R37.reuse, R40, -R52 ;  /* 0x0000002825347223 */ /* 0x040fe20000010834 */
[----:B------:R-:W-:Y:S01]  /*15750*/  FFMA.FTZ R46, R37, R48, R46 ;  /* 0x00000030252e7223 */ /* 0x000fe2000001002e */
[C---:B------:R-:W-:Y:S01]  /*15760*/  FFMA.FTZ R51, R38.reuse, R43, -R39 ;  /* 0x0000002b26337223 */ /* 0x040fe20000010827 */
[----:B------:R-:W-:Y:S01]  /*15770*/  FFMA.FTZ R55, R38, R41, R42 ;  /* 0x0000002926377223 */ /* 0x000fe2000001002a */
[----:B------:R-:W-:-:S02]  /*15780*/  HADD2.F32 R37, -RZ, R20.H0_H0 ;  /* 0x20000014ff257230 */ /* 0x000fc40000004100 */
[----:B------:R-:W-:Y:S02]  /*15790*/  HADD2.F32 R38, -RZ, R20.H1_H1 ;  /* 0x30000014ff267230 */ /* 0x000fe40000004100 */
[--C-:B------:R-:W-:Y:S02]  /*157a0*/  HADD2.F32 R39, -RZ, R6.reuse.H0_H0 ;  /* 0x20000006ff277230 */ /* 0x100fe40000004100 */
[--C-:B------:R-:W-:Y:S02]  /*157b0*/  HADD2.F32 R20, -RZ, R7.reuse.H0_H0 ;  /* 0x20000007ff147230 */ /* 0x100fe40000004100 */
[----:B------:R-:W-:Y:S02]  /*157c0*/  HADD2.F32 R40, -RZ, R6.H1_H1 ;  /* 0x30000006ff287230 */ /* 0x000fe40000004100 */
[----:B------:R-:W-:Y:S02]  /*157d0*/  HADD2.F32 R7, -RZ, R7.H1_H1 ;  /* 0x30000007ff077230 */ /* 0x000fe40000004100 */
[----:B------:R-:W-:Y:S01]  /*157e0*/  FMUL.FTZ R41, R20, R39 ;  /* 0x0000002714297220 */ /* 0x000fe20000410000 */
[----:B------:R-:W-:-:S02]  /*157f0*/  HADD2.F32 R6, -RZ, R4.H0_H0 ;  /* 0x20000004ff067230 */ /* 0x000fc40000004100 */
[-C--:B------:R-:W-:Y:S01]  /*15800*/  FMUL.FTZ R20, R20, R37.reuse ;  /* 0x0000002514147220 */ /* 0x080fe20000410000 */
[----:B------:R-:W-:Y:S02]  /*15810*/  HADD2.F32 R4, -RZ, R4.H1_H1 ;  /* 0x30000004ff047230 */ /* 0x000fe40000004100 */
[C---:B------:R-:W-:Y:S01]  /*15820*/  FMUL.FTZ R43, R7.reuse, R40 ;  /* 0x00000028072b7220 */ /* 0x040fe20000410000 */
        /* <DEDUP_REMOVED lines=9> */
[----:B------:R-:W-:Y:S02]  /*158c0*/  F2FP.SATFINITE.E4M3.F32.PACK_AB_MERGE_C R51, R51, R52, RZ ;  /* 0x000000343333723e */ /* 0x000fe400048070ff */
[----:B------:R-:W-:Y:S02]  /*158d0*/  F2FP.SATFINITE.E4M3.F32.PACK_AB_MERGE_C R57, R68, R57, RZ ;  /* 0x000000394439723e */ /* 0x000fe400048070ff */
[----:B------:R-:W-:Y:S02]  /*158e0*/  F2FP.SATFINITE.E4M3.F32.PACK_AB_MERGE_C R53, R53, R58, RZ ;  /* 0x0000003a3535723e */ /* 0x000fe400048070ff */
[----:B------:R-:W-:-:S02]  /*158f0*/  F2FP.SATFINITE.E4M3.F32.PACK_AB_MERGE_C R46, R55, R46, RZ ;  /* 0x0000002e372e723e */ /* 0x000fc400048070ff */
[----:B------:R-:W-:Y:S02]  /*15900*/  F2FP.SATFINITE.E4M3.F32.PACK_AB_MERGE_C R5, R24, R5, R21 ;  /* 0x000000051805723e */ /* 0x000fe40004807015 */
[----:B------:R-:W-:Y:S02]  /*15910*/  F2FP.SATFINITE.E4M3.F32.PACK_AB_MERGE_C R7, R63, R36, R7 ;  /* 0x000000243f07723e */ /* 0x000fe40004807007 */
[----:B------:R-:W-:Y:S02]  /*15920*/  F2FP.SATFINITE.E4M3.F32.PACK_AB_MERGE_C R25, R26, R25, R27 ;  /* 0x000000191a19723e */ /* 0x000fe4000480701b */
[----:B------:R-:W-:Y:S02]  /*15930*/  F2FP.SATFINITE.E4M3.F32.PACK_AB_MERGE_C R4, R50, R47, R4 ;  /* 0x0000002f3204723e */ /* 0x000fe40004807004 */
[----:B------:R-:W-:Y:S02]  /*15940*/  F2FP.SATFINITE.E4M3.F32.PACK_AB_MERGE_C R6, R6, R41, R51 ;  /* 0x000000290606723e */ /* 0x000fe40004807033 */
[----:B------:R-:W-:-:S02]  /*15950*/  F2FP.SATFINITE.E4M3.F32.PACK_AB_MERGE_C R27, R64, R61, R57 ;  /* 0x0000003d401b723e */ /* 0x000fc40004807039 */
[----:B------:R-:W-:Y:S02]  /*15960*/  F2FP.SATFINITE.E4M3.F32.PACK_AB_MERGE_C R24, R56, R45, R53 ;  /* 0x0000002d3818723e */ /* 0x000fe40004807035 */
[----:B------:R-:W-:Y:S01]  /*15970*/  F2FP.SATFINITE.E4M3.F32.PACK_AB_MERGE_C R26, R37, R20, R46 ;  /* 0x00000014251a723e */ /* 0x000fe2000480702e */
[----:B------:R1:W-:Y:S04]  /*15980*/  STS.128 [R67+0x14400], R4 ;  /* 0x0144000443007388 */ /* 0x0003e80000000c00 */
[----:B------:R1:W-:Y:S02]  /*15990*/  STS.128 [R0+0x14400], R24 ;  /* 0x0144001800007388 */ /* 0x0003e40000000c00 */
.L_x_2777:
[----:B------:R-:W-:Y:S05]  /*159a0*/  BSYNC B1 ;  /* 0x0000000000017941 */ /* 0x000fea0003800000 */
.L_x_2776:
[----:B------:R-:W-:Y:S04]  /*159b0*/  BSSY B1, `(.L_x_2778) ;  /* 0x0000101000017945 */ /* 0x000fe80003800000 */
[----:B------:R-:W-:Y:S05]  /*159c0*/  @P1 BRA `(.L_x_2779) ;  /* 0x0000000c00fc1947 */ /* 0x000fea0003800000 */
[----:B------:R-:W2:Y:S01]  /*159d0*/  LDL R62, [R1+0x24] ;  /* 0x00002400013e7983 */ /* 0x000ea20000100800 */
[----:B-1---5:R-:W-:Y:S02]  /*159e0*/  SHF.R.U32.HI R0, RZ, 0x8, R28 ;  /* 0x00000008ff007819 */ /* 0x022fe4000001161c */
[----:B------:R-:W-:Y:S02]  /*159f0*/  LOP3.LUT R5, R28, 0xff, RZ, 0xc0, !PT ;  /* 0x000000ff1c057812 */ /* 0x000fe400078ec0ff */
[----:B------:R-:W-:Y:S02]  /*15a00*/  LOP3.LUT R4, R0, 0xff, RZ, 0xc0, !PT ;  /* 0x000000ff00047812 */ /* 0x000fe400078ec0ff */
[----:B------:R-:W-:Y:S02]  /*15a10*/  LEA.HI R0, R3, R192, RZ, 0x1c ;  /* 0x000000c003007211 */ /* 0x000fe400078fe0ff */
[----:B---3--:R-:W-:Y:S02]  /*15a20*/  PRMT R37, R4, 0x7604, R5 ;  /* 0x0000760404257816 */ /* 0x008fe40000000005 */
[----:B------:R-:W-:-:S02]  /*15a30*/  SHF.R.S32.HI R5, RZ, 0x1f, R0 ;  /* 0x0000001fff057819 */ /* 0x000fc40000011400 */
[----:B------:R-:W-:Y:S02]  /*15a40*/  SHF.R.U32.HI R24, RZ, 0x8, R31 ;  /* 0x00000008ff187819 */ /* 0x000fe4000001161f */
[----:B------:R-:W-:Y:S01]  /*15a50*/  LEA.HI R4, R5, R0, RZ, 0x2 ;  /* 0x0000000005047211 */ /* 0x000fe200078f10ff */
[----:B------:R-:W-:Y:S01]  /*15a60*/  IMAD.SHL.U32 R0, R0, 0x10, RZ ;  /* 0x0000001000007824 */ /* 0x000fe200078e00ff */
[----:B0-----:R-:W-:Y:S02]  /*15a70*/  LOP3.LUT R21, R31, 0xff, RZ, 0xc0, !PT ;  /* 0x000000ff1f157812 */ /* 0x001fe400078ec0ff */
        /* <DEDUP_REMOVED lines=33> */
[----:B------:R-:W-:Y:S02]  /*15c90*/  SHF.R.U32.HI R21, RZ, 0x10, R29 ;  /* 0x00000010ff157819 */ /* 0x000fe4000001161d */
        /* <DEDUP_REMOVED lines=20> */
[----:B------:R-:W-:Y:S02]  /*15de0*/  SHF.R.U32.HI R40, RZ, 0x10, R11 ;  /* 0x00000010ff287819 */ /* 0x000fe4000001160b */
[----:B------:R-:W-:Y:S02]  /*15df0*/  PRMT R51, R38, 0x7054, R51 ;  /* 0x0000705426337816 */ /* 0x000fe40000000033 */
[----:B----4-:R-:W-:Y:S02]  /*15e00*/  LOP3.LUT R42, R21, 0xff000000, R29, 0xf8, !PT ;  /* 0xff000000152a7812 */ /* 0x010fe400078ef81d */
[----:B------:R-:W-:Y:S02]  /*15e10*/  F2FP.F16.E4M3.UNPACK_B R48, R49 ;  /* 0x00000031ff30723e */ /* 0x000fe400020006ff */
[----:B0-----:R-:W-:Y:S02]  /*15e20*/  F2FP.F16.E4M3.UNPACK_B R36, R25 ;  /* 0x00000019ff24723e */ /* 0x001fe400020006ff */
[----:B------:R-:W-:Y:S01]  /*15e30*/  LOP3.LUT R45, R43, 0xff000000, R31, 0xf8, !PT ;  /* 0xff0000002b2d7812 */ /* 0x000fe200078ef81f */
[----:B------:R-:W-:Y:S01]  /*15e40*/  HADD2.F32 R50, -RZ, R48.H0_H0 ;  /* 0x20000030ff327230 */ /* 0x000fe20000004100 */
[----:B------:R-:W-:-:S02]  /*15e50*/  LOP3.LUT R47, R47, 0xff000000, R8, 0xf8, !PT ;  /* 0xff0000002f2f7812 */ /* 0x000fc400078ef808 */
[----:B------:R-:W-:Y:S02]  /*15e60*/  LOP3.LUT R40, R40, 0xff, RZ, 0xc0, !PT ;  /* 0x000000ff28287812 */ /* 0x000fe400078ec0ff */
[----:B------:R-:W-:Y:S02]  /*15e70*/  LOP3.LUT R41, R37, 0xff000000, R28, 0xf8, !PT ;  /* 0xff00000025297812 */ /* 0x000fe400078ef81c */
[----:B------:R-:W-:Y:S01]  /*15e80*/  LOP3.LUT R8, R51, 0xff000000, R10, 0xf8, !PT ;  /* 0xff00000033087812 */ /* 0x000fe200078ef80a */
[----:B------:R-:W-:Y:S01]  /*15e90*/  HADD2.F32 R51, -RZ, R48.H1_H1 ;  /* 0x30000030ff337230 */ /* 0x000fe20000004100 */
[----:B------:R-:W-:Y:S02]  /*15ea0*/  F2FP.F16.E4M3.UNPACK_B R43, R42 ;  /* 0x0000002aff2b723e */ /* 0x000fe400020006ff */
[----:B------:R-:W-:Y:S02]  /*15eb0*/  PRMT R53, R40, 0x7054, R53 ;  /* 0x0000705428357816 */ /* 0x000fe40000000035 */
[----:B------:R-:W-:Y:S01]  /*15ec0*/  LOP3.LUT R20, R39, 0xff000000, R30, 0xf8, !PT ;  /* 0xff00000027147812 */ /* 0x000fe200078ef81e */
[--C-:B------:R-:W-:Y:S01]  /*15ed0*/  HADD2.F32 R46, -RZ, R43.reuse.H0_H0 ;  /* 0x2000002bff2e7230 */ /* 0x100fe20000004100 */
[-C--:B------:R-:W-:Y:S01]  /*15ee0*/  F2FP.F16.E4M3.UNPACK_B R39, R27.reuse ;  /* 0x0000001bff27723e */ /* 0x080fe200020006ff */
[----:B------:R-:W-:Y:S01]  /*15ef0*/  HADD2.F32 R43, -RZ, R43.H1_H1 ;  /* 0x3000002bff2b7230 */ /* 0x000fe20000004100 */
[----:B------:R-:W-:-:S02]  /*15f00*/  F2FP.F16.E4M3.UNPACK_B R40, R27.H1 ;  /* 0x0000001bff28723e */ /* 0x000fc400030006ff */
[-C--:B------:R-:W-:Y:S02]  /*15f10*/  F2FP.F16.E4M3.UNPACK_B R27, R24.reuse ;  /* 0x00000018ff1b723e */ /* 0x080fe400020006ff */
[----:B------:R-:W-:Y:S02]  /*15f20*/  F2FP.F16.E4M3.UNPACK_B R31, R24.H1 ;  /* 0x00000018ff1f723e */ /* 0x000fe400030006ff */
[----:B------:R-:W-:Y:S02]  /*15f30*/  F2FP.F16.E4M3.UNPACK_B R37, R25.H1 ;  /* 0x00000019ff25723e */ /* 0x000fe400030006ff */
[----:B------:R-:W-:Y:S02]  /*15f40*/  F2FP.F16.E4M3.UNPACK_B R49, R49.H1 ;  /* 0x00000031ff31723e */ /* 0x000fe400030006ff */
[----:B------:R-:W-:Y:S02]  /*15f50*/  F2FP.F16.E4M3.UNPACK_B R42, R42.H1 ;  /* 0x0000002aff2a723e */ /* 0x000fe400030006ff */
[----:B------:R-:W-:-:S02]  /*15f60*/  LOP3.LUT R53, R53, 0xff000000, R11, 0xf8, !PT ;  /* 0xff00000035357812 */ /* 0x000fc400078ef80b */
[----:B------:R-:W-:Y:S01]  /*15f70*/  F2FP.F16.E4M3.UNPACK_B R38, R26.H1 ;  /* 0x0000001aff26723e */ /* 0x000fe200030006ff */
[----:B--2---:R-:W0:Y:S02]  /*15f80*/  LDS.128 R4, [R62+0x14400] ;  /* 0x014400003e047984 */ /* 0x004e240000000c00 */
        /* <DEDUP_REMOVED lines=8> */
[----:B------:R-:W-:Y:S01]  /*16010*/  F2FP.F16.E4M3.UNPACK_B R11, R4 ;  /* 0x00000004ff0b723e */ /* 0x000fe200020006ff */
[----:B------:R-:W-:Y:S01]  /*16020*/  FMUL.FTZ R25, R5, R46 ;  /* 0x0000002e05197220 */ /* 0x000fe20000410000 */
[----:B------:R-:W-:Y:S01]  /*16030*/  F2FP.F16.E4M3.UNPACK_B R21, R4.H1 ;  /* 0x00000004ff15723e */ /* 0x000fe200030006ff */
[----:B------:R-:W-:Y:S01]  /*16040*/  FFMA.FTZ R5, R9, R46, -R24 ;  /* 0x0000002e09057223 */ /* 0x000fe20000010818 */
[-C--:B------:R-:W-:Y:S01]  /*16050*/  F2FP.F16.E4M3.UNPACK_B R4, R6.reuse ;  /* 0x00000006ff04723e */ /* 0x080fe200020006ff */
[----:B------:R-:W-:Y:S01]  /*16060*/  HADD2.F32 R24, -RZ, R10.H1_H1 ;  /* 0x3000000aff187230 */ /* 0x000fe20000004100 */
[----:B------:R-:W-:Y:S01]  /*16070*/  F2FP.F16.E4M3.UNPACK_B R7, R6.H1 ;  /* 0x00000006ff07723e */ /* 0x000fe200030006ff */
[----:B------:R-:W-:Y:S01]  /*16080*/  HADD2.F32 R46, -RZ, R49.H0_H0 ;  /* 0x20000031ff2e7230 */ /* 0x000fe20000004100 */
[----:B------:R-:W-:Y:S01]  /*16090*/  F2FP.F16.E4M3.UNPACK_B R6, R26 ;  /* 0x0000001aff06723e */ /* 0x000fe200020006ff */
[----:B------:R-:W-:-:S02]  /*160a0*/  HADD2.F32 R10, -RZ, R37.H0_H0 ;  /* 0x20000025ff0a7230 */ /* 0x000fc40000004100 */
[C---:B------:R-:W-:Y:S01]  /*160b0*/  FMUL.FTZ R55, R36.reuse, R51 ;  /* 0x0000003324377220 */ /* 0x040fe20000410000 */
[----:B------:R-:W-:Y:S02]  /*160c0*/  HADD2.F32 R26, -RZ, R42.H0_H0 ;  /* 0x2000002aff1a7230 */ /* 0x000fe40000004100 */
[-C--:B------:R-:W-:Y:S01]  /*160d0*/  FMUL.FTZ R36, R36, R43.reuse ;  /* 0x0000002b24247220 */ /* 0x080fe20000410000 */
[----:B------:R-:W-:Y:S01]  /*160e0*/  FFMA.FTZ R9, R9, R50, R25 ;  /* 0x0000003209097223 */ /* 0x000fe20000010019 */
[C---:B------:R-:W-:Y:S01]  /*160f0*/  FMUL.FTZ R48, R10.reuse, R46 ;  /* 0x0000002e0a307220 */ /* 0x040fe20000410000 */
[----:B------:R-:W-:Y:S02]  /*16100*/  HADD2.F32 R25, -RZ, R28.H0_H0 ;  /* 0x2000001cff197230 */ /* 0x000fe40000004100 */
[----:B------:R-:W-:Y:S01]  /*16110*/  FMUL.FTZ R57, R10, R26 ;  /* 0x0000001a0a397220 */ /* 0x000fe20000410000 */
[C---:B------:R-:W-:Y:S01]  /*16120*/  FFMA.FTZ R10, R24.reuse, R43, -R55 ;  /* 0x0000002b180a7223 */ /* 0x040fe20000010837 */
[----:B------:R-:W-:Y:S01]  /*16130*/  FFMA.FTZ R24, R24, R51, R36 ;  /* 0x0000003318187223 */ /* 0x000fe20000010024 */
[----:B------:R-:W-:Y:S01]  /*16140*/  F2FP.F16.E4M3.UNPACK_B R36, R45 ;  /* 0x0000002dff24723e */ /* 0x000fe200020006ff */
[C---:B------:R-:W-:Y:S01]  /*16150*/  FFMA.FTZ R57, R25.reuse, R46, R57 ;  /* 0x0000002e19397223 */ /* 0x040fe20000010039 */
[----:B------:R-:W-:Y:S01]  /*16160*/  FFMA.FTZ R50, R25, R26, -R48 ;  /* 0x0000001a19327223 */ /* 0x000fe20000010830 */
[----:B------:R-:W-:Y:S01]  /*16170*/  HADD2.F32 R42, -RZ, R42.H1_H1 ;  /* 0x3000002aff2a7230 */ /* 0x000fe20000004100 */
[-C--:B------:R-:W-:Y:S01]  /*16180*/  F2FP.F16.E4M3.UNPACK_B R46, R53.reuse ;  /* 0x00000035ff2e723e */ /* 0x080fe200020006ff */
[----:B------:R-:W-:Y:S01]  /*16190*/  HADD2.F32 R49, -RZ, R49.H1_H1 ;  /* 0x30000031ff317230 */ /* 0x000fe20000004100 */
[----:B------:R-:W-:Y:S01]  /*161a0*/  F2FP.F16.E4M3.UNPACK_B R53, R53.H1 ;  /* 0x00000035ff35723e */ /* 0x000fe200030006ff */
[----:B------:R-:W-:Y:S01]  /*161b0*/  HADD2.F32 R37, -RZ, R37.H1_H1 ;  /* 0x30000025ff257230 */ /* 0x000fe20000004100 */
[----:B------:R-:W-:Y:S01]  /*161c0*/  F2FP.F16.E4M3.UNPACK_B R45, R45.H1 ;  /* 0x0000002dff2d723e */ /* 0x000fe200030006ff */
[----:B------:R-:W-:-:S02]  /*161d0*/  HADD2.F32 R26, -RZ, R39.H0_H0 ;  /* 0x20000027ff1a7230 */ /* 0x000fc40000004100 */
[----:B------:R-:W-:Y:S02]  /*161e0*/  HADD2.F32 R43, -RZ, R36.H0_H0 ;  /* 0x20000024ff2b7230 */ /* 0x000fe40000004100 */
[C---:B------:R-:W-:Y:S01]  /*161f0*/  FMUL.FTZ R51, R37.reuse, R49 ;  /* 0x0000003125337220 */ /* 0x040fe20000410000 */
[----:B------:R-:W-:Y:S02]  /*16200*/  HADD2.F32 R28, -RZ, R28.H1_H1 ;  /* 0x3000001cff1c7230 */ /* 0x000fe40000004100 */
[----:B------:R-:W-:Y:S01]  /*16210*/  FMUL.FTZ R52, R37, R42 ;  /* 0x0000002a25347220 */ /* 0x000fe20000410000 */
[--C-:B------:R-:W-:Y:S02]  /*16220*/  HADD2.F32 R48, -RZ, R46.reuse.H0_H0 ;  /* 0x2000002eff307230 */ /* 0x100fe40000004100 */
[----:B------:R-:W-:Y:S01]  /*16230*/  FMUL.FTZ R37, R26, R43 ;  /* 0x0000002b1a257220 */ /* 0x000fe20000410000 */
[----:B------:R-:W-:Y:S02]  /*16240*/  HADD2.F32 R25, -RZ, R29.H0_H0 ;  /* 0x2000001dff197230 */ /* 0x000fe40000004100 */
[----:B------:R-:W-:Y:S01]  /*16250*/  FFMA.FTZ R52, R28, R49, R52 ;  /* 0x000000311c347223 */ /* 0x000fe20000010034 */
[----:B------:R-:W-:-:S02]  /*16260*/  HADD2.F32 R46, -RZ, R46.H1_H1 ;  /* 0x3000002eff2e7230 */ /* 0x000fc40000004100 */
[-C--:B------:R-:W-:Y:S01]  /*16270*/  FMUL.FTZ R54, R26, R48.reuse ;  /* 0x000000301a367220 */ /* 0x080fe20000410000 */
[----:B------:R-:W-:Y:S02]  /*16280*/  HADD2.F32 R39, -RZ, R39.H1_H1 ;  /* 0x30000027ff277230 */ /* 0x000fe40000004100 */
[C---:B------:R-:W-:Y:S01]  /*16290*/  FFMA.FTZ R49, R25.reuse, R48, R37 ;  /* 0x0000003019317223 */ /* 0x040fe20000010025 */
[----:B------:R-:W-:Y:S02]  /*162a0*/  HADD2.F32 R37, -RZ, R53.H0_H0 ;  /* 0x20000035ff257230 */ /* 0x000fe40000004100 */
[----:B------:R-:W-:Y:S01]  /*162b0*/  FFMA.FTZ R51, R28, R42, -R51 ;  /* 0x0000002a1c337223 */ /* 0x000fe20000010833 */
[----:B------:R-:W-:Y:S02]  /*162c0*/  HADD2.F32 R26, -RZ, R40.H0_H0 ;  /* 0x20000028ff1a7230 */ /* 0x000fe40000004100 */
[----:B------:R-:W-:Y:S01]  /*162d0*/  FFMA.FTZ R54, R25, R43, -R54 ;  /* 0x0000002b19367223 */ /* 0x000fe20000010836 */
[----:B------:R-:W-:-:S02]  /*162e0*/  HADD2.F32 R36, -RZ, R36.H1_H1 ;  /* 0x30000024ff247230 */ /* 0x000fc40000004100 */
[C---:B------:R-:W-:Y:S01]  /*162f0*/  FMUL.FTZ R42, R39.reuse, R46 ;  /* 0x0000002e272a7220 */ /* 0x040fe20000410000 */
[----:B------:R-:W-:Y:S02]  /*16300*/  HADD2.F32 R29, -RZ, R29.H1_H1 ;  /* 0x3000001dff1d7230 */ /* 0x000fe40000004100 */
[C---:B------:R-:W-:Y:S01]  /*16310*/  FMUL.FTZ R48, R26.reuse, R37 ;  /* 0x000000251a307220 */ /* 0x040fe20000410000 */
[--C-:B------:R-:W-:Y:S02]  /*16320*/  HADD2.F32 R28, -RZ, R45.reuse.H0_H0 ;  /* 0x2000002dff1c7230 */ /* 0x100fe40000004100 */
[-C--:B------:R-:W-:Y:S01]  /*16330*/  FMUL.FTZ R39, R39, R36.reuse ;  /* 0x0000002427277220 */ /* 0x080fe20000410000 */
[----:B------:R-:W-:Y:S02]  /*16340*/  HADD2.F32 R25, -RZ, R30.H0_H0 ;  /* 0x2000001eff197230 */ /* 0x000fe40000004100 */
[----:B------:R-:W-:Y:S01]  /*16350*/  FFMA.FTZ R55, R29, R36, -R42 ;  /* 0x000000241d377223 */ /* 0x000fe2000001082a */
[----:B------:R-:W-:Y:S01]  /*16360*/  F2FP.F16.E4M3.UNPACK_B R36, R47.H1 ;  /* 0x0000002fff24723e */ /* 0x000fe200030006ff */
[----:B------:R-:W-:Y:S01]  /*16370*/  FMUL.FTZ R26, R26, R28 ;  /* 0x0000001c1a1a7220 */ /* 0x000fe20000410000 */
[----:B------:R-:W-:-:S02]  /*16380*/  HADD2.F32 R45, -RZ, R45.H1_H1 ;  /* 0x3000002dff2d7230 */ /* 0x000fc40000004100 */
[C---:B------:R-:W-:Y:S01]  /*16390*/  FFMA.FTZ R58, R25.reuse, R28, -R48 ;  /* 0x0000001c193a7223 */ /* 0x040fe20000010830 */
[----:B------:R-:W-:Y:S01]  /*163a0*/  F2FP.F16.E4M3.UNPACK_B R28, R41.H1 ;  /* 0x00000029ff1c723e */ /* 0x000fe200030006ff */
[----:B------:R-:W-:Y:S01]  /*163b0*/  FFMA.FTZ R59, R25, R37, R26 ;  /* 0x00000025193b7223 */ /* 0x000fe2000001001a */
[----:B------:R-:W-:Y:S02]  /*163c0*/  HADD2.F32 R53, -RZ, R53.H1_H1 ;  /* 0x30000035ff357230 */ /* 0x000fe40000004100 */
[----:B------:R-:W-:Y:S01]  /*163d0*/  FFMA.FTZ R56, R29, R46, R39 ;  /* 0x0000002e1d387223 */ /* 0x000fe20000010027 */
[----:B------:R-:W-:Y:S01]  /*163e0*/  HADD2.F32 R40, -RZ, R40.H1_H1 ;  /* 0x30000028ff287230 */ /* 0x000fe20000004100 */
[----:B------:R-:W-:Y:S01]  /*163f0*/  F2FP.F16.E4M3.UNPACK_B R47, R47 ;  /* 0x0000002fff2f723e */ /* 0x000fe200020006ff */
[----:B------:R-:W-:Y:S01]  /*16400*/  HADD2.F32 R37, -RZ, R36.H0_H0 ;  /* 0x20000024ff257230 */ /* 0x000fe20000004100 */
[----:B------:R-:W-:Y:S01]  /*16410*/  F2FP.F16.E4M3.UNPACK_B R41, R41 ;  /* 0x00000029ff29723e */ /* 0x000fe200020006ff */
        /* <DEDUP_REMOVED lines=8> */
[----:B------:R-:W-:Y:S01]  /*164a0*/  HADD2.F32 R36, -RZ, R36.H1_H1 ;  /* 0x30000024ff247230 */ /* 0x000fe20000004100 */
[----:B------:R-:W-:Y:S01]  /*164b0*/  F2FP.SATFINITE.E4M3.F32.PACK_AB_MERGE_C R50, R51, R50, RZ ;  /* 0x000000323332723e */ /* 0x000fe200048070ff */
[----:B------:R-:W-:-:S02]  /*164c0*/  HADD2.F32 R31, -RZ, R31.H1_H1 ;  /* 0x3000001fff1f7230 */ /* 0x000fc40000004100 */
[----:B------:R-:W-:Y:S01]  /*164d0*/  FFMA.FTZ R37, R25, R37, R26 ;  /* 0x0000002519257223 */ /* 0x000fe2000001001a */
[----:B------:R-:W-:Y:S02]  /*164e0*/  HADD2.F32 R28, -RZ, R28.H1_H1 ;  /* 0x3000001cff1c7230 */ /* 0x000fe40000004100 */
[C---:B------:R-:W-:Y:S01]  /*164f0*/  FFMA.FTZ R61, R30.reuse, R45, -R39 ;  /* 0x0000002d1e3d7223 */ /* 0x040fe20000010827 */
[----:B------:R-:W-:Y:S02]  /*16500*/  HADD2.F32 R21, -RZ, R21.H1_H1 ;  /* 0x30000015ff157230 */ /* 0x000fe40000004100 */
[----:B------:R-:W-:Y:S01]  /*16510*/  FMUL.FTZ R26, R31, R36 ;  /* 0x000000241f1a7220 */ /* 0x000fe20000410000 */
[----:B------:R-:W-:Y:S01]  /*16520*/  FFMA.FTZ R60, R30, R53, R42 ;  /* 0x000000351e3c7223 */ /* 0x000fe2000001002a */
[----:B------:R-:W-:Y:S01]  /*16530*/  FFMA.FTZ R39, R25, R29, -R40 ;  /* 0x0000001d19277223 */ /* 0x000fe20000010828 */
[----:B------:R-:W-:Y:S01]  /*16540*/  FMUL.FTZ R31, R31, R28 ;  /* 0x0000001c1f1f7220 */ /* 0x000fe20000410000 */
[----:B------:R-:W-:-:S02]  /*16550*/  HADD2.F32 R30, -RZ, R47.H0_H0 ;  /* 0x2000002fff1e7230 */ /* 0x000fc40000004100 */
[C---:B------:R-:W-:Y:S01]  /*16560*/  FFMA.FTZ R46, R21.reuse, R28, -R26 ;  /* 0x0000001c152e7223 */ /* 0x040fe2000001081a */
[----:B------:R-:W-:Y:S02]  /*16570*/  HADD2.F32 R25, -RZ, R27.H0_H0 ;  /* 0x2000001bff197230 */ /* 0x000fe40000004100 */
        /* <DEDUP_REMOVED lines=11> */
[----:B------:R-:W-:Y:S02]  /*16630*/  HADD2.F32 R11, -RZ, R11.H1_H1 ;  /* 0x3000000bff0b7230 */ /* 0x000fe40000004100 */
[C---:B------:R-:W-:Y:S01]  /*16640*/  FMUL.FTZ R42, R27.reuse, R28 ;  /* 0x0000001c1b2a7220 */ /* 0x040fe20000410000 */
[----:B------:R-:W-:Y:S01]  /*16650*/  F2FP.F16.E4M3.UNPACK_B R25, R20.H1 ;  /* 0x00000014ff19723e */ /* 0x000fe200030006ff */
[-C--:B------:R-:W-:Y:S01]  /*16660*/  FMUL.FTZ R31, R27, R26.reuse ;  /* 0x0000001a1b1f7220 */ /* 0x080fe20000410000 */
[----:B------:R-:W-:Y:S02]  /*16670*/  HADD2.F32 R30, -RZ, R29.H0_H0 ;  /* 0x2000001dff1e7230 */ /* 0x000fe40000004100 */
        /* <DEDUP_REMOVED lines=11> */
[----:B------:R-:W-:Y:S01]  /*16730*/  HADD2.F32 R25, -RZ, R25.H1_H1 ;  /* 0x30000019ff197230 */ /* 0x000fe20000004100 */
[----:B------:R-:W-:Y:S01]  /*16740*/  F2FP.F16.E4M3.UNPACK_B R8, R8 ;  /* 0x00000008ff08723e */ /* 0x000fe200020006ff */
[----:B------:R-:W-:-:S02]  /*16750*/  HADD2.F32 R7, -RZ, R7.H1_H1 ;  /* 0x30000007ff077230 */ /* 0x000fc40000004100 */
[C---:B------:R-:W-:Y:S01]  /*16760*/  FMUL.FTZ R26, R38.reuse, R29 ;  /* 0x0000001d261a7220 */ /* 0x040fe20000410000 */
[----:B------:R-:W-:Y:S01]  /*16770*/  FFMA.FTZ R42, R11, R30, R42 ;  /* 0x0000001e0b2a7223 */ /* 0x000fe2000001002a */
[-C--:B------:R-:W-:Y:S01]  /*16780*/  FMUL.FTZ R38, R38, R25.reuse ;  /* 0x0000001926267220 */ /* 0x080fe20000410000 */
[--C-:B------:R-:W-:Y:S02]  /*16790*/  HADD2.F32 R11, -RZ, R20.reuse.H0_H0 ;  /* 0x20000014ff0b7230 */ /* 0x100fe40000004100 */
[C---:B------:R-:W-:Y:S01]  /*167a0*/  FFMA.FTZ R43, R7.reuse, R25, -R26 ;  /* 0x00000019072b7223 */ /* 0x040fe2000001081a */
[----:B------:R-:W-:Y:S02]  /*167b0*/  HADD2.F32 R21, -RZ, R20.H1_H1 ;  /* 0x30000014ff157230 */ /* 0x000fe40000004100 */
[----:B------:R-:W-:Y:S01]  /*167c0*/  FFMA.FTZ R45, R7, R29, R38 ;  /* 0x0000001d072d7223 */ /* 0x000fe20000010026 */
[----:B------:R-:W-:Y:S01]  /*167d0*/  HADD2.F32 R20, -RZ, R8.H0_H0 ;  /* 0x20000008ff147230 */ /* 0x000fe20000004100 */
[----:B------:R-:W-:Y:S01]  /*167e0*/  F2FP.SATFINITE.E4M3.F32.PACK_AB_MERGE_C R52, R52, R57, RZ ;  /* 0x000000393434723e */ /* 0x000fe200048070ff */
[----:B------:R-:W-:Y:S01]  /*167f0*/  HADD2.F32 R7, -RZ, R6.H0_H0 ;  /* 0x20000006ff077230 */ /* 0x000fe20000004100 */
[----:B------:R-:W-:Y:S01]  /*16800*/  F2FP.SATFINITE.E4M3.F32.PACK_AB_MERGE_C R28, R43, R28, RZ ;  /* 0x0000001c2b1c723e */ /* 0x000fe200048070ff */
[----:B------:R-:W-:Y:S01]  /*16810*/  HADD2.F32 R25, -RZ, R8.H1_H1 ;  /* 0x30000008ff197230 */ /* 0x000fe20000004100 */
[----:B------:R-:W-:Y:S01]  /*16820*/  F2FP.SATFINITE.E4M3.F32.PACK_AB_MERGE_C R42, R45, R42, RZ ;  /* 0x0000002a2d2a723e */ /* 0x000fe200048070ff */
[----:B------:R-:W-:-:S02]  /*16830*/  HADD2.F32 R8, -RZ, R6.H1_H1 ;  /* 0x30000006ff087230 */ /* 0x000fc40000004100 */
        /* <DEDUP_REMOVED lines=18> */
[----:B------:R-:W-:Y:S02]  /*16960*/  F2FP.SATFINITE.E4M3.F32.PACK_AB_MERGE_C R9, R24, R9, R52 ;  /* 0x000000091809723e */ /* 0x000fe40004807034 */
[----:B------:R-:W-:Y:S01]  /*16970*/  F2FP.SATFINITE.E4M3.F32.PACK_AB_MERGE_C R11, R56, R49, R11 ;  /* 0x00000031380b723e */ /* 0x000fe2000480700b */
[----:B------:R2:W-:Y:S01]  /*16980*/  STS.128 [R62+0x14400], R4 ;  /* 0x014400043e007388 */ /* 0x0005e20000000c00 */
[----:B------:R-:W-:Y:S02]  /*16990*/  F2FP.SATFINITE.E4M3.F32.PACK_AB_MERGE_C R8, R31, R40, R8 ;  /* 0x000000281f08723e */ /* 0x000fe40004807008 */
[----:B------:R-:W-:-:S05]  /*169a0*/  F2FP.SATFINITE.E4M3.F32.PACK_AB_MERGE_C R10, R25, R20, R42 ;  /* 0x00000014190a723e */ /* 0x000fca000480702a */
[----:B------:R2:W-:Y:S02]  /*169b0*/  STS.128 [R0+0x14400], R8 ;  /* 0x0144000800007388 */ /* 0x0005e40000000c00 */
.L_x_2779:
[----:B------:R-:W-:Y:S05]  /*169c0*/  BSYNC B1 ;  /* 0x0000000000017941 */ /* 0x000fea0003800000 */
.L_x_2778:
[----:B------:R-:W-:Y:S05]  /*169d0*/  @P2 BRA `(.L_x_2760) ;  /* 0x0000000c00dc2947 */ /* 0x000fea0003800000 */
[----:B------:R-:W4:Y:S01]  /*169e0*/  LDL R51, [R1+0x20] ;  /* 0x0000200001337983 */ /* 0x000f220000100800 */
[----:B-12--5:R-:W-:Y:S02]  /*169f0*/  SHF.R.U32.HI R4, RZ, 0x8, R32 ;  /* 0x00000008ff047819 */ /* 0x026fe40000011620 */
        /* <DEDUP_REMOVED lines=9> */
[----:B------:R-:W-:Y:S02]  /*16a90*/  LEA.HI R4, R0, R3, RZ, 0x2 ;  /* 0x0000000300047211 */ /* 0x000fe400078f10ff */
[----:B------:R-:W-:-:S02]  /*16aa0*/  SHF.L.U32 R0, R3, 0x4, RZ ;  /* 0x0000000403007819 */ /* 0x000fc400000006ff */
[----:B------:R-:W-:Y:S01]  /*16ab0*/  SHF.R.U32.HI R7, RZ, 0x8, R33 ;  /* 0x00000008ff077819 */ /* 0x000fe20000011621 */
[----:B------:R-:W-:Y:S01]  /*16ac0*/  IMAD.SHL.U32 R4, R4, 0x800, RZ ;  /* 0x0000080004047824 */ /* 0x000fe200078e00ff */
[----:B------:R-:W-:Y:S02]  /*16ad0*/  LOP3.LUT R3, R207, 0x30, R0, 0xf8, !PT ;  /* 0x00000030cf037812 */ /* 0x000fe400078ef800 */
[----:B------:R-:W-:Y:S02]  /*16ae0*/  LOP3.LUT R6, R33, 0xff, RZ, 0xc0, !PT ;  /* 0x000000ff21067812 */ /* 0x000fe400078ec0ff */
[----:B------:R-:W-:Y:S02]  /*16af0*/  LOP3.LUT R7, R7, 0xff, RZ, 0xc0, !PT ;  /* 0x000000ff07077812 */ /* 0x000fe400078ec0ff */
[----:B------:R-:W-:Y:S02]  /*16b00*/  SHF.R.U32.HI R8, RZ, 0x8, R12 ;  /* 0x00000008ff087819 */ /* 0x000fe4000001160c */
[----:B------:R-:W-:-:S02]  /*16b10*/  LOP3.LUT R3, R3, R208, RZ, 0x3c, !PT ;  /* 0x000000d003037212 */ /* 0x000fc400078e3cff */
[----:B------:R-:W-:Y:S02]  /*16b20*/  LOP3.LUT R0, R4, 0xffffe000, RZ, 0xc0, !PT ;  /* 0xffffe00004007812 */ /* 0x000fe400078ec0ff */
[----:B------:R-:W-:Y:S02]  /*16b30*/  PRMT R20, R7, 0x7604, R6 ;  /* 0x0000760407147816 */ /* 0x000fe40000000006 */
[----:B------:R-:W-:Y:S02]  /*16b40*/  LOP3.LUT R7, R12, 0xff, RZ, 0xc0, !PT ;  /* 0x000000ff0c077812 */ /* 0x000fe400078ec0ff */
[----:B------:R-:W-:Y:S02]  /*16b50*/  LOP3.LUT R8, R8, 0xff, RZ, 0xc0, !PT ;  /* 0x000000ff08087812 */ /* 0x000fe400078ec0ff */
[----:B------:R-:W-:Y:S02]  /*16b60*/  IADD3 R3, R3, R209, R0 ;  /* 0x000000d103037210 */ /* 0x000fe40007ffe000 */
[----:B------:R-:W-:-:S02]  /*16b70*/  SHF.R.U32.HI R6, RZ, 0x8, R35 ;  /* 0x00000008ff067819 */ /* 0x000fc40000011623 */
[----:B------:R-:W-:Y:S01]  /*16b80*/  PRMT R29, R8, 0x7604, R7 ;  /* 0x00007604081d7816 */ /* 0x000fe20000000007 */
[----:B------:R-:W-:Y:S01]  /*16b90*/  IMAD.IADD R0, R18, 0x1, R3 ;  /* 0x0000000112007824 */ /* 0x000fe200078e0203 */
[----:B------:R-:W-:Y:S02]  /*16ba0*/  SHF.R.U32.HI R8, RZ, 0x8, R13 ;  /* 0x00000008ff087819 */ /* 0x000fe4000001160d */
[----:B------:R-:W-:Y:S02]  /*16bb0*/  LOP3.LUT R5, R35, 0xff, RZ, 0xc0, !PT ;  /* 0x000000ff23057812 */ /* 0x000fe400078ec0ff */
[----:B------:R-:W-:Y:S02]  /*16bc0*/  LOP3.LUT R6, R6, 0xff, RZ, 0xc0, !PT ;  /* 0x000000ff06067812 */ /* 0x000fe400078ec0ff */
[----:B------:R-:W-:Y:S02]  /*16bd0*/  LOP3.LUT R3, R8, 0xff, RZ, 0xc0, !PT ;  /* 0x000000ff08037812 */ /* 0x000fe400078ec0ff */
[----:B------:R-:W0:Y:S01]  /*16be0*/  LDS.128 R8, [R0+0x14400] ;  /* 0x0144000000087984 */ /* 0x000e220000000c00 */
[----:B------:R-:W-:-:S02]  /*16bf0*/  PRMT R24, R6, 0x7604, R5 ;  /* 0x0000760406187816 */ /* 0x000fc40000000005 */
[----:B------:R-:W-:Y:S02]  /*16c00*/  SHF.R.U32.HI R31, RZ, 0x8, R15 ;  /* 0x00000008ff1f7819 */ /* 0x000fe4000001160f */
[----:B------:R-:W-:Y:S02]  /*16c10*/  SHF.R.U32.HI R28, RZ, 0x8, R14 ;  /* 0x00000008ff1c7819 */ /* 0x000fe4000001160e */
[----:B------:R-:W-:Y:S02]  /*16c20*/  LOP3.LUT R30, R15, 0xff, RZ, 0xc0, !PT ;  /* 0x000000ff0f1e7812 */ /* 0x000fe400078ec0ff */
[----:B------:R-:W-:Y:S02]  /*16c30*/  LOP3.LUT R31, R31, 0xff, RZ, 0xc0, !PT ;  /* 0x000000ff1f1f7812 */ /* 0x000fe400078ec0ff */
[----:B------:R-:W-:Y:S02]  /*16c40*/  LOP3.LUT R26, R13, 0xff, RZ, 0xc0, !PT ;  /* 0x000000ff0d1a7812 */ /* 0x000fe400078ec0ff */
[----:B------:R-:W-:-:S02]  /*16c50*/  LOP3.LUT R27, R14, 0xff, RZ, 0xc0, !PT ;  /* 0x000000ff0e1b7812 */ /* 0x000fc400078ec0ff */
[----:B------:R-:W-:Y:S02]  /*16c60*/  LOP3.LUT R28, R28, 0xff, RZ, 0xc0, !PT ;  /* 0x000000ff1c1c7812 */ /* 0x000fe400078ec0ff */
[----:B------:R-:W-:Y:S02]  /*16c70*/  PRMT R30, R31, 0x7604, R30 ;  /* 0x000076041f1e7816 */ /* 0x000fe4000000001e */
[----:B------:R-:W-:Y:S02]  /*16c80*/  PRMT R26, R3, 0x7604, R26 ;  /* 0x00007604031a7816 */ /* 0x000fe4000000001a */
[----:B---3--:R-:W-:Y:S02]  /*16c90*/  PRMT R37, R28, 0x7604, R27 ;  /* 0x000076041c257816 */ /* 0x008fe4000000001b */
[----:B------:R-:W-:Y:S02]  /*16ca0*/  SHF.R.U32.HI R31, RZ, 0x10, R13 ;  /* 0x00000010ff1f7819 */ /* 0x000fe4000001160d */
[----:B------:R-:W-:-:S02]  /*16cb0*/  SHF.R.U32.HI R3, RZ, 0x10, R33 ;  /* 0x00000010ff037819 */ /* 0x000fc40000011621 */
[----:B------:R-:W-:Y:S01]  /*16cc0*/  SHF.R.U32.HI R27, RZ, 0x10, R35 ;  /* 0x00000010ff1b7819 */ /* 0x000fe20000011623 */
[----:B------:R-:W-:Y:S01]  /*16cd0*/  IMAD.U32 R31, R31, 0x10000, RZ ;  /* 0x000100001f1f7824 */ /* 0x000fe200078e00ff */
[----:B------:R-:W-:Y:S01]  /*16ce0*/  SHF.R.U32.HI R39, RZ, 0x10, R15 ;  /* 0x00000010ff277819 */ /* 0x000fe2000001160f */
[----:B------:R-:W-:Y:S01]  /*16cf0*/  IMAD.U32 R3, R3, 0x10000, RZ ;  /* 0x0001000003037824 */ /* 0x000fe200078e00ff */
[----:B------:R-:W-:Y:S02]  /*16d00*/  SHF.L.U32 R27, R27, 0x10, RZ ;  /* 0x000000101b1b7819 */ /* 0x000fe400000006ff */
[----:B------:R-:W-:Y:S01]  /*16d10*/  LOP3.LUT R31, R26, 0xff0000, R31, 0xf8, !PT ;  /* 0x00ff00001a1f7812 */ /* 0x000fe200078ef81f */
[----:B------:R-:W-:Y:S01]  /*16d20*/  IMAD.U32 R39, R39, 0x10000, RZ ;  /* 0x0001000027277824 */ /* 0x000fe200078e00ff */
        /* <DEDUP_REMOVED lines=10> */
[----:B------:R-:W-:Y:S02]  /*16dd0*/  F2FP.F16.E4M3.UNPACK_B R38, R35 ;  /* 0x00000023ff26723e */ /* 0x000fe400020006ff */
[----:B0-----:R-:W-:Y:S02]  /*16de0*/  F2FP.F16.E4M3.UNPACK_B R27, R9 ;  /* 0x00000009ff1b723e */ /* 0x001fe400020006ff */
[----:B------:R-:W-:Y:S02]  /*16df0*/  F2FP.F16.E4M3.UNPACK_B R34, R33 ;  /* 0x00000021ff22723e */ /* 0x000fe400020006ff */
[----:B------:R-:W-:-:S02]  /*16e00*/  LOP3.LUT R37, R29, 0xff000000, R12, 0xf8, !PT ;  /* 0xff0000001d257812 */ /* 0x000fc400078ef80c */
[----:B------:R-:W-:Y:S02]  /*16e10*/  LOP3.LUT R21, R21, 0xff0000, R32, 0xf8, !PT ;  /* 0x00ff000015157812 */ /* 0x000fe400078ef820 */
[----:B------:R-:W-:Y:S02]  /*16e20*/  LOP3.LUT R12, R3, 0xff000000, R14, 0xf8, !PT ;  /* 0xff000000030c7812 */ /* 0x000fe400078ef80e */
[----:B------:R-:W-:Y:S01]  /*16e30*/  LOP3.LUT R40, R39, 0xff000000, R15, 0xf8, !PT ;  /* 0xff00000027287812 */ /* 0x000fe200078ef80f */
[--C-:B------:R-:W-:Y:S01]  /*16e40*/  HADD2.F32 R39, -RZ, R38.reuse.H0_H0 ;  /* 0x20000026ff277230 */ /* 0x100fe20000004100 */
[----:B------:R-:W-:Y:S01]  /*16e50*/  LOP3.LUT R32, R21, 0xff000000, R32, 0xf8, !PT ;  /* 0xff00000015207812 */ /* 0x000fe200078ef820 */
[----:B------:R-:W-:Y:S01]  /*16e60*/  HADD2.F32 R38, -RZ, R38.H1_H1 ;  /* 0x30000026ff267230 */ /* 0x000fe20000004100 */
[----:B------:R-:W-:Y:S02]  /*16e70*/  F2FP.F16.E4M3.UNPACK_B R28, R9.H1 ;  /* 0x00000009ff1c723e */ /* 0x000fe400030006ff */
[----:B------:R-:W-:-:S02]  /*16e80*/  F2FP.F16.E4M3.UNPACK_B R30, R11 ;  /* 0x0000000bff1e723e */ /* 0x000fc400020006ff */
[----:B------:R-:W-:Y:S02]  /*16e90*/  F2FP.F16.E4M3.UNPACK_B R31, R11.H1 ;  /* 0x0000000bff1f723e */ /* 0x000fe400030006ff */
[-C--:B------:R-:W-:Y:S02]  /*16ea0*/  F2FP.F16.E4M3.UNPACK_B R11, R8.reuse ;  /* 0x00000008ff0b723e */ /* 0x080fe400020006ff */
[----:B------:R-:W-:Y:S02]  /*16eb0*/  F2FP.F16.E4M3.UNPACK_B R26, R8.H1 ;  /* 0x00000008ff1a723e */ /* 0x000fe400030006ff */
[----:B------:R-:W-:Y:S02]  /*16ec0*/  F2FP.F16.E4M3.UNPACK_B R33, R33.H1 ;  /* 0x00000021ff21723e */ /* 0x000fe400030006ff */
[----:B------:R-:W-:Y:S01]  /*16ed0*/  F2FP.F16.E4M3.UNPACK_B R29, R10.H1 ;  /* 0x0000000aff1d723e */ /* 0x000fe200030006ff */
[----:B----4-:R-:W0:Y:S02]  /*16ee0*/  LDS.128 R4, [R51+0x14400] ;  /* 0x0144000033047984 */ /* 0x010e240000000c00 */
[----:B0-----:R-:W-:-:S02]  /*16ef0*/  F2FP.F16.E4M3.UNPACK_B R24, R7 ;  /* 0x00000007ff18723e */ /* 0x001fc400020006ff */
[----:B------:R-:W-:Y:S02]  /*16f00*/  F2FP.F16.E4M3.UNPACK_B R25, R7.H1 ;  /* 0x00000007ff19723e */ /* 0x000fe400030006ff */
[-C--:B------:R-:W-:Y:S02]  /*16f10*/  F2FP.F16.E4M3.UNPACK_B R14, R5.reuse ;  /* 0x00000005ff0e723e */ /* 0x080fe400020006ff */
[-C--:B------:R-:W-:Y:S02]  /*16f20*/  F2FP.F16.E4M3.UNPACK_B R7, R4.reuse ;  /* 0x00000004ff07723e */ /* 0x080fe400020006ff */
[----:B------:R-:W-:Y:S01]  /*16f30*/  F2FP.F16.E4M3.UNPACK_B R13, R4.H1 ;  /* 0x00000004ff0d723e */ /* 0x000fe200030006ff */
[--C-:B------:R-:W-:Y:S01]  /*16f40*/  HADD2.F32 R4, -RZ, R27.reuse.H0_H0 ;  /* 0x2000001bff047230 */ /* 0x100fe20000004100 */
[----:B------:R-:W-:Y:S01]  /*16f50*/  F2FP.F16.E4M3.UNPACK_B R15, R5.H1 ;  /* 0x00000005ff0f723e */ /* 0x000fe200030006ff */
[----:B------:R-:W-:Y:S01]  /*16f60*/  HADD2.F32 R5, -RZ, R34.H0_H0 ;  /* 0x20000022ff057230 */ /* 0x000fe20000004100 */
[-C--:B------:R-:W-:Y:S01]  /*16f70*/  F2FP.F16.E4M3.UNPACK_B R3, R6.reuse ;  /* 0x00000006ff03723e */ /* 0x080fe200020006ff */
[----:B------:R-:W-:Y:S01]  /*16f80*/  HADD2.F32 R27, -RZ, R27.H1_H1 ;  /* 0x3000001bff1b7230 */ /* 0x000fe20000004100 */
[----:B------:R-:W-:Y:S01]  /*16f90*/  F2FP.F16.E4M3.UNPACK_B R21, R6.H1 ;  /* 0x00000006ff15723e */ /* 0x000fe200030006ff */
[----:B------:R-:W-:-:S02]  /*16fa0*/  HADD2.F32 R6, -RZ, R14.H0_H0 ;  /* 0x2000000eff067230 */ /* 0x000fc40000004100 */
[C---:B------:R-:W-:Y:S01]  /*16fb0*/  FMUL.FTZ R9, R4.reuse, R39 ;  /* 0x0000002704097220 */ /* 0x040fe20000410000 */
[-C--:B------:R-:W-:Y:S01]  /*16fc0*/  FMUL.FTZ R8, R4, R5.reuse ;  /* 0x0000000504087220 */ /* 0x080fe20000410000 */
[----:B------:R-:W-:Y:S02]  /*16fd0*/  HADD2.F32 R34, -RZ, R34.H1_H1 ;  /* 0x30000022ff227230 */ /* 0x000fe40000004100 */
[C---:B------:R-:W-:Y:S01]  /*16fe0*/  FMUL.FTZ R43, R27.reuse, R38 ;  /* 0x000000261b2b7220 */ /* 0x040fe20000410000 */
[C---:B------:R-:W-:Y:S01]  /*16ff0*/  FFMA.FTZ R5, R6.reuse, R5, -R9 ;  /* 0x0000000506057223 */ /* 0x040fe20000010809 */
[----:B------:R-:W-:Y:S01]  /*17000*/  FFMA.FTZ R9, R6, R39, R8 ;  /* 0x0000002706097223 */ /* 0x000fe20000010008 */
[----:B------:R-:W-:Y:S01]  /*17010*/  F2FP.F16.E4M3.UNPACK_B R39, R35.H1 ;  /* 0x00000023ff27723e */ /* 0x000fe200030006ff */
[----:B------:R-:W-:Y:S02]  /*17020*/  HADD2.F32 R6, -RZ, R28.H0_H0 ;  /* 0x2000001cff067230 */ /* 0x000fe40000004100 */
[----:B------:R-:W-:Y:S01]  /*17030*/  FMUL.FTZ R27, R27, R34 ;  /* 0x000000221b1b7220 */ /* 0x000fe20000410000 */
[----:B------:R-:W-:Y:S01]  /*17040*/  HADD2.F32 R35, -RZ, R33.H0_H0 ;  /* 0x20000021ff237230 */ /* 0x000fe20000004100 */
[----:B------:R-:W-:Y:S01]  /*17050*/  F2FP.F16.E4M3.UNPACK_B R4, R10 ;  /* 0x0000000aff04723e */ /* 0x000fe200020006ff */
[----:B------:R-:W-:-:S02]  /*17060*/  HADD2.F32 R41, -RZ, R39.H0_H0 ;  /* 0x20000027ff297230 */ /* 0x000fc40000004100 */
[----:B------:R-:W-:Y:S02]  /*17070*/  HADD2.F32 R14, -RZ, R14.H1_H1 ;  /* 0x3000000eff0e7230 */ /* 0x000fe40000004100 */
[C---:B------:R-:W-:Y:S01]  /*17080*/  FMUL.FTZ R42, R6.reuse, R35 ;  /* 0x00000023062a7220 */ /* 0x040fe20000410000 */
[----:B------:R-:W-:Y:S02]  /*17090*/  HADD2.F32 R10, -RZ, R15.H0_H0 ;  /* 0x2000000fff0a7230 */ /* 0x000fe40000004100 */
[-C--:B------:R-:W-:Y:S01]  /*170a0*/  FMUL.FTZ R45, R6, R41.reuse ;  /* 0x00000029062d7220 */ /* 0x080fe20000410000 */
[----:B------:R-:W-:Y:S02]  /*170b0*/  HADD2.F32 R39, -RZ, R39.H1_H1 ;  /* 0x30000027ff277230 */ /* 0x000fe40000004100 */
[C---:B------:R-:W-:Y:S01]  /*170c0*/  FFMA.FTZ R6, R14.reuse, R34, -R43 ;  /* 0x000000220e067223 */ /* 0x040fe2000001082b */
[----:B------:R-:W-:Y:S01]  /*170d0*/  FFMA.FTZ R8, R14, R38, R27 ;  /* 0x000000260e087223 */ /* 0x000fe2000001001b */
[----:B------:R-:W-:Y:S01]  /*170e0*/  F2FP.F16.E4M3.UNPACK_B R34, R40 ;  /* 0x00000028ff22723e */ /* 0x000fe200020006ff */
[----:B------:R-:W-:Y:S01]  /*170f0*/  FFMA.FTZ R42, R10, R41, R42 ;  /* 0x000000290a2a7223 */ /* 0x000fe2000001002a */
[----:B------:R-:W-:Y:S01]  /*17100*/  F2FP.F16.E4M3.UNPACK_B R27, R36 ;  /* 0x00000024ff1b723e */ /* 0x000fe200020006ff */
[----:B------:R-:W-:-:S02]  /*17110*/  HADD2.F32 R28, -RZ, R28.H1_H1 ;  /* 0x3000001cff1c7230 */ /* 0x000fc40000004100 */
[----:B------:R-:W-:Y:S01]  /*17120*/  FFMA.FTZ R45, R10, R35, -R45 ;  /* 0x000000230a2d7223 */ /* 0x000fe2000001082d */
[----:B------:R-:W-:Y:S01]  /*17130*/  HADD2.F32 R41, -RZ, R34.H0_H0 ;  /* 0x20000022ff297230 */ /* 0x000fe20000004100 */
[----:B------:R-:W-:Y:S01]  /*17140*/  F2FP.F16.E4M3.UNPACK_B R40, R40.H1 ;  /* 0x00000028ff28723e */ /* 0x000fe200030006ff */
[----:B------:R-:W-:Y:S02]  /*17150*/  HADD2.F32 R14, -RZ, R30.H0_H0 ;  /* 0x2000001eff0e7230 */ /* 0x000fe40000004100 */
[----:B------:R-:W-:Y:S01]  /*17160*/  FMUL.FTZ R38, R28, R39 ;  /* 0x000000271c267220 */ /* 0x000fe20000410000 */
[----:B------:R-:W-:Y:S01]  /*17170*/  HADD2.F32 R35, -RZ, R27.H0_H0 ;  /* 0x2000001bff237230 */ /* 0x000fe20000004100 */
[----:B------:R-:W-:Y:S01]  /*17180*/  F2FP.F16.E4M3.UNPACK_B R36, R36.H1 ;  /* 0x00000024ff24723e */ /* 0x000fe200030006ff */
[----:B------:R-:W-:Y:S02]  /*17190*/  HADD2.F32 R33, -RZ, R33.H1_H1 ;  /* 0x30000021ff217230 */ /* 0x000fe40000004100 */
[----:B------:R-:W-:Y:S01]  /*171a0*/  FMUL.FTZ R43, R14, R41 ;  /* 0x000000290e2b7220 */ /* 0x000fe20000410000 */
[----:B------:R-:W-:-:S02]  /*171b0*/  HADD2.F32 R15, -RZ, R15.H1_H1 ;  /* 0x3000000fff0f7230 */ /* 0x000fc40000004100 */
[----:B------:R-:W-:Y:S01]  /*171c0*/  FMUL.FTZ R14, R14, R35 ;  /* 0x000000230e0e7220 */ /* 0x000fe20000410000 */
[----:B------:R-:W-:Y:S02]  /*171d0*/  HADD2.F32 R10, -RZ, R24.H0_H0 ;  /* 0x20000018ff0a7230 */ /* 0x000fe40000004100 */
[-C--:B------:R-:W-:Y:S01]  /*171e0*/  FMUL.FTZ R28, R28, R33.reuse ;  /* 0x000000211c1c7220 */ /* 0x080fe20000410000 */
[----:B------:R-:W-:Y:S02]  /*171f0*/  HADD2.F32 R30, -RZ, R30.H1_H1 ;  /* 0x3000001eff1e7230 */ /* 0x000fe40000004100 */
[----:B------:R-:W-:Y:S01]  /*17200*/  FFMA.FTZ R38, R15, R33, -R38 ;  /* 0x000000210f267223 */ /* 0x000fe20000010826 */
[----:B------:R-:W-:Y:S02]  /*17210*/  HADD2.F32 R33, -RZ, R34.H1_H1 ;  /* 0x30000022ff217230 */ /* 0x000fe40000004100 */
[C---:B------:R-:W-:Y:S01]  /*17220*/  FFMA.FTZ R43, R10.reuse, R35, -R43 ;  /* 0x000000230a2b7223 */ /* 0x040fe2000001082b */
[----:B------:R-:W-:Y:S01]  /*17230*/  FFMA.FTZ R41, R10, R41, R14 ;  /* 0x000000290a297223 */ /* 0x000fe2000001000e */
[----:B------:R-:W-:-:S02]  /*17240*/  HADD2.F32 R27, -RZ, R27.H1_H1 ;  /* 0x3000001bff1b7230 */ /* 0x000fc40000004100 */
[----:B------:R-:W-:Y:S01]  /*17250*/  FFMA.FTZ R39, R15, R39, R28 ;  /* 0x000000270f277223 */ /* 0x000fe2000001001c */
[----:B------:R-:W-:Y:S02]  /*17260*/  HADD2.F32 R35, -RZ, R40.H0_H0 ;  /* 0x20000028ff237230 */ /* 0x000fe40000004100 */
[C---:B------:R-:W-:Y:S01]  /*17270*/  FMUL.FTZ R47, R30.reuse, R33 ;  /* 0x000000211e2f7220 */ /* 0x040fe20000410000 */
[----:B------:R-:W-:Y:S02]  /*17280*/  HADD2.F32 R14, -RZ, R31.H0_H0 ;  /* 0x2000001fff0e7230 */ /* 0x000fe40000004100 */
[----:B------:R-:W-:Y:S01]  /*17290*/  FMUL.FTZ R30, R30, R27 ;  /* 0x0000001b1e1e7220 */ /* 0x000fe20000410000 */
[----:B------:R-:W-:Y:S01]  /*172a0*/  HADD2.F32 R24, -RZ, R24.H1_H1 ;  /* 0x30000018ff187230 */ /* 0x000fe20000004100 */
[----:B------:R-:W-:Y:S01]  /*172b0*/  F2FP.SATFINITE.E4M3.F32.PACK_AB_MERGE_C R38, R38, R45, RZ ;  /* 0x0000002d2626723e */ /* 0x000fe200048070ff */
[----:B------:R-:W-:Y:S02]  /*172c0*/  HADD2.F32 R15, -RZ, R36.H0_H0 ;  /* 0x20000024ff0f7230 */ /* 0x000fe40000004100 */
[----:B------:R-:W-:Y:S01]  /*172d0*/  FMUL.FTZ R49, R14, R35 ;  /* 0x000000230e317220 */ /* 0x000fe20000410000 */
[----:B------:R-:W-:-:S02]  /*172e0*/  HADD2.F32 R10, -RZ, R25.H0_H0 ;  /* 0x20000019ff0a7230 */ /* 0x000fc40000004100 */
[C---:B------:R-:W-:Y:S01]  /*172f0*/  FFMA.FTZ R46, R24.reuse, R27, -R47 ;  /* 0x0000001b182e7223 */ /* 0x040fe2000001082f */
[----:B------:R-:W-:Y:S01]  /*17300*/  FFMA.FTZ R48, R24, R33, R30 ;  /* 0x0000002118307223 */ /* 0x000fe2000001001e */
[----:B------:R-:W-:Y:S01]  /*17310*/  FMUL.FTZ R14, R14, R15 ;  /* 0x0000000f0e0e7220 */ /* 0x000fe20000410000 */
[----:B------:R-:W-:Y:S01]  /*17320*/  F2FP.F16.E4M3.UNPACK_B R24, R37.H1 ;  /* 0x00000025ff18723e */ /* 0x000fe200030006ff */
[C---:B------:R-:W-:Y:S01]  /*17330*/  FFMA.FTZ R49, R10.reuse, R15, -R49 ;  /* 0x0000000f0a317223 */ /* 0x040fe20000010831 */
[-C--:B------:R-:W-:Y:S01]  /*17340*/  F2FP.F16.E4M3.UNPACK_B R15, R32.reuse.H1 ;  /* 0x00000020ff0f723e */ /* 0x080fe200030006ff */
[----:B------:R-:W-:Y:S01]  /*17350*/  FFMA.FTZ R47, R10, R35, R14 ;  /* 0x000000230a2f7223 */ /* 0x000fe2000001000e */
[----:B------:R-:W-:Y:S01]  /*17360*/  HADD2.F32 R36, -RZ, R36.H1_H1 ;  /* 0x30000024ff247230 */ /* 0x000fe20000004100 */
[----:B------:R-:W-:Y:S01]  /*17370*/  F2FP.F16.E4M3.UNPACK_B R37, R37 ;  /* 0x00000025ff25723e */ /* 0x000fe200020006ff */
[----:B------:R-:W-:Y:S01]  /*17380*/  HADD2.F32 R40, -RZ, R40.H1_H1 ;  /* 0x30000028ff287230 */ /* 0x000fe20000004100 */
[----:B------:R-:W-:Y:S01]  /*17390*/  F2FP.F16.E4M3.UNPACK_B R32, R32 ;  /* 0x00000020ff20723e */ /* 0x000fe200020006ff */
[----:B------:R-:W-:Y:S01]  /*173a0*/  HADD2.F32 R31, -RZ, R31.H1_H1 ;  /* 0x3000001fff1f7230 */ /* 0x000fe20000004100 */
[----:B------:R-:W-:Y:S01]  /*173b0*/  F2FP.SATFINITE.E4M3.F32.PACK_AB_MERGE_C R39, R39, R42, RZ ;  /* 0x0000002a2727723e */ /* 0x000fe200048070ff */
[----:B------:R-:W-:Y:S01]  /*173c0*/  HADD2.F32 R33, -RZ, R24.H0_H0 ;  /* 0x20000018ff217230 */ /* 0x000fe20000004100 */
[----:B------:R-:W-:Y:S01]  /*173d0*/  F2FP.SATFINITE.E4M3.F32.PACK_AB_MERGE_C R5, R6, R5, R38 ;  /* 0x000000050605723e */ /* 0x000fe20004807026 */
        /* <DEDUP_REMOVED lines=16> */
[C---:B------:R-:W-:Y:S01]  /*174e0*/  FMUL.FTZ R10, R26.reuse, R24 ;  /* 0x000000181a0a7220 */ /* 0x040fe20000410000 */
[----:B------:R-:W-:Y:S01]  /*174f0*/  FMUL.FTZ R27, R26, R15 ;  /* 0x0000000f1a1b7220 */ /* 0x000fe20000410000 */
[----:B------:R-:W-:Y:S01]  /*17500*/  HADD2.F32 R25, -RZ, R37.H0_H0 ;  /* 0x20000025ff197230 */ /* 0x000fe20000004100 */
[----:B------:R-:W-:Y:S01]  /*17510*/  F2FP.SATFINITE.E4M3.F32.PACK_AB_MERGE_C R9, R8, R9, R39 ;  /* 0x000000090809723e */ /* 0x000fe20004807027 */
[----:B------:R-:W-:-:S02]  /*17520*/  HADD2.F32 R14, -RZ, R11.H0_H0 ;  /* 0x2000000bff0e7230 */ /* 0x000fc40000004100 */
[C---:B------:R-:W-:Y:S01]  /*17530*/  FFMA.FTZ R35, R13.reuse, R15, -R10 ;  /* 0x0000000f0d237223 */ /* 0x040fe2000001080a */
[----:B------:R-:W-:Y:S01]  /*17540*/  FFMA.FTZ R34, R13, R24, R27 ;  /* 0x000000180d227223 */ /* 0x000fe2000001001b */
[----:B------:R-:W-:Y:S02]  /*17550*/  HADD2.F32 R13, -RZ, R32.H0_H0 ;  /* 0x20000020ff0d7230 */ /* 0x000fe40000004100 */
        /* <DEDUP_REMOVED lines=28> */
[----:B------:R-:W-:Y:S01]  /*17720*/  FMUL.FTZ R36, R29, R24 ;  /* 0x000000181d247220 */ /* 0x000fe20000410000 */
[----:B------:R-:W-:Y:S01]  /*17730*/  FFMA.FTZ R25, R7, R25, R10 ;  /* 0x0000001907197223 */ /* 0x000fe2000001000a */
[-C--:B------:R-:W-:Y:S01]  /*17740*/  FMUL.FTZ R11, R29, R14.reuse ;  /* 0x0000000e1d0b7220 */ /* 0x080fe20000410000 */
[----:B------:R-:W-:Y:S02]  /*17750*/  HADD2.F32 R13, -RZ, R12.H0_H0 ;  /* 0x2000000cff0d7230 */ /* 0x000fe40000004100 */
[C---:B------:R-:W-:Y:S01]  /*17760*/  FFMA.FTZ R29, R21.reuse, R14, -R36 ;  /* 0x0000000e151d7223 */ /* 0x040fe20000010824 */
[----:B------:R-:W-:Y:S02]  /*17770*/  HADD2.F32 R7, -RZ, R4.H0_H0 ;  /* 0x20000004ff077230 */ /* 0x000fe40000004100 */
[----:B------:R-:W-:Y:S01]  /*17780*/  FFMA.FTZ R36, R21, R24, R11 ;  /* 0x0000001815247223 */ /* 0x000fe2000001000b */
[----:B------:R-:W-:Y:S01]  /*17790*/  HADD2.F32 R11, -RZ, R20.H0_H0 ;  /* 0x20000014ff0b7230 */ /* 0x000fe20000004100 */
[----:B------:R-:W-:Y:S01]  /*177a0*/  F2FP.SATFINITE.E4M3.F32.PACK_AB_MERGE_C R33, R34, R33, RZ ;  /* 0x000000212221723e */ /* 0x000fe200048070ff */
[----:B------:R-:W-:-:S02]  /*177b0*/  HADD2.F32 R12, -RZ, R12.H1_H1 ;  /* 0x3000000cff0c7230 */ /* 0x000fc40000004100 */
[C---:B------:R-:W-:Y:S01]  /*177c0*/  FMUL.FTZ R15, R7.reuse, R13 ;  /* 0x0000000d070f7220 */ /* 0x040fe20000410000 */
[----:B------:R-:W-:Y:S02]  /*177d0*/  HADD2.F32 R10, -RZ, R4.H1_H1 ;  /* 0x30000004ff0a7230 */ /* 0x000fe40000004100 */
[----:B------:R-:W-:Y:S01]  /*177e0*/  FMUL.FTZ R14, R7, R11 ;  /* 0x0000000b070e7220 */ /* 0x000fe20000410000 */
[----:B------:R-:W-:Y:S01]  /*177f0*/  HADD2.F32 R20, -RZ, R20.H1_H1 ;  /* 0x30000014ff147230 */ /* 0x000fe20000004100 */
[----:B------:R-:W-:Y:S01]  /*17800*/  F2FP.SATFINITE.E4M3.F32.PACK_AB_MERGE_C R29, R29, R32, RZ ;  /* 0x000000201d1d723e */ /* 0x000fe200048070ff */
[--C-:B------:R-:W-:Y:S02]  /*17810*/  HADD2.F32 R4, -RZ, R3.reuse.H0_H0 ;  /* 0x20000003ff047230 */ /* 0x100fe40000004100 */
[C---:B------:R-:W-:Y:S01]  /*17820*/  FMUL.FTZ R24, R10.reuse, R12 ;  /* 0x0000000c0a187220 */ /* 0x040fe20000410000 */
[----:B------:R-:W-:Y:S02]  /*17830*/  HADD2.F32 R3, -RZ, R3.H1_H1 ;  /* 0x30000003ff037230 */ /* 0x000fe40000004100 */
[-C--:B------:R-:W-:Y:S01]  /*17840*/  FMUL.FTZ R7, R10, R20.reuse ;  /* 0x000000140a077220 */ /* 0x080fe20000410000 */
[----:B------:R-:W-:Y:S01]  /*17850*/  F2FP.SATFINITE.E4M3.F32.PACK_AB_MERGE_C R25, R36, R25, RZ ;  /* 0x000000192419723e */ /* 0x000fe200048070ff */
[C---:B------:R-:W-:Y:S01]  /*17860*/  FFMA.FTZ R15, R4.reuse, R11, -R15 ;  /* 0x0000000b040f7223 */ /* 0x040fe2000001080f */
[----:B------:R-:W-:Y:S01]  /*17870*/  FFMA.FTZ R10, R4, R13, R14 ;  /* 0x0000000d040a7223 */ /* 0x000fe2000001000e */
[C---:B------:R-:W-:Y:S01]  /*17880*/  FFMA.FTZ R24, R3.reuse, R20, -R24 ;  /* 0x0000001403187223 */ /* 0x040fe20000010818 */
[----:B------:R-:W-:Y:S01]  /*17890*/  FFMA.FTZ R3, R3, R12, R7 ;  /* 0x0000000c03037223 */ /* 0x000fe20000010007 */
[----:B------:R-:W-:-:S02]  /*178a0*/  F2FP.SATFINITE.E4M3.F32.PACK_AB_MERGE_C R7, R50, R49, RZ ;  /* 0x000000313207723e */ /* 0x000fc400048070ff */
[----:B------:R-:W-:Y:S02]  /*178b0*/  F2FP.SATFINITE.E4M3.F32.PACK_AB_MERGE_C R4, R35, R30, RZ ;  /* 0x0000001e2304723e */ /* 0x000fe400048070ff */
[----:B------:R-:W-:Y:S02]  /*178c0*/  F2FP.SATFINITE.E4M3.F32.PACK_AB_MERGE_C R11, R40, R47, RZ ;  /* 0x0000002f280b723e */ /* 0x000fe400048070ff */
[----:B------:R-:W-:Y:S02]  /*178d0*/  F2FP.SATFINITE.E4M3.F32.PACK_AB_MERGE_C R7, R46, R43, R7 ;  /* 0x0000002b2e07723e */ /* 0x000fe40004807007 */
[----:B------:R-:W-:Y:S02]  /*178e0*/  F2FP.SATFINITE.E4M3.F32.PACK_AB_MERGE_C R4, R31, R26, R4 ;  /* 0x0000001a1f04723e */ /* 0x000fe40004807004 */
[----:B------:R-:W-:Y:S02]  /*178f0*/  F2FP.SATFINITE.E4M3.F32.PACK_AB_MERGE_C R6, R24, R15, R29 ;  /* 0x0000000f1806723e */ /* 0x000fe4000480701d */
[----:B------:R-:W-:-:S02]  /*17900*/  F2FP.SATFINITE.E4M3.F32.PACK_AB_MERGE_C R11, R48, R41, R11 ;  /* 0x00000029300b723e */ /* 0x000fc4000480700b */
[----:B------:R-:W-:Y:S01]  /*17910*/  F2FP.SATFINITE.E4M3.F32.PACK_AB_MERGE_C R8, R28, R27, R33 ;  /* 0x0000001b1c08723e */ /* 0x000fe20004807021 */
[----:B------:R0:W-:Y:S01]  /*17920*/  STS.128 [R51+0x14400], R4 ;  /* 0x0144000433007388 */ /* 0x0001e20000000c00 */
[----:B------:R-:W-:-:S05]  /*17930*/  F2FP.SATFINITE.E4M3.F32.PACK_AB_MERGE_C R10, R3, R10, R25 ;  /* 0x0000000a030a723e */ /* 0x000fca0004807019 */
[----:B------:R0:W-:Y:S02]  /*17940*/  STS.128 [R0+0x14400], R8 ;  /* 0x0144000800007388 */ /* 0x0001e40000000c00 */
.L_x_2760:
[----:B------:R-:W-:Y:S05]  /*17950*/  BSYNC B0 ;  /* 0x0000000000007941 */ /* 0x000fea0003800000 */
.L_x_2753:
        /* <DEDUP_REMOVED lines=8> */
.L_x_2751:
[----:B0-2---:R-:W-:-:S05]  /*179e0*/  IMAD.U32 R0, RZ, RZ, UR48 ;  /* 0x00000030ff007e24 */ /* 0x005fca000f8e00ff */
[----:B------:R-:W-:-:S13]  /*179f0*/  ISETP.NE.AND P1, PT, R0, 0x3, PT ;  /* 0x000000030000780c */ /* 0x000fda0003f25270 */
[----:B------:R-:W-:Y:S05]  /*17a00*/  @!P1 BRA `(.L_x_2780) ;  /* 0x0000000000049947 */ /* 0x000fea0003800000 */
[----:B------:R-:W-:Y:S01]  /*17a10*/  BPT.TRAP 0x1 ;  /* 0x000000040000795c */ /* 0x000fe20000300000 */
.L_x_2780:
[----:B------:R-:W-:Y:S02]  /*17a20*/  LEA R0, R188, R18, 0x3 ;  /* 0x00000012bc007211 */ /* 0x000fe400078e18ff */
[----:B-1----:R-:W-:-:S04]  /*17a30*/  SHF.L.U32 R3, R194, 0x1f, RZ ;  /* 0x0000001fc2037819 */ /* 0x002fc800000006ff */
[----:B------:R0:W1:Y:S01]  /*17a40*/  SYNCS.PHASECHK.TRANS64.TRYWAIT P0, [R0+URZ+0x29830], R3 ;  /* 0x02983003000075a7 */ /* 0x000062000800017f */
[----:B------:R-:W-:Y:S05]  /*17a50*/  @!P1 BRA `(.L_x_2781) ;  /* 0x0000000000049947 */ /* 0x000fea0003800000 */
[----:B------:R-:W-:Y:S01]  /*17a60*/  BPT.TRAP 0x1 ;  /* 0x000000040000795c */ /* 0x000fe20000300000 */
.L_x_2781:
[----:B-1----:R-:W-:Y:S05]  /*17a70*/  @P0 BRA `(.L_x_2782) ;  /* 0x0000000000080947 */ /* 0x002fea0003800000 */
[----:B------:R-:W1:Y:S02]  /*17a80*/  SYNCS.PHASECHK.TRANS64.TRYWAIT P0, [R0+URZ+0x29830], R3 ;  /* 0x02983003000075a7 */ /* 0x000e64000800017f */
[----:B-1----:R-:W-:Y:S05]  /*17a90*/  @!P0 BRA `(.L_x_2783) ;  /* 0x0000018400548947 */ /* 0x002fea0003800000 */
.L_x_2782:
[----:B------:R-:W-:Y:S05]  /*17aa0*/  WARPSYNC.ALL ;  /* 0x0000000000007948 */ /* 0x000fea0003800000 */
[----:B01----:R-:W-:Y:S01]  /*17ab0*/  VIADD R3, R18, 0x1a400 ;  /* 0x0001a40012037836 */ /* 0x003fe20000000000 */
[----:B------:R-:W-:Y:S01]  /*17ac0*/  R2UR UR24, R44 ;  /* 0x000000002c1872ca */ /* 0x000fe200000e0000 */
[----:B------:R-:W-:Y:S01]  /*17ad0*/  WARPGROUP.ARRIVE ;  /* 0x00000000000079c5 */ /* 0x000fe20000000000 */
[----:B-----5:R-:W-:Y:S01]  /*17ae0*/  MOV R5, 0x80000020 ;  /* 0x8000002000057802 */ /* 0x020fe20000000f00 */
[----:B------:R-:W-:Y:S01]  /*17af0*/  UMOV UR25, 0x80000020 ;  /* 0x8000002000197882 */ /* 0x000fe20000000000 */
[----:B------:R-:W-:Y:S01]  /*17b00*/  SHF.R.U32.HI R3, RZ, 0x4, R3 ;  /* 0x00000004ff037819 */ /* 0x000fe20000011603 */
[----:B------:R-:W-:Y:S01]  /*17b10*/  IMAD.MOV.U32 R7, RZ, RZ, -0x7fffffe0 ;  /* 0x80000020ff077424 */ /* 0x000fe200078e00ff */
[----:B------:R-:W-:Y:S01]  /*17b20*/  R2UR UR27, R5 ;  /* 0x00000000051b72ca */ /* 0x000fe200000e0000 */
[----:B------:R-:W-:Y:S01]  /*17b30*/  UMOV UR5, UR25 ;  /* 0x0000001900057c82 */ /* 0x000fe20008000000 */
[----:B------:R-:W-:Y:S01]  /*17b40*/  LOP3.LUT R3, R3, 0x3fff, RZ, 0xc0, !PT ;  /* 0x00003fff03037812 */ /* 0x000fe200078ec0ff */
[----:B------:R-:W-:Y:S01]  /*17b50*/  IMAD.MOV.U32 R11, RZ, RZ, -0x7fffffe0 ;  /* 0x80000020ff0b7424 */ /* 0x000fe200078e00ff */
[----:B------:R-:W-:Y:S01]  /*17b60*/  R2UR UR7, R7 ;  /* 0x00000000070772ca */ /* 0x000fe200000e0000 */
[----:B------:R-:W-:Y:S01]  /*17b70*/  UMOV UR9, UR25 ;  /* 0x0000001900097c82 */ /* 0x000fe20008000000 */
[----:B------:R-:W-:Y:S01]  /*17b80*/  LOP3.LUT R9, R3, 0x10000, RZ, 0xfc, !PT ;  /* 0x0001000003097812 */ /* 0x000fe200078efcff */
[----:B------:R-:W-:Y:S01]  /*17b90*/  ULOP3.LUT UR24, UR24, 0x10000, URZ, 0xfc, !UPT ;  /* 0x0001000018187892 */ /* 0x000fe2000f8efc3f */
[----:B------:R-:W-:Y:S01]  /*17ba0*/  R2UR UR11, R11 ;  /* 0x000000000b0b72ca */ /* 0x000fe200000e0000 */
[----:B------:R-:W-:Y:S01]  /*17bb0*/  UMOV UR13, UR25 ;  /* 0x00000019000d7c82 */ /* 0x000fe20008000000 */
[----:B------:R-:W-:Y:S01]  /*17bc0*/  R2UR UR15, R7 ;  /* 0x00000000070f72ca */ /* 0x000fe200000e0000 */
[----:B---3--:R-:W-:Y:S01]  /*17bd0*/  IMAD R4, R188, 0x780, R9 ;  /* 0x00000780bc047824 */ /* 0x008fe200078e0209 */
[----:B------:R-:W-:Y:S01]  /*17be0*/  R2UR UR19, R11 ;  /* 0x000000000b1372ca */ /* 0x000fe200000e0000 */
[----:B------:R-:W-:Y:S01]  /*17bf0*/  UMOV UR17, UR25 ;  /* 0x0000001900117c82 */ /* 0x000fe20008000000 */
[----:B------:R-:W-:Y:S01]  /*17c00*/  UMOV UR4, UR24 ;  /* 0x0000001800047c82 */ /* 0x000fe20008000000 */
[C---:B------:R-:W-:Y:S01]  /*17c10*/  VIADD R6, R4.reuse, 0x80 ;  /* 0x0000008004067836 */ /* 0x040fe20000000000 */
[C---:B------:R-:W-:Y:S01]  /*17c20*/  R2UR UR26, R4.reuse ;  /* 0x00000000041a72ca */ /* 0x040fe200000e0000 */
[----:B------:R-:W-:Y:S01]  /*17c30*/  VIADD R10, R4, 0x100 ;  /* 0x00000100040a7836 */ /* 0x000fe20000000000 */
[----:B------:R-:W-:Y:S01]  /*17c40*/  UMOV UR8, UR24 ;  /* 0x0000001800087c82 */ /* 0x000fe20008000000 */
[----:B------:R-:W-:Y:S01]  /*17c50*/  UMOV UR12, UR24 ;  /* 0x00000018000c7c82 */ /* 0x000fe20008000000 */
[----:B------:R-:W-:Y:S01]  /*17c60*/  R2UR UR6, R6 ;  /* 0x00000000060672ca */ /* 0x000fe200000e0000 */
[----:B------:R-:W-:Y:S01]  /*17c70*/  VIADD R6, R4, 0x180 ;  /* 0x0000018004067836 */ /* 0x000fe20000000000 */
[----:B------:R-:W-:Y:S01]  /*17c80*/  R2UR UR10, R10 ;  /* 0x000000000a0a72ca */ /* 0x000fe200000e0000 */
[----:B------:R-:W-:Y:S01]  /*17c90*/  UMOV UR16, UR24 ;  /* 0x0000001800107c82 */ /* 0x000fe20008000000 */
[----:B------:R-:W-:Y:S01]  /*17ca0*/  IADD3 R10, R4, 0x200, RZ ;  /* 0x00000200040a7810 */ /* 0x000fe20007ffe0ff */
[----:B------:R-:W-:Y:S01]  /*17cb0*/  IMAD.MOV.U32 R11, RZ, RZ, -0x7fffffe0 ;  /* 0x80000020ff0b7424 */ /* 0x000fe200078e00ff */
[----:B------:R-:W-:Y:S01]  /*17cc0*/  R2UR UR14, R6 ;  /* 0x00000000060e72ca */ /* 0x000fe200000e0000 */
[----:B------:R-:W-:Y:S01]  /*17cd0*/  VIADD R6, R4, 0x2 ;  /* 0x0000000204067836 */ /* 0x000fe20000000000 */
[----:B------:R-:W-:Y:S01]  /*17ce0*/  R2UR UR18, R10 ;  /* 0x000000000a1272ca */ /* 0x000fe200000e0000 */
[----:B------:R-:W-:Y:S01]  /*17cf0*/  QGMMA.64x32x32.F32.E4M3.E4M3 R88, gdesc[UR24], RZ, !UPT, gsb0 ;  /* 0x00600000185879f3 */ /* 0x000fe2000c0008ff */
[----:B------:R-:W-:Y:S01]  /*17d00*/  MOV R7, 0x80000020 ;  /* 0x8000002000077802 */ /* 0x000fe20000000f00 */
[----:B------:R-:W-:-:S02]  /*17d10*/  VIADD R10, R4, 0x82 ;  /* 0x00000082040a7836 */ /* 0x000fc40000000000 */
[----:B------:R-:W-:Y:S02]  /*17d20*/  VIADD R12, R4, 0x102 ;  /* 0x00000102040c7836 */ /* 0x000fe40000000000 */
[----:B------:R-:W-:Y:S02]  /*17d30*/  IMAD.MOV.U32 R13, RZ, RZ, -0x7fffffe0 ;  /* 0x80000020ff0d7424 */ /* 0x000fe400078e00ff */
[----:B------:R-:W-:-:S05]  /*17d40*/  IMAD.MOV.U32 R5, RZ, RZ, -0x7fffffe0 ;  /* 0x80000020ff057424 */ /* 0x000fca00078e00ff */
[----:B------:R-:W-:Y:S01]  /*17d50*/  R2UR UR47, R5 ;  /* 0x00000000052f72ca */ /* 0x000fe200000e0000 */
[----:B------:R-:W-:Y:S02]  /*17d60*/  WARPGROUP.DEPBAR.LE gsb0, 0x0 ;  /* 0x00008000000079c5 */ /* 0x000fe40000010000 */
[----:B------:R-:W-:-:S06]  /*17d70*/  WARPGROUP.ARRIVE ;  /* 0x00000000000079c5 */ /* 0x000fcc0000000000 */
[----:B------:R-:W-:Y:S01]  /*17d80*/  QGMMA.64x32x32.F32.E4M3.E4M3 R72, gdesc[UR4], RZ, !UPT, gsb0 ;  /* 0x00600000044879f3 */ /* 0x000fe2000c0008ff */
        /* <DEDUP_REMOVED lines=10> */
[----:B------:R-:W-:Y:S01]  /*17e30*/  QGMMA.64x32x32.F32.E4M3.E4M3 R56, gdesc[UR8], RZ, !UPT, gsb0 ;  /* 0x00600000083879f3 */ /* 0x000fe2000c0008ff */
[----:B------:R-:W-:Y:S01]  /*17e40*/  R2UR UR10, R10 ;  /* 0x000000000a0a72ca */ /* 0x000fe200000e0000 */
[----:B------:R-:W-:Y:S01]  /*17e50*/  UMOV UR8, UR4 ;  /* 0x0000000400087c82 */ /* 0x000fe20008000000 */
[----:B------:R-:W-:Y:S01]  /*17e60*/  R2UR UR11, R11 ;  /* 0x000000000b0b72ca */ /* 0x000fe200000e0000 */
[----:B------:R-:W-:Y:S01]  /*17e70*/  UMOV UR9, UR5 ;  /* 0x0000000500097c82 */ /* 0x000fe20008000000 */
[----:B------:R-:W-:Y:S01]  /*17e80*/  IMAD.MOV.U32 R11, RZ, RZ, -0x7fffffe0 ;  /* 0x80000020ff0b7424 */ /* 0x000fe200078e00ff */
[----:B------:R-:W-:-:S04]  /*17e90*/  IADD3 R10, R4, 0x202, RZ ;  /* 0x00000202040a7810 */ /* 0x000fc80007ffe0ff */
[----:B------:R-:W-:Y:S02]  /*17ea0*/  R2UR UR22, R10 ;  /* 0x000000000a1672ca */ /* 0x000fe400000e0000 */
[----:B------:R-:W-:Y:S01]  /*17eb0*/  R2UR UR23, R11 ;  /* 0x000000000b1772ca */ /* 0x000fe200000e0000 */
[----:B------:R-:W-:Y:S01]  /*17ec0*/  IMAD.MOV.U32 R11, RZ, RZ, -0x7fffffe0 ;  /* 0x80000020ff0b7424 */ /* 0x000fe200078e00ff */
[----:B------:R-:W-:Y:S01]  /*17ed0*/  IADD3 R10, R4, 0x300, RZ ;  /* 0x00000300040a7810 */ /* 0x000fe20007ffe0ff */
[----:B------:R-:W-:Y:S02]  /*17ee0*/  WARPGROUP.DEPBAR.LE gsb0, 0x0 ;  /* 0x00008000000079c5 */ /* 0x000fe40000010000 */
[----:B----4-:R-:W-:-:S06]  /*17ef0*/  WARPGROUP.ARRIVE ;  /* 0x00000000000079c5 */ /* 0x010fcc0000000000 */
        /* <DEDUP_REMOVED lines=26> */
[----:B------:R-:W-:Y:S01]  /*180a0*/  IMAD.MOV.U32 R7, RZ, RZ, -0x7fffffe0 ;  /* 0x80000020ff077424 */ /* 0x000fe200078e00ff */
[----:B------:R-:W-:Y:S01]  /*180b0*/  IADD3 R6, R4, 0x400, RZ ;  /* 0x0000040004067810 */ /* 0x000fe20007ffe0ff */
        /* <DEDUP_REMOVED lines=9> */
[----:B------:R-:W-:Y:S01]  /*18150*/  VIADD R10, R4, 0x480 ;  /* 0x00000480040a7836 */ /* 0x000fe20000000000 */
[----:B------:R-:W-:-:S04]  /*18160*/  MOV R11, 0x80000020 ;  /* 0x80000020000b7802 */ /* 0x000fc80000000f00 */
        /* <DEDUP_REMOVED lines=20> */
[----:B------:R-:W-:Y:S01]  /*182b0*/  VIADD R6, R4, 0x282 ;  /* 0x0000028204067836 */ /* 0x000fe20000000000 */
[----:B------:R-:W-:Y:S01]  /*182c0*/  MOV R7, 0x80000020 ;  /* 0x8000002000077802 */ /* 0x000fe20000000f00 */
        /* <DEDUP_REMOVED lines=101> */
[----:B------:R-:W-:Y:S01]  /*18920*/  IADD3 R4, R4, 0x702, RZ ;  /* 0x0000070204047810 */ /* 0x000fe20007ffe0ff */
[----:B------:R-:W-:Y:S01]  /*18930*/  IMAD.MOV.U32 R7, RZ, RZ, -0x7fffffe0 ;  /* 0x80000020ff077424 */ /* 0x000fe200078e00ff */
[----:B------:R-:W-:Y:S01]  /*18940*/  UMOV UR45, UR21 ;  /* 0x00000015002d7c82 */ /* 0x000fe20008000000 */
[----:B------:R-:W-:Y:S01]  /*18950*/  UMOV UR44, UR20 ;  /* 0x00000014002c7c82 */ /* 0x000fe20008000000 */
[----:B------:R-:W-:Y:S01]  /*18960*/  R2UR UR46, R4 ;  /* 0x00000000042e72ca */ /* 0x000fe200000e0000 */
[----:B------:R-:W-:-:S02]  /*18970*/  WARPGROUP.DEPBAR.LE gsb0, 0x0 ;  /* 0x00008000000079c5 */ /* 0x000fc40000010000 */
        /* <DEDUP_REMOVED lines=38> */
.L_x_2784:
[C---:B------:R-:W-:Y:S01]  /*18be0*/  FMUL.FTZ R15, R2.reuse, R77 ;  /* 0x0000004d020f7220 */ /* 0x040fe20000410000 */
[C---:B------:R-:W-:Y:S01]  /*18bf0*/  FMUL.FTZ R13, R2.reuse, R73 ;  /* 0x00000049020d7220 */ /* 0x040fe20000410000 */
[----:B------:R-:W0:Y:S01]  /*18c00*/  LDC R77, c[0x0][0x448] ;  /* 0x00011200ff4d7b82 */ /* 0x000e220000000800 */
        /* <DEDUP_REMOVED lines=23> */
[----:B0-----:R-:W-:Y:S01]  /*18d80*/  ISETP.NE.AND P0, PT, R77, 0x1, PT ;  /* 0x000000014d00780c */ /* 0x001fe20003f05270 */
[C---:B------:R-:W-:Y:S01]  /*18d90*/  FMUL.FTZ R11, R2.reuse, R100 ;  /* 0x00000064020b7220 */ /* 0x040fe20000410000 */
[----:B------:R-:W-:Y:S01]  /*18da0*/  FMUL.FTZ R60, R2, R65 ;  /* 0x00000041023c7220 */ /* 0x000fe20000410000 */
[----:B------:R-:W-:-:S02]  /*18db0*/  IMAD R65, R152, -0xa0, R214 ;  /* 0xffffff6098417824 */ /* 0x000fc400078e02d6 */
        /* <DEDUP_REMOVED lines=9> */
[----:B------:R-:W1:Y:S01]  /*18e50*/  @P0 LDC R61, c[0x0][0x44c] ;  /* 0x00011300ff3d0b82 */ /* 0x000e620000000800 */
[----:B------:R-:W2:Y:S01]  /*18e60*/  MUFU.TANH R89, R89 ;  /* 0x0000005900597308 */ /* 0x000ea20000002400 */
[C---:B------:R-:W-:Y:S01]  /*18e70*/  FMUL.FTZ R75, R2.reuse, R75 ;  /* 0x0000004b024b7220 */ /* 0x040fe20000410000 */
[C---:B------:R-:W-:Y:S01]  /*18e80*/  FMUL.FTZ R14, R2.reuse, R76 ;  /* 0x0000004c020e7220 */ /* 0x040fe20000410000 */
[C---:B------:R-:W-:Y:S01]  /*18e90*/  FMUL.FTZ R76, R2.reuse, R78 ;  /* 0x0000004e024c7220 */ /* 0x040fe20000410000 */
[C---:B------:R-:W-:Y:S01]  /*18ea0*/  FMUL.FTZ R78, R2.reuse, R79 ;  /* 0x0000004f024e7220 */ /* 0x040fe20000410000 */
[C---:B------:R-:W-:Y:S01]  /*18eb0*/  FMUL.FTZ R79, R2.reuse, R82 ;  /* 0x00000052024f7220 */ /* 0x040fe20000410000 */
[C---:B------:R-:W-:Y:S01]  /*18ec0*/  FMUL.FTZ R21, R2.reuse, R81 ;  /* 0x0000005102157220 */ /* 0x040fe20000410000 */
[----:B------:R-:W3:Y:S01]  /*18ed0*/  @P0 LDC R62, c[0x0][0x450] ;  /* 0x00011400ff3e0b82 */ /* 0x000ee20000000800 */
        /* <DEDUP_REMOVED lines=14> */
[----:B------:R-:W-:Y:S01]  /*18fc0*/  FMUL.FTZ R54, R2, R54 ;  /* 0x0000003602367220 */ /* 0x000fe20000410000 */
[----:B-1----:R-:W-:Y:S01]  /*18fd0*/  @P0 IMAD.HI.U32 R61, R66, R61, RZ ;  /* 0x0000003d423d0227 */ /* 0x002fe200078e00ff */
[----:B------:R-:W1:Y:S03]  /*18fe0*/  MUFU.TANH R92, R92 ;  /* 0x0000005c005c7308 */ /* 0x000e660000002400 */
[C---:B------:R-:W-:Y:S01]  /*18ff0*/  FMUL.FTZ R55, R2.reuse, R55 ;  /* 0x0000003702377220 */ /* 0x040fe20000410000 */
[----:B------:R-:W-:Y:S01]  /*19000*/  ULDC UR51, c[0x0][0x988] ;  /* 0x0002620000337ab9 */ /* 0x000fe20000000800 */
[C---:B------:R-:W-:Y:S01]  /*19010*/  FMUL.FTZ R40, R2.reuse, R40 ;  /* 0x0000002802287220 */ /* 0x040fe20000410000 */
[C---:B------:R-:W-:Y:S01]  /*19020*/  FMUL.FTZ R41, R2.reuse, R41 ;  /* 0x0000002902297220 */ /* 0x040fe20000410000 */
[C---:B------:R-:W-:Y:S01]  /*19030*/  FMUL.FTZ R48, R2.reuse, R48 ;  /* 0x0000003002307220 */ /* 0x040fe20000410000 */
[C---:B------:R-:W-:Y:S01]  /*19040*/  FMUL.FTZ R53, R2.reuse, R53 ;  /* 0x0000003502357220 */ /* 0x040fe20000410000 */
[----:B---3--:R-:W-:Y:S01]  /*19050*/  @P0 SHF.R.U32.HI R66, RZ, R62, R61 ;  /* 0x0000003eff420219 */ /* 0x008fe2000001163d */
[C---:B------:R-:W-:Y:S01]  /*19060*/  FMUL.FTZ R61, R2.reuse, R69 ;  /* 0x00000045023d7220 */ /* 0x040fe20000410000 */
[----:B------:R-:W-:Y:S01]  /*19070*/  MOV R69, 0xffffff60 ;  /* 0xffffff6000457802 */ /* 0x000fe20000000f00 */
[----:B------:R-:W-:Y:S01]  /*19080*/  FMUL.FTZ R62, R2, R68 ;  /* 0x00000044023e7220 */ /* 0x000fe20000410000 */
[----:B------:R-:W-:Y:S01]  /*19090*/  VIADD R68, R65, 0xa0 ;  /* 0x000000a041447836 */ /* 0x000fe20000000000 */
[----:B------:R-:W3:Y:S01]  /*190a0*/  SHFL.IDX PT, R67, R66, 0x1, 0x1c1f ;  /* 0x003c1f0042437f89 */ /* 0x000ee200000e0000 */
[----:B------:R-:W1:Y:S01]  /*190b0*/  MUFU.TANH R93, R93 ;  /* 0x0000005d005d7308 */ /* 0x000e620000002400 */
[----:B------:R-:W-:Y:S01]  /*190c0*/  IMAD R100, R152, R69, 0xa1 ;  /* 0x000000a198647424 */ /* 0x000fe200078e0245 */
[----:B------:R-:W-:Y:S01]  /*190d0*/  IADD3 R0, R0, 0x29840, RZ ;  /* 0x0002984000007810 */ /* 0x000fe20007ffe0ff */
[C---:B------:R-:W-:Y:S01]  /*190e0*/  IMAD R68, R217.reuse, -0x2, R68 ;  /* 0xfffffffed9447824 */ /* 0x040fe200078e0244 */
[----:B------:R-:W-:Y:S01]  /*190f0*/  SHFL.IDX PT, R66, R66, RZ, 0x1c1f ;  /* 0x001c1fff42427589 */ /* 0x000fe200000e0000 */
[----:B------:R-:W-:Y:S01]  /*19100*/  IMAD R77, R217, -0x2, R100 ;  /* 0xfffffffed94d7824 */ /* 0x000fe200078e0264 */
[----:B------:R-:W-:Y:S01]  /*19110*/  ULDC UR49, c[0x0][0x988] ;  /* 0x0002620000317ab9 */ /* 0x000fe20000000800 */
[----:B------:R-:W-:Y:S01]  /*19120*/  ULDC UR50, c[0x0][0x988] ;  /* 0x0002620000327ab9 */ /* 0x000fe20000000800 */
[----:B------:R-:W1:Y:S02]  /*19130*/  MUFU.TANH R94, R94 ;  /* 0x0000005e005e7308 */ /* 0x000e640000002400 */
[----:B------:R-:W-:-:S06]  /*19140*/  IADD3 R77, -R213, R77, R214 ;  /* 0x0000004dd54d7210 */ /* 0x000fcc0007ffe1d6 */
[----:B------:R5:W-:Y:S01]  /*19150*/  MUFU.TANH R102, R70 ;  /* 0x0000004600667308 */ /* 0x000be20000002400 */
[----:B---3--:R-:W-:-:S07]  /*19160*/  VIADDMNMX R65, R67, R77, R68, PT ;  /* 0x0000004d43417246 */ /* 0x008fce0003800144 */
[----:B------:R-:W3:Y:S01]  /*19170*/  MUFU.TANH R95, R95 ;  /* 0x0000005f005f7308 */ /* 0x000ee20000002400 */
[C---:B------:R-:W-:Y:S02]  /*19180*/  ISETP.GT.AND P2, PT, R65.reuse, RZ, PT ;  /* 0x000000ff4100720c */ /* 0x040fe40003f44270 */
[C---:B------:R-:W-:Y:S02]  /*19190*/  ISETP.GT.AND P3, PT, R65.reuse, 0x1, PT ;  /* 0x000000014100780c */ /* 0x040fe40003f64270 */
[----:B------:R-:W-:-:S03]  /*191a0*/  ISETP.GT.AND P4, PT, R65, 0x8, PT ;  /* 0x000000084100780c */ /* 0x000fc60003f84270 */
[----:B------:R-:W3:Y:S01]  /*191b0*/  MUFU.TANH R96, R96 ;  /* 0x0000006000607308 */ /* 0x000ee20000002400 */
[----:B0-----:R-:W-:Y:S02]  /*191c0*/  FSEL R101, R88, -INF , P2 ;  /* 0xff80000058657808 */ /* 0x001fe40001000000 */
[----:B--2---:R-:W-:Y:S02]  /*191d0*/  FSEL R99, R89, -INF , P3 ;  /* 0xff80000059637808 */ /* 0x004fe40001800000 */
[----:B------:R-:W-:Y:S02]  /*191e0*/  ISETP.GT.AND P2, PT, R65, 0x9, PT ;  /* 0x000000094100780c */ /* 0x000fe40003f44270 */
[----:B----4-:R-:W-:Y:S01]  /*191f0*/  FSEL R103, R90, -INF , P4 ;  /* 0xff8000005a677808 */ /* 0x010fe20002000000 */
[----:B------:R-:W0:Y:S01]  /*19200*/  MUFU.TANH R75, R75 ;  /* 0x0000004b004b7308 */ /* 0x000e220000002400 */
[----:B-----5:R-:W-:Y:S02]  /*19210*/  FMNMX.FTZ R70, R101, R99, !PT ;  /* 0x0000006365467209 */ /* 0x020fe40007810000 */
[----:B------:R-:W-:-:S02]  /*19220*/  ISETP.GT.AND P3, PT, R65, 0x10, PT ;  /* 0x000000104100780c */ /* 0x000fc40003f64270 */
[----:B------:R-:W-:Y:S02]  /*19230*/  FSEL R107, R91, -INF , P2 ;  /* 0xff8000005b6b7808 */ /* 0x000fe40001000000 */
[----:B------:R-:W-:Y:S01]  /*19240*/  FMNMX.FTZ R70, R103, R70, !PT ;  /* 0x0000004667467209 */ /* 0x000fe20007810000 */
[----:B------:R-:W2:Y:S01]  /*19250*/  MUFU.TANH R76, R76 ;  /* 0x0000004c004c7308 */ /* 0x000ea20000002400 */
[----:B------:R-:W-:Y:S02]  /*19260*/  ISETP.GT.AND P2, PT, R65, 0x11, PT ;  /* 0x000000114100780c */ /* 0x000fe40003f44270 */
[----:B-1----:R-:W-:Y:S02]  /*19270*/  FSEL R109, R92, -INF , P3 ;  /* 0xff8000005c6d7808 */ /* 0x002fe40001800000 */
[----:B------:R-:W-:Y:S02]  /*19280*/  FMNMX.FTZ R70, R107, R70, !PT ;  /* 0x000000466b467209 */ /* 0x000fe40007810000 */
[----:B------:R-:W-:Y:S01]  /*19290*/  ISETP.GT.AND P3, PT, R65, 0x18, PT ;  /* 0x000000184100780c */ /* 0x000fe20003f64270 */
[----:B------:R-:W1:Y:S01]  /*192a0*/  MUFU.TANH R78, R78 ;  /* 0x0000004e004e7308 */ /* 0x000e620000002400 */
[----:B------:R-:W-:-:S02]  /*192b0*/  FSEL R105, R93, -INF , P2 ;  /* 0xff8000005d697808 */ /* 0x000fc40001000000 */
[----:B------:R-:W-:Y:S02]  /*192c0*/  FMNMX.FTZ R70, R109, R70, !PT ;  /* 0x000000466d467209 */ /* 0x000fe40007810000 */
[----:B------:R-:W-:Y:S02]  /*192d0*/  ISETP.GT.AND P2, PT, R65, 0x19, PT ;  /* 0x000000194100780c */ /* 0x000fe40003f44270 */
[----:B------:R-:W-:Y:S01]  /*192e0*/  FSEL R93, R94, -INF , P3 ;  /* 0xff8000005e5d7808 */ /* 0x000fe20001800000 */
[----:B------:R-:W4:Y:S01]  /*192f0*/  MUFU.TANH R79, R79 ;  /* 0x0000004f004f7308 */ /* 0x000f220000002400 */
[----:B------:R-:W-:Y:S02]  /*19300*/  FMNMX.FTZ R70, R105, R70, !PT ;  /* 0x0000004669467209 */ /* 0x000fe40007810000 */
[----:B------:R-:W-:Y:S02]  /*19310*/  ISETP.GT.AND P3, PT, R65, 0x20, PT ;  /* 0x000000204100780c */ /* 0x000fe40003f64270 */
[----:B---3--:R-:W-:-:S02]  /*19320*/  FSEL R95, R95, -INF , P2 ;  /* 0xff8000005f5f7808 */ /* 0x008fc40001000000 */
[----:B------:R-:W-:Y:S01]  /*19330*/  FMNMX.FTZ R70, R93, R70, !PT ;  /* 0x000000465d467209 */ /* 0x000fe20007810000 */
[----:B------:R-:W3:Y:S01]  /*19340*/  MUFU.TANH R81, R81 ;  /* 0x0000005100517308 */ /* 0x000ee20000002400 */
[----:B------:R-:W-:Y:S02]  /*19350*/  ISETP.GT.AND P2, PT, R65, 0x21, PT ;  /* 0x000000214100780c */ /* 0x000fe40003f44270 */
[----:B------:R-:W-:Y:S01]  /*19360*/  FSEL R91, R96, -INF , P3 ;  /* 0xff800000605b7808 */ /* 0x000fe20001800000 */
[----:B------:R-:W-:Y:S01]  /*19370*/  FMUL.FTZ R96, R2, R36 ;  /* 0x0000002402607220 */ /* 0x000fe20000410000 */
[----:B------:R-:W-:Y:S02]  /*19380*/  FMNMX.FTZ R70, R95, R70, !PT ;  /* 0x000000465f467209 */ /* 0x000fe40007810000 */
[----:B------:R-:W-:Y:S01]  /*19390*/  ISETP.GT.AND P3, PT, R65, 0x28, PT ;  /* 0x000000284100780c */ /* 0x000fe20003f64270 */
[----:B------:R-:W5:Y:S01]  /*193a0*/  MUFU.TANH R80, R80 ;  /* 0x0000005000507308 */ /* 0x000f620000002400 */
[----:B0-----:R-:W-:-:S02]  /*193b0*/  FSEL R89, R75, -INF , P2 ;  /* 0xff8000004b597808 */ /* 0x001fc40001000000 */
[----:B------:R-:W-:Y:S02]  /*193c0*/  FMNMX.FTZ R70, R91, R70, !PT ;  /* 0x000000465b467209 */ /* 0x000fe40007810000 */
[----:B------:R-:W-:Y:S02]  /*193d0*/  ISETP.GT.AND P2, PT, R65, 0x29, PT ;  /* 0x000000294100780c */ /* 0x000fe40003f44270 */
[----:B--2---:R-:W-:Y:S01]  /*193e0*/  FSEL R87, R76, -INF , P3 ;  /* 0xff8000004c577808 */ /* 0x004fe20001800000 */
[----:B------:R-:W0:Y:S01]  /*193f0*/  MUFU.TANH R82, R82 ;  /* 0x0000005200527308 */ /* 0x000e220000002400 */
[----:B------:R-:W-:Y:S02]  /*19400*/  FMNMX.FTZ R70, R89, R70, !PT ;  /* 0x0000004659467209 */ /* 0x000fe40007810000 */
[----:B------:R-:W-:Y:S02]  /*19410*/  ISETP.GT.AND P3, PT, R65, 0x30, PT ;  /* 0x000000304100780c */ /* 0x000fe40003f64270 */
[----:B-1----:R-:W-:-:S02]  /*19420*/  FSEL R85, R78, -INF , P2 ;  /* 0xff8000004e557808 */ /* 0x002fc40001000000 */
[----:B------:R-:W-:Y:S01]  /*19430*/  FMNMX.FTZ R70, R87, R70, !PT ;  /* 0x0000004657467209 */ /* 0x000fe20007810000 */
[----:B------:R-:W-:Y:S01]  /*19440*/  MUFU.TANH R84, R84 ;  /* 0x0000005400547308 */ /* 0x000fe20000002400 */
[----:B------:R-:W-:Y:S02]  /*19450*/  ISETP.GT.AND P2, PT, R65, 0x31, PT ;  /* 0x000000314100780c */ /* 0x000fe40003f44270 */
[----:B----4-:R-:W-:Y:S02]  /*19460*/  FSEL R83, R79, -INF , P3 ;  /* 0xff8000004f537808 */ /* 0x010fe40001800000 */
[----:B------:R-:W-:Y:S02]  /*19470*/  FMNMX.FTZ R70, R85, R70, !PT ;  /* 0x0000004655467209 */ /* 0x000fe40007810000 */
[----:B------:R-:W-:Y:S01]  /*19480*/  ISETP.GT.AND P3, PT, R65, 0x38, PT ;  /* 0x000000384100780c */ /* 0x000fe20003f64270 */
[----:B------:R-:W1:Y:S01]  /*19490*/  MUFU.TANH R86, R86 ;  /* 0x0000005600567308 */ /* 0x000e620000002400 */
[----:B---3--:R-:W-:-:S02]  /*194a0*/  FSEL R81, R81, -INF , P2 ;  /* 0xff80000051517808 */ /* 0x008fc40001000000 */
[----:B------:R-:W-:Y:S02]  /*194b0*/  FMNMX.FTZ R70, R83, R70, !PT ;  /* 0x0000004653467209 */ /* 0x000fe40007810000 */
[----:B------:R-:W-:Y:S02]  /*194c0*/  ISETP.GT.AND P2, PT, R65, 0x39, PT ;  /* 0x000000394100780c */ /* 0x000fe40003f44270 */
[----:B-----5:R-:W-:Y:S01]  /*194d0*/  FSEL R79, R80, -INF , P3 ;  /* 0xff800000504f7808 */ /* 0x020fe20001800000 */
[----:B------:R-:W2:Y:S01]  /*194e0*/  MUFU.TANH R97, R97 ;  /* 0x0000006100617308 */ /* 0x000ea20000002400 */
[----:B------:R-:W-:Y:S02]  /*194f0*/  FMNMX.FTZ R70, R81, R70, !PT ;  /* 0x0000004651467209 */ /* 0x000fe40007810000 */
[----:B------:R-:W-:Y:S02]  /*19500*/  ISETP.GT.AND P3, PT, R65, 0x40, PT ;  /* 0x000000404100780c */ /* 0x000fe40003f64270 */
[----:B0-----:R-:W-:-:S02]  /*19510*/  FSEL R75, R82, -INF , P2 ;  /* 0xff800000524b7808 */ /* 0x001fc40001000000 */
[----:B------:R-:W-:Y:S01]  /*19520*/  FMNMX.FTZ R70, R79, R70, !PT ;  /* 0x000000464f467209 */ /* 0x000fe20007810000 */
[----:B------:R-:W0:Y:S01]  /*19530*/  MUFU.TANH R63, R63 ;  /* 0x0000003f003f7308 */ /* 0x000e220000002400 */
[----:B------:R-:W-:Y:S02]  /*19540*/  ISETP.GT.AND P2, PT, R65, 0x41, PT ;  /* 0x000000414100780c */ /* 0x000fe40003f44270 */
[----:B------:R-:W-:Y:S02]  /*19550*/  FMNMX.FTZ R70, R75, R70, !PT ;  /* 0x000000464b467209 */ /* 0x000fe40007810000 */
[----:B-1----:R-:W-:Y:S02]  /*19560*/  FSEL R69, R86, -INF , P2 ;  /* 0xff80000056457808 */ /* 0x002fe40001000000 */
[----:B------:R-:W-:Y:S01]  /*19570*/  ISETP.GT.AND P2, PT, R65, 0x49, PT ;  /* 0x000000494100780c */ /* 0x000fe20003f44270 */
[----:B------:R-:W1:Y:S08]  /*19580*/  MUFU.TANH R64, R64 ;  /* 0x0000004000407308 */ /* 0x000e700000002400 */
[----:B------:R3:W-:Y:S08]  /*19590*/  MUFU.TANH R100, R71 ;  /* 0x0000004700647308 */ /* 0x0007f00000002400 */
[----:B------:R-:W4:Y:S01]  /*195a0*/  MUFU.TANH R98, R98 ;  /* 0x0000006200627308 */ /* 0x000f220000002400 */
[----:B---3--:R-:W-:-:S02]  /*195b0*/  FSEL R71, R84, -INF , P3 ;  /* 0xff80000054477808 */ /* 0x008fc40001800000 */
[----:B------:R-:W-:Y:S02]  /*195c0*/  ISETP.GT.AND P3, PT, R65, 0x48, PT ;  /* 0x000000484100780c */ /* 0x000fe40003f64270 */
[----:B------:R-:W-:Y:S02]  /*195d0*/  FMNMX.FTZ R70, R71, R70, !PT ;  /* 0x0000004647467209 */ /* 0x000fe40007810000 */
[----:B--2---:R-:W-:Y:S01]  /*195e0*/  FSEL R67, R97, -INF , P3 ;  /* 0xff80000061437808 */ /* 0x004fe20001800000 */
[----:B------:R0:W-:Y:S01]  /*195f0*/  MUFU.TANH R92, R46 ;  /* 0x0000002e005c7308 */ /* 0x0001e20000002400 */
[----:B------:R-:W-:Y:S02]  /*19600*/  FMNMX.FTZ R70, R69, R70, !PT ;  /* 0x0000004645467209 */ /* 0x000fe40007810000 */
[----:B------:R-:W-:-:S05]  /*19610*/  ISETP.GT.AND P3, PT, R65, 0x50, PT ;  /* 0x000000504100780c */ /* 0x000fca0003f64270 */
[----:B------:R2:W-:Y:S01]  /*19620*/  MUFU.TANH R80, R51 ;  /* 0x0000003300507308 */ /* 0x0005e20000002400 */
[----:B0-----:R-:W-:Y:S02]  /*19630*/  FSEL R46, R63, -INF , P2 ;  /* 0xff8000003f2e7808 */ /* 0x001fe40001000000 */
[----:B------:R-:W-:-:S05]  /*19640*/  ISETP.GT.AND P2, PT, R65, 0x51, PT ;  /* 0x000000514100780c */ /* 0x000fca0003f44270 */
[----:B------:R0:W3:Y:S01]  /*19650*/  MUFU.TANH R88, R42 ;  /* 0x0000002a00587308 */ /* 0x0000e20000002400 */
[----:B--2---:R-:W-:Y:S01]  /*19660*/  FMNMX.FTZ R51, R67, R70, !PT ;  /* 0x0000004643337209 */ /* 0x004fe20007810000 */
[----:B------:R-:W-:-:S06]  /*19670*/  FMUL.FTZ R70, R2, R38 ;  /* 0x0000002602467220 */ /* 0x000fcc0000410000 */
[----:B------:R1:W2:Y:S01]  /*19680*/  MUFU.TANH R90, R43 ;  /* 0x0000002b005a7308 */ /* 0x0002a20000002400 */
[----:B0-----:R-:W-:-:S07]  /*19690*/  FMNMX.FTZ R42, R46, R51, !PT ;  /* 0x000000332e2a7209 */ /* 0x001fce0007810000 */
[----:B------:R0:W5:Y:S01]  /*196a0*/  MUFU.TANH R76, R47 ;  /* 0x0000002f004c7308 */ /* 0x0001620000002400 */
[----:B-1----:R-:W-:Y:S02]  /*196b0*/  FSEL R43, R64, -INF , P3 ;  /* 0xff800000402b7808 */ /* 0x002fe40001800000 */
[----:B------:R-:W-:Y:S02]  /*196c0*/  ISETP.GT.AND P3, PT, R65, 0x58, PT ;  /* 0x000000584100780c */ /* 0x000fe40003f64270 */
[----:B------:R-:W-:-:S03]  /*196d0*/  FMNMX.FTZ R51, R43, R42, !PT ;  /* 0x0000002a2b337209 */ /* 0x000fc60007810000 */
[----:B------:R1:W5:Y:S01]  /*196e0*/  MUFU.TANH R78, R50 ;  /* 0x00000032004e7308 */ /* 0x0003620000002400 */
[----:B0-----:R-:W-:Y:S01]  /*196f0*/  FMUL.FTZ R47, R2, R26 ;  /* 0x0000001a022f7220 */ /* 0x001fe20000410000 */
[----:B----4-:R-:W-:Y:S02]  /*19700*/  FSEL R26, R98, -INF , P2 ;  /* 0xff800000621a7808 */ /* 0x010fe40001000000 */
[----:B------:R-:W-:-:S04]  /*19710*/  ISETP.GT.AND P2, PT, R65, 0x59, PT ;  /* 0x000000594100780c */ /* 0x000fc80003f44270 */
[----:B------:R0:W4:Y:S01]  /*19720*/  MUFU.TANH R82, R54 ;  /* 0x0000003600527308 */ /* 0x0001220000002400 */
[----:B-1----:R-:W-:Y:S01]  /*19730*/  FMUL.FTZ R50, R2, R27 ;  /* 0x0000001b02327220 */ /* 0x002fe20000410000 */
[----:B------:R-:W-:Y:S02]  /*19740*/  FSEL R27, R102, -INF , P3 ;  /* 0xff800000661b7808 */ /* 0x000fe40001800000 */
[C---:B------:R-:W-:Y:S02]  /*19750*/  ISETP.GT.AND P3, PT, R65.reuse, 0x60, PT ;  /* 0x000000604100780c */ /* 0x040fe40003f64270 */
[----:B------:R-:W-:Y:S02]  /*19760*/  FSEL R42, R100, -INF , P2 ;  /* 0xff800000642a7808 */ /* 0x000fe40001000000 */
[----:B------:R1:W-:Y:S01]  /*19770*/  MUFU.TANH R86, R47 ;  /* 0x0000002f00567308 */ /* 0x0003e20000002400 */
[----:B0-----:R-:W-:Y:S01]  /*19780*/  FMNMX.FTZ R54, R26, R51, !PT ;  /* 0x000000331a367209 */ /* 0x001fe20007810000 */
[----:B------:R-:W-:Y:S01]  /*19790*/  FMUL.FTZ R51, R2, R30 ;  /* 0x0000001e02337220 */ /* 0x000fe20000410000 */
[----:B------:R-:W-:-:S02]  /*197a0*/  ISETP.GT.AND P2, PT, R65, 0x61, PT ;  /* 0x000000614100780c */ /* 0x000fc40003f44270 */
[----:B---3--:R-:W-:Y:S02]  /*197b0*/  FSEL R30, R88, -INF , P3 ;  /* 0xff800000581e7808 */ /* 0x008fe40001800000 */
[----:B------:R-:W-:Y:S01]  /*197c0*/  ISETP.GT.AND P3, PT, R65, 0x68, PT ;  /* 0x000000684100780c */ /* 0x000fe20003f64270 */
[----:B------:R0:W3:Y:S01]  /*197d0*/  MUFU.TANH R84, R55 ;  /* 0x0000003700547308 */ /* 0x0000e20000002400 */
[----:B-1----:R-:W-:Y:S01]  /*197e0*/  FMNMX.FTZ R47, R27, R54, !PT ;  /* 0x000000361b2f7209 */ /* 0x002fe20007810000 */
[----:B------:R-:W-:-:S06]  /*197f0*/  FMUL.FTZ R54, R2, R31 ;  /* 0x0000001f02367220 */ /* 0x000fcc0000410000 */
[----:B------:R1:W3:Y:S01]  /*19800*/  MUFU.TANH R94, R50 ;  /* 0x00000032005e7308 */ /* 0x0002e20000002400 */
[----:B0-----:R-:W-:Y:S02]  /*19810*/  FMNMX.FTZ R55, R42, R47, !PT ;  /* 0x0000002f2a377209 */ /* 0x001fe40007810000 */
[----:B--2---:R-:W-:Y:S02]  /*19820*/  FSEL R47, R90, -INF , P2 ;  /* 0xff8000005a2f7808 */ /* 0x004fe40001000000 */
[----:B------:R-:W-:Y:S02]  /*19830*/  FMNMX.FTZ R64, R30, R55, !PT ;  /* 0x000000371e407209 */ /* 0x000fe40007810000 */
[----:B------:R-:W-:Y:S01]  /*19840*/  ISETP.GT.AND P2, PT, R65, 0x69, PT ;  /* 0x000000694100780c */ /* 0x000fe20003f44270 */
[----:B------:R0:W2:Y:S01]  /*19850*/  MUFU.TANH R88, R51 ;  /* 0x0000003300587308 */ /* 0x0000a20000002400 */
[----:B-1----:R-:W-:Y:S02]  /*19860*/  FSEL R50, R92, -INF , P3 ;  /* 0xff8000005c327808 */ /* 0x002fe40001800000 */
[----:B------:R-:W-:-:S02]  /*19870*/  FMNMX.FTZ R55, R47, R64, !PT ;  /* 0x000000402f377209 */ /* 0x000fc40007810000 */
[C---:B------:R-:W-:Y:S02]  /*19880*/  ISETP.GT.AND P3, PT, R65.reuse, 0x70, PT ;  /* 0x000000704100780c */ /* 0x040fe40003f64270 */
[----:B-----5:R-:W-:Y:S01]  /*19890*/  FSEL R31, R76, -INF , P2 ;  /* 0xff8000004c1f7808 */ /* 0x020fe20001000000 */
[----:B------:R4:W1:Y:S01]  /*198a0*/  MUFU.TANH R90, R54 ;  /* 0x00000036005a7308 */ /* 0x0008620000002400 */
[----:B------:R-:W-:Y:S01]  /*198b0*/  FMNMX.FTZ R64, R50, R55, !PT ;  /* 0x0000003732407209 */ /* 0x000fe20007810000 */
[C---:B------:R-:W-:Y:S01]  /*198c0*/  FMUL.FTZ R55, R2.reuse, R34 ;  /* 0x0000002202377220 */ /* 0x040fe20000410000 */
[----:B------:R-:W-:Y:S01]  /*198d0*/  ISETP.GT.AND P2, PT, R65, 0x71, PT ;  /* 0x000000714100780c */ /* 0x000fe20003f44270 */
[----:B------:R-:W-:Y:S01]  /*198e0*/  FMUL.FTZ R76, R2, R39 ;  /* 0x00000027024c7220 */ /* 0x000fe20000410000 */
[----:B------:R-:W-:Y:S02]  /*198f0*/  FSEL R34, R78, -INF , P3 ;  /* 0xff8000004e227808 */ /* 0x000fe40001800000 */
[----:B------:R-:W-:Y:S01]  /*19900*/  FMNMX.FTZ R63, R31, R64, !PT ;  /* 0x000000401f3f7209 */ /* 0x000fe20007810000 */
[----:B------:R5:W1:Y:S01]  /*19910*/  MUFU.TANH R92, R55 ;  /* 0x00000037005c7308 */ /* 0x000a620000002400 */
[----:B------:R-:W-:-:S02]  /*19920*/  ISETP.GT.AND P3, PT, R65, 0x78, PT ;  /* 0x000000784100780c */ /* 0x000fc40003f64270 */
[----:B0-----:R-:W-:Y:S02]  /*19930*/  FSEL R51, R80, -INF , P2 ;  /* 0xff80000050337808 */ /* 0x001fe40001000000 */
[----:B------:R-:W-:Y:S01]  /*19940*/  FMNMX.FTZ R64, R34, R63, !PT ;  /* 0x0000003f22407209 */ /* 0x000fe20007810000 */
[----:B------:R-:W-:Y:S01]  /*19950*/  FMUL.FTZ R63, R2, R35 ;  /* 0x00000023023f7220 */ /* 0x000fe20000410000 */
[----:B------:R-:W-:Y:S01]  /*19960*/  ISETP.GT.AND P2, PT, R65, 0x79, PT ;  /* 0x000000794100780c */ /* 0x000fe20003f44270 */
[----:B------:R-:W-:Y:S01]  /*19970*/  MUFU.TANH R4, R4 ;  /* 0x0000000400047308 */ /* 0x000fe20000002400 */
[----:B----4-:R-:W-:Y:S02]  /*19980*/  FSEL R54, R82, -INF , P3 ;  /* 0xff80000052367808 */ /* 0x010fe40001800000 */
[----:B------:R-:W-:Y:S02]  /*19990*/  FMNMX.FTZ R97, R51, R64, !PT ;  /* 0x0000004033617209 */ /* 0x000fe40007810000 */
[----:B------:R-:W-:-:S02]  /*199a0*/  ISETP.GT.AND P3, PT, R65, 0x80, PT ;  /* 0x000000804100780c */ /* 0x000fc40003f64270 */
[----:B---3--:R-:W-:Y:S01]  /*199b0*/  FSEL R35, R84, -INF , P2 ;  /* 0xff80000054237808 */ /* 0x008fe20001000000 */
[----:B------:R2:W0:Y:S01]  /*199c0*/  MUFU.TANH R80, R63 ;  /* 0x0000003f00507308 */ /* 0x0004220000002400 */
[----:B------:R-:W-:Y:S02]  /*199d0*/  FMNMX.FTZ R64, R54, R97, !PT ;  /* 0x0000006136407209 */ /* 0x000fe40007810000 */
[----:B------:R-:W-:Y:S02]  /*199e0*/  ISETP.GT.AND P2, PT, R65, 0x81, PT ;  /* 0x000000814100780c */ /* 0x000fe40003f44270 */
[----:B-----5:R-:W-:Y:S02]  /*199f0*/  FSEL R55, R86, -INF , P3 ;  /* 0xff80000056377808 */ /* 0x020fe40001800000 */
[----:B------:R-:W-:Y:S01]  /*19a00*/  FMNMX.FTZ R64, R35, R64, !PT ;  /* 0x0000004023407209 */ /* 0x000fe20007810000 */
[----:B------:R3:W4:Y:S01]  /*19a10*/  MUFU.TANH R82, R70 ;  /* 0x0000004600527308 */ /* 0x0007220000002400 */
[----:B------:R-:W-:-:S02]  /*19a20*/  ISETP.GT.AND P3, PT, R65, 0x88, PT ;  /* 0x000000884100780c */ /* 0x000fc40003f64270 */
[----:B------:R-:W-:Y:S01]  /*19a30*/  FSEL R38, R94, -INF , P2 ;  /* 0xff8000005e267808 */ /* 0x000fe20001000000 */
[----:B------:R-:W-:Y:S01]  /*19a40*/  FMUL.FTZ R94, R2, R37 ;  /* 0x00000025025e7220 */ /* 0x000fe20000410000 */
[----:B------:R-:W-:Y:S02]  /*19a50*/  FMNMX.FTZ R97, R55, R64, !PT ;  /* 0x0000004037617209 */ /* 0x000fe40007810000 */
[C---:B------:R-:W-:Y:S01]  /*19a60*/  ISETP.GT.AND P2, PT, R65.reuse, 0x89, PT ;  /* 0x000000894100780c */ /* 0x040fe20003f44270 */
[----:B------:R5:W4:Y:S01]  /*19a70*/  MUFU.TANH R84, R76 ;  /* 0x0000004c00547308 */ /* 0x000b220000002400 */
[----:B--2---:R-:W-:Y:S01]  /*19a80*/  FSEL R63, R88, -INF , P3 ;  /* 0xff800000583f7808 */ /* 0x004fe20001800000 */
[----:B---3--:R-:W-:Y:S01]  /*19a90*/  FMUL.FTZ R70, R2, R44 ;  /* 0x0000002c02467220 */ /* 0x008fe20000410000 */
[----:B------:R-:W-:Y:S01]  /*19aa0*/  FMNMX.FTZ R78, R38, R97, !PT ;  /* 0x00000061264e7209 */ /* 0x000fe20007810000 */
[----:B------:R-:W-:Y:S01]  /*19ab0*/  FMUL.FTZ R88, R2, R28 ;  /* 0x0000001c02587220 */ /* 0x000fe20000410000 */
[----:B------:R-:W-:-:S02]  /*19ac0*/  ISETP.GT.AND P3, PT, R65, 0x90, PT ;  /* 0x000000904100780c */ /* 0x000fc40003f64270 */
[----:B-1----:R-:W-:Y:S01]  /*19ad0*/  FSEL R64, R90, -INF , P2 ;  /* 0xff8000005a407808 */ /* 0x002fe20001000000 */
[----:B------:R-:W1:Y:S01]  /*19ae0*/  MUFU.TANH R3, R3 ;  /* 0x0000000300037308 */ /* 0x000e620000002400 */
[----:B------:R-:W-:Y:S01]  /*19af0*/  FMNMX.FTZ R97, R63, R78, !PT ;  /* 0x0000004e3f617209 */ /* 0x000fe20007810000 */
[C---:B-----5:R-:W-:Y:S01]  /*19b00*/  FMUL.FTZ R76, R2.reuse, R45 ;  /* 0x0000002d024c7220 */ /* 0x060fe20000410000 */
[C---:B------:R-:W-:Y:S01]  /*19b10*/  ISETP.GT.AND P2, PT, R65.reuse, 0x91, PT ;  /* 0x000000914100780c */ /* 0x040fe20003f44270 */
[----:B------:R-:W-:Y:S01]  /*19b20*/  FMUL.FTZ R90, R2, R33 ;  /* 0x00000021025a7220 */ /* 0x000fe20000410000 */
[----:B------:R-:W-:Y:S01]  /*19b30*/  FSEL R39, R92, -INF , P3 ;  /* 0xff8000005c277808 */ /* 0x000fe20001800000 */
[----:B------:R-:W-:Y:S01]  /*19b40*/  FMUL.FTZ R92, R2, R32 ;  /* 0x00000020025c7220 */ /* 0x000fe20000410000 */
[----:B------:R-:W-:Y:S01]  /*19b50*/  FMNMX.FTZ R78, R64, R97, !PT ;  /* 0x00000061404e7209 */ /* 0x000fe20007810000 */
[----:B------:R-:W2:Y:S01]  /*19b60*/  MUFU.TANH R6, R6 ;  /* 0x0000000600067308 */ /* 0x000ea20000002400 */
[----:B------:R-:W-:-:S02]  /*19b70*/  ISETP.GT.AND P3, PT, R65, 0x98, PT ;  /* 0x000000984100780c */ /* 0x000fc40003f64270 */
[----:B0-----:R-:W-:Y:S01]  /*19b80*/  FSEL R44, R80, -INF , P2 ;  /* 0xff800000502c7808 */ /* 0x001fe20001000000 */
[----:B------:R-:W-:Y:S01]  /*19b90*/  FMUL.FTZ R80, R2, R52 ;  /* 0x0000003402507220 */ /* 0x000fe20000410000 */
[----:B------:R-:W-:Y:S02]  /*19ba0*/  FMNMX.FTZ R97, R39, R78, !PT ;  /* 0x0000004e27617209 */ /* 0x000fe40007810000 */
[----:B------:R-:W-:Y:S01]  /*19bb0*/  ISETP.GT.AND P2, PT, R65, 0x99, PT ;  /* 0x000000994100780c */ /* 0x000fe20003f44270 */
[----:B------:R-:W0:Y:S01]  /*19bc0*/  MUFU.TANH R5, R5 ;  /* 0x0000000500057308 */ /* 0x000e220000002400 */
[----:B----4-:R-:W-:Y:S01]  /*19bd0*/  FSEL R45, R82, -INF , P3 ;  /* 0xff800000522d7808 */ /* 0x010fe20001800000 */
[----:B------:R-:W-:Y:S01]  /*19be0*/  FMUL.FTZ R82, R2, R25 ;  /* 0x0000001902527220 */ /* 0x000fe20000410000 */
[----:B------:R-:W-:Y:S02]  /*19bf0*/  FMNMX.FTZ R78, R44, R97, !PT ;  /* 0x000000612c4e7209 */ /* 0x000fe40007810000 */
[----:B------:R-:W-:Y:S01]  /*19c00*/  FSEL R65, R84, -INF , P2 ;  /* 0xff80000054417808 */ /* 0x000fe20001000000 */
[C---:B------:R-:W-:Y:S01]  /*19c10*/  FMUL.FTZ R84, R2.reuse, R24 ;  /* 0x0000001802547220 */ /* 0x040fe20000410000 */
[----:B------:R-:W-:Y:S01]  /*19c20*/  FMNMX.FTZ R78, R45, R78, !PT ;  /* 0x0000004e2d4e7209 */ /* 0x000fe20007810000 */
[----:B------:R-:W3:Y:S03]  /*19c30*/  MUFU.TANH R7, R7 ;  /* 0x0000000700077308 */ /* 0x000ee60000002400 */
[----:B------:R-:W-:Y:S01]  /*19c40*/  FMNMX.FTZ R86, R65, R78, !PT ;  /* 0x0000004e41567209 */ /* 0x000fe20007810000 */
[----:B------:R-:W-:-:S04]  /*19c50*/  FMUL.FTZ R78, R2, R49 ;  /* 0x00000031024e7220 */ /* 0x000fc80000410000 */
[----:B------:R-:W4:Y:S01]  /*19c60*/  SHFL.BFLY PT, R97, R86, 0x2, 0x1f ;  /* 0x0c401f0056617f89 */ /* 0x000f2200000e0000 */
[----:B------:R-:W5:Y:S08]  /*19c70*/  MUFU.TANH R8, R8 ;  /* 0x0000000800087308 */ /* 0x000f700000002400 */
[----:B------:R-:W5:Y:S08]  /*19c80*/  MUFU.TANH R11, R11 ;  /* 0x0000000b000b7308 */ /* 0x000f700000002400 */
[----:B------:R-:W5:Y:S01]  /*19c90*/  MUFU.TANH R10, R10 ;  /* 0x0000000a000a7308 */ /* 0x000f620000002400 */
[----:B----4-:R-:W-:-:S07]  /*19ca0*/  FMNMX.FTZ R24, R86, R97, !PT ;  /* 0x0000006156187209 */ /* 0x010fce0007810000 */
[----:B------:R-:W4:Y:S01]  /*19cb0*/  MUFU.TANH R12, R12 ;  /* 0x0000000c000c7308 */ /* 0x000f220000002400 */
[----:B------:R-:W-:Y:S01]  /*19cc0*/  FMUL.FTZ R86, R2, R29 ;  /* 0x0000001d02567220 */ /* 0x000fe20000410000 */
[----:B------:R-:W1:Y:S06]  /*19cd0*/  SHFL.BFLY PT, R97, R24, 0x1, 0x1f ;  /* 0x0c201f0018617f89 */ /* 0x000e6c00000e0000 */
[----:B------:R-:W4:Y:S08]  /*19ce0*/  MUFU.TANH R13, R13 ;  /* 0x0000000d000d7308 */ /* 0x000f300000002400 */
[----:B------:R-:W4:Y:S08]  /*19cf0*/  MUFU.TANH R14, R14 ;  /* 0x0000000e000e7308 */ /* 0x000f300000002400 */
[----:B------:R-:W4:Y:S01]  /*19d00*/  MUFU.TANH R15, R15 ;  /* 0x0000000f000f7308 */ /* 0x000f220000002400 */
[----:B-1----:R-:W-:Y:S01]  /*19d10*/  FMNMX.FTZ R97, R24, R97, !PT ;  /* 0x0000006118617209 */ /* 0x002fe20007810000 */
[----:B------:R-:W-:-:S03]  /*19d20*/  IMAD.U32 R24, RZ, RZ, UR51 ;  /* 0x00000033ff187e24 */ /* 0x000fc6000f8e00ff */
[C---:B------:R-:W-:Y:S01]  /*19d30*/  FSETP.NEU.FTZ.AND P2, PT, R97.reuse, -INF , PT ;  /* 0xff8000006100780b */ /* 0x040fe20003f5d000 */
[----:B------:R-:W-:-:S02]  /*19d40*/  FFMA.FTZ R24, R97, R24, -8 ;  /* 0xc100000061187423 */ /* 0x000fc40000010018 */
[----:B------:R-:W1:Y:S03]  /*19d50*/  MUFU.TANH R20, R20 ;  /* 0x0000001400147308 */ /* 0x000e660000002400 */
[----:B------:R-:W-:-:S05]  /*19d60*/  FSEL R24, R24, RZ, P2 ;  /* 0x000000ff18187208 */ /* 0x000fca0001000000 */
[----:B------:R-:W1:Y:S01]  /*19d70*/  MUFU.TANH R21, R21 ;  /* 0x0000001500157308 */ /* 0x000e620000002400 */
[----:B------:R-:W-:-:S01]  /*19d80*/  FFMA.FTZ R28, R99, UR51, -R24 ;  /* 0x00000033631c7c23 */ /* 0x000fc20008010818 */
[----:B------:R-:W-:Y:S01]  /*19d90*/  VIADDMNMX R99, R66, R77, R68, PT ;  /* 0x0000004d42637246 */ /* 0x000fe20003800144 */
[----:B------:R-:W-:-:S01]  /*19da0*/  FFMA.FTZ R93, R93, UR51, -R24 ;  /* 0x000000335d5d7c23 */ /* 0x000fc20008010818 */
[--C-:B------:R-:W-:Y:S01]  /*19db0*/  FFMA.FTZ R79, R79, UR51, -R24.reuse ;  /* 0x000000334f4f7c23 */ /* 0x100fe20008010818 */
[----:B------:R-:W-:-:S01]  /*19dc0*/  FFMA.FTZ R81, R81, UR51, -R24 ;  /* 0x0000003351517c23 */ /* 0x000fc20008010818 */
[----:B------:R-:W-:Y:S01]  /*19dd0*/  ISETP.GT.AND P2, PT, R99, RZ, PT ;  /* 0x000000ff6300720c */ /* 0x000fe20003f44270 */
[----:B------:R-:W-:-:S01]  /*19de0*/  FFMA.FTZ R25, R101, UR51, -R24 ;  /* 0x0000003365197c23 */ /* 0x000fc20008010818 */
[C---:B------:R-:W-:Y:S01]  /*19df0*/  ISETP.GT.AND P3, PT, R99.reuse, 0x1, PT ;  /* 0x000000016300780c */ /* 0x040fe20003f64270 */
[----:B------:R-:W1:Y:S01]  /*19e00*/  MUFU.TANH R73, R73 ;  /* 0x0000004900497308 */ /* 0x000e620000002400 */
[----:B------:R-:W-:Y:S01]  /*19e10*/  ISETP.GT.AND P4, PT, R99, 0x8, PT ;  /* 0x000000086300780c */ /* 0x000fe20003f84270 */
[--C-:B------:R-:W-:Y:S01]  /*19e20*/  FFMA.FTZ R29, R103, UR51, -R24.reuse ;  /* 0x00000033671d7c23 */ /* 0x100fe20008010818 */
[----:B------:R-:W-:Y:S01]  /*19e30*/  FSEL R4, R4, -INF , P2 ;  /* 0xff80000004047808 */ /* 0x000fe20001000000 */
[--C-:B------:R-:W-:Y:S01]  /*19e40*/  FFMA.FTZ R32, R107, UR51, -R24.reuse ;  /* 0x000000336b207c23 */ /* 0x100fe20008010818 */
[----:B------:R-:W-:Y:S01]  /*19e50*/  FSEL R37, R3, -INF , P3 ;  /* 0xff80000003257808 */ /* 0x000fe20001800000 */
[--C-:B------:R-:W-:Y:S01]  /*19e60*/  FFMA.FTZ R33, R109, UR51, -R24.reuse ;  /* 0x000000336d217c23 */ /* 0x100fe20008010818 */
[----:B------:R-:W-:Y:S01]  /*19e70*/  ISETP.GT.AND P2, PT, R99, 0x9, PT ;  /* 0x000000096300780c */ /* 0x000fe20003f44270 */
[----:B------:R-:W1:Y:S01]  /*19e80*/  MUFU.TANH R72, R72 ;  /* 0x0000004800487308 */ /* 0x000e620000002400 */
[----:B--2---:R-:W-:Y:S01]  /*19e90*/  FSEL R3, R6, -INF , P4 ;  /* 0xff80000006037808 */ /* 0x004fe20002000000 */
[--C-:B------:R-:W-:Y:S01]  /*19ea0*/  FFMA.FTZ R105, R105, UR51, -R24.reuse ;  /* 0x0000003369697c23 */ /* 0x100fe20008010818 */
[----:B------:R-:W-:Y:S01]  /*19eb0*/  FMNMX.FTZ R36, R4, R37, !PT ;  /* 0x0000002504247209 */ /* 0x000fe20007810000 */
[--C-:B------:R-:W-:Y:S01]  /*19ec0*/  FFMA.FTZ R83, R83, UR51, -R24.reuse ;  /* 0x0000003353537c23 */ /* 0x100fe20008010818 */
[----:B------:R-:W-:Y:S01]  /*19ed0*/  ISETP.GT.AND P3, PT, R99, 0x10, PT ;  /* 0x000000106300780c */ /* 0x000fe20003f64270 */
[--C-:B------:R-:W-:Y:S01]  /*19ee0*/  FFMA.FTZ R43, R43, UR51, -R24.reuse ;  /* 0x000000332b2b7c23 */ /* 0x100fe20008010818 */
[----:B0-----:R-:W-:Y:S01]  /*19ef0*/  FSEL R5, R5, -INF , P2 ;  /* 0xff80000005057808 */ /* 0x001fe20001000000 */
[----:B------:R-:W0:Y:S01]  /*19f00*/  MUFU.TANH R74, R74 ;  /* 0x0000004a004a7308 */ /* 0x000e220000002400 */
[----:B------:R-:W-:Y:S01]  /*19f10*/  FMNMX.FTZ R36, R3, R36, !PT ;  /* 0x0000002403247209 */ /* 0x000fe20007810000 */
[--C-:B------:R-:W-:Y:S01]  /*19f20*/  FFMA.FTZ R26, R26, UR51, -R24.reuse ;  /* 0x000000331a1a7c23 */ /* 0x100fe20008010818 */
[----:B------:R-:W-:Y:S01]  /*19f30*/  ISETP.GT.AND P2, PT, R99, 0x11, PT ;  /* 0x000000116300780c */ /* 0x000fe20003f44270 */
[--C-:B------:R-:W-:Y:S01]  /*19f40*/  FFMA.FTZ R27, R27, UR51, -R24.reuse ;  /* 0x000000331b1b7c23 */ /* 0x100fe20008010818 */
[----:B---3--:R-:W-:Y:S01]  /*19f50*/  FSEL R52, R7, -INF , P3 ;  /* 0xff80000007347808 */ /* 0x008fe20001800000 */
[--C-:B------:R-:W-:Y:S01]  /*19f60*/  FFMA.FTZ R42, R42, UR51, -R24.reuse ;  /* 0x000000332a2a7c23 */ /* 0x100fe20008010818 */
[----:B------:R-:W-:Y:S01]  /*19f70*/  FMNMX.FTZ R49, R5, R36, !PT ;  /* 0x0000002405317209 */ /* 0x000fe20007810000 */
[----:B------:R2:W-:Y:S01]  /*19f80*/  MUFU.EX2 R7, R93 ;  /* 0x0000005d00077308 */ /* 0x0005e20000000800 */
[----:B------:R-:W-:Y:S01]  /*19f90*/  ISETP.GT.AND P3, PT, R99, 0x18, PT ;  /* 0x000000186300780c */ /* 0x000fe20003f64270 */
[--C-:B------:R-:W-:Y:S01]  /*19fa0*/  FFMA.FTZ R30, R30, UR51, -R24.reuse ;  /* 0x000000331e1e7c23 */ /* 0x100fe20008010818 */
[----:B-----5:R-:W-:Y:S01]  /*19fb0*/  FSEL R66, R8, -INF , P2 ;  /* 0xff80000008427808 */ /* 0x020fe20001000000 */
[--C-:B------:R-:W-:Y:S01]  /*19fc0*/  FFMA.FTZ R8, R95, UR51, -R24.reuse ;  /* 0x000000335f087c23 */ /* 0x100fe20008010818 */
[----:B------:R-:W-:Y:S01]  /*19fd0*/  FMNMX.FTZ R49, R52, R49, !PT ;  /* 0x0000003134317209 */ /* 0x000fe20007810000 */
[--C-:B------:R-:W-:Y:S01]  /*19fe0*/  FFMA.FTZ R47, R47, UR51, -R24.reuse ;  /* 0x000000332f2f7c23 */ /* 0x100fe20008010818 */
[----:B------:R-:W-:Y:S01]  /*19ff0*/  ISETP.GT.AND P2, PT, R99, 0x19, PT ;  /* 0x000000196300780c */ /* 0x000fe20003f44270 */
[----:B------:R-:W3:Y:S01]  /*1a000*/  MUFU.TANH R56, R56 ;  /* 0x0000003800387308 */ /* 0x000ee20000002400 */
[----:B------:R-:W-:Y:S01]  /*1a010*/  FSEL R68, R11, -INF , P3 ;  /* 0xff8000000b447808 */ /* 0x000fe20001800000 */
[--C-:B------:R-:W-:Y:S01]  /*1a020*/  FFMA.FTZ R11, R89, UR51, -R24.reuse ;  /* 0x00000033590b7c23 */ /* 0x100fe20008010818 */
[----:B------:R-:W-:Y:S01]  /*1a030*/  FMNMX.FTZ R49, R66, R49, !PT ;  /* 0x0000003142317209 */ /* 0x000fe20007810000 */
[--C-:B------:R-:W-:Y:S01]  /*1a040*/  FFMA.FTZ R35, R35, UR51, -R24.reuse ;  /* 0x0000003323237c23 */ /* 0x100fe20008010818 */
[----:B------:R-:W-:Y:S01]  /*1a050*/  ISETP.GT.AND P3, PT, R99, 0x20, PT ;  /* 0x000000206300780c */ /* 0x000fe20003f64270 */
[--C-:B------:R-:W-:Y:S01]  /*1a060*/  FFMA.FTZ R38, R38, UR51, -R24.reuse ;  /* 0x0000003326267c23 */ /* 0x100fe20008010818 */
[----:B------:R-:W-:Y:S01]  /*1a070*/  FSEL R77, R10, -INF , P2 ;  /* 0xff8000000a4d7808 */ /* 0x000fe20001000000 */
[--C-:B------:R-:W-:Y:S01]  /*1a080*/  FFMA.FTZ R10, R91, UR51, -R24.reuse ;  /* 0x000000335b0a7c23 */ /* 0x100fe20008010818 */
[----:B------:R-:W-:Y:S01]  /*1a090*/  FMNMX.FTZ R36, R68, R49, !PT ;  /* 0x0000003144247209 */ /* 0x000fe20007810000 */
[----:B------:R-:W5:Y:S01]  /*1a0a0*/  MUFU.TANH R57, R57 ;  /* 0x0000003900397308 */ /* 0x000f620000002400 */
[----:B------:R-:W-:Y:S01]  /*1a0b0*/  ISETP.GT.AND P2, PT, R99, 0x21, PT ;  /* 0x000000216300780c */ /* 0x000fe20003f44270 */
[--C-:B------:R-:W-:Y:S01]  /*1a0c0*/  FFMA.FTZ R49, R75, UR51, -R24.reuse ;  /* 0x000000334b317c23 */ /* 0x100fe20008010818 */
[----:B----4-:R-:W-:Y:S01]  /*1a0d0*/  FSEL R91, R12, -INF , P3 ;  /* 0xff8000000c5b7808 */ /* 0x010fe20001800000 */
[--C-:B------:R-:W-:Y:S01]  /*1a0e0*/  FFMA.FTZ R12, R87, UR51, -R24.reuse ;  /* 0x00000033570c7c23 */ /* 0x100fe20008010818 */
[----:B------:R-:W-:Y:S01]  /*1a0f0*/  FMNMX.FTZ R36, R77, R36, !PT ;  /* 0x000000244d247209 */ /* 0x000fe20007810000 */
[--C-:B------:R-:W-:Y:S01]  /*1a100*/  FFMA.FTZ R75, R71, UR51, -R24.reuse ;  /* 0x00000033474b7c23 */ /* 0x100fe20008010818 */
[----:B------:R-:W-:Y:S01]  /*1a110*/  ISETP.GT.AND P3, PT, R99, 0x28, PT ;  /* 0x000000286300780c */ /* 0x000fe20003f64270 */
[----:B------:R-:W4:Y:S01]  /*1a120*/  MUFU.TANH R58, R58 ;  /* 0x0000003a003a7308 */ /* 0x000f220000002400 */
[----:B--2---:R-:W-:Y:S01]  /*1a130*/  FSEL R93, R13, -INF , P2 ;  /* 0xff8000000d5d7808 */ /* 0x004fe20001000000 */
[--C-:B------:R-:W-:Y:S01]  /*1a140*/  FFMA.FTZ R13, R85, UR51, -R24.reuse ;  /* 0x00000033550d7c23 */ /* 0x100fe20008010818 */
[----:B------:R-:W-:Y:S01]  /*1a150*/  FMNMX.FTZ R36, R91, R36, !PT ;  /* 0x000000245b247209 */ /* 0x000fe20007810000 */
[--C-:B------:R-:W-:Y:S01]  /*1a160*/  FFMA.FTZ R39, R39, UR51, -R24.reuse ;  /* 0x0000003327277c23 */ /* 0x100fe20008010818 */
[----:B------:R-:W-:Y:S01]  /*1a170*/  ISETP.GT.AND P2, PT, R99, 0x29, PT ;  /* 0x000000296300780c */ /* 0x000fe20003f44270 */
[--C-:B------:R-:W-:Y:S01]  /*1a180*/  FFMA.FTZ R44, R44, UR51, -R24.reuse ;  /* 0x000000332c2c7c23 */ /* 0x100fe20008010818 */
[----:B------:R-:W-:Y:S01]  /*1a190*/  FSEL R89, R14, -INF , P3 ;  /* 0xff8000000e597808 */ /* 0x000fe20001800000 */
[----:B------:R-:W2:Y:S01]  /*1a1a0*/  MUFU.TANH R59, R59 ;  /* 0x0000003b003b7308 */ /* 0x000ea20000002400 */
[----:B------:R-:W-:Y:S01]  /*1a1b0*/  FMNMX.FTZ R36, R93, R36, !PT ;  /* 0x000000245d247209 */ /* 0x000fe20007810000 */
[----:B------:R-:W-:Y:S01]  /*1a1c0*/  FFMA.FTZ R45, R45, UR51, -R24 ;  /* 0x000000332d2d7c23 */ /* 0x000fe20008010818 */
        /* <DEDUP_REMOVED lines=13> */
[----:B------:R-:W1:Y:S01]  /*1a2a0*/  MUFU.TANH R61, R61 ;  /* 0x0000003d003d7308 */ /* 0x000e620000002400 */
[----:B------:R-:W-:Y:S02]  /*1a2b0*/  FMNMX.FTZ R14, R98, R15, !PT ;  /* 0x0000000f620e7209 */ /* 0x000fe40007810000 */
[----:B------:R-:W-:Y:S02]  /*1a2c0*/  ISETP.GT.AND P3, PT, R99, 0x40, PT ;  /* 0x000000406300780c */ /* 0x000fe40003f64270 */
[----:B------:R-:W-:-:S02]  /*1a2d0*/  FSEL R72, R72, -INF , P2 ;  /* 0xff80000048487808 */ /* 0x000fc40001000000 */
[----:B------:R-:W-:Y:S01]  /*1a2e0*/  FMNMX.FTZ R15, R73, R14, !PT ;  /* 0x0000000e490f7209 */ /* 0x000fe20007810000 */
[----:B------:R-:W1:Y:S01]  /*1a2f0*/  MUFU.TANH R40, R40 ;  /* 0x0000002800287308 */ /* 0x000e620000002400 */
[C---:B------:R-:W-:Y:S02]  /*1a300*/  ISETP.GT.AND P2, PT, R99.reuse, 0x41, PT ;  /* 0x000000416300780c */ /* 0x040fe40003f44270 */
[----:B0-----:R-:W-:Y:S02]  /*1a310*/  FSEL R74, R74, -INF , P3 ;  /* 0xff8000004a4a7808 */ /* 0x001fe40001800000 */
[----:B------:R-:W-:Y:S02]  /*1a320*/  FMNMX.FTZ R15, R72, R15, !PT ;  /* 0x0000000f480f7209 */ /* 0x000fe40007810000 */
[----:B------:R-:W-:Y:S01]  /*1a330*/  ISETP.GT.AND P3, PT, R99, 0x48, PT ;  /* 0x000000486300780c */ /* 0x000fe20003f64270 */
[----:B------:R-:W0:Y:S01]  /*1a340*/  MUFU.TANH R41, R41 ;  /* 0x0000002900297308 */ /* 0x000e220000002400 */
[----:B---3--:R-:W-:-:S02]  /*1a350*/  FSEL R56, R56, -INF , P2 ;  /* 0xff80000038387808 */ /* 0x008fc40001000000 */
[----:B------:R-:W-:Y:S02]  /*1a360*/  FMNMX.FTZ R21, R74, R15, !PT ;  /* 0x0000000f4a157209 */ /* 0x000fe40007810000 */
[----:B------:R-:W-:Y:S02]  /*1a370*/  ISETP.GT.AND P2, PT, R99, 0x49, PT ;  /* 0x000000496300780c */ /* 0x000fe40003f44270 */
[----:B-----5:R-:W-:Y:S01]  /*1a380*/  FSEL R57, R57, -INF , P3 ;  /* 0xff80000039397808 */ /* 0x020fe20001800000 */
[----:B------:R-:W3:Y:S01]  /*1a390*/  MUFU.TANH R70, R70 ;  /* 0x0000004600467308 */ /* 0x000ee20000002400 */
[----:B------:R-:W-:Y:S02]  /*1a3a0*/  FMNMX.FTZ R20, R56, R21, !PT ;  /* 0x0000001538147209 */ /* 0x000fe40007810000 */
[----:B------:R-:W-:Y:S02]  /*1a3b0*/  ISETP.GT.AND P3, PT, R99, 0x50, PT ;  /* 0x000000506300780c */ /* 0x000fe40003f64270 */
[----:B----4-:R-:W-:-:S02]  /*1a3c0*/  FSEL R58, R58, -INF , P2 ;  /* 0xff8000003a3a7808 */ /* 0x010fc40001000000 */
[----:B------:R-:W-:Y:S01]  /*1a3d0*/  FMNMX.FTZ R21, R57, R20, !PT ;  /* 0x0000001439157209 */ /* 0x000fe20007810000 */
[----:B------:R-:W4:Y:S01]  /*1a3e0*/  MUFU.TANH R76, R76 ;  /* 0x0000004c004c7308 */ /* 0x000f220000002400 */
[----:B------:R-:W-:Y:S02]  /*1a3f0*/  ISETP.GT.AND P2, PT, R99, 0x51, PT ;  /* 0x000000516300780c */ /* 0x000fe40003f44270 */
[----:B--2---:R-:W-:Y:S02]  /*1a400*/  FSEL R59, R59, -INF , P3 ;  /* 0xff8000003b3b7808 */ /* 0x004fe40001800000 */
[----:B------:R-:W-:Y:S02]  /*1a410*/  FMNMX.FTZ R36, R58, R21, !PT ;  /* 0x000000153a247209 */ /* 0x000fe40007810000 */
[----:B------:R-:W-:Y:S01]  /*1a420*/  ISETP.GT.AND P3, PT, R99, 0x58, PT ;  /* 0x000000586300780c */ /* 0x000fe20003f64270 */
[----:B------:R-:W2:Y:S01]  /*1a430*/  MUFU.TANH R48, R48 ;  /* 0x0000003000307308 */ /* 0x000ea20000002400 */
[----:B------:R-:W-:-:S02]  /*1a440*/  FSEL R60, R60, -INF , P2 ;  /* 0xff8000003c3c7808 */ /* 0x000fc40001000000 */
[----:B------:R-:W-:Y:S02]  /*1a450*/  FMNMX.FTZ R21, R59, R36, !PT ;  /* 0x000000243b157209 */ /* 0x000fe40007810000 */
[C---:B------:R-:W-:Y:S02]  /*1a460*/  ISETP.GT.AND P2, PT, R99.reuse, 0x59, PT ;  /* 0x000000596300780c */ /* 0x040fe40003f44270 */
[----:B-1----:R-:W-:Y:S01]  /*1a470*/  FSEL R62, R62, -INF , P3 ;  /* 0xff8000003e3e7808 */ /* 0x002fe20001800000 */
[----:B------:R-:W1:Y:S01]  /*1a480*/  MUFU.TANH R78, R78 ;  /* 0x0000004e004e7308 */ /* 0x000e620000002400 */
[----:B------:R-:W-:Y:S02]  /*1a490*/  FMNMX.FTZ R21, R60, R21, !PT ;  /* 0x000000153c157209 */ /* 0x000fe40007810000 */
[----:B------:R-:W-:Y:S02]  /*1a4a0*/  ISETP.GT.AND P3, PT, R99, 0x60, PT ;  /* 0x000000606300780c */ /* 0x000fe40003f64270 */
[----:B------:R-:W-:-:S02]  /*1a4b0*/  FSEL R61, R61, -INF , P2 ;  /* 0xff8000003d3d7808 */ /* 0x000fc40001000000 */
[----:B------:R-:W-:Y:S01]  /*1a4c0*/  FMNMX.FTZ R36, R62, R21, !PT ;  /* 0x000000153e247209 */ /* 0x000fe20007810000 */
[----:B------:R5:W-:Y:S01]  /*1a4d0*/  MUFU.EX2 R20, R79 ;  /* 0x0000004f00147308 */ /* 0x000be20000000800 */
[----:B------:R-:W-:Y:S02]  /*1a4e0*/  ISETP.GT.AND P2, PT, R99, 0x61, PT ;  /* 0x000000616300780c */ /* 0x000fe40003f44270 */
[----:B------:R-:W-:Y:S02]  /*1a4f0*/  FSEL R71, R40, -INF , P3 ;  /* 0xff80000028477808 */ /* 0x000fe40001800000 */
[----:B------:R-:W-:Y:S02]  /*1a500*/  FMNMX.FTZ R36, R61, R36, !PT ;  /* 0x000000243d247209 */ /* 0x000fe40007810000 */
[----:B------:R-:W-:Y:S01]  /*1a510*/  ISETP.GT.AND P3, PT, R99, 0x68, PT ;  /* 0x000000686300780c */ /* 0x000fe20003f64270 */
[----:B------:R-:W1:Y:S01]  /*1a520*/  MUFU.TANH R80, R80 ;  /* 0x0000005000507308 */ /* 0x000e620000002400 */
[----:B0-----:R-:W-:Y:S01]  /*1a530*/  FSEL R41, R41, -INF , P2 ;  /* 0xff80000029297808 */ /* 0x001fe20001000000 */
[----:B-----5:R-:W-:Y:S01]  /*1a540*/  FFMA.FTZ R79, R69, UR51, -R24 ;  /* 0x00000033454f7c23 */ /* 0x020fe20008010818 */
[----:B------:R-:W-:-:S02]  /*1a550*/  FMNMX.FTZ R40, R71, R36, !PT ;  /* 0x0000002447287209 */ /* 0x000fc40007810000 */
[----:B------:R-:W-:Y:S02]  /*1a560*/  ISETP.GT.AND P2, PT, R99, 0x69, PT ;  /* 0x000000696300780c */ /* 0x000fe40003f44270 */
[----:B---3--:R-:W-:Y:S01]  /*1a570*/  FSEL R70, R70, -INF , P3 ;  /* 0xff80000046467808 */ /* 0x008fe20001800000 */
[----:B------:R-:W0:Y:S01]  /*1a580*/  MUFU.TANH R53, R53 ;  /* 0x0000003500357308 */ /* 0x000e220000002400 */
[----:B------:R-:W-:Y:S01]  /*1a590*/  FMNMX.FTZ R69, R41, R40, !PT ;  /* 0x0000002829457209 */ /* 0x000fe20007810000 */
[--C-:B------:R-:W-:Y:S01]  /*1a5a0*/  FFMA.FTZ R40, R67, UR51, -R24.reuse ;  /* 0x0000003343287c23 */ /* 0x100fe20008010818 */
[C---:B------:R-:W-:Y:S01]  /*1a5b0*/  ISETP.GT.AND P3, PT, R99.reuse, 0x70, PT ;  /* 0x000000706300780c */ /* 0x040fe20003f64270 */
[----:B------:R-:W-:Y:S01]  /*1a5c0*/  FFMA.FTZ R67, R46, UR51, -R24 ;  /* 0x000000332e437c23 */ /* 0x000fe20008010818 */
[----:B----4-:R-:W-:Y:S02]  /*1a5d0*/  FSEL R76, R76, -INF , P2 ;  /* 0xff8000004c4c7808 */ /* 0x010fe40001000000 */
[----:B------:R-:W-:Y:S01]  /*1a5e0*/  FMNMX.FTZ R69, R70, R69, !PT ;  /* 0x0000004546457209 */ /* 0x000fe20007810000 */
[----:B------:R-:W3:Y:S01]  /*1a5f0*/  MUFU.TANH R84, R84 ;  /* 0x0000005400547308 */ /* 0x000ee20000002400 */
[----:B------:R-:W-:-:S02]  /*1a600*/  ISETP.GT.AND P2, PT, R99, 0x71, PT ;  /* 0x000000716300780c */ /* 0x000fc40003f44270 */
[----:B--2---:R-:W-:Y:S02]  /*1a610*/  FSEL R48, R48, -INF , P3 ;  /* 0xff80000030307808 */ /* 0x004fe40001800000 */
[----:B------:R-:W-:Y:S02]  /*1a620*/  FMNMX.FTZ R69, R76, R69, !PT ;  /* 0x000000454c457209 */ /* 0x000fe40007810000 */
[C---:B------:R-:W-:Y:S01]  /*1a630*/  ISETP.GT.AND P3, PT, R99.reuse, 0x78, PT ;  /* 0x000000786300780c */ /* 0x040fe20003f64270 */
[----:B------:R-:W2:Y:S01]  /*1a640*/  MUFU.TANH R82, R82 ;  /* 0x0000005200527308 */ /* 0x000ea20000002400 */
[----:B-1----:R-:W-:Y:S02]  /*1a650*/  FSEL R78, R78, -INF , P2 ;  /* 0xff8000004e4e7808 */ /* 0x002fe40001000000 */
[----:B------:R-:W-:Y:S02]  /*1a660*/  FMNMX.FTZ R69, R48, R69, !PT ;  /* 0x0000004530457209 */ /* 0x000fe40007810000 */
[----:B------:R-:W-:-:S02]  /*1a670*/  ISETP.GT.AND P2, PT, R99, 0x79, PT ;  /* 0x000000796300780c */ /* 0x000fc40003f44270 */
[----:B------:R-:W-:Y:S01]  /*1a680*/  FSEL R80, R80, -INF , P3 ;  /* 0xff80000050507808 */ /* 0x000fe20001800000 */
[----:B------:R-:W1:Y:S01]  /*1a690*/  MUFU.TANH R88, R88 ;  /* 0x0000005800587308 */ /* 0x000e620000002400 */
[----:B------:R-:W-:Y:S02]  /*1a6a0*/  FMNMX.FTZ R69, R78, R69, !PT ;  /* 0x000000454e457209 */ /* 0x000fe40007810000 */
[----:B------:R-:W-:Y:S02]  /*1a6b0*/  ISETP.GT.AND P3, PT, R99, 0x80, PT ;  /* 0x000000806300780c */ /* 0x000fe40003f64270 */
[----:B0-----:R-:W-:Y:S02]  /*1a6c0*/  FSEL R53, R53, -INF , P2 ;  /* 0xff80000035357808 */ /* 0x001fe40001000000 */
[----:B------:R-:W-:Y:S01]  /*1a6d0*/  FMNMX.FTZ R46, R80, R69, !PT ;  /* 0x00000045502e7209 */ /* 0x000fe20007810000 */
[----:B------:R-:W0:Y:S01]  /*1a6e0*/  MUFU.TANH R86, R86 ;  /* 0x0000005600567308 */ /* 0x000e220000002400 */
[----:B------:R-:W-:-:S02]  /*1a6f0*/  ISETP.GT.AND P2, PT, R99, 0x81, PT ;  /* 0x000000816300780c */ /* 0x000fc40003f44270 */
[----:B---3--:R-:W-:Y:S02]  /*1a700*/  FSEL R84, R84, -INF , P3 ;  /* 0xff80000054547808 */ /* 0x008fe40001800000 */
[----:B------:R-:W-:Y:S02]  /*1a710*/  FMNMX.FTZ R69, R53, R46, !PT ;  /* 0x0000002e35457209 */ /* 0x000fe40007810000 */
[C---:B------:R-:W-:Y:S01]  /*1a720*/  ISETP.GT.AND P3, PT, R99.reuse, 0x88, PT ;  /* 0x000000886300780c */ /* 0x040fe20003f64270 */
[----:B------:R-:W3:Y:S01]  /*1a730*/  MUFU.TANH R92, R92 ;  /* 0x0000005c005c7308 */ /* 0x000ee20000002400 */
[----:B--2---:R-:W-:Y:S02]  /*1a740*/  FSEL R82, R82, -INF , P2 ;  /* 0xff80000052527808 */ /* 0x004fe40001000000 */
[----:B------:R-:W-:Y:S02]  /*1a750*/  FMNMX.FTZ R69, R84, R69, !PT ;  /* 0x0000004554457209 */ /* 0x000fe40007810000 */
[----:B------:R-:W-:-:S02]  /*1a760*/  ISETP.GT.AND P2, PT, R99, 0x89, PT ;  /* 0x000000896300780c */ /* 0x000fc40003f44270 */
[----:B-1----:R-:W-:Y:S01]  /*1a770*/  FSEL R88, R88, -INF , P3 ;  /* 0xff80000058587808 */ /* 0x002fe20001800000 */
[----:B------:R-:W-:Y:S01]  /*1a780*/  MUFU.TANH R90, R90 ;  /* 0x0000005a005a7308 */ /* 0x000fe20000002400 */
[----:B------:R-:W-:Y:S02]  /*1a790*/  FMNMX.FTZ R69, R82, R69, !PT ;  /* 0x0000004552457209 */ /* 0x000fe40007810000 */
[C---:B------:R-:W-:Y:S02]  /*1a7a0*/  ISETP.GT.AND P3, PT, R99.reuse, 0x90, PT ;  /* 0x000000906300780c */ /* 0x040fe40003f64270 */
[----:B0-----:R-:W-:Y:S02]  /*1a7b0*/  FSEL R86, R86, -INF , P2 ;  /* 0xff80000056567808 */ /* 0x001fe40001000000 */
[----:B------:R-:W-:Y:S01]  /*1a7c0*/  FMNMX.FTZ R69, R88, R69, !PT ;  /* 0x0000004558457209 */ /* 0x000fe20007810000 */
[----:B------:R-:W0:Y:S01]  /*1a7d0*/  MUFU.TANH R96, R96 ;  /* 0x0000006000607308 */ /* 0x000e220000002400 */
[----:B------:R-:W-:-:S02]  /*1a7e0*/  ISETP.GT.AND P2, PT, R99, 0x91, PT ;  /* 0x000000916300780c */ /* 0x000fc40003f44270 */
[----:B---3--:R-:W-:Y:S02]  /*1a7f0*/  FSEL R92, R92, -INF , P3 ;  /* 0xff8000005c5c7808 */ /* 0x008fe40001800000 */
[----:B------:R-:W-:Y:S02]  /*1a800*/  FMNMX.FTZ R69, R86, R69, !PT ;  /* 0x0000004556457209 */ /* 0x000fe40007810000 */
[----:B------:R-:W-:Y:S01]  /*1a810*/  ISETP.GT.AND P3, PT, R99, 0x98, PT ;  /* 0x000000986300780c */ /* 0x000fe20003f64270 */
[----:B------:R-:W1:Y:S01]  /*1a820*/  MUFU.TANH R94, R94 ;  /* 0x0000005e005e7308 */ /* 0x000e620000002400 */
[----:B------:R-:W-:-:S07]  /*1a830*/  FMNMX.FTZ R46, R92, R69, !PT ;  /* 0x000000455c2e7209 */ /* 0x000fce0007810000 */
[----:B------:R2:W-:Y:S01]  /*1a840*/  MUFU.EX2 R21, R75 ;  /* 0x0000004b00157308 */ /* 0x0005e20000000800 */
[----:B0-----:R-:W-:-:S07]  /*1a850*/  FSEL R96, R96, -INF , P3 ;  /* 0xff80000060607808 */ /* 0x001fce0001800000 */
[----:B------:R0:W-:Y:S01]  /*1a860*/  MUFU.EX2 R36, R79 ;  /* 0x0000004f00247308 */ /* 0x0001e20000000800 */
[----:B--2---:R-:W-:Y:S02]  /*1a870*/  FSEL R75, R90, -INF , P2 ;  /* 0xff8000005a4b7808 */ /* 0x004fe40001000000 */
[----:B------:R-:W-:Y:S02]  /*1a880*/  ISETP.GT.AND P2, PT, R99, 0x99, PT ;  /* 0x000000996300780c */ /* 0x000fe40003f44270 */
[----:B------:R-:W-:Y:S01]  /*1a890*/  FMNMX.FTZ R69, R75, R46, !PT ;  /* 0x0000002e4b457209 */ /* 0x000fe20007810000 */
[--C-:B------:R-:W-:Y:S01]  /*1a8a0*/  FFMA.FTZ R46, R50, UR51, -R24.reuse ;  /* 0x00000033322e7c23 */ /* 0x100fe20008010818 */
[----:B-1----:R-:W-:Y:S01]  /*1a8b0*/  FSEL R94, R94, -INF , P2 ;  /* 0xff8000005e5e7808 */ /* 0x002fe20001000000 */
[----:B------:R1:W-:Y:S01]  /*1a8c0*/  MUFU.EX2 R15, R81 ;  /* 0x00000051000f7308 */ /* 0x0003e20000000800 */
[----:B------:R-:W-:Y:S01]  /*1a8d0*/  FMNMX.FTZ R69, R96, R69, !PT ;  /* 0x0000004560457209 */ /* 0x000fe20007810000 */
[--C-:B------:R-:W-:Y:S01]  /*1a8e0*/  FFMA.FTZ R50, R54, UR51, -R24.reuse ;  /* 0x0000003336327c23 */ /* 0x100fe20008010818 */
[----:B------:R-:W-:-:S01]  /*1a8f0*/  FFMA.FTZ R54, R63, UR51, -R24 ;  /* 0x000000333f367c23 */ /* 0x000fc20008010818 */
[----:B------:R-:W-:Y:S01]  /*1a900*/  IMAD.U32 R63, RZ, RZ, UR51 ;  /* 0x00000033ff3f7e24 */ /* 0x000fe2000f8e00ff */
[----:B0-----:R-:W-:Y:S01]  /*1a910*/  FMNMX.FTZ R79, R94, R69, !PT ;  /* 0x000000455e4f7209 */ /* 0x001fe20007810000 */
[--C-:B------:R-:W-:Y:S01]  /*1a920*/  FFMA.FTZ R69, R31, UR51, -R24.reuse ;  /* 0x000000331f457c23 */ /* 0x100fe20008010818 */
[----:B------:R-:W-:-:S01]  /*1a930*/  FFMA.FTZ R31, R34, UR51, -R24 ;  /* 0x00000033221f7c23 */ /* 0x000fc20008010818 */
[--C-:B------:R-:W-:Y:S01]  /*1a940*/  FFMA.FTZ R34, R51, UR51, -R24.reuse ;  /* 0x0000003333227c23 */ /* 0x100fe20008010818 */
[----:B------:R-:W-:-:S01]  /*1a950*/  FFMA.FTZ R51, R55, UR51, -R24 ;  /* 0x0000003337337c23 */ /* 0x000fc20008010818 */
[----:B------:R-:W1:Y:S01]  /*1a960*/  SHFL.BFLY PT, R90, R79, 0x2, 0x1f ;  /* 0x0c401f004f5a7f89 */ /* 0x000e6200000e0000 */
[----:B------:R-:W-:-:S01]  /*1a970*/  FFMA.FTZ R55, R64, UR51, -R24 ;  /* 0x0000003340377c23 */ /* 0x000fc20008010818 */
[----:B------:R-:W-:Y:S01]  /*1a980*/  MUFU.EX2 R25, R25 ;  /* 0x0000001900197308 */ /* 0x000fe20000000800 */
[----:B------:R-:W-:-:S07]  /*1a990*/  FFMA.FTZ R24, R65, UR51, -R24 ;  /* 0x0000003341187c23 */ /* 0x000fce0008010818 */
[----:B------:R-:W-:Y:S08]  /*1a9a0*/  MUFU.EX2 R28, R28 ;  /* 0x0000001c001c7308 */ /* 0x000ff00000000800 */
[----:B------:R-:W-:Y:S01]  /*1a9b0*/  MUFU.EX2 R29, R29 ;  /* 0x0000001d001d7308 */ /* 0x000fe20000000800 */
[----:B-1----:R-:W-:-:S07]  /*1a9c0*/  FMNMX.FTZ R81, R79, R90, !PT ;  /* 0x0000005a4f517209 */ /* 0x002fce0007810000 */
[----:B------:R-:W0:Y:S01]  /*1a9d0*/  MUFU.EX2 R32, R32 ;  /* 0x0000002000207308 */ /* 0x000e220000000800 */
[----:B------:R-:W1:Y:S07]  /*1a9e0*/  SHFL.BFLY PT, R90, R81, 0x1, 0x1f ;  /* 0x0c201f00515a7f89 */ /* 0x000e6e00000e0000 */
[----:B------:R-:W-:Y:S08]  /*1a9f0*/  MUFU.EX2 R33, R33 ;  /* 0x0000002100217308 */ /* 0x000ff00000000800 */
[----:B------:R-:W-:Y:S01]  /*1aa00*/  MUFU.EX2 R6, R105 ;  /* 0x0000006900067308 */ /* 0x000fe20000000800 */
[----:B0-----:R-:W-:-:S04]  /*1aa10*/  F2FP.SATFINITE.E4M3.F32.PACK_AB_MERGE_C R185, R32, R29, RZ ;  /* 0x0000001d20b9723e */ /* 0x001fc800048070ff */
[----:B------:R-:W-:-:S03]  /*1aa20*/  F2FP.SATFINITE.E4M3.F32.PACK_AB_MERGE_C R185, R28, R25, R185 ;  /* 0x000000191cb9723e */ /* 0x000fc600048070b9 */
[----:B------:R0:W-:Y:S01]  /*1aa30*/  MUFU.EX2 R14, R83 ;  /* 0x00000053000e7308 */ /* 0x0001e20000000800 */
[----:B-1----:R-:W-:-:S04]  /*1aa40*/  FMNMX.FTZ R90, R81, R90, !PT ;  /* 0x0000005a515a7209 */ /* 0x002fc80007810000 */
        /* <DEDUP_REMOVED lines=14> */
[----:B------:R-:W-:Y:S01]  /*1ab30*/  FFMA.FTZ R3, R52, UR51, -R63 ;  /* 0x0000003334037c23 */ /* 0x000fe2000801083f */
[----:B------:R-:W-:-:S02]  /*1ab40*/  IMAD.U32 R61, RZ, RZ, UR38 ;  /* 0x00000026ff3d7e24 */ /* 0x000fc4000f8e00ff */
[--C-:B------:R-:W-:Y:S01]  /*1ab50*/  FFMA.FTZ R102, R72, UR51, -R63.reuse ;  /* 0x0000003348667c23 */ /* 0x100fe2000801083f */
[----:B------:R-:W-:-:S01]  /*1ab60*/  FFMA.FTZ R72, R74, UR51, -R63 ;  /* 0x000000334a487c23 */ /* 0x000fc2000801083f */
[--C-:B------:R-:W-:Y:S01]  /*1ab70*/  FFMA.FTZ R74, R57, UR51, -R63.reuse ;  /* 0x00000033394a7c23 */ /* 0x100fe2000801083f */
[----:B------:R-:W-:-:S01]  /*1ab80*/  FFMA.FTZ R52, R66, UR51, -R63 ;  /* 0x0000003342347c23 */ /* 0x000fc2000801083f */
[----:B------:R-:W1:Y:S01]  /*1ab90*/  MUFU.EX2 R37, R37 ;  /* 0x0000002500257308 */ /* 0x000e620000000800 */
[----:B------:R-:W-:-:S01]  /*1aba0*/  FFMA.FTZ R57, R60, UR51, -R63 ;  /* 0x000000333c397c23 */ /* 0x000fc2000801083f */
[----:B------:R-:W-:Y:S01]  /*1abb0*/  PRMT R60, R61, 0x654, R0 ;  /* 0x000006543d3c7816 */ /* 0x000fe20000000000 */
[----:B------:R-:W-:-:S01]  /*1abc0*/  FFMA.FTZ R68, R68, UR51, -R63 ;  /* 0x0000003344447c23 */ /* 0x000fc2000801083f */
[--C-:B------:R-:W-:Y:S01]  /*1abd0*/  FFMA.FTZ R79, R87, UR51, -R63.reuse ;  /* 0x00000033574f7c23 */ /* 0x100fe2000801083f */
[----:B------:R-:W-:-:S01]  /*1abe0*/  FFMA.FTZ R81, R77, UR51, -R63 ;  /* 0x000000334d517c23 */ /* 0x000fc2000801083f */
[----:B------:R2:W-:Y:S01]  /*1abf0*/  SYNCS.ARRIVE.TRANS64.RED.A1T0 RZ, [R60+URZ], RZ ;  /* 0x000000ff3cff79a7 */ /* 0x0005e2000810043f */
[----:B------:R-:W-:-:S01]  /*1ac00*/  FFMA.FTZ R87, R58, UR51, -R63 ;  /* 0x000000333a577c23 */ /* 0x000fc2000801083f */
[----:B------:R-:W3:Y:S01]  /*1ac10*/  MUFU.EX2 R64, R64 ;  /* 0x0000004000407308 */ /* 0x000ee20000000800 */
[----:B0-----:R-:W-:-:S01]  /*1ac20*/  FFMA.FTZ R83, R89, UR51, -R63 ;  /* 0x0000003359537c23 */ /* 0x001fc2000801083f */
[--C-:B------:R-:W-:Y:S01]  /*1ac30*/  FFMA.FTZ R58, R62, UR51, -R63.reuse ;  /* 0x000000333e3a7c23 */ /* 0x100fe2000801083f */
[----:B------:R-:W-:-:S01]  /*1ac40*/  FFMA.FTZ R62, R48, UR51, -R63 ;  /* 0x00000033303e7c23 */ /* 0x000fc2000801083f */
[--C-:B------:R-:W-:Y:S01]  /*1ac50*/  FFMA.FTZ R66, R91, UR51, -R63.reuse ;  /* 0x000000335b427c23 */ /* 0x100fe2000801083f */
[----:B------:R-:W-:-:S01]  /*1ac60*/  FFMA.FTZ R71, R71, UR51, -R63 ;  /* 0x0000003347477c23 */ /* 0x000fc2000801083f */
[----:B--2---:R-:W-:Y:S01]  /*1ac70*/  FADD.FTZ R60, R25, R28 ;  /* 0x0000001c193c7221 */ /* 0x004fe20000010000 */
[----:B------:R-:W-:-:S01]  /*1ac80*/  FFMA.FTZ R61, R76, UR51, -R63 ;  /* 0x000000334c3d7c23 */ /* 0x000fc2000801083f */
[----:B------:R-:W0:Y:S01]  /*1ac90*/  MUFU.EX2 R5, R5 ;  /* 0x0000000500057308 */ /* 0x000e220000000800 */
[----:B-1----:R-:W-:-:S01]  /*1aca0*/  FADD.FTZ R65, R4, R37 ;  /* 0x0000002504417221 */ /* 0x002fc20000010000 */
[----:B------:R-:W-:Y:S01]  /*1acb0*/  FADD.FTZ R89, R29, R60 ;  /* 0x0000003c1d597221 */ /* 0x000fe20000010000 */
[----:B------:R-:W-:-:S01]  /*1acc0*/  FFMA.FTZ R60, R78, UR51, -R63 ;  /* 0x000000334e3c7c23 */ /* 0x000fc2000801083f */
[--C-:B------:R-:W-:Y:S01]  /*1acd0*/  FFMA.FTZ R77, R93, UR51, -R63.reuse ;  /* 0x000000335d4d7c23 */ /* 0x100fe2000801083f */
[----:B------:R-:W-:-:S01]  /*1ace0*/  FFMA.FTZ R70, R70, UR51, -R63 ;  /* 0x0000003346467c23 */ /* 0x000fc2000801083f */
[----:B------:R-:W-:Y:S01]  /*1acf0*/  FADD.FTZ R78, R32, R89 ;  /* 0x00000059204e7221 */ /* 0x000fe20000010000 */
[----:B------:R-:W-:-:S01]  /*1ad00*/  FFMA.FTZ R100, R95, UR51, -R63 ;  /* 0x000000335f647c23 */ /* 0x000fc2000801083f */
[----:B------:R-:W1:Y:S01]  /*1ad10*/  MUFU.EX2 R3, R3 ;  /* 0x0000000300037308 */ /* 0x000e620000000800 */
[----:B---3--:R-:W-:-:S01]  /*1ad20*/  FADD.FTZ R48, R64, R65 ;  /* 0x0000004140307221 */ /* 0x008fc20000010000 */
[--C-:B------:R-:W-:Y:S01]  /*1ad30*/  FFMA.FTZ R65, R53, UR51, -R63.reuse ;  /* 0x0000003335417c23 */ /* 0x100fe2000801083f */
[----:B------:R-:W-:-:S01]  /*1ad40*/  FFMA.FTZ R98, R98, UR51, -R63 ;  /* 0x0000003362627c23 */ /* 0x000fc2000801083f */
[----:B------:R-:W-:Y:S01]  /*1ad50*/  F2FP.SATFINITE.E4M3.F32.PACK_AB_MERGE_C R187, R8, R7, RZ ;  /* 0x0000000708bb723e */ /* 0x000fe200048070ff */
[----:B------:R-:W-:-:S01]  /*1ad60*/  FFMA.FTZ R41, R41, UR51, -R63 ;  /* 0x0000003329297c23 */ /* 0x000fc2000801083f */
[--C-:B------:R-:W-:Y:S01]  /*1ad70*/  FFMA.FTZ R80, R80, UR51, -R63.reuse ;  /* 0x0000003350507c23 */ /* 0x100fe2000801083f */
[----:B------:R-:W-:-:S01]  /*1ad80*/  FFMA.FTZ R84, R84, UR51, -R63 ;  /* 0x0000003354547c23 */ /* 0x000fc2000801083f */
[----:B------:R-:W2:Y:S01]  /*1ad90*/  MUFU.EX2 R52, R52 ;  /* 0x0000003400347308 */ /* 0x000ea20000000800 */
[----:B0-----:R-:W-:-:S01]  /*1ada0*/  FADD.FTZ R76, R5, R48 ;  /* 0x00000030054c7221 */ /* 0x001fc20000010000 */
[----:B------:R-:W-:Y:S01]  /*1adb0*/  F2FP.SATFINITE.E4M3.F32.PACK_AB_MERGE_C R184, R5, R64, RZ ;  /* 0x0000004005b8723e */ /* 0x000fe200048070ff */
[----:B------:R-:W-:-:S01]  /*1adc0*/  FFMA.FTZ R82, R82, UR51, -R63 ;  /* 0x0000003352527c23 */ /* 0x000fc2000801083f */
[----:B------:R-:W-:Y:S01]  /*1add0*/  F2FP.SATFINITE.E4M3.F32.PACK_AB_MERGE_C R187, R6, R33, R187 ;  /* 0x0000002106bb723e */ /* 0x000fe200048070bb */
[----:B------:R-:W-:-:S01]  /*1ade0*/  FFMA.FTZ R88, R88, UR51, -R63 ;  /* 0x0000003358587c23 */ /* 0x000fc2000801083f */
[----:B------:R-:W-:Y:S01]  /*1adf0*/  F2FP.SATFINITE.E4M3.F32.PACK_AB_MERGE_C R184, R37, R4, R184 ;  /* 0x0000000425b8723e */ /* 0x000fe200048070b8 */
[----:B------:R-:W-:-:S01]  /*1ae00*/  FFMA.FTZ R86, R86, UR51, -R63 ;  /* 0x0000003356567c23 */ /* 0x000fc2000801083f */
[----:B------:R-:W-:Y:S01]  /*1ae10*/  MUFU.EX2 R68, R68 ;  /* 0x0000004400447308 */ /* 0x000fe20000000800 */
[----:B-1----:R-:W-:-:S01]  /*1ae20*/  FADD.FTZ R53, R3, R76 ;  /* 0x0000004c03357221 */ /* 0x002fc20000010000 */
[--C-:B------:R-:W-:Y:S01]  /*1ae30*/  FFMA.FTZ R92, R92, UR51, -R63.reuse ;  /* 0x000000335c5c7c23 */ /* 0x100fe2000801083f */
[----:B------:R-:W-:-:S01]  /*1ae40*/  FFMA.FTZ R75, R75, UR51, -R63 ;  /* 0x000000334b4b7c23 */ /* 0x000fc2000801083f */
[--C-:B------:R-:W-:Y:S01]  /*1ae50*/  FFMA.FTZ R96, R96, UR51, -R63.reuse ;  /* 0x0000003360607c23 */ /* 0x100fe2000801083f */
[----:B------:R-:W-:-:S03]  /*1ae60*/  FFMA.FTZ R63, R94, UR51, -R63 ;  /* 0x000000335e3f7c23 */ /* 0x000fc6000801083f */
[----:B------:R-:W0:Y:S01]  /*1ae70*/  MUFU.EX2 R81, R81 ;  /* 0x0000005100517308 */ /* 0x000e220000000800 */
[----:B--2---:R-:W-:-:S07]  /*1ae80*/  FADD.FTZ R53, R52, R53 ;  /* 0x0000003534357221 */ /* 0x004fce0000010000 */
[----:B------:R1:W-:Y:S08]  /*1ae90*/  MUFU.EX2 R0, R71 ;  /* 0x0000004700007308 */ /* 0x0003f00000000800 */
[----:B------:R-:W2:Y:S01]  /*1aea0*/  MUFU.EX2 R66, R66 ;  /* 0x0000004200427308 */ /* 0x000ea20000000800 */
[----:B-1----:R-:W-:-:S01]  /*1aeb0*/  FADD.FTZ R71, R33, R78 ;  /* 0x0000004e21477221 */ /* 0x002fc20000010000 */
[----:B0-----:R-:W-:-:S03]  /*1aec0*/  F2FP.SATFINITE.E4M3.F32.PACK_AB_MERGE_C R186, R81, R68, RZ ;  /* 0x0000004451ba723e */ /* 0x001fc600048070ff */
[----:B------:R-:W-:Y:S01]  /*1aed0*/  FADD.FTZ R76, R6, R71 ;  /* 0x00000047064c7221 */ /* 0x000fe20000010000 */
[----:B------:R-:W-:Y:S02]  /*1aee0*/  F2FP.SATFINITE.E4M3.F32.PACK_AB_MERGE_C R186, R52, R3, R186 ;  /* 0x0000000334ba723e */ /* 0x000fe400048070ba */
[----:B------:R-:W0:Y:S01]  /*1aef0*/  MUFU.EX2 R11, R11 ;  /* 0x0000000b000b7308 */ /* 0x000e220000000800 */
[----:B------:R-:W-:-:S04]  /*1af00*/  FADD.FTZ R71, R7, R76 ;  /* 0x0000004c07477221 */ /* 0x000fc80000010000 */
[----:B------:R-:W-:-:S03]  /*1af10*/  FADD.FTZ R89, R8, R71 ;  /* 0x0000004708597221 */ /* 0x000fc60000010000 */
[----:B------:R-:W1:Y:S01]  /*1af20*/  MUFU.EX2 R77, R77 ;  /* 0x0000004d004d7308 */ /* 0x000e620000000800 */
[----:B------:R-:W-:-:S07]  /*1af30*/  FADD.FTZ R76, R10, R89 ;  /* 0x000000590a4c7221 */ /* 0x000fce0000010000 */
[----:B------:R-:W3:Y:S08]  /*1af40*/  MUFU.EX2 R12, R12 ;  /* 0x0000000c000c7308 */ /* 0x000ef00000000800 */
[----:B------:R-:W4:Y:S08]  /*1af50*/  MUFU.EX2 R83, R83 ;  /* 0x0000005300537308 */ /* 0x000f300000000800 */
[----:B------:R5:W-:Y:S08]  /*1af60*/  MUFU.EX2 R48, R70 ;  /* 0x0000004600307308 */ /* 0x000bf00000000800 */
[----:B------:R-:W4:Y:S01]  /*1af70*/  MUFU.EX2 R13, R13 ;  /* 0x0000000d000d7308 */ /* 0x000f220000000800 */
[----:B-----5:R-:W-:-:S04]  /*1af80*/  FADD.FTZ R70, R68, R53 ;  /* 0x0000003544467221 */ /* 0x020fc80000010000 */
[----:B------:R-:W-:-:S03]  /*1af90*/  FADD.FTZ R71, R81, R70 ;  /* 0x0000004651477221 */ /* 0x000fc60000010000 */
[----:B------:R-:W5:Y:S01]  /*1afa0*/  MUFU.EX2 R100, R100 ;  /* 0x0000006400647308 */ /* 0x000f620000000800 */
[----:B--2---:R-:W-:-:S01]  /*1afb0*/  FADD.FTZ R70, R66, R71 ;  /* 0x0000004742467221 */ /* 0x004fc20000010000 */
[----:B0-----:R-:W-:-:S03]  /*1afc0*/  FADD.FTZ R71, R11, R76 ;  /* 0x0000004c0b477221 */ /* 0x001fc60000010000 */
[----:B-1----:R-:W-:Y:S01]  /*1afd0*/  FADD.FTZ R70, R77, R70 ;  /* 0x000000464d467221 */ /* 0x002fe20000010000 */
[----:B---3--:R-:W-:-:S02]  /*1afe0*/  FADD.FTZ R76, R12, R71 ;  /* 0x000000470c4c7221 */ /* 0x008fc40000010000 */
[----:B------:R-:W0:Y:S01]  /*1aff0*/  MUFU.EX2 R79, R79 ;  /* 0x0000004f004f7308 */ /* 0x000e220000000800 */
[----:B----4-:R-:W-:-:S01]  /*1b000*/  FADD.FTZ R29, R83, R70 ;  /* 0x00000046531d7221 */ /* 0x010fc20000010000 */
[C---:B------:R-:W-:Y:S01]  /*1b010*/  FADD.FTZ R7, R13.reuse, R76 ;  /* 0x0000004c0d077221 */ /* 0x040fe20000010000 */
[----:B------:R-:W-:Y:S02]  /*1b020*/  F2FP.SATFINITE.E4M3.F32.PACK_AB_MERGE_C R181, R13, R12, RZ ;  /* 0x0000000c0db5723e */ /* 0x000fe400048070ff */
[----:B------:R-:W-:Y:S01]  /*1b030*/  CS2R R70, SRZ ;  /* 0x0000000000467805 */ /* 0x000fe2000001ff00 */
[----:B------:R-:W1:Y:S01]  /*1b040*/  @P0 LDC R13, c[0x0][0x44c] ;  /* 0x00011300ff0d0b82 */ /* 0x000e620000000800 */
[----:B------:R-:W-:-:S01]  /*1b050*/  FADD.FTZ R32, R14, R7 ;  /* 0x000000070e207221 */ /* 0x000fc20000010000 */
[----:B------:R-:W-:Y:S01]  /*1b060*/  F2FP.SATFINITE.E4M3.F32.PACK_AB_MERGE_C R181, R11, R10, R181 ;  /* 0x0000000a0bb5723e */ /* 0x000fe200048070b5 */
[----:B------:R-:W2:Y:S01]  /*1b070*/  MUFU.EX2 R98, R98 ;  /* 0x0000006200627308 */ /* 0x000ea20000000800 */
[----:B-----5:R-:W-:-:S01]  /*1b080*/  FADD.FTZ R8, R100, R29 ;  /* 0x0000001d64087221 */ /* 0x020fc20000010000 */
[----:B------:R-:W-:Y:S01]  /*1b090*/  FADD.FTZ R7, R15, R32 ;  /* 0x000000200f077221 */ /* 0x000fe20000010000 */
[----:B------:R-:W-:-:S02]  /*1b0a0*/  F2FP.SATFINITE.E4M3.F32.PACK_AB_MERGE_C R180, R100, R83, RZ ;  /* 0x0000005364b4723e */ /* 0x000fc400048070ff */
[----:B------:R-:W-:Y:S02]  /*1b0b0*/  CS2R R32, SRZ ;  /* 0x0000000000207805 */ /* 0x000fe4000001ff00 */
[----:B------:R-:W-:Y:S01]  /*1b0c0*/  CS2R R28, SRZ ;  /* 0x00000000001c7805 */ /* 0x000fe2000001ff00 */
[----:B------:R-:W-:Y:S01]  /*1b0d0*/  FADD.FTZ R12, R20, R7 ;  /* 0x00000007140c7221 */ /* 0x000fe20000010000 */
[----:B------:R-:W-:Y:S01]  /*1b0e0*/  F2FP.SATFINITE.E4M3.F32.PACK_AB_MERGE_C R180, R77, R66, R180 ;  /* 0x000000424db4723e */ /* 0x000fe200048070b4 */
[----:B------:R-:W3:Y:S01]  /*1b0f0*/  MUFU.EX2 R85, R85 ;  /* 0x0000005500557308 */ /* 0x000ee20000000800 */
[----:B0-----:R-:W-:-:S01]  /*1b100*/  FADD.FTZ R5, R79, R8 ;  /* 0x000000084f057221 */ /* 0x001fc20000010000 */
[----:B------:R-:W-:-:S06]  /*1b110*/  CS2R R76, SRZ ;  /* 0x00000000004c7805 */ /* 0x000fcc000001ff00 */
[----:B------:R-:W0:Y:S01]  /*1b120*/  MUFU.EX2 R49, R49 ;  /* 0x0000003100317308 */ /* 0x000e220000000800 */
[----:B--2---:R-:W-:-:S07]  /*1b130*/  FADD.FTZ R8, R98, R5 ;  /* 0x0000000562087221 */ /* 0x004fce0000010000 */
[----:B------:R-:W2:Y:S01]  /*1b140*/  MUFU.EX2 R102, R102 ;  /* 0x0000006600667308 */ /* 0x000ea20000000800 */
[----:B---3--:R-:W-:-:S01]  /*1b150*/  FADD.FTZ R5, R85, R8 ;  /* 0x0000000855057221 */ /* 0x008fc20000010000 */
[----:B-1----:R-:W-:-:S06]  /*1b160*/  @P0 IMAD.HI.U32 R8, R212, R13, RZ ;  /* 0x0000000dd4080227 */ /* 0x002fcc00078e00ff */
[----:B------:R-:W1:Y:S01]  /*1b170*/  MUFU.EX2 R72, R72 ;  /* 0x0000004800487308 */ /* 0x000e620000000800 */
[----:B0-----:R-:W-:-:S01]  /*1b180*/  FADD.FTZ R12, R49, R12 ;  /* 0x0000000c310c7221 */ /* 0x001fc20000010000 */
[----:B------:R-:W-:-:S03]  /*1b190*/  F2FP.SATFINITE.E4M3.F32.PACK_AB_MERGE_C R183, R49, R20, RZ ;  /* 0x0000001431b7723e */ /* 0x000fc600048070ff */
[----:B------:R-:W-:Y:S01]  /*1b1a0*/  FADD.FTZ R7, R21, R12 ;  /* 0x0000000c15077221 */ /* 0x000fe20000010000 */
[----:B------:R-:W-:Y:S02]  /*1b1b0*/  F2FP.SATFINITE.E4M3.F32.PACK_AB_MERGE_C R183, R15, R14, R183 ;  /* 0x0000000e0fb7723e */ /* 0x000fe400048070b7 */
[----:B------:R-:W0:Y:S01]  /*1b1c0*/  MUFU.EX2 R73, R73 ;  /* 0x0000004900497308 */ /* 0x000e220000000800 */
[----:B--2---:R-:W-:-:S01]  /*1b1d0*/  FADD.FTZ R5, R102, R5 ;  /* 0x0000000566057221 */ /* 0x004fc20000010000 */
[----:B------:R-:W-:Y:S01]  /*1b1e0*/  FADD.FTZ R7, R36, R7 ;  /* 0x0000000724077221 */ /* 0x000fe20000010000 */
[----:B------:R-:W2:Y:S01]  /*1b1f0*/  @P0 LDC R15, c[0x0][0x450] ;  /* 0x00011400ff0f0b82 */ /* 0x000ea20000000800 */
[----:B------:R-:W-:-:S04]  /*1b200*/  F2FP.SATFINITE.E4M3.F32.PACK_AB_MERGE_C R182, R102, R85, RZ ;  /* 0x0000005566b6723e */ /* 0x000fc800048070ff */
[----:B------:R-:W3:Y:S01]  /*1b210*/  MUFU.EX2 R40, R40 ;  /* 0x0000002800287308 */ /* 0x000ee20000000800 */
[----:B-1----:R-:W-:-:S01]  /*1b220*/  FADD.FTZ R6, R72, R5 ;  /* 0x0000000548067221 */ /* 0x002fc20000010000 */
[----:B------:R-:W-:Y:S02]  /*1b230*/  F2FP.SATFINITE.E4M3.F32.PACK_AB_MERGE_C R182, R98, R79, R182 ;  /* 0x0000004f62b6723e */ /* 0x000fe400048070b6 */
[----:B------:R-:W-:-:S04]  /*1b240*/  CS2R R78, SRZ ;  /* 0x00000000004e7805 */ /* 0x000fc8000001ff00 */
[----:B------:R-:W1:Y:S01]  /*1b250*/  MUFU.EX2 R74, R74 ;  /* 0x0000004a004a7308 */ /* 0x000e620000000800 */
[----:B0-----:R-:W-:-:S07]  /*1b260*/  FADD.FTZ R5, R73, R6 ;  /* 0x0000000649057221 */ /* 0x001fce0000010000 */
[----:B------:R-:W0:Y:S01]  /*1b270*/  MUFU.EX2 R67, R67 ;  /* 0x0000004300437308 */ /* 0x000e220000000800 */
[----:B---3--:R-:W-:-:S07]  /*1b280*/  FADD.FTZ R6, R40, R7 ;  /* 0x0000000728067221 */ /* 0x008fce0000010000 */
[----:B------:R-:W3:Y:S01]  /*1b290*/  MUFU.EX2 R87, R87 ;  /* 0x0000005700577308 */ /* 0x000ee20000000800 */
[----:B-1----:R-:W-:-:S07]  /*1b2a0*/  FADD.FTZ R4, R74, R5 ;  /* 0x000000054a047221 */ /* 0x002fce0000010000 */
[----:B------:R-:W1:Y:S01]  /*1b2b0*/  MUFU.EX2 R43, R43 ;  /* 0x0000002b002b7308 */ /* 0x000e620000000800 */
[----:B0-----:R-:W-:-:S01]  /*1b2c0*/  FADD.FTZ R6, R67, R6 ;  /* 0x0000000643067221 */ /* 0x001fc20000010000 */
[----:B------:R-:W-:Y:S02]  /*1b2d0*/  F2FP.SATFINITE.E4M3.F32.PACK_AB_MERGE_C R177, R67, R40, RZ ;  /* 0x0000002843b1723e */ /* 0x000fe400048070ff */
[----:B------:R-:W-:Y:S02]  /*1b2e0*/  CS2R R66, SRZ ;  /* 0x0000000000427805 */ /* 0x000fe4000001ff00 */
[----:B------:R-:W-:Y:S02]  /*1b2f0*/  F2FP.SATFINITE.E4M3.F32.PACK_AB_MERGE_C R177, R36, R21, R177 ;  /* 0x0000001524b1723e */ /* 0x000fe400048070b1 */
[----:B------:R-:W-:Y:S01]  /*1b300*/  CS2R R36, SRZ ;  /* 0x0000000000247805 */ /* 0x000fe2000001ff00 */
[----:B------:R-:W0:Y:S01]  /*1b310*/  MUFU.EX2 R56, R56 ;  /* 0x0000003800387308 */ /* 0x000e220000000800 */
[C---:B---3--:R-:W-:Y:S01]  /*1b320*/  F2FP.SATFINITE.E4M3.F32.PACK_AB_MERGE_C R176, R87.reuse, R74, RZ ;  /* 0x0000004a57b0723e */ /* 0x048fe200048070ff */
[----:B------:R-:W-:-:S03]  /*1b330*/  FADD.FTZ R87, R87, R4 ;  /* 0x0000000457577221 */ /* 0x000fc60000010000 */
[----:B------:R-:W-:Y:S02]  /*1b340*/  F2FP.SATFINITE.E4M3.F32.PACK_AB_MERGE_C R176, R73, R72, R176 ;  /* 0x0000004849b0723e */ /* 0x000fe400048070b0 */
[----:B------:R-:W-:Y:S01]  /*1b350*/  CS2R R72, SRZ ;  /* 0x0000000000487805 */ /* 0x000fe2000001ff00 */
[----:B------:R-:W3:Y:S01]  /*1b360*/  MUFU.EX2 R26, R26 ;  /* 0x0000001a001a7308 */ /* 0x000ee20000000800 */
[----:B-1----:R-:W-:-:S07]  /*1b370*/  FADD.FTZ R5, R43, R6 ;  /* 0x000000062b057221 */ /* 0x002fce0000010000 */
[----:B------:R-:W1:Y:S01]  /*1b380*/  MUFU.EX2 R57, R57 ;  /* 0x0000003900397308 */ /* 0x000e620000000800 */
[----:B0-----:R-:W-:-:S07]  /*1b390*/  FADD.FTZ R4, R56, R87 ;  /* 0x0000005738047221 */ /* 0x001fce0000010000 */
[----:B------:R-:W0:Y:S01]  /*1b3a0*/  MUFU.EX2 R27, R27 ;  /* 0x0000001b001b7308 */ /* 0x000e220000000800 */
[----:B---3--:R-:W-:-:S07]  /*1b3b0*/  FADD.FTZ R6, R26, R5 ;  /* 0x000000051a067221 */ /* 0x008fce0000010000 */
[----:B------:R-:W3:Y:S01]  /*1b3c0*/  MUFU.EX2 R58, R58 ;  /* 0x0000003a003a7308 */ /* 0x000ee20000000800 */
[----:B-1----:R-:W-:-:S07]  /*1b3d0*/  FADD.FTZ R7, R57, R4 ;  /* 0x0000000439077221 */ /* 0x002fce0000010000 */
[----:B------:R-:W1:Y:S01]  /*1b3e0*/  MUFU.EX2 R42, R42 ;  /* 0x0000002a002a7308 */ /* 0x000e620000000800 */
[----:B0-----:R-:W-:-:S07]  /*1b3f0*/  FADD.FTZ R11, R27, R6 ;  /* 0x000000061b0b7221 */ /* 0x001fce0000010000 */
[----:B------:R-:W0:Y:S01]  /*1b400*/  MUFU.EX2 R59, R59 ;  /* 0x0000003b003b7308 */ /* 0x000e220000000800 */
[----:B---3--:R-:W-:-:S07]  /*1b410*/  FADD.FTZ R4, R58, R7 ;  /* 0x000000073a047221 */ /* 0x008fce0000010000 */
[----:B------:R-:W3:Y:S01]  /*1b420*/  MUFU.EX2 R30, R30 ;  /* 0x0000001e001e7308 */ /* 0x000ee20000000800 */
[----:B-1----:R-:W-:-:S01]  /*1b430*/  FADD.FTZ R11, R42, R11 ;  /* 0x0000000b2a0b7221 */ /* 0x002fc20000010000 */
[----:B------:R-:W-:-:S04]  /*1b440*/  F2FP.SATFINITE.E4M3.F32.PACK_AB_MERGE_C R179, R42, R27, RZ ;  /* 0x0000001b2ab3723e */ /* 0x000fc800048070ff */
[----:B------:R-:W-:Y:S02]  /*1b450*/  F2FP.SATFINITE.E4M3.F32.PACK_AB_MERGE_C R179, R26, R43, R179 ;  /* 0x0000002b1ab3723e */ /* 0x000fe400048070b3 */
[----:B------:R-:W-:Y:S01]  /*1b460*/  CS2R R42, SRZ ;  /* 0x00000000002a7805 */ /* 0x000fe2000001ff00 */
[----:B------:R-:W1:Y:S01]  /*1b470*/  MUFU.EX2 R47, R47 ;  /* 0x0000002f002f7308 */ /* 0x000e620000000800 */
[C---:B0-----:R-:W-:Y:S01]  /*1b480*/  F2FP.SATFINITE.E4M3.F32.PACK_AB_MERGE_C R178, R59.reuse, R58, RZ ;  /* 0x0000003a3bb2723e */ /* 0x041fe200048070ff */
[----:B------:R-:W-:Y:S01]  /*1b490*/  FADD.FTZ R59, R59, R4 ;  /* 0x000000043b3b7221 */ /* 0x000fe20000010000 */
[----:B------:R-:W-:Y:S02]  /*1b4a0*/  CS2R R26, SRZ ;  /* 0x00000000001a7805 */ /* 0x000fe4000001ff00 */
[----:B------:R-:W-:Y:S01]  /*1b4b0*/  F2FP.SATFINITE.E4M3.F32.PACK_AB_MERGE_C R178, R57, R56, R178 ;  /* 0x0000003839b2723e */ /* 0x000fe200048070b2 */
[----:B------:R-:W-:-:S01]  /*1b4c0*/  FADD.FTZ R4, R0, R59 ;  /* 0x0000003b00047221 */ /* 0x000fc20000010000 */
[----:B------:R-:W-:Y:S01]  /*1b4d0*/  CS2R R58, SRZ ;  /* 0x00000000003a7805 */ /* 0x000fe2000001ff00 */
[----:B------:R-:W0:Y:S01]  /*1b4e0*/  MUFU.EX2 R41, R41 ;  /* 0x0000002900297308 */ /* 0x000e220000000800 */
[----:B---3--:R-:W-:-:S01]  /*1b4f0*/  FADD.FTZ R6, R30, R11 ;  /* 0x0000000b1e067221 */ /* 0x008fc20000010000 */
[----:B------:R-:W-:-:S06]  /*1b500*/  CS2R R56, SRZ ;  /* 0x0000000000387805 */ /* 0x000fcc000001ff00 */
[----:B------:R-:W3:Y:S01]  /*1b510*/  MUFU.EX2 R46, R46 ;  /* 0x0000002e002e7308 */ /* 0x000ee20000000800 */
[----:B-1----:R-:W-:-:S07]  /*1b520*/  FADD.FTZ R11, R47, R6 ;  /* 0x000000062f0b7221 */ /* 0x002fce0000010000 */
[----:B------:R-:W1:Y:S01]  /*1b530*/  MUFU.EX2 R69, R69 ;  /* 0x0000004500457308 */ /* 0x000e620000000800 */
[----:B0-----:R-:W-:-:S04]  /*1b540*/  FADD.FTZ R7, R41, R4 ;  /* 0x0000000429077221 */ /* 0x001fc80000010000 */
[----:B------:R-:W-:-:S03]  /*1b550*/  FADD.FTZ R4, R48, R7 ;  /* 0x0000000730047221 */ /* 0x000fc60000010000 */
[----:B------:R-:W0:Y:S01]  /*1b560*/  MUFU.EX2 R61, R61 ;  /* 0x0000003d003d7308 */ /* 0x000e220000000800 */
[----:B---3--:R-:W-:-:S07]  /*1b570*/  FADD.FTZ R6, R46, R11 ;  /* 0x0000000b2e067221 */ /* 0x008fce0000010000 */
[----:B------:R-:W3:Y:S01]  /*1b580*/  MUFU.EX2 R31, R31 ;  /* 0x0000001f001f7308 */ /* 0x000ee20000000800 */
[----:B-1----:R-:W-:-:S01]  /*1b590*/  FADD.FTZ R6, R69, R6 ;  /* 0x0000000645067221 */ /* 0x002fc20000010000 */
[----:B------:R-:W-:Y:S02]  /*1b5a0*/  F2FP.SATFINITE.E4M3.F32.PACK_AB_MERGE_C R173, R69, R46, RZ ;  /* 0x0000002e45ad723e */ /* 0x000fe400048070ff */
[----:B------:R-:W-:Y:S02]  /*1b5b0*/  CS2R R68, SRZ ;  /* 0x0000000000447805 */ /* 0x000fe4000001ff00 */
[----:B------:R-:W-:Y:S02]  /*1b5c0*/  F2FP.SATFINITE.E4M3.F32.PACK_AB_MERGE_C R173, R47, R30, R173 ;  /* 0x0000001e2fad723e */ /* 0x000fe400048070ad */
[----:B------:R-:W-:Y:S01]  /*1b5d0*/  CS2R R46, SRZ ;  /* 0x00000000002e7805 */ /* 0x000fe2000001ff00 */
[----:B------:R-:W1:Y:S01]  /*1b5e0*/  MUFU.EX2 R53, R62 ;  /* 0x0000003e00357308 */ /* 0x000e620000000800 */
[----:B0-----:R-:W-:-:S01]  /*1b5f0*/  FADD.FTZ R4, R61, R4 ;  /* 0x000000043d047221 */ /* 0x001fc20000010000 */
[----:B------:R-:W-:-:S02]  /*1b600*/  F2FP.SATFINITE.E4M3.F32.PACK_AB_MERGE_C R172, R61, R48, RZ ;  /* 0x000000303dac723e */ /* 0x000fc400048070ff */
[----:B------:R-:W-:Y:S02]  /*1b610*/  CS2R R48, SRZ ;  /* 0x0000000000307805 */ /* 0x000fe4000001ff00 */
[----:B------:R-:W-:Y:S02]  /*1b620*/  F2FP.SATFINITE.E4M3.F32.PACK_AB_MERGE_C R172, R41, R0, R172 ;  /* 0x0000000029ac723e */ /* 0x000fe400048070ac */
[----:B------:R-:W-:Y:S01]  /*1b630*/  CS2R R40, SRZ ;  /* 0x0000000000287805 */ /* 0x000fe2000001ff00 */
[----:B------:R-:W0:Y:S01]  /*1b640*/  MUFU.EX2 R34, R34 ;  /* 0x0000002200227308 */ /* 0x000e220000000800 */
[----:B---3--:R-:W-:-:S01]  /*1b650*/  FADD.FTZ R11, R31, R6 ;  /* 0x000000061f0b7221 */ /* 0x008fc20000010000 */
[----:B------:R-:W-:Y:S01]  /*1b660*/  IMAD.MOV.U32 R6, RZ, RZ, R212 ;  /* 0x000000ffff067224 */ /* 0x000fe200078e00d4 */
[----:B--2---:R-:W-:-:S05]  /*1b670*/  @P0 SHF.R.U32.HI R6, RZ, R15, R8 ;  /* 0x0000000fff060219 */ /* 0x004fca0000011608 */
        /* <DEDUP_REMOVED lines=8> */
[----:B0-----:R-:W-:Y:S01]  /*1b700*/  F2FP.SATFINITE.E4M3.F32.PACK_AB_MERGE_C R4, R35, R50, RZ ;  /* 0x000000322304723e */ /* 0x001fe200048070ff */
[----:B------:R-:W-:-:S03]  /*1b710*/  FADD.FTZ R50, R50, R11 ;  /* 0x0000000b32327221 */ /* 0x000fc60000010000 */
[----:B------:R-:W-:Y:S01]  /*1b720*/  F2FP.SATFINITE.E4M3.F32.PACK_AB_MERGE_C R175, R34, R31, R4 ;  /* 0x0000001f22af723e */ /* 0x000fe20004807004 */
[----:B------:R-:W-:-:S01]  /*1b730*/  FADD.FTZ R50, R35, R50 ;  /* 0x0000003223327221 */ /* 0x000fc20000010000 */
[----:B------:R-:W-:Y:S01]  /*1b740*/  CS2R R34, SRZ ;  /* 0x0000000000227805 */ /* 0x000fe2000001ff00 */
[----:B------:R-:W0:Y:S01]  /*1b750*/  MUFU.EX2 R51, R51 ;  /* 0x0000003300337308 */ /* 0x000e220000000800 */
[----:B------:R-:W-:-:S07]  /*1b760*/  CS2R R30, SRZ ;  /* 0x00000000001e7805 */ /* 0x000fce000001ff00 */
[----:B------:R-:W2:Y:S01]  /*1b770*/  MUFU.EX2 R84, R84 ;  /* 0x0000005400547308 */ /* 0x000ea20000000800 */
[----:B-1----:R-:W-:Y:S01]  /*1b780*/  F2FP.SATFINITE.E4M3.F32.PACK_AB_MERGE_C R0, R65, R80, RZ ;  /* 0x000000504100723e */ /* 0x002fe200048070ff */
[----:B------:R-:W-:-:S03]  /*1b790*/  FADD.FTZ R80, R80, R7 ;  /* 0x0000000750507221 */ /* 0x000fc60000010000 */
[----:B------:R-:W-:Y:S01]  /*1b7a0*/  F2FP.SATFINITE.E4M3.F32.PACK_AB_MERGE_C R174, R60, R53, R0 ;  /* 0x000000353cae723e */ /* 0x000fe20004807000 */
[----:B------:R-:W-:-:S01]  /*1b7b0*/  FADD.FTZ R65, R65, R80 ;  /* 0x0000005041417221 */ /* 0x000fc20000010000 */
[----:B------:R-:W-:Y:S01]  /*1b7c0*/  CS2R R80, SRZ ;  /* 0x0000000000507805 */ /* 0x000fe2000001ff00 */
[----:B------:R-:W1:Y:S01]  /*1b7d0*/  MUFU.EX2 R38, R38 ;  /* 0x0000002600267308 */ /* 0x000e620000000800 */
[----:B0-----:R-:W-:-:S01]  /*1b7e0*/  FADD.FTZ R7, R51, R50 ;  /* 0x0000003233077221 */ /* 0x001fc20000010000 */
[----:B------:R-:W-:Y:S02]  /*1b7f0*/  CS2R R60, SRZ ;  /* 0x00000000003c7805 */ /* 0x000fe4000001ff00 */
[----:B------:R-:W-:-:S04]  /*1b800*/  CS2R R52, SRZ ;  /* 0x0000000000347805 */ /* 0x000fc8000001ff00 */
[----:B------:R0:W3:Y:S01]  /*1b810*/  MUFU.EX2 R3, R82 ;  /* 0x0000005200037308 */ /* 0x0000e20000000800 */
[----:B--2---:R-:W-:-:S01]  /*1b820*/  FADD.FTZ R0, R84, R65 ;  /* 0x0000004154007221 */ /* 0x004fc20000010000 */
[----:B------:R-:W-:-:S06]  /*1b830*/  CS2R R64, SRZ ;  /* 0x0000000000407805 */ /* 0x000fcc000001ff00 */
[----:B------:R-:W2:Y:S01]  /*1b840*/  MUFU.EX2 R54, R54 ;  /* 0x0000003600367308 */ /* 0x000ea20000000800 */
[----:B-1----:R-:W-:-:S01]  /*1b850*/  FADD.FTZ R11, R38, R7 ;  /* 0x00000007260b7221 */ /* 0x002fc20000010000 */
[----:B0-----:R-:W-:-:S06]  /*1b860*/  CS2R R82, SRZ ;  /* 0x0000000000527805 */ /* 0x001fcc000001ff00 */
[----:B------:R-:W-:Y:S01]  /*1b870*/  MUFU.EX2 R88, R88 ;  /* 0x0000005800587308 */ /* 0x000fe20000000800 */
[----:B---3--:R-:W-:-:S07]  /*1b880*/  FADD.FTZ R7, R3, R0 ;  /* 0x0000000003077221 */ /* 0x008fce0000010000 */
[----:B------:R0:W1:Y:S01]  /*1b890*/  MUFU.EX2 R5, R86 ;  /* 0x0000005600057308 */ /* 0x0000620000000800 */
[----:B--2---:R-:W-:-:S07]  /*1b8a0*/  FADD.FTZ R0, R54, R11 ;  /* 0x0000000b36007221 */ /* 0x004fce0000010000 */
[----:B------:R-:W2:Y:S01]  /*1b8b0*/  MUFU.EX2 R55, R55 ;  /* 0x0000003700377308 */ /* 0x000ea20000000800 */
[----:B0-----:R-:W-:-:S07]  /*1b8c0*/  CS2R R86, SRZ ;  /* 0x0000000000567805 */ /* 0x001fce000001ff00 */
[----:B------:R-:W0:Y:S01]  /*1b8d0*/  MUFU.EX2 R39, R39 ;  /* 0x0000002700277308 */ /* 0x000e220000000800 */
[----:B-1----:R-:W-:Y:S01]  /*1b8e0*/  F2FP.SATFINITE.E4M3.F32.PACK_AB_MERGE_C R4, R5, R88, RZ ;  /* 0x000000580504723e */ /* 0x002fe200048070ff */
[----:B------:R-:W-:-:S03]  /*1b8f0*/  FADD.FTZ R88, R88, R7 ;  /* 0x0000000758587221 */ /* 0x000fc60000010000 */
[----:B------:R-:W-:Y:S01]  /*1b900*/  F2FP.SATFINITE.E4M3.F32.PACK_AB_MERGE_C R168, R3, R84, R4 ;  /* 0x0000005403a8723e */ /* 0x000fe20004807004 */
[----:B------:R-:W-:-:S01]  /*1b910*/  FADD.FTZ R5, R5, R88 ;  /* 0x0000005805057221 */ /* 0x000fc20000010000 */
[----:B------:R-:W-:Y:S01]  /*1b920*/  IADD3 R4, R6, R214, -R213 ;  /* 0x000000d606047210 */ /* 0x000fe20007ffe8d5 */
[----:B------:R-:W1:Y:S01]  /*1b930*/  MUFU.EX2 R92, R92 ;  /* 0x0000005c005c7308 */ /* 0x000e620000000800 */
[----:B--2---:R-:W-:-:S01]  /*1b940*/  FADD.FTZ R0, R55, R0 ;  /* 0x0000000037007221 */ /* 0x004fc20000010000 */
[----:B------:R-:W-:Y:S02]  /*1b950*/  F2FP.SATFINITE.E4M3.F32.PACK_AB_MERGE_C R54, R55, R54, RZ ;  /* 0x000000363736723e */ /* 0x000fe400048070ff */
[----:B------:R-:W-:Y:S01]  /*1b960*/  CS2R R84, SRZ ;  /* 0x0000000000547805 */ /* 0x000fe2000001ff00 */
[----:B------:R-:W-:Y:S01]  /*1b970*/  IMAD.HI R6, R4, 0x66666667, RZ ;  /* 0x6666666704067827 */ /* 0x000fe200078e02ff */
[----:B------:R-:W-:Y:S02]  /*1b980*/  F2FP.SATFINITE.E4M3.F32.PACK_AB_MERGE_C R169, R38, R51, R54 ;  /* 0x0000003326a9723e */ /* 0x000fe40004807036 */
[----:B------:R-:W-:Y:S01]  /*1b990*/  CS2R R54, SRZ ;  /* 0x0000000000367805 */ /* 0x000fe2000001ff00 */
[----:B------:R-:W-:Y:S01]  /*1b9a0*/  MUFU.EX2 R96, R96 ;  /* 0x0000006000607308 */ /* 0x000fe20000000800 */
[----:B0-----:R-:W-:-:S01]  /*1b9b0*/  FADD.FTZ R3, R39, R0 ;  /* 0x0000000027037221 */ /* 0x001fc20000010000 */
[----:B------:R-:W-:-:S06]  /*1b9c0*/  CS2R R50, SRZ ;  /* 0x0000000000327805 */ /* 0x000fcc000001ff00 */
[----:B------:R-:W0:Y:S01]  /*1b9d0*/  MUFU.EX2 R63, R63 ;  /* 0x0000003f003f7308 */ /* 0x000e220000000800 */
[----:B-1----:R-:W-:-:S07]  /*1b9e0*/  FADD.FTZ R0, R92, R5 ;  /* 0x000000055c007221 */ /* 0x002fce0000010000 */
[----:B------:R-:W1:Y:S08]  /*1b9f0*/  MUFU.EX2 R75, R75 ;  /* 0x0000004b004b7308 */ /* 0x000e700000000800 */
[----:B------:R-:W2:Y:S01]  /*1ba00*/  MUFU.EX2 R44, R44 ;  /* 0x0000002c002c7308 */ /* 0x000ea20000000800 */
[----:B0-----:R-:W-:-:S07]  /*1ba10*/  F2FP.SATFINITE.E4M3.F32.PACK_AB_MERGE_C R5, R63, R96, RZ ;  /* 0x000000603f05723e */ /* 0x001fce00048070ff */
[----:B------:R-:W-:Y:S01]  /*1ba20*/  MUFU.EX2 R45, R45 ;  /* 0x0000002d002d7308 */ /* 0x000fe20000000800 */
[----:B-1----:R-:W-:Y:S02]  /*1ba30*/  F2FP.SATFINITE.E4M3.F32.PACK_AB_MERGE_C R170, R75, R92, R5 ;  /* 0x0000005c4baa723e */ /* 0x002fe40004807005 */
[----:B------:R-:W-:-:S04]  /*1ba40*/  SHF.R.U32.HI R5, RZ, 0x1f, R6 ;  /* 0x0000001fff057819 */ /* 0x000fc80000011606 */
[----:B------:R-:W-:Y:S01]  /*1ba50*/  LEA.HI.SX32 R5, R6, R5, 0x1a ;  /* 0x0000000506057211 */ /* 0x000fe200078fd2ff */
[----:B------:R-:W0:Y:S01]  /*1ba60*/  MUFU.EX2 R24, R24 ;  /* 0x0000001800187308 */ /* 0x000e220000000800 */
[----:B------:R-:W-:Y:S02]  /*1ba70*/  VIADD R6, R152, 0xfffffffe ;  /* 0xfffffffe98067836 */ /* 0x000fe40000000000 */
[----:B--2---:R-:W-:Y:S01]  /*1ba80*/  FADD.FTZ R4, R44, R3 ;  /* 0x000000032c047221 */ /* 0x004fe20000010000 */
[----:B------:R-:W-:Y:S01]  /*1ba90*/  VIMNMX R14, RZ, R5, !PT ;  /* 0x00000005ff0e7248 */ /* 0x000fe20007fe0100 */
[----:B------:R-:W-:Y:S01]  /*1baa0*/  FADD.FTZ R3, R75, R0 ;  /* 0x000000004b037221 */ /* 0x000fe20000010000 */
[----:B------:R-:W-:Y:S02]  /*1bab0*/  CS2R R74, SRZ ;  /* 0x00000000004a7805 */ /* 0x000fe4000001ff00 */
[----:B------:R-:W-:Y:S01]  /*1bac0*/  ISETP.GE.AND P2, PT, R6, R14, PT ;  /* 0x0000000e0600720c */ /* 0x000fe20003f46270 */
[----:B------:R-:W-:-:S04]  /*1bad0*/  FADD.FTZ R96, R96, R3 ;  /* 0x0000000360607221 */ /* 0x000fc80000010000 */
[----:B------:R-:W-:Y:S01]  /*1bae0*/  FADD.FTZ R3, R63, R96 ;  /* 0x000000603f037221 */ /* 0x000fe20000010000 */
[----:B------:R-:W-:Y:S02]  /*1baf0*/  CS2R R62, SRZ ;  /* 0x00000000003e7805 */ /* 0x000fe4000001ff00 */
[----:B0-----:R-:W-:Y:S01]  /*1bb00*/  F2FP.SATFINITE.E4M3.F32.PACK_AB_MERGE_C R0, R24, R45, RZ ;  /* 0x0000002d1800723e */ /* 0x001fe200048070ff */
[----:B------:R-:W-:-:S03]  /*1bb10*/  FADD.FTZ R45, R45, R4 ;  /* 0x000000042d2d7221 */ /* 0x000fc60000010000 */
[----:B------:R-:W-:Y:S01]  /*1bb20*/  F2FP.SATFINITE.E4M3.F32.PACK_AB_MERGE_C R171, R44, R39, R0 ;  /* 0x000000272cab723e */ /* 0x000fe20004807000 */
[----:B------:R-:W-:-:S01]  /*1bb30*/  FADD.FTZ R0, R24, R45 ;  /* 0x0000002d18007221 */ /* 0x000fc20000010000 */
[----:B------:R-:W-:Y:S02]  /*1bb40*/  CS2R R44, SRZ ;  /* 0x00000000002c7805 */ /* 0x000fe4000001ff00 */
[----:B------:R-:W-:Y:S02]  /*1bb50*/  CS2R R38, SRZ ;  /* 0x0000000000267805 */ /* 0x000fe4000001ff00 */
[----:B------:R-:W-:Y:S01]  /*1bb60*/  CS2R R24, SRZ ;  /* 0x0000000000187805 */ /* 0x000fe2000001ff00 */
[----:B------:R-:W-:Y:S06]  /*1bb70*/  @!P2 BRA `(.L_x_2785) ;  /* 0x0000004400f0a947 */ /* 0x000fec0003800000 */
[----:B------:R-:W-:Y:S01]  /*1bb80*/  MOV R4, R97 ;  /* 0x0000006100047202 */ /* 0x000fe20000000f00 */
[----:B------:R-:W-:Y:S01]  /*1bb90*/  IMAD.MOV.U32 R5, RZ, RZ, R90 ;  /* 0x000000ffff057224 */ /* 0x000fe200078e005a */
[----:B------:R-:W-:Y:S01]  /*1bba0*/  MOV R87, RZ ;  /* 0x000000ff00577202 */ /* 0x000fe20000000f00 */
[----:B------:R-:W-:Y:S02]  /*1bbb0*/  IMAD.MOV.U32 R7, RZ, RZ, R194 ;  /* 0x000000ffff077224 */ /* 0x000fe400078e00c2 */
[----:B------:R-:W-:-:S07]  /*1bbc0*/  IMAD.MOV.U32 R8, RZ, RZ, R188 ;  /* 0x000000ffff087224 */ /* 0x000fce00078e00bc */
.L_x_2797:
        /* <DEDUP_REMOVED lines=8> */
.L_x_2787:
[----:B------:R-:W-:-:S05]  /*1bc50*/  VIADD R10, R8, 0x1 ;  /* 0x00000001080a7836 */ /* 0x000fca0000000000 */
[----:B------:R-:W-:-:S04]  /*1bc60*/  ISETP.NE.AND P3, PT, R10, 0x2, PT ;  /* 0x000000020a00780c */ /* 0x000fc80003f65270 */
[----:B------:R-:W-:Y:S02]  /*1bc70*/  SEL R11, R10, RZ, P3 ;  /* 0x000000ff0a0b7207 */ /* 0x000fe40001800000 */
[----:B------:R-:W-:-:S03]  /*1bc80*/  SHF.L.U32 R10, R194, 0x1f, RZ ;  /* 0x0000001fc20a7819 */ /* 0x000fc600000006ff */
[----:B------:R-:W-:-:S04]  /*1bc90*/  IMAD R11, R11, 0x8, R18 ;  /* 0x000000080b0b7824 */ /* 0x000fc800078e0212 */
[----:B------:R0:W1:Y:S01]  /*1bca0*/  SYNCS.PHASECHK.TRANS64.TRYWAIT P3, [R11+URZ+0x29830], R10 ;  /* 0x0298300a0b0075a7 */ /* 0x000062000806017f */
[----:B------:R-:W-:Y:S05]  /*1bcb0*/  @!P1 BRA `(.L_x_2788) ;  /* 0x0000000000049947 */ /* 0x000fea0003800000 */
[----:B------:R-:W-:Y:S01]  /*1bcc0*/  BPT.TRAP 0x1 ;  /* 0x000000040000795c */ /* 0x000fe20000300000 */
.L_x_2788:
[----:B------:R-:W-:Y:S04]  /*1bcd0*/  BSSY B0, `(.L_x_2786) ;  /* 0x0000004000007945 */ /* 0x000fe80003800000 */
[----:B-1----:R-:W-:Y:S05]  /*1bce0*/  @P3 BRA `(.L_x_2789) ;  /* 0x0000000000083947 */ /* 0x002fea0003800000 */
[----:B------:R-:W1:Y:S02]  /*1bcf0*/  SYNCS.PHASECHK.TRANS64.TRYWAIT P3, [R11+URZ+0x29830], R10 ;  /* 0x0298300a0b0075a7 */ /* 0x000e64000806017f */
[----:B-1----:R-:W-:Y:S05]  /*1bd00*/  @!P3 BRA `(.L_x_2790) ;  /* 0x0000014000ccb947 */ /* 0x002fea0003800000 */
.L_x_2789:
[----:B------:R-:W-:Y:S05]  /*1bd10*/  BSYNC B0 ;  /* 0x0000000000007941 */ /* 0x000fea0003800000 */
.L_x_2786:
[----:B01----:R-:W0:Y:S01]  /*1bd20*/  S2R R10, SR_TID.X ;  /* 0x00000000000a7919 */ /* 0x003e220000002100 */
[----:B------:R-:W-:Y:S01]  /*1bd30*/  VIADD R188, R8, 0x1 ;  /* 0x0000000108bc7836 */ /* 0x000fe20000000000 */
[----:B------:R-:W-:Y:S05]  /*1bd40*/  WARPSYNC.ALL ;  /* 0x0000000000007948 */ /* 0x000fea0003800000 */
[C---:B------:R-:W-:Y:S01]  /*1bd50*/  ISETP.NE.AND P3, PT, R188.reuse, 0x2, PT ;  /* 0x00000002bc00780c */ /* 0x040fe20003f65270 */
[----:B------:R-:W-:Y:S01]  /*1bd60*/  IMAD.MOV.U32 R11, RZ, RZ, -0x7fffffe0 ;  /* 0x80000020ff0b7424 */ /* 0x000fe200078e00ff */
[----:B------:R-:W-:Y:S01]  /*1bd70*/  UMOV UR44, UR24 ;  /* 0x00000018002c7c82 */ /* 0x000fe20008000000 */
[----:B------:R-:W-:Y:S01]  /*1bd80*/  UMOV UR45, UR25 ;  /* 0x00000019002d7c82 */ /* 0x000fe20008000000 */
[----:B------:R-:W-:Y:S01]  /*1bd90*/  SEL R188, R188, RZ, P3 ;  /* 0x000000ffbcbc7207 */ /* 0x000fe20001800000 */
[----:B------:R-:W-:Y:S01]  /*1bda0*/  UMOV UR40, UR24 ;  /* 0x0000001800287c82 */ /* 0x000fe20008000000 */
[----:B------:R-:W-:Y:S01]  /*1bdb0*/  R2UR UR47, R11 ;  /* 0x000000000b2f72ca */ /* 0x000fe200000e0000 */
[----:B------:R-:W-:Y:S01]  /*1bdc0*/  UMOV UR41, UR25 ;  /* 0x0000001900297c82 */ /* 0x000fe20008000000 */
[----:B------:R-:W-:Y:S01]  /*1bdd0*/  MOV R13, 0x80000020 ;  /* 0x80000020000d7802 */ /* 0x000fe20000000f00 */
[----:B------:R-:W-:Y:S01]  /*1bde0*/  IMAD.MOV.U32 R89, RZ, RZ, -0x7fffffe0 ;  /* 0x80000020ff597424 */ /* 0x000fe200078e00ff */
[----:B------:R-:W-:Y:S01]  /*1bdf0*/  UMOV UR28, UR24 ;  /* 0x00000018001c7c82 */ /* 0x000fe20008000000 */
[----:B------:R-:W-:Y:S01]  /*1be00*/  IMAD.MOV.U32 R21, RZ, RZ, -0x7fffffe0 ;  /* 0x80000020ff157424 */ /* 0x000fe200078e00ff */
[----:B------:R-:W-:Y:S01]  /*1be10*/  R2UR UR43, R13 ;  /* 0x000000000d2b72ca */ /* 0x000fe200000e0000 */
        /* <DEDUP_REMOVED lines=10> */
[----:B0-----:R-:W-:-:S04]  /*1bec0*/  SHF.R.U32.HI R10, RZ, 0x7, R10 ;  /* 0x00000007ff0a7819 */ /* 0x001fc8000001160a */
[----:B------:R-:W-:Y:S01]  /*1bed0*/  IADD3 R15, R10, 0x8, RZ ;  /* 0x000000080a0f7810 */ /* 0x000fe20007ffe0ff */
[----:B------:R-:W-:-:S04]  /*1bee0*/  IMAD R10, R188, 0x780, R9 ;  /* 0x00000780bc0a7824 */ /* 0x000fc800078e0209 */
[----:B------:R0:W-:Y:S01]  /*1bef0*/  BAR.SYNC.DEFER_BLOCKING R15, 0x100 ;  /* 0x0004000f0000751d */ /* 0x0001e20000010000 */
[C---:B------:R-:W-:Y:S01]  /*1bf00*/  R2UR UR46, R10.reuse ;  /* 0x000000000a2e72ca */ /* 0x040fe200000e0000 */
[C---:B------:R-:W-:Y:S02]  /*1bf10*/  VIADD R12, R10.reuse, 0x80 ;  /* 0x000000800a0c7836 */ /* 0x040fe40000000000 */
[C---:B------:R-:W-:Y:S02]  /*1bf20*/  VIADD R88, R10.reuse, 0x100 ;  /* 0x000001000a587836 */ /* 0x040fe40000000000 */
[----:B------:R-:W-:Y:S01]  /*1bf30*/  VIADD R20, R10, 0x180 ;  /* 0x000001800a147836 */ /* 0x000fe20000000000 */
[----:B------:R-:W-:Y:S01]  /*1bf40*/  R2UR UR42, R12 ;  /* 0x000000000c2a72ca */ /* 0x000fe200000e0000 */
[----:B------:R-:W-:Y:S01]  /*1bf50*/  VIADD R12, R10, 0x200 ;  /* 0x000002000a0c7836 */ /* 0x000fe20000000000 */
[----:B------:R-:W-:Y:S02]  /*1bf60*/  R2UR UR26, R88 ;  /* 0x00000000581a72ca */ /* 0x000fe400000e0000 */
[----:B------:R-:W-:Y:S01]  /*1bf70*/  R2UR UR30, R20 ;  /* 0x00000000141e72ca */ /* 0x000fe200000e0000 */
[----:B------:R-:W-:Y:S01]  /*1bf80*/  VIADD R20, R10, 0x82 ;  /* 0x000000820a147836 */ /* 0x000fe20000000000 */
[----:B------:R-:W-:Y:S01]  /*1bf90*/  R2UR UR34, R12 ;  /* 0x000000000c2272ca */ /* 0x000fe200000e0000 */
[C---:B------:R-:W-:Y:S01]  /*1bfa0*/  VIADD R12, R10.reuse, 0x102 ;  /* 0x000001020a0c7836 */ /* 0x040fe20000000000 */
[----:B------:R-:W-:-:S04]  /*1bfb0*/  IADD3 R88, R10, 0x2, RZ ;  /* 0x000000020a587810 */ /* 0x000fc80007ffe0ff */
[----:B------:R-:W-:Y:S01]  /*1bfc0*/  R2UR UR6, R88 ;  /* 0x00000000580672ca */ /* 0x000fe200000e0000 */
        /* <DEDUP_REMOVED lines=46> */
[----:B------:R-:W-:Y:S01]  /*1c2b0*/  UMOV UR40, UR8 ;  /* 0x0000000800287c82 */ /* 0x000fe20008000000 */
[----:B------:R-:W-:Y:S01]  /*1c2c0*/  UMOV UR41, UR9 ;  /* 0x0000000900297c82 */ /* 0x000fe20008000000 */
        /* <DEDUP_REMOVED lines=26> */
[----:B------:R-:W-:-:S03]  /*1c470*/  IMAD.MOV.U32 R13, RZ, RZ, -0x7fffffe0 ;  /* 0x80000020ff0d7424 */ /* 0x000fc600078e00ff */
[----:B------:R-:W-:Y:S02]  /*1c480*/  R2UR UR46, R12 ;  /* 0x000000000c2e72ca */ /* 0x000fe400000e0000 */
[----:B------:R-:W-:Y:S01]  /*1c490*/  R2UR UR47, R13 ;  /* 0x000000000d2f72ca */ /* 0x000fe200000e0000 */
        /* <DEDUP_REMOVED lines=111> */
[C---:B------:R-:W-:Y:S01]  /*1cb90*/  VIADD R12, R10.reuse, 0x682 ;  /* 0x000006820a0c7836 */ /* 0x040fe20000000000 */
[----:B------:R-:W-:Y:S01]  /*1cba0*/  IADD3 R10, R10, 0x702, RZ ;  /* 0x000007020a0a7810 */ /* 0x000fe20007ffe0ff */
        /* <DEDUP_REMOVED lines=31> */
[----:B0-----:R-:W-:Y:S05]  /*1cda0*/  @P2 BRA `(.L_x_2791) ;  /* 0x0000000000282947 */ /* 0x001fea0003800000 */
[----:B------:R-:W-:Y:S05]  /*1cdb0*/  @!P1 BRA `(.L_x_2792) ;  /* 0x0000000000049947 */ /* 0x000fea0003800000 */
[----:B------:R-:W-:Y:S01]  /*1cdc0*/  BPT.TRAP 0x1 ;  /* 0x000000040000795c */ /* 0x000fe20000300000 */
.L_x_2792:
[----:B------:R-:W-:Y:S01]  /*1cdd0*/  SHF.L.U32 R7, R7, 0x1f, RZ ;  /* 0x0000001f07077819 */ /* 0x000fe200000006ff */
[----:B------:R-:W-:-:S04]  /*1cde0*/  IMAD R10, R8, 0x8, R18 ;  /* 0x00000008080a7824 */ /* 0x000fc800078e0212 */
[----:B------:R0:W1:Y:S01]  /*1cdf0*/  SYNCS.PHASECHK.TRANS64.TRYWAIT P2, [R10+URZ+0x29850], R7 ;  /* 0x029850070a0075a7 */ /* 0x000062000804017f */
[----:B------:R-:W-:Y:S05]  /*1ce00*/  @!P1 BRA `(.L_x_2793) ;  /* 0x0000000000049947 */ /* 0x000fea0003800000 */
[----:B------:R-:W-:Y:S01]  /*1ce10*/  BPT.TRAP 0x1 ;  /* 0x000000040000795c */ /* 0x000fe20000300000 */
.L_x_2793:
[----:B-1----:R-:W-:Y:S05]  /*1ce20*/  @P2 BRA `(.L_x_2791) ;  /* 0x0000000000082947 */ /* 0x002fea0003800000 */
[----:B------:R-:W1:Y:S02]  /*1ce30*/  SYNCS.PHASECHK.TRANS64.TRYWAIT P2, [R10+URZ+0x29850], R7 ;  /* 0x029850070a0075a7 */ /* 0x000e64000804017f */
[----:B-1----:R-:W-:Y:S05]  /*1ce40*/  @!P2 BRA `(.L_x_2794) ;  /* 0x000001300090a947 */ /* 0x002fea0003800000 */
.L_x_2791:
[----:B01----:R-:W-:Y:S01]  /*1ce50*/  VIADD R7, R18, 0x400 ;  /* 0x0000040012077836 */ /* 0x003fe20000000000 */
[----:B------:R-:W-:Y:S01]  /*1ce60*/  MOV R11, 0xc0000010 ;  /* 0xc0000010000b7802 */ /* 0x000fe20000000f00 */
[----:B------:R-:W-:Y:S05]  /*1ce70*/  WARPSYNC.ALL ;  /* 0x0000000000007948 */ /* 0x000fea0003800000 */
[----:B------:R-:W-:Y:S01]  /*1ce80*/  SHF.R.U32.HI R7, RZ, 0x4, R7 ;  /* 0x00000004ff077819 */ /* 0x000fe20000011607 */
[----:B------:R-:W-:Y:S01]  /*1ce90*/  WARPGROUP.ARRIVE ;  /* 0x00000000000079c5 */ /* 0x000fe20000000000 */
[----:B------:R-:W-:Y:S01]  /*1cea0*/  R2UR UR7, R11 ;  /* 0x000000000b0772ca */ /* 0x000fe200000e0000 */
[----:B------:R-:W-:Y:S01]  /*1ceb0*/  IMAD.MOV.U32 R13, RZ, RZ, -0x3ffffff0 ;  /* 0xc0000010ff0d7424 */ /* 0x000fe200078e00ff */
[----:B------:R-:W-:-:S03]  /*1cec0*/  LOP3.LUT R7, R7, 0x3fff, RZ, 0xc0, !PT ;  /* 0x00003fff07077812 */ /* 0x000fc600078ec0ff */
[----:B------:R-:W0:Y:S01]  /*1ced0*/  S2R R15, SR_TID.X ;  /* 0x00000000000f7919 */ /* 0x000e220000002100 */
[----:B------:R-:W-:Y:S02]  /*1cee0*/  MOV R11, 0xc0000010 ;  /* 0xc0000010000b7802 */ /* 0x000fe40000000f00 */
[----:B------:R-:W-:-:S05]  /*1cef0*/  LOP3.LUT R7, R7, 0x10000, RZ, 0xfc, !PT ;  /* 0x0001000007077812 */ /* 0x000fca00078efcff */
[----:B------:R-:W-:-:S04]  /*1cf00*/  IMAD R10, R8, 0x500, R7 ;  /* 0x00000500080a7824 */ /* 0x000fc800078e0207 */
[C---:B------:R-:W-:Y:S01]  /*1cf10*/  VIADD R12, R10.reuse, 0x100 ;  /* 0x000001000a0c7836 */ /* 0x040fe20000000000 */
[----:B------:R-:W-:-:S13]  /*1cf20*/  R2UR UR6, R10 ;  /* 0x000000000a0672ca */ /* 0x000fda00000e0000 */
[----:B------:R-:W-:Y:S01]  /*1cf30*/  QGMMA.64x128x32.F32.E4M3.E4M3 R24, R184, gdesc[UR4], R24, gsb0 ;  /* 0x01e00004b8187df3 */ /* 0x000fe20008000818 */
[----:B------:R-:W-:Y:S01]  /*1cf40*/  R2UR UR6, R12 ;  /* 0x000000000c0672ca */ /* 0x000fe200000e0000 */
[----:B------:R-:W-:Y:S01]  /*1cf50*/  VIADD R12, R10, 0x200 ;  /* 0x000002000a0c7836 */ /* 0x000fe20000000000 */
[----:B------:R-:W-:Y:S02]  /*1cf60*/  R2UR UR7, R13 ;  /* 0x000000000d0772ca */ /* 0x000fe400000e0000 */
[----:B------:R-:W-:Y:S02]  /*1cf70*/  MOV R13, 0xc0000010 ;  /* 0xc0000010000d7802 */ /* 0x000fe40000000f00 */
        /* <DEDUP_REMOVED lines=8> */
[----:B------:R-:W-:Y:S02]  /*1d000*/  IMAD.MOV.U32 R13, RZ, RZ, -0x3ffffff0 ;  /* 0xc0000010ff0d7424 */ /* 0x000fe400078e00ff */
        /* <DEDUP_REMOVED lines=18> */
.L_x_2795:
[----:B------:R-:W1:Y:S01]  /*1d130*/  @P0 LDC R10, c[0x0][0x44c] ;  /* 0x00011300ff0a0b82 */ /* 0x000e620000000800 */
[----:B0-----:R-:W-:Y:S02]  /*1d140*/  IMAD.IADD R7, R218, 0x1, R212 ;  /* 0x00000001da077824 */ /* 0x001fe400078e02d4 */
[C---:B------:R-:W-:Y:S01]  /*1d150*/  FMUL.FTZ R15, R2.reuse, R156 ;  /* 0x0000009c020f7220 */ /* 0x040fe20000410000 */
[C---:B------:R-:W-:Y:S01]  /*1d160*/  FMUL.FTZ R156, R2.reuse, R163 ;  /* 0x000000a3029c7220 */ /* 0x040fe20000410000 */
[C---:B------:R-:W-:Y:S01]  /*1d170*/  FMUL.FTZ R12, R2.reuse, R154 ;  /* 0x0000009a020c7220 */ /* 0x040fe20000410000 */
[C---:B------:R-:W-:Y:S01]  /*1d180*/  FMUL.FTZ R154, R2.reuse, R161 ;  /* 0x000000a1029a7220 */ /* 0x040fe20000410000 */
[----:B------:R-:W-:Y:S02]  /*1d190*/  IMAD.MOV.U32 R161, RZ, RZ, -0xa0 ;  /* 0xffffff60ffa17424 */ /* 0x000fe400078e00ff */
[C---:B------:R-:W-:Y:S01]  /*1d1a0*/  FMUL.FTZ R13, R2.reuse, R155 ;  /* 0x0000009b020d7220 */ /* 0x040fe20000410000 */
[----:B------:R-:W0:Y:S01]  /*1d1b0*/  @P0 LDC R11, c[0x0][0x450] ;  /* 0x00011400ff0b0b82 */ /* 0x000e220000000800 */
[C---:B------:R-:W-:Y:S01]  /*1d1c0*/  FMUL.FTZ R155, R2.reuse, R162 ;  /* 0x000000a2029b7220 */ /* 0x040fe20000410000 */
[----:B------:R-:W-:Y:S01]  /*1d1d0*/  FMUL.FTZ R20, R2, R157 ;  /* 0x0000009d02147220 */ /* 0x000fe20000410000 */
[----:B------:R-:W-:-:S02]  /*1d1e0*/  IMAD R162, R6, R161, 0x1 ;  /* 0x0000000106a27424 */ /* 0x000fc400078e02a1 */
[C---:B------:R-:W-:Y:S01]  /*1d1f0*/  FMUL.FTZ R161, R2.reuse, R92 ;  /* 0x0000005c02a17220 */ /* 0x040fe20000410000 */
[C---:B------:R-:W-:Y:S01]  /*1d200*/  FMUL.FTZ R21, R2.reuse, R158 ;  /* 0x0000009e02157220 */ /* 0x040fe20000410000 */
[C---:B------:R-:W-:Y:S01]  /*1d210*/  FMUL.FTZ R157, R2.reuse, R164 ;  /* 0x000000a4029d7220 */ /* 0x040fe20000410000 */
[----:B------:R-:W-:Y:S02]  /*1d220*/  IMAD R92, R217, -0x2, R162 ;  /* 0xfffffffed95c7824 */ /* 0x000fe400078e02a2 */
[C---:B------:R-:W-:Y:S01]  /*1d230*/  FMUL.FTZ R158, R2.reuse, R165 ;  /* 0x000000a5029e7220 */ /* 0x040fe20000410000 */
[----:B------:R-:W-:Y:S01]  /*1d240*/  MUFU.TANH R15, R15 ;  /* 0x0000000f000f7308 */ /* 0x000fe20000002400 */
[C---:B------:R-:W-:Y:S01]  /*1d250*/  FMUL.FTZ R136, R2.reuse, R136 ;  /* 0x0000008802887220 */ /* 0x040fe20000410000 */
[C---:B------:R-:W-:Y:S01]  /*1d260*/  FMUL.FTZ R137, R2.reuse, R137 ;  /* 0x0000008902897220 */ /* 0x040fe20000410000 */
[----:B------:R-:W-:Y:S01]  /*1d270*/  IADD3 R92, -R213, R92, R214 ;  /* 0x0000005cd55c7210 */ /* 0x000fe20007ffe1d6 */
[C---:B------:R-:W-:Y:S01]  /*1d280*/  FMUL.FTZ R140, R2.reuse, R140 ;  /* 0x0000008c028c7220 */ /* 0x040fe20000410000 */
[C---:B------:R-:W-:Y:S01]  /*1d290*/  FMUL.FTZ R141, R2.reuse, R141 ;  /* 0x0000008d028d7220 */ /* 0x040fe20000410000 */
[C---:B------:R-:W-:Y:S01]  /*1d2a0*/  FMUL.FTZ R164, R2.reuse, R93 ;  /* 0x0000005d02a47220 */ /* 0x040fe20000410000 */
[----:B-1----:R-:W-:Y:S01]  /*1d2b0*/  @P0 IMAD.HI.U32 R10, R7, R10, RZ ;  /* 0x0000000a070a0227 */ /* 0x002fe200078e00ff */
[----:B------:R-:W-:Y:S03]  /*1d2c0*/  MUFU.TANH R20, R20 ;  /* 0x0000001400147308 */ /* 0x000fe60000002400 */
[C---:B------:R-:W-:Y:S01]  /*1d2d0*/  FMUL.FTZ R144, R2.reuse, R144 ;  /* 0x0000009002907220 */ /* 0x040fe20000410000 */
[C---:B------:R-:W-:Y:S01]  /*1d2e0*/  FMUL.FTZ R145, R2.reuse, R145 ;  /* 0x0000009102917220 */ /* 0x040fe20000410000 */
[C---:B------:R-:W-:Y:S01]  /*1d2f0*/  FMUL.FTZ R148, R2.reuse, R148 ;  /* 0x0000009402947220 */ /* 0x040fe20000410000 */
[C---:B------:R-:W-:Y:S01]  /*1d300*/  FMUL.FTZ R149, R2.reuse, R149 ;  /* 0x0000009502957220 */ /* 0x040fe20000410000 */
[C---:B------:R-:W-:Y:S01]  /*1d310*/  FMUL.FTZ R120, R2.reuse, R120 ;  /* 0x0000007802787220 */ /* 0x040fe20000410000 */
[C---:B------:R-:W-:Y:S01]  /*1d320*/  FMUL.FTZ R121, R2.reuse, R121 ;  /* 0x0000007902797220 */ /* 0x040fe20000410000 */
[----:B0-----:R-:W-:Y:S01]  /*1d330*/  @P0 SHF.R.U32.HI R7, RZ, R11, R10 ;  /* 0x0000000bff070219 */ /* 0x001fe2000001160a */
[C---:B------:R-:W-:Y:S01]  /*1d340*/  FMUL.FTZ R10, R2.reuse, R152 ;  /* 0x00000098020a7220 */ /* 0x040fe20000410000 */
[C---:B------:R-:W-:Y:S01]  /*1d350*/  FMUL.FTZ R11, R2.reuse, R153 ;  /* 0x00000099020b7220 */ /* 0x040fe20000410000 */
[C---:B------:R-:W-:Y:S01]  /*1d360*/  FMUL.FTZ R153, R2.reuse, R160 ;  /* 0x000000a002997220 */ /* 0x040fe20000410000 */
[----:B------:R-:W-:Y:S01]  /*1d370*/  MUFU.TANH R154, R154 ;  /* 0x0000009a009a7308 */ /* 0x000fe20000002400 */
[----:B------:R-:W0:Y:S01]  /*1d380*/  SHFL.IDX PT, R163, R7, RZ, 0x1c1f ;  /* 0x001c1fff07a37589 */ /* 0x000e2200000e0000 */
        /* <DEDUP_REMOVED lines=23> */
[----:B0-----:R-:W-:-:S02]  /*1d500*/  IMAD.IADD R93, R92, 0x1, R163 ;  /* 0x000000015c5d7824 */ /* 0x001fc400078e02a3 */
[C---:B------:R-:W-:Y:S01]  /*1d510*/  FMUL.FTZ R165, R2.reuse, R111 ;  /* 0x0000006f02a57220 */ /* 0x040fe20000410000 */
[----:B------:R-:W0:Y:S01]  /*1d520*/  SHFL.IDX PT, R7, R7, 0x1, 0x1c1f ;  /* 0x003c1f0007077f89 */ /* 0x000e2200000e0000 */
[C---:B------:R-:W-:Y:S01]  /*1d530*/  FMUL.FTZ R138, R2.reuse, R138 ;  /* 0x0000008a028a7220 */ /* 0x040fe20000410000 */
[C---:B------:R-:W-:Y:S01]  /*1d540*/  FMUL.FTZ R139, R2.reuse, R139 ;  /* 0x0000008b028b7220 */ /* 0x040fe20000410000 */
[C---:B------:R-:W-:Y:S01]  /*1d550*/  ISETP.GT.AND P4, PT, R93.reuse, RZ, PT ;  /* 0x000000ff5d00720c */ /* 0x040fe20003f84270 */
[C---:B------:R-:W-:Y:S01]  /*1d560*/  FMUL.FTZ R142, R2.reuse, R142 ;  /* 0x0000008e028e7220 */ /* 0x040fe20000410000 */
[----:B------:R-:W4:Y:S01]  /*1d570*/  MUFU.TANH R157, R157 ;  /* 0x0000009d009d7308 */ /* 0x000f220000002400 */
[C---:B------:R-:W-:Y:S01]  /*1d580*/  ISETP.GT.AND P5, PT, R93.reuse, 0x1, PT ;  /* 0x000000015d00780c */ /* 0x040fe20003fa4270 */
[C---:B------:R-:W-:Y:S01]  /*1d590*/  FMUL.FTZ R146, R2.reuse, R146 ;  /* 0x0000009202927220 */ /* 0x040fe20000410000 */
[C---:B------:R-:W-:Y:S01]  /*1d5a0*/  ISETP.GT.AND P2, PT, R93.reuse, 0x8, PT ;  /* 0x000000085d00780c */ /* 0x040fe20003f44270 */
[C---:B------:R-:W-:Y:S01]  /*1d5b0*/  FMUL.FTZ R122, R2.reuse, R122 ;  /* 0x0000007a027a7220 */ /* 0x040fe20000410000 */
[----:B------:R-:W-:Y:S01]  /*1d5c0*/  ISETP.GT.AND P3, PT, R93, 0x9, PT ;  /* 0x000000095d00780c */ /* 0x000fe20003f64270 */
[----:B------:R-:W-:Y:S01]  /*1d5d0*/  FMUL.FTZ R123, R2, R123 ;  /* 0x0000007b027b7220 */ /* 0x000fe20000410000 */
[----:B-1----:R-:W-:Y:S01]  /*1d5e0*/  FSEL R10, R10, -INF , P4 ;  /* 0xff8000000a0a7808 */ /* 0x002fe20002000000 */
[----:B------:R-:W1:Y:S01]  /*1d5f0*/  MUFU.TANH R158, R158 ;  /* 0x0000009e009e7308 */ /* 0x000e620000002400 */
[----:B--2---:R-:W-:Y:S01]  /*1d600*/  FSEL R11, R11, -INF , P5 ;  /* 0xff8000000b0b7808 */ /* 0x004fe20002800000 */
[C---:B------:R-:W-:Y:S01]  /*1d610*/  FMUL.FTZ R126, R2.reuse, R126 ;  /* 0x0000007e027e7220 */ /* 0x040fe20000410000 */
[----:B------:R-:W-:Y:S01]  /*1d620*/  FSEL R15, R15, -INF , P2 ;  /* 0xff8000000f0f7808 */ /* 0x000fe20001000000 */
[----:B------:R-:W-:Y:S01]  /*1d630*/  FMUL.FTZ R160, R2, R167 ;  /* 0x000000a702a07220 */ /* 0x000fe20000410000 */
[----:B------:R-:W-:Y:S01]  /*1d640*/  FSEL R20, R20, -INF , P3 ;  /* 0xff80000014147808 */ /* 0x000fe20001800000 */
[C---:B------:R-:W-:Y:S01]  /*1d650*/  FMUL.FTZ R127, R2.reuse, R127 ;  /* 0x0000007f027f7220 */ /* 0x040fe20000410000 */
[C---:B------:R-:W-:Y:S01]  /*1d660*/  ISETP.GT.AND P4, PT, R93.reuse, 0x10, PT ;  /* 0x000000105d00780c */ /* 0x040fe20003f84270 */
[----:B------:R-:W2:Y:S01]  /*1d670*/  MUFU.TANH R136, R136 ;  /* 0x0000008800887308 */ /* 0x000ea20000002400 */
[C---:B------:R-:W-:Y:S01]  /*1d680*/  ISETP.GT.AND P5, PT, R93.reuse, 0x11, PT ;  /* 0x000000115d00780c */ /* 0x040fe20003fa4270 */
[C---:B------:R-:W-:Y:S01]  /*1d690*/  FMUL.FTZ R130, R2.reuse, R130 ;  /* 0x0000008202827220 */ /* 0x040fe20000410000 */
[C---:B------:R-:W-:Y:S01]  /*1d6a0*/  ISETP.GT.AND P2, PT, R93.reuse, 0x18, PT ;  /* 0x000000185d00780c */ /* 0x040fe20003f44270 */
[C---:B------:R-:W-:Y:S01]  /*1d6b0*/  FMUL.FTZ R131, R2.reuse, R131 ;  /* 0x0000008302837220 */ /* 0x040fe20000410000 */
[----:B------:R-:W-:Y:S01]  /*1d6c0*/  ISETP.GT.AND P3, PT, R93, 0x19, PT ;  /* 0x000000195d00780c */ /* 0x000fe20003f64270 */
[----:B------:R-:W-:Y:S01]  /*1d6d0*/  FMUL.FTZ R143, R2, R143 ;  /* 0x0000008f028f7220 */ /* 0x000fe20000410000 */
[----:B---3--:R-:W-:Y:S01]  /*1d6e0*/  FSEL R153, R153, -INF , P4 ;  /* 0xff80000099997808 */ /* 0x008fe20002000000 */
[----:B------:R-:W3:Y:S01]  /*1d6f0*/  MUFU.TANH R137, R137 ;  /* 0x0000008900897308 */ /* 0x000ee20000002400 */
[----:B------:R-:W-:Y:S01]  /*1d700*/  FSEL R154, R154, -INF , P5 ;  /* 0xff8000009a9a7808 */ /* 0x000fe20002800000 */
[C---:B------:R-:W-:Y:S01]  /*1d710*/  FMUL.FTZ R134, R2.reuse, R134 ;  /* 0x0000008602867220 */ /* 0x040fe20000410000 */
[----:B----4-:R-:W-:Y:S01]  /*1d720*/  FSEL R157, R157, -INF , P2 ;  /* 0xff8000009d9d7808 */ /* 0x010fe20001000000 */
[----:B------:R-:W-:Y:S01]  /*1d730*/  FMUL.FTZ R135, R2, R135 ;  /* 0x0000008702877220 */ /* 0x000fe20000410000 */
[----:B-1----:R-:W-:Y:S01]  /*1d740*/  FSEL R158, R158, -INF , P3 ;  /* 0xff8000009e9e7808 */ /* 0x002fe20001800000 */
[C---:B------:R-:W-:Y:S01]  /*1d750*/  FMUL.FTZ R106, R2.reuse, R106 ;  /* 0x0000006a026a7220 */ /* 0x040fe20000410000 */
[C---:B------:R-:W-:Y:S01]  /*1d760*/  ISETP.GT.AND P4, PT, R93.reuse, 0x20, PT ;  /* 0x000000205d00780c */ /* 0x040fe20003f84270 */
[----:B------:R-:W1:Y:S01]  /*1d770*/  MUFU.TANH R140, R140 ;  /* 0x0000008c008c7308 */ /* 0x000e620000002400 */
[C---:B------:R-:W-:Y:S01]  /*1d780*/  ISETP.GT.AND P5, PT, R93.reuse, 0x21, PT ;  /* 0x000000215d00780c */ /* 0x040fe20003fa4270 */
[C---:B------:R-:W-:Y:S01]  /*1d790*/  FMUL.FTZ R107, R2.reuse, R107 ;  /* 0x0000006b026b7220 */ /* 0x040fe20000410000 */
[C---:B------:R-:W-:Y:S01]  /*1d7a0*/  ISETP.GT.AND P2, PT, R93.reuse, 0x28, PT ;  /* 0x000000285d00780c */ /* 0x040fe20003f44270 */
[C---:B------:R-:W-:Y:S01]  /*1d7b0*/  FMUL.FTZ R110, R2.reuse, R110 ;  /* 0x0000006e026e7220 */ /* 0x040fe20000410000 */
[----:B------:R-:W-:Y:S01]  /*1d7c0*/  ISETP.GT.AND P3, PT, R93, 0x29, PT ;  /* 0x000000295d00780c */ /* 0x000fe20003f64270 */
[----:B------:R-:W-:Y:S01]  /*1d7d0*/  FMUL.FTZ R114, R2, R114 ;  /* 0x0000007202727220 */ /* 0x000fe20000410000 */
[----:B--2---:R-:W-:Y:S01]  /*1d7e0*/  FSEL R136, R136, -INF , P4 ;  /* 0xff80000088887808 */ /* 0x004fe20002000000 */
[----:B------:R-:W2:Y:S01]  /*1d7f0*/  MUFU.TANH R141, R141 ;  /* 0x0000008d008d7308 */ /* 0x000ea20000002400 */
[----:B---3--:R-:W-:Y:S01]  /*1d800*/  FSEL R137, R137, -INF , P5 ;  /* 0xff80000089897808 */ /* 0x008fe20002800000 */
[C---:B------:R-:W-:Y:S01]  /*1d810*/  FMUL.FTZ R115, R2.reuse, R115 ;  /* 0x0000007302737220 */ /* 0x040fe20000410000 */
[C---:B------:R-:W-:Y:S01]  /*1d820*/  ISETP.GT.AND P4, PT, R93.reuse, 0x30, PT ;  /* 0x000000305d00780c */ /* 0x040fe20003f84270 */
[C---:B------:R-:W-:Y:S01]  /*1d830*/  FMUL.FTZ R118, R2.reuse, R118 ;  /* 0x0000007602767220 */ /* 0x040fe20000410000 */
[C---:B------:R-:W-:Y:S01]  /*1d840*/  ISETP.GT.AND P5, PT, R93.reuse, 0x31, PT ;  /* 0x000000315d00780c */ /* 0x040fe20003fa4270 */
[----:B------:R-:W-:Y:S01]  /*1d850*/  FMUL.FTZ R119, R2, R119 ;  /* 0x0000007702777220 */ /* 0x000fe20000410000 */
[----:B0-----:R-:W-:Y:S01]  /*1d860*/  IADD3 R92, R92, R7, RZ ;  /* 0x000000075c5c7210 */ /* 0x001fe20007ffe0ff */
[----:B------:R-:W0:Y:S01]  /*1d870*/  MUFU.TANH R144, R144 ;  /* 0x0000009000907308 */ /* 0x000e220000002400 */
[----:B-1----:R-:W-:Y:S01]  /*1d880*/  FSEL R140, R140, -INF , P2 ;  /* 0xff8000008c8c7808 */ /* 0x002fe20001000000 */
[C---:B------:R-:W-:Y:S01]  /*1d890*/  FMUL.FTZ R7, R2.reuse, R103 ;  /* 0x0000006702077220 */ /* 0x040fe20000410000 */
[----:B------:R-:W-:Y:S01]  /*1d8a0*/  ISETP.GT.AND P2, PT, R93, 0x38, PT ;  /* 0x000000385d00780c */ /* 0x000fe20003f44270 */
[C---:B------:R-:W-:Y:S01]  /*1d8b0*/  FMUL.FTZ R91, R2.reuse, R91 ;  /* 0x0000005b025b7220 */ /* 0x040fe20000410000 */
[----:B------:R-:W-:Y:S01]  /*1d8c0*/  UMOV UR51, UR50 ;  /* 0x0000003200337c82 */ /* 0x000fe20008000000 */
[C---:B------:R-:W-:Y:S01]  /*1d8d0*/  FMUL.FTZ R94, R2.reuse, R94 ;  /* 0x0000005e025e7220 */ /* 0x040fe20000410000 */
[C---:B------:R-:W-:Y:S01]  /*1d8e0*/  FMUL.FTZ R95, R2.reuse, R95 ;  /* 0x0000005f025f7220 */ /* 0x040fe20000410000 */
[----:B------:R-:W1:Y:S01]  /*1d8f0*/  MUFU.TANH R145, R145 ;  /* 0x0000009100917308 */ /* 0x000e620000002400 */
[----:B--2---:R-:W-:Y:S01]  /*1d900*/  FSEL R141, R141, -INF , P3 ;  /* 0xff8000008d8d7808 */ /* 0x004fe20001800000 */
[C---:B------:R-:W-:Y:S01]  /*1d910*/  FMUL.FTZ R98, R2.reuse, R98 ;  /* 0x0000006202627220 */ /* 0x040fe20000410000 */
[----:B------:R-:W-:Y:S01]  /*1d920*/  ISETP.GT.AND P3, PT, R93, 0x39, PT ;  /* 0x000000395d00780c */ /* 0x000fe20003f64270 */
[C---:B------:R-:W-:Y:S01]  /*1d930*/  FMUL.FTZ R99, R2.reuse, R99 ;  /* 0x0000006302637220 */ /* 0x040fe20000410000 */
[----:B------:R-:W-:-:S03]  /*1d940*/  FMUL.FTZ R102, R2, R102 ;  /* 0x0000006602667220 */ /* 0x000fc60000410000 */
[----:B------:R-:W2:Y:S01]  /*1d950*/  MUFU.TANH R148, R148 ;  /* 0x0000009400947308 */ /* 0x000ea20000002400 */
[----:B0-----:R-:W-:Y:S02]  /*1d960*/  FSEL R144, R144, -INF , P4 ;  /* 0xff80000090907808 */ /* 0x001fe40002000000 */
[----:B------:R-:W-:-:S05]  /*1d970*/  ISETP.GT.AND P4, PT, R93, 0x40, PT ;  /* 0x000000405d00780c */ /* 0x000fca0003f84270 */
[----:B------:R-:W0:Y:S01]  /*1d980*/  MUFU.TANH R149, R149 ;  /* 0x0000009500957308 */ /* 0x000e220000002400 */
[----:B-1----:R-:W-:Y:S02]  /*1d990*/  FSEL R145, R145, -INF , P5 ;  /* 0xff80000091917808 */ /* 0x002fe40002800000 */
[----:B------:R-:W-:-:S05]  /*1d9a0*/  ISETP.GT.AND P5, PT, R93, 0x41, PT ;  /* 0x000000415d00780c */ /* 0x000fca0003fa4270 */
[----:B------:R-:W1:Y:S01]  /*1d9b0*/  MUFU.TANH R120, R120 ;  /* 0x0000007800787308 */ /* 0x000e620000002400 */
[----:B--2---:R-:W-:Y:S02]  /*1d9c0*/  FSEL R148, R148, -INF , P2 ;  /* 0xff80000094947808 */ /* 0x004fe40001000000 */
[----:B------:R-:W-:-:S05]  /*1d9d0*/  ISETP.GT.AND P2, PT, R93, 0x48, PT ;  /* 0x000000485d00780c */ /* 0x000fca0003f44270 */
        /* <DEDUP_REMOVED lines=54> */
[----:B------:R2:W3:Y:S01]  /*1dd40*/  MUFU.TANH R147, R164 ;  /* 0x000000a400937308 */ /* 0x0004e20000002400 */
[----:B0-----:R-:W-:Y:S02]  /*1dd50*/  FSEL R89, R89, -INF , P5 ;  /* 0xff80000059597808 */ /* 0x001fe40002800000 */
[----:B------:R-:W-:-:S05]  /*1dd60*/  ISETP.GT.AND P5, PT, R93, 0x91, PT ;  /* 0x000000915d00780c */ /* 0x000fca0003fa4270 */
[----:B------:R-:W-:Y:S01]  /*1dd70*/  MUFU.TANH R96, R96 ;  /* 0x0000006000607308 */ /* 0x000fe20000002400 */
[----:B--2---:R-:W-:Y:S02]  /*1dd80*/  FMNMX.FTZ R164, R10, R5, !PT ;  /* 0x000000050aa47209 */ /* 0x004fe40007810000 */
[----:B-1----:R-:W-:Y:S02]  /*1dd90*/  FSEL R161, R161, -INF , P2 ;  /* 0xff800000a1a17808 */ /* 0x002fe40001000000 */
[----:B------:R-:W-:Y:S02]  /*1dda0*/  FMNMX.FTZ R164, R11, R164, !PT ;  /* 0x000000a40ba47209 */ /* 0x000fe40007810000 */
[----:B------:R-:W-:Y:S01]  /*1ddb0*/  ISETP.GT.AND P2, PT, R93, 0x98, PT ;  /* 0x000000985d00780c */ /* 0x000fe20003f44270 */
[----:B------:R-:W-:Y:S01]  /*1ddc0*/  MUFU.TANH R12, R12 ;  /* 0x0000000c000c7308 */ /* 0x000fe20000002400 */
[----:B------:R-:W-:Y:S02]  /*1ddd0*/  FMNMX.FTZ R163, R15, R164, !PT ;  /* 0x000000a40fa37209 */ /* 0x000fe40007810000 */
[----:B---3--:R-:W-:-:S02]  /*1dde0*/  FSEL R147, R147, -INF , P3 ;  /* 0xff80000093937808 */ /* 0x008fc40001800000 */
[----:B------:R-:W-:Y:S01]  /*1ddf0*/  FMNMX.FTZ R164, R20, R163, !PT ;  /* 0x000000a314a47209 */ /* 0x000fe20007810000 */
[C---:B------:R-:W-:Y:S01]  /*1de00*/  FMUL.FTZ R163, R2.reuse, R100 ;  /* 0x0000006402a37220 */ /* 0x040fe20000410000 */
[----:B------:R-:W-:Y:S01]  /*1de10*/  ISETP.GT.AND P3, PT, R93, 0x99, PT ;  /* 0x000000995d00780c */ /* 0x000fe20003f64270 */
[C---:B------:R-:W-:Y:S01]  /*1de20*/  FMUL.FTZ R93, R2.reuse, R150 ;  /* 0x00000096025d7220 */ /* 0x040fe20000410000 */
[----:B------:R-:W-:Y:S01]  /*1de30*/  FMUL.FTZ R150, R2, R151 ;  /* 0x0000009702967220 */ /* 0x000fe20000410000 */
[----:B------:R-:W-:Y:S01]  /*1de40*/  FMNMX.FTZ R151, R153, R164, !PT ;  /* 0x000000a499977209 */ /* 0x000fe20007810000 */
[----:B------:R-:W-:Y:S03]  /*1de50*/  MUFU.TANH R13, R13 ;  /* 0x0000000d000d7308 */ /* 0x000fe60000002400 */
[----:B------:R-:W-:-:S04]  /*1de60*/  FMNMX.FTZ R164, R154, R151, !PT ;  /* 0x000000979aa47209 */ /* 0x000fc80007810000 */
[----:B------:R-:W-:Y:S01]  /*1de70*/  FMNMX.FTZ R151, R157, R164, !PT ;  /* 0x000000a49d977209 */ /* 0x000fe20007810000 */
[----:B------:R-:W0:Y:S03]  /*1de80*/  MUFU.TANH R163, R163 ;  /* 0x000000a300a37308 */ /* 0x000e260000002400 */
[----:B------:R-:W-:-:S04]  /*1de90*/  FMNMX.FTZ R151, R158, R151, !PT ;  /* 0x000000979e977209 */ /* 0x000fc80007810000 */
[----:B------:R-:W-:Y:S01]  /*1dea0*/  FMNMX.FTZ R164, R136, R151, !PT ;  /* 0x0000009788a47209 */ /* 0x000fe20007810000 */
[----:B------:R-:W1:Y:S03]  /*1deb0*/  MUFU.TANH R21, R21 ;  /* 0x0000001500157308 */ /* 0x000e660000002400 */
[----:B------:R-:W-:-:S04]  /*1dec0*/  FMNMX.FTZ R151, R137, R164, !PT ;  /* 0x000000a489977209 */ /* 0x000fc80007810000 */
[----:B------:R-:W-:Y:S01]  /*1ded0*/  FMNMX.FTZ R164, R140, R151, !PT ;  /* 0x000000978ca47209 */ /* 0x000fe20007810000 */
[----:B------:R-:W-:Y:S03]  /*1dee0*/  MUFU.TANH R155, R155 ;  /* 0x0000009b009b7308 */ /* 0x000fe60000002400 */
        /* <DEDUP_REMOVED lines=24> */
[----:B------:R-:W-:Y:S01]  /*1e070*/  FMNMX.FTZ R151, R109, R164, !PT ;  /* 0x000000a46d977209 */ /* 0x000fe20007810000 */
[----:B------:R-:W-:-:S03]  /*1e080*/  FMUL.FTZ R164, R2, R97 ;  /* 0x0000006102a47220 */ /* 0x000fc60000410000 */
[----:B------:R-:W-:Y:S01]  /*1e090*/  FMNMX.FTZ R166, R112, R151, !PT ;  /* 0x0000009770a67209 */ /* 0x000fe20007810000 */
[----:B------:R-:W-:Y:S01]  /*1e0a0*/  FMUL.FTZ R151, R2, R101 ;  /* 0x0000006502977220 */ /* 0x000fe20000410000 */
[----:B0-----:R-:W-:Y:S01]  /*1e0b0*/  FSEL R101, R163, -INF , P2 ;  /* 0xff800000a3657808 */ /* 0x001fe20001000000 */
[----:B------:R-:W0:Y:S01]  /*1e0c0*/  MUFU.TANH R164, R164 ;  /* 0x000000a400a47308 */ /* 0x000e220000002400 */
[----:B------:R-:W-:Y:S02]  /*1e0d0*/  FMNMX.FTZ R97, R113, R166, !PT ;  /* 0x000000a671617209 */ /* 0x000fe40007810000 */
[----:B------:R-:W-:Y:S02]  /*1e0e0*/  ISETP.GT.AND P2, PT, R92, 0x9, PT ;  /* 0x000000095c00780c */ /* 0x000fe40003f44270 */
[----:B------:R-:W-:-:S03]  /*1e0f0*/  FMNMX.FTZ R166, R116, R97, !PT ;  /* 0x0000006174a67209 */ /* 0x000fc60007810000 */
[----:B------:R-:W2:Y:S01]  /*1e100*/  MUFU.TANH R151, R151 ;  /* 0x0000009700977308 */ /* 0x000ea20000002400 */
[----:B------:R-:W-:-:S04]  /*1e110*/  FMNMX.FTZ R97, R117, R166, !PT ;  /* 0x000000a675617209 */ /* 0x000fc80007810000 */
[----:B------:R-:W-:Y:S02]  /*1e120*/  FMNMX.FTZ R100, R88, R97, !PT ;  /* 0x0000006158647209 */ /* 0x000fe40007810000 */
[----:B------:R-:W-:Y:S01]  /*1e130*/  FSEL R97, R96, -INF , P4 ;  /* 0xff80000060617808 */ /* 0x000fe20002000000 */
[----:B------:R-:W3:Y:S01]  /*1e140*/  MUFU.TANH R150, R150 ;  /* 0x0000009600967308 */ /* 0x000ee20000002400 */
[----:B------:R-:W-:Y:S02]  /*1e150*/  FMNMX.FTZ R100, R89, R100, !PT ;  /* 0x0000006459647209 */ /* 0x000fe40007810000 */
[----:B------:R-:W-:Y:S02]  /*1e160*/  ISETP.GT.AND P4, PT, R92, 0x8, PT ;  /* 0x000000085c00780c */ /* 0x000fe40003f84270 */
[----:B------:R-:W-:Y:S02]  /*1e170*/  FMNMX.FTZ R100, R161, R100, !PT ;  /* 0x00000064a1647209 */ /* 0x000fe40007810000 */
[----:B-1----:R-:W-:Y:S01]  /*1e180*/  FSEL R21, R21, -INF , P4 ;  /* 0xff80000015157808 */ /* 0x002fe20002000000 */
[----:B------:R-:W1:Y:S01]  /*1e190*/  MUFU.TANH R152, R152 ;  /* 0x0000009800987308 */ /* 0x000e620000002400 */
[----:B------:R-:W-:-:S02]  /*1e1a0*/  FMNMX.FTZ R166, R147, R100, !PT ;  /* 0x0000006493a67209 */ /* 0x000fc40007810000 */
[----:B0-----:R-:W-:Y:S02]  /*1e1b0*/  FSEL R100, R164, -INF , P5 ;  /* 0xff800000a4647808 */ /* 0x001fe40002800000 */
[----:B------:R-:W-:Y:S02]  /*1e1c0*/  FMNMX.FTZ R111, R97, R166, !PT ;  /* 0x000000a6616f7209 */ /* 0x000fe40007810000 */
[----:B------:R-:W-:Y:S01]  /*1e1d0*/  ISETP.GT.AND P5, PT, R92, RZ, PT ;  /* 0x000000ff5c00720c */ /* 0x000fe20003fa4270 */
[----:B------:R-:W0:Y:S01]  /*1e1e0*/  MUFU.TANH R122, R122 ;  /* 0x0000007a007a7308 */ /* 0x000e220000002400 */
[----:B------:R-:W-:Y:S02]  /*1e1f0*/  FMNMX.FTZ R164, R100, R111, !PT ;  /* 0x0000006f64a47209 */ /* 0x000fe40007810000 */
[----:B--2---:R-:W-:Y:S01]  /*1e200*/  FSEL R111, R151, -INF , P3 ;  /* 0xff800000976f7808 */ /* 0x004fe20001800000 */
[----:B------:R-:W-:Y:S01]  /*1e210*/  FMUL.FTZ R151, R2, R90 ;  /* 0x0000005a02977220 */ /* 0x000fe20000410000 */
[----:B------:R-:W-:-:S02]  /*1e220*/  FMNMX.FTZ R164, R101, R164, !PT ;  /* 0x000000a465a47209 */ /* 0x000fc40007810000 */
[----:B------:R-:W-:Y:S01]  /*1e230*/  FSEL R103, R12, -INF , P5 ;  /* 0xff8000000c677808 */ /* 0x000fe20002800000 */
[----:B------:R-:W2:Y:S01]  /*1e240*/  MUFU.TANH R123, R123 ;  /* 0x0000007b007b7308 */ /* 0x000ea20000002400 */
[----:B------:R-:W-:Y:S02]  /*1e250*/  FMNMX.FTZ R164, R111, R164, !PT ;  /* 0x000000a46fa47209 */ /* 0x000fe40007810000 */
[C---:B------:R-:W-:Y:S02]  /*1e260*/  ISETP.GT.AND P3, PT, R92.reuse, 0x1, PT ;  /* 0x000000015c00780c */ /* 0x040fe40003f64270 */
[----:B------:R-:W-:Y:S01]  /*1e270*/  ISETP.GT.AND P5, PT, R92, 0x10, PT ;  /* 0x000000105c00780c */ /* 0x000fe20003fa4270 */
[----:B------:R-:W4:Y:S01]  /*1e280*/  SHFL.BFLY PT, R163, R164, 0x2, 0x1f ;  /* 0x0c401f00a4a37f89 */ /* 0x000f2200000e0000 */
[----:B------:R-:W-:Y:S01]  /*1e290*/  FSEL R13, R13, -INF , P3 ;  /* 0xff8000000d0d7808 */ /* 0x000fe20001800000 */
[----:B------:R-:W5:Y:S01]  /*1e2a0*/  MUFU.TANH R126, R126 ;  /* 0x0000007e007e7308 */ /* 0x000f620000002400 */
[----:B------:R-:W-:-:S02]  /*1e2b0*/  FSEL R155, R155, -INF , P5 ;  /* 0xff8000009b9b7808 */ /* 0x000fc40002800000 */
[C---:B------:R-:W-:Y:S02]  /*1e2c0*/  ISETP.GT.AND P3, PT, R92.reuse, 0x11, PT ;  /* 0x000000115c00780c */ /* 0x040fe40003f64270 */
[C---:B------:R-:W-:Y:S02]  /*1e2d0*/  ISETP.GT.AND P4, PT, R92.reuse, 0x18, PT ;  /* 0x000000185c00780c */ /* 0x040fe40003f84270 */
[----:B------:R-:W-:Y:S01]  /*1e2e0*/  ISETP.GT.AND P5, PT, R92, 0x20, PT ;  /* 0x000000205c00780c */ /* 0x000fe20003fa4270 */
[----:B------:R-:W5:Y:S01]  /*1e2f0*/  MUFU.TANH R160, R160 ;  /* 0x000000a000a07308 */ /* 0x000f620000002400 */
[----:B------:R-:W-:Y:S02]  /*1e300*/  FSEL R156, R156, -INF , P3 ;  /* 0xff8000009c9c7808 */ /* 0x000fe40001800000 */
[----:B------:R-:W-:Y:S02]  /*1e310*/  FSEL R159, R159, -INF , P4 ;  /* 0xff8000009f9f7808 */ /* 0x000fe40002000000 */
[----:B------:R-:W-:-:S02]  /*1e320*/  FSEL R138, R138, -INF , P5 ;  /* 0xff8000008a8a7808 */ /* 0x000fc40002800000 */
[C---:B------:R-:W-:Y:S01]  /*1e330*/  ISETP.GT.AND P3, PT, R92.reuse, 0x21, PT ;  /* 0x000000215c00780c */ /* 0x040fe20003f64270 */
[----:B------:R-:W5:Y:S01]  /*1e340*/  MUFU.TANH R127, R127 ;  /* 0x0000007f007f7308 */ /* 0x000f620000002400 */
[C---:B------:R-:W-:Y:S02]  /*1e350*/  ISETP.GT.AND P4, PT, R92.reuse, 0x28, PT ;  /* 0x000000285c00780c */ /* 0x040fe40003f84270 */
[----:B------:R-:W-:Y:S02]  /*1e360*/  ISETP.GT.AND P5, PT, R92, 0x30, PT ;  /* 0x000000305c00780c */ /* 0x000fe40003fa4270 */
[----:B------:R-:W-:Y:S02]  /*1e370*/  FSEL R139, R139, -INF , P3 ;  /* 0xff8000008b8b7808 */ /* 0x000fe40001800000 */
[----:B----4-:R-:W-:Y:S01]  /*1e380*/  FMNMX.FTZ R163, R164, R163, !PT ;  /* 0x000000a3a4a37209 */ /* 0x010fe20007810000 */
[----:B------:R-:W4:Y:S01]  /*1e390*/  MUFU.TANH R130, R130 ;  /* 0x0000008200827308 */ /* 0x000f220000002400 */
[----:B------:R-:W-:-:S02]  /*1e3a0*/  FSEL R142, R142, -INF , P4 ;  /* 0xff8000008e8e7808 */ /* 0x000fc40002000000 */
[----:B------:R-:W-:Y:S01]  /*1e3b0*/  FSEL R146, R146, -INF , P5 ;  /* 0xff80000092927808 */ /* 0x000fe20002800000 */
[----:B------:R-:W4:Y:S01]  /*1e3c0*/  SHFL.BFLY PT, R90, R163, 0x1, 0x1f ;  /* 0x0c201f00a35a7f89 */ /* 0x000f2200000e0000 */
[C---:B------:R-:W-:Y:S02]  /*1e3d0*/  ISETP.GT.AND P3, PT, R92.reuse, 0x31, PT ;  /* 0x000000315c00780c */ /* 0x040fe40003f64270 */
[C---:B------:R-:W-:Y:S01]  /*1e3e0*/  ISETP.GT.AND P4, PT, R92.reuse, 0x38, PT ;  /* 0x000000385c00780c */ /* 0x040fe20003f84270 */
[----:B------:R-:W4:Y:S01]  /*1e3f0*/  MUFU.TANH R131, R131 ;  /* 0x0000008300837308 */ /* 0x000f220000002400 */
[----:B------:R-:W-:Y:S02]  /*1e400*/  ISETP.GT.AND P5, PT, R92, 0x39, PT ;  /* 0x000000395c00780c */ /* 0x000fe40003fa4270 */
[----:B------:R-:W-:Y:S02]  /*1e410*/  FSEL R162, R162, -INF , P3 ;  /* 0xff800000a2a27808 */ /* 0x000fe40001800000 */
[----:B------:R-:W-:-:S02]  /*1e420*/  FSEL R93, R93, -INF , P4 ;  /* 0xff8000005d5d7808 */ /* 0x000fc40002000000 */
[----:B---3--:R-:W-:Y:S01]  /*1e430*/  FSEL R150, R150, -INF , P5 ;  /* 0xff80000096967808 */ /* 0x008fe20002800000 */
[----:B------:R-:W3:Y:S01]  /*1e440*/  MUFU.TANH R143, R143 ;  /* 0x0000008f008f7308 */ /* 0x000ee20000002400 */
[C---:B------:R-:W-:Y:S02]  /*1e450*/  ISETP.GT.AND P3, PT, R92.reuse, 0x40, PT ;  /* 0x000000405c00780c */ /* 0x040fe40003f64270 */
[C---:B------:R-:W-:Y:S02]  /*1e460*/  ISETP.GT.AND P4, PT, R92.reuse, 0x41, PT ;  /* 0x000000415c00780c */ /* 0x040fe40003f84270 */
[----:B------:R-:W-:Y:S02]  /*1e470*/  ISETP.GT.AND P5, PT, R92, 0x48, PT ;  /* 0x000000485c00780c */ /* 0x000fe40003fa4270 */
[----:B-1----:R-:W-:Y:S01]  /*1e480*/  FSEL R152, R152, -INF , P2 ;  /* 0xff80000098987808 */ /* 0x002fe20001000000 */
[----:B------:R-:W1:Y:S01]  /*1e490*/  MUFU.TANH R134, R134 ;  /* 0x0000008600867308 */ /* 0x000e620000002400 */
[----:B------:R-:W-:-:S02]  /*1e4a0*/  ISETP.GT.AND P2, PT, R92, 0x19, PT ;  /* 0x000000195c00780c */ /* 0x000fc40003f44270 */
[----:B0-----:R-:W-:Y:S02]  /*1e4b0*/  FSEL R122, R122, -INF , P3 ;  /* 0xff8000007a7a7808 */ /* 0x001fe40001800000 */
[----:B--2---:R-:W-:Y:S02]  /*1e4c0*/  FSEL R123, R123, -INF , P4 ;  /* 0xff8000007b7b7808 */ /* 0x004fe40002000000 */
[----:B-----5:R-:W-:Y:S01]  /*1e4d0*/  FSEL R126, R126, -INF , P5 ;  /* 0xff8000007e7e7808 */ /* 0x020fe20002800000 */
[----:B------:R-:W0:Y:S01]  /*1e4e0*/  MUFU.TANH R135, R135 ;  /* 0x0000008700877308 */ /* 0x000e220000002400 */
[C---:B------:R-:W-:Y:S02]  /*1e4f0*/  ISETP.GT.AND P3, PT, R92.reuse, 0x49, PT ;  /* 0x000000495c00780c */ /* 0x040fe40003f64270 */
[C---:B------:R-:W-:Y:S02]  /*1e500*/  ISETP.GT.AND P4, PT, R92.reuse, 0x50, PT ;  /* 0x000000505c00780c */ /* 0x040fe40003f84270 */
[----:B------:R-:W-:-:S02]  /*1e510*/  ISETP.GT.AND P5, PT, R92, 0x51, PT ;  /* 0x000000515c00780c */ /* 0x000fc40003fa4270 */
[----:B----4-:R-:W-:Y:S01]  /*1e520*/  FMNMX.FTZ R90, R163, R90, !PT ;  /* 0x0000005aa35a7209 */ /* 0x010fe20007810000 */
[----:B------:R-:W2:Y:S01]  /*1e530*/  MUFU.TANH R106, R106 ;  /* 0x0000006a006a7308 */ /* 0x000ea20000002400 */
[----:B------:R-:W-:Y:S01]  /*1e540*/  FSEL R160, R160, -INF , P2 ;  /* 0xff800000a0a07808 */ /* 0x000fe20001000000 */
[----:B------:R-:W-:Y:S01]  /*1e550*/  IMAD.U32 R163, RZ, RZ, UR51 ;  /* 0x00000033ffa37e24 */ /* 0x000fe2000f8e00ff */
[----:B------:R-:W-:Y:S02]  /*1e560*/  ISETP.GT.AND P2, PT, R92, 0x29, PT ;  /* 0x000000295c00780c */ /* 0x000fe40003f44270 */
[----:B------:R-:W-:Y:S01]  /*1e570*/  FSEL R127, R127, -INF , P3 ;  /* 0xff8000007f7f7808 */ /* 0x000fe20001800000 */
[----:B------:R-:W-:-:S01]  /*1e580*/  FFMA.FTZ R12, R90, R163, -8 ;  /* 0xc10000005a0c7423 */ /* 0x000fc200000100a3 */
[----:B------:R-:W-:Y:S01]  /*1e590*/  FSEL R130, R130, -INF , P4 ;  /* 0xff80000082827808 */ /* 0x000fe20002000000 */
[----:B------:R-:W4:Y:S01]  /*1e5a0*/  MUFU.TANH R107, R107 ;  /* 0x0000006b006b7308 */ /* 0x000f220000002400 */
[----:B------:R-:W-:-:S02]  /*1e5b0*/  FSEL R131, R131, -INF , P5 ;  /* 0xff80000083837808 */ /* 0x000fc40002800000 */
[C---:B------:R-:W-:Y:S02]  /*1e5c0*/  ISETP.GT.AND P3, PT, R92.reuse, 0x58, PT ;  /* 0x000000585c00780c */ /* 0x040fe40003f64270 */
[C---:B------:R-:W-:Y:S02]  /*1e5d0*/  ISETP.GT.AND P4, PT, R92.reuse, 0x59, PT ;  /* 0x000000595c00780c */ /* 0x040fe40003f84270 */
[----:B------:R-:W-:Y:S01]  /*1e5e0*/  ISETP.GT.AND P5, PT, R92, 0x60, PT ;  /* 0x000000605c00780c */ /* 0x000fe20003fa4270 */
[----:B------:R-:W5:Y:S01]  /*1e5f0*/  MUFU.TANH R110, R110 ;  /* 0x0000006e006e7308 */ /* 0x000f620000002400 */
[----:B---3--:R-:W-:Y:S02]  /*1e600*/  FSEL R143, R143, -INF , P2 ;  /* 0xff8000008f8f7808 */ /* 0x008fe40001000000 */
[----:B------:R-:W-:Y:S02]  /*1e610*/  FSETP.NEU.FTZ.AND P2, PT, R90, -INF , PT ;  /* 0xff8000005a00780b */ /* 0x000fe40003f5d000 */
[----:B-1----:R-:W-:-:S02]  /*1e620*/  FSEL R134, R134, -INF , P3 ;  /* 0xff80000086867808 */ /* 0x002fc40001800000 */
[----:B0-----:R-:W-:Y:S01]  /*1e630*/  FSEL R135, R135, -INF , P4 ;  /* 0xff80000087877808 */ /* 0x001fe20002000000 */
[----:B------:R0:W1:Y:S01]  /*1e640*/  MUFU.TANH R96, R165 ;  /* 0x000000a500607308 */ /* 0x0000620000002400 */
[----:B--2---:R-:W-:Y:S02]  /*1e650*/  FSEL R106, R106, -INF , P5 ;  /* 0xff8000006a6a7808 */ /* 0x004fe40002800000 */
[C---:B------:R-:W-:Y:S02]  /*1e660*/  ISETP.GT.AND P3, PT, R92.reuse, 0x61, PT ;  /* 0x000000615c00780c */ /* 0x040fe40003f64270 */
[C---:B------:R-:W-:Y:S02]  /*1e670*/  ISETP.GT.AND P4, PT, R92.reuse, 0x68, PT ;  /* 0x000000685c00780c */ /* 0x040fe40003f84270 */
[----:B------:R-:W-:Y:S01]  /*1e680*/  ISETP.GT.AND P5, PT, R92, 0x69, PT ;  /* 0x000000695c00780c */ /* 0x000fe20003fa4270 */
[----:B------:R-:W2:Y:S01]  /*1e690*/  MUFU.TANH R114, R114 ;  /* 0x0000007200727308 */ /* 0x000ea20000002400 */
[----:B------:R-:W-:Y:S01]  /*1e6a0*/  FSEL R12, R12, RZ, P2 ;  /* 0x000000ff0c0c7208 */ /* 0x000fe20001000000 */
[----:B0-----:R-:W-:Y:S01]  /*1e6b0*/  IMAD.U32 R165, RZ, RZ, UR38 ;  /* 0x00000026ffa57e24 */ /* 0x001fe2000f8e00ff */
[----:B----4-:R-:W-:-:S02]  /*1e6c0*/  FSEL R107, R107, -INF , P3 ;  /* 0xff8000006b6b7808 */ /* 0x010fc40001800000 */
[----:B-----5:R-:W-:Y:S01]  /*1e6d0*/  FSEL R110, R110, -INF , P4 ;  /* 0xff8000006e6e7808 */ /* 0x020fe20002000000 */
[----:B------:R-:W-:-:S01]  /*1e6e0*/  FFMA.FTZ R163, R153, UR51, -R12 ;  /* 0x0000003399a37c23 */ /* 0x000fc2000801080c */
[----:B------:R-:W-:Y:S01]  /*1e6f0*/  ISETP.GT.AND P3, PT, R92, 0x70, PT ;  /* 0x000000705c00780c */ /* 0x000fe20003f64270 */
[----:B------:R-:W0:Y:S01]  /*1e700*/  MUFU.TANH R115, R115 ;  /* 0x0000007300737308 */ /* 0x000e220000002400 */
[----:B-1----:R-:W-:Y:S01]  /*1e710*/  FSEL R96, R96, -INF , P5 ;  /* 0xff80000060607808 */ /* 0x002fe20002800000 */
[--C-:B------:R-:W-:Y:S01]  /*1e720*/  FFMA.FTZ R164, R157, UR51, -R12.reuse ;  /* 0x000000339da47c23 */ /* 0x100fe2000801080c */
[----:B------:R-:W-:Y:S01]  /*1e730*/  ISETP.GT.AND P4, PT, R92, 0x71, PT ;  /* 0x000000715c00780c */ /* 0x000fe20003f84270 */
[--C-:B------:R-:W-:Y:S01]  /*1e740*/  FFMA.FTZ R10, R10, UR51, -R12.reuse ;  /* 0x000000330a0a7c23 */ /* 0x100fe2000801080c */
[----:B------:R-:W-:Y:S01]  /*1e750*/  ISETP.GT.AND P5, PT, R92, 0x78, PT ;  /* 0x000000785c00780c */ /* 0x000fe20003fa4270 */
[--C-:B------:R-:W-:Y:S01]  /*1e760*/  FFMA.FTZ R11, R11, UR51, -R12.reuse ;  /* 0x000000330b0b7c23 */ /* 0x100fe2000801080c */
[----:B------:R-:W-:-:S01]  /*1e770*/  FFMA.FTZ R15, R15, UR51, -R12 ;  /* 0x000000330f0f7c23 */ /* 0x000fc2000801080c */
[----:B------:R-:W1:Y:S01]  /*1e780*/  MUFU.TANH R118, R118 ;  /* 0x0000007600767308 */ /* 0x000e620000002400 */
[----:B--2---:R-:W-:Y:S01]  /*1e790*/  FSEL R114, R114, -INF , P3 ;  /* 0xff80000072727808 */ /* 0x004fe20001800000 */
[--C-:B------:R-:W-:Y:S01]  /*1e7a0*/  FFMA.FTZ R20, R20, UR51, -R12.reuse ;  /* 0x0000003314147c23 */ /* 0x100fe2000801080c */
[----:B------:R-:W-:Y:S01]  /*1e7b0*/  ISETP.GT.AND P3, PT, R92, 0x79, PT ;  /* 0x000000795c00780c */ /* 0x000fe20003f64270 */
[--C-:B------:R-:W-:Y:S01]  /*1e7c0*/  FFMA.FTZ R154, R154, UR51, -R12.reuse ;  /* 0x000000339a9a7c23 */ /* 0x100fe2000801080c */
[----:B------:R-:W-:-:S01]  /*1e7d0*/  FFMA.FTZ R136, R136, UR51, -R12 ;  /* 0x0000003388887c23 */ /* 0x000fc2000801080c */
[--C-:B------:R-:W-:Y:S01]  /*1e7e0*/  FFMA.FTZ R137, R137, UR51, -R12.reuse ;  /* 0x0000003389897c23 */ /* 0x100fe2000801080c */
[----:B------:R-:W-:-:S01]  /*1e7f0*/  FFMA.FTZ R140, R140, UR51, -R12 ;  /* 0x000000338c8c7c23 */ /* 0x000fc2000801080c */
[----:B------:R-:W2:Y:S01]  /*1e800*/  MUFU.TANH R119, R119 ;  /* 0x0000007700777308 */ /* 0x000ea20000002400 */
[----:B0-----:R-:W-:Y:S01]  /*1e810*/  FSEL R153, R115, -INF , P4 ;  /* 0xff80000073997808 */ /* 0x001fe20002000000 */
[--C-:B------:R-:W-:Y:S01]  /*1e820*/  FFMA.FTZ R141, R141, UR51, -R12.reuse ;  /* 0x000000338d8d7c23 */ /* 0x100fe2000801080c */
[----:B------:R-:W-:Y:S01]  /*1e830*/  ISETP.GT.AND P4, PT, R92, 0x80, PT ;  /* 0x000000805c00780c */ /* 0x000fe20003f84270 */
[--C-:B------:R-:W-:Y:S01]  /*1e840*/  FFMA.FTZ R144, R144, UR51, -R12.reuse ;  /* 0x0000003390907c23 */ /* 0x100fe2000801080c */
[----:B------:R-:W-:-:S01]  /*1e850*/  FFMA.FTZ R145, R145, UR51, -R12 ;  /* 0x0000003391917c23 */ /* 0x000fc2000801080c */
[--C-:B------:R-:W-:Y:S01]  /*1e860*/  FFMA.FTZ R148, R148, UR51, -R12.reuse ;  /* 0x0000003394947c23 */ /* 0x100fe2000801080c */
[----:B------:R-:W-:-:S01]  /*1e870*/  FFMA.FTZ R149, R149, UR51, -R12 ;  /* 0x0000003395957c23 */ /* 0x000fc2000801080c */
[----:B------:R-:W0:Y:S01]  /*1e880*/  MUFU.TANH R151, R151 ;  /* 0x0000009700977308 */ /* 0x000e220000002400 */
[----:B-1----:R-:W-:Y:S01]  /*1e890*/  FSEL R118, R118, -INF , P5 ;  /* 0xff80000076767808 */ /* 0x002fe20002800000 */
[--C-:B------:R-:W-:Y:S01]  /*1e8a0*/  FFMA.FTZ R120, R120, UR51, -R12.reuse ;  /* 0x0000003378787c23 */ /* 0x100fe2000801080c */
[----:B------:R-:W-:Y:S01]  /*1e8b0*/  ISETP.GT.AND P5, PT, R92, 0x81, PT ;  /* 0x000000815c00780c */ /* 0x000fe20003fa4270 */
[--C-:B------:R-:W-:Y:S01]  /*1e8c0*/  FFMA.FTZ R121, R121, UR51, -R12.reuse ;  /* 0x0000003379797c23 */ /* 0x100fe2000801080c */
[----:B------:R-:W-:-:S01]  /*1e8d0*/  FFMA.FTZ R124, R124, UR51, -R12 ;  /* 0x000000337c7c7c23 */ /* 0x000fc2000801080c */
        /* <DEDUP_REMOVED lines=28> */
[----:B------:R-:W-:Y:S01]  /*1eaa0*/  FFMA.FTZ R101, R101, UR51, -R12 ;  /* 0x0000003365657c23 */ /* 0x000fe2000801080c */
[----:B------:R-:W-:-:S02]  /*1eab0*/  ISETP.GT.AND P3, PT, R92, 0x91, PT ;  /* 0x000000915c00780c */ /* 0x000fc40003f64270 */
[----:B------:R-:W-:-:S03]  /*1eac0*/  FSEL R166, R90, RZ, P2 ;  /* 0x000000ff5aa67208 */ /* 0x000fc60001000000 */
[----:B------:R2:W-:Y:S01]  /*1ead0*/  MUFU.EX2 R115, R163 ;  /* 0x000000a300737308 */ /* 0x0005e20000000800 */
[----:B0-----:R-:W-:Y:S01]  /*1eae0*/  FSEL R157, R95, -INF , P4 ;  /* 0xff8000005f9d7808 */ /* 0x001fe20002000000 */
[----:B------:R-:W-:Y:S01]  /*1eaf0*/  FADD.FTZ R166, -R166, R5 ;  /* 0x00000005a6a67221 */ /* 0x000fe20000010100 */
[----:B------:R-:W-:-:S05]  /*1eb00*/  ISETP.GT.AND P4, PT, R92, 0x98, PT ;  /* 0x000000985c00780c */ /* 0x000fca0003f84270 */
[----:B------:R-:W0:Y:S01]  /*1eb10*/  MUFU.TANH R99, R99 ;  /* 0x0000006300637308 */ /* 0x000e220000002400 */
[----:B-1----:R-:W-:Y:S02]  /*1eb20*/  FSEL R98, R98, -INF , P5 ;  /* 0xff80000062627808 */ /* 0x002fe40002800000 */
[----:B------:R-:W-:Y:S01]  /*1eb30*/  ISETP.GT.AND P5, PT, R92, 0x99, PT ;  /* 0x000000995c00780c */ /* 0x000fe20003fa4270 */
[----:B------:R-:W-:-:S01]  /*1eb40*/  FFMA.FTZ R92, R158, UR51, -R12 ;  /* 0x000000339e5c7c23 */ /* 0x000fc2000801080c */
[----:B------:R-:W-:-:S03]  /*1eb50*/  FMNMX.FTZ R158, R103, R4, !PT ;  /* 0x00000004679e7209 */ /* 0x000fc60007810000 */
[----:B------:R-:W1:Y:S01]  /*1eb60*/  MUFU.TANH R102, R102 ;  /* 0x0000006600667308 */ /* 0x000e620000002400 */
[----:B------:R-:W-:-:S04]  /*1eb70*/  FMNMX.FTZ R158, R13, R158, !PT ;  /* 0x0000009e0d9e7209 */ /* 0x000fc80007810000 */
[----:B--2---:R-:W-:-:S03]  /*1eb80*/  FMNMX.FTZ R163, R21, R158, !PT ;  /* 0x0000009e15a37209 */ /* 0x004fc60007810000 */
[----:B------:R-:W2:Y:S01]  /*1eb90*/  MUFU.TANH R7, R7 ;  /* 0x0000000700077308 */ /* 0x000ea20000002400 */
[----:B------:R-:W-:Y:S02]  /*1eba0*/  FMNMX.FTZ R158, R152, R163, !PT ;  /* 0x000000a3989e7209 */ /* 0x000fe40007810000 */
[----:B0-----:R-:W-:Y:S02]  /*1ebb0*/  FSEL R99, R99, -INF , P3 ;  /* 0xff80000063637808 */ /* 0x001fe40001800000 */
[----:B------:R-:W-:-:S03]  /*1ebc0*/  FMNMX.FTZ R163, R155, R158, !PT ;  /* 0x0000009e9ba37209 */ /* 0x000fc60007810000 */
[----:B------:R0:W-:Y:S01]  /*1ebd0*/  MUFU.EX2 R95, R164 ;  /* 0x000000a4005f7308 */ /* 0x0001e20000000800 */
[----:B------:R-:W-:Y:S02]  /*1ebe0*/  FMNMX.FTZ R158, R156, R163, !PT ;  /* 0x000000a39c9e7209 */ /* 0x000fe40007810000 */
[----:B-1----:R-:W-:Y:S02]  /*1ebf0*/  FSEL R102, R102, -INF , P4 ;  /* 0xff80000066667808 */ /* 0x002fe40002000000 */
[----:B------:R-:W-:-:S03]  /*1ec00*/  FMNMX.FTZ R163, R159, R158, !PT ;  /* 0x0000009e9fa37209 */ /* 0x000fc60007810000 */
[----:B------:R-:W-:Y:S01]  /*1ec10*/  MUFU.EX2 R10, R10 ;  /* 0x0000000a000a7308 */ /* 0x000fe20000000800 */
[----:B------:R-:W-:Y:S02]  /*1ec20*/  FMNMX.FTZ R163, R160, R163, !PT ;  /* 0x000000a3a0a37209 */ /* 0x000fe40007810000 */
[----:B--2---:R-:W-:Y:S02]  /*1ec30*/  FSEL R7, R7, -INF , P5 ;  /* 0xff80000007077808 */ /* 0x004fe40002800000 */
        /* <DEDUP_REMOVED lines=47> */
[----:B------:R-:W-:-:S05]  /*1ef30*/  FMNMX.FTZ R158, R7, R158, !PT ;  /* 0x0000009e079e7209 */ /* 0x000fca0007810000 */
[----:B------:R-:W1:Y:S02]  /*1ef40*/  SHFL.BFLY PT, R163, R158, 0x2, 0x1f ;  /* 0x0c401f009ea37f89 */ /* 0x000e6400000e0000 */
[----:B------:R-:W-:Y:S08]  /*1ef50*/  MUFU.EX2 R125, R125 ;  /* 0x0000007d007d7308 */ /* 0x000ff00000000800 */
[----:B------:R-:W-:Y:S08]  /*1ef60*/  MUFU.EX2 R128, R128 ;  /* 0x0000008000807308 */ /* 0x000ff00000000800 */
[----:B------:R-:W-:Y:S01]  /*1ef70*/  MUFU.EX2 R129, R129 ;  /* 0x0000008100817308 */ /* 0x000fe20000000800 */
[----:B-1----:R-:W-:Y:S01]  /*1ef80*/  FMNMX.FTZ R163, R158, R163, !PT ;  /* 0x000000a39ea37209 */ /* 0x002fe20007810000 */
[--C-:B------:R-:W-:Y:S01]  /*1ef90*/  FFMA.FTZ R158, R161, UR51, -R12.reuse ;  /* 0x00000033a19e7c23 */ /* 0x100fe2000801080c */
[----:B------:R-:W-:-:S01]  /*1efa0*/  FFMA.FTZ R161, R97, UR51, -R12 ;  /* 0x0000003361a17c23 */ /* 0x000fc2000801080c */
[----:B------:R-:W-:-:S04]  /*1efb0*/  FFMA.FTZ R12, R111, UR51, -R12 ;  /* 0x000000336f0c7c23 */ /* 0x000fc8000801080c */
[----:B------:R-:W-:Y:S01]  /*1efc0*/  MUFU.EX2 R132, R132 ;  /* 0x0000008400847308 */ /* 0x000fe20000000800 */
[----:B0-----:R-:W0:Y:S07]  /*1efd0*/  SHFL.BFLY PT, R164, R163, 0x1, 0x1f ;  /* 0x0c201f00a3a47f89 */ /* 0x001e2e00000e0000 */
[----:B------:R-:W-:Y:S08]  /*1efe0*/  MUFU.EX2 R133, R133 ;  /* 0x0000008500857308 */ /* 0x000ff00000000800 */
[----:B------:R-:W-:Y:S08]  /*1eff0*/  MUFU.EX2 R104, R104 ;  /* 0x0000006800687308 */ /* 0x000ff00000000800 */
        /* <DEDUP_REMOVED lines=12> */
[----:B------:R-:W-:Y:S02]  /*1f0c0*/  IMAD R162, R188, 0x8, R18 ;  /* 0x00000008bca27824 */ /* 0x000fe400078e0212 */
[--C-:B------:R-:W-:Y:S01]  /*1f0d0*/  FFMA.FTZ R163, R127, UR51, -R111.reuse ;  /* 0x000000337fa37c23 */ /* 0x100fe2000801086f */
[----:B------:R-:W-:Y:S01]  /*1f0e0*/  FMUL.FTZ R127, R166, UR51 ;  /* 0x00000033a67f7c20 */ /* 0x000fe20008410000 */
[--C-:B------:R-:W-:Y:S01]  /*1f0f0*/  FFMA.FTZ R103, R103, UR51, -R111.reuse ;  /* 0x0000003367677c23 */ /* 0x100fe2000801086f */
[----:B------:R-:W-:Y:S01]  /*1f100*/  MUFU.EX2 R164, R164 ;  /* 0x000000a400a47308 */ /* 0x000fe20000000800 */
[----:B------:R-:W-:Y:S01]  /*1f110*/  IADD3 R162, R162, 0x29840, RZ ;  /* 0x00029840a2a27810 */ /* 0x000fe20007ffe0ff */
[--C-:B------:R-:W-:Y:S01]  /*1f120*/  FFMA.FTZ R152, R152, UR51, -R111.reuse ;  /* 0x0000003398987c23 */ /* 0x100fe2000801086f */
[----:B------:R-:W-:-:S01]  /*1f130*/  FFMA.FTZ R156, R156, UR51, -R111 ;  /* 0x000000339c9c7c23 */ /* 0x000fc2000801086f */
[--C-:B------:R-:W-:Y:S01]  /*1f140*/  FFMA.FTZ R160, R160, UR51, -R111.reuse ;  /* 0x00000033a0a07c23 */ /* 0x100fe2000801086f */
[----:B------:R-:W-:Y:S01]  /*1f150*/  PRMT R162, R165, 0x654, R162 ;  /* 0x00000654a5a27816 */ /* 0x000fe200000000a2 */
[--C-:B------:R-:W-:Y:S01]  /*1f160*/  FFMA.FTZ R138, R138, UR51, -R111.reuse ;  /* 0x000000338a8a7c23 */ /* 0x100fe2000801086f */
[----:B------:R-:W-:Y:S01]  /*1f170*/  FSEL R165, R97, RZ, P3 ;  /* 0x000000ff61a57208 */ /* 0x000fe20001800000 */
[----:B------:R-:W0:Y:S01]  /*1f180*/  MUFU.EX2 R127, R127 ;  /* 0x0000007f007f7308 */ /* 0x000e220000000800 */
[----:B------:R0:W-:Y:S01]  /*1f190*/  SYNCS.ARRIVE.TRANS64.RED.A1T0 RZ, [R162+URZ], RZ ;  /* 0x000000ffa2ff79a7 */ /* 0x0001e2000810043f */
        /* <DEDUP_REMOVED lines=15> */
[----:B------:R-:W1:Y:S01]  /*1f290*/  MUFU.EX2 R4, R4 ;  /* 0x0000000400047308 */ /* 0x000e620000000800 */
[----:B0-----:R-:W-:-:S01]  /*1f2a0*/  FFMA.FTZ R162, R127, R3, R10 ;  /* 0x000000037fa27223 */ /* 0x001fc2000001000a */
[--C-:B------:R-:W-:Y:S01]  /*1f2b0*/  FFMA.FTZ R135, R135, UR51, -R111.reuse ;  /* 0x0000003387877c23 */ /* 0x100fe2000801086f */
[----:B------:R-:W-:-:S01]  /*1f2c0*/  FFMA.FTZ R106, R106, UR51, -R111 ;  /* 0x000000336a6a7c23 */ /* 0x000fc2000801086f */
[----:B------:R-:W-:Y:S01]  /*1f2d0*/  FFMA.FTZ R107, R107, UR51, -R111 ;  /* 0x000000336b6b7c23 */ /* 0x000fe2000801086f */
[----:B------:R-:W-:-:S01]  /*1f2e0*/  FADD.FTZ R162, R11, R162 ;  /* 0x000000a20ba27221 */ /* 0x000fc20000010000 */
        /* <DEDUP_REMOVED lines=14> */
[----:B------:R-:W-:Y:S01]  /*1f3d0*/  FFMA.FTZ R99, R99, UR51, -R111 ;  /* 0x0000003363637c23 */ /* 0x000fe2000801086f */
[----:B------:R-:W-:-:S01]  /*1f3e0*/  FADD.FTZ R0, R164, R3 ;  /* 0x00000003a4007221 */ /* 0x000fc20000010000 */
[--C-:B------:R-:W-:Y:S01]  /*1f3f0*/  FFMA.FTZ R102, R102, UR51, -R111.reuse ;  /* 0x0000003366667c23 */ /* 0x100fe2000801086f */
[----:B------:R-:W-:-:S01]  /*1f400*/  FFMA.FTZ R7, R7, UR51, -R111 ;  /* 0x0000003307077c23 */ /* 0x000fc2000801086f */
[----:B------:R-:W1:Y:S01]  /*1f410*/  MUFU.EX2 R21, R21 ;  /* 0x0000001500157308 */ /* 0x000e620000000800 */
[----:B------:R-:W-:-:S01]  /*1f420*/  FADD.FTZ R3, R15, R162 ;  /* 0x000000a20f037221 */ /* 0x000fc20000010000 */
[----:B0-----:R-:W-:-:S03]  /*1f430*/  FADD.FTZ R111, R13, R0 ;  /* 0x000000000d6f7221 */ /* 0x001fc60000010000 */
[----:B------:R-:W-:-:S03]  /*1f440*/  FADD.FTZ R0, R20, R3 ;  /* 0x0000000314007221 */ /* 0x000fc60000010000 */
[----:B------:R-:W0:Y:S01]  /*1f450*/  MUFU.EX2 R156, R156 ;  /* 0x0000009c009c7308 */ /* 0x000e220000000800 */
[----:B--2---:R-:W-:-:S01]  /*1f460*/  FADD.FTZ R162, R152, R111 ;  /* 0x0000006f98a27221 */ /* 0x004fc20000010000 */
[----:B------:R-:W-:-:S04]  /*1f470*/  FADD.FTZ R3, R115, R0 ;  /* 0x0000000073037221 */ /* 0x000fc80000010000 */
[----:B------:R-:W-:Y:S02]  /*1f480*/  FADD.FTZ R0, R154, R3 ;  /* 0x000000039a007221 */ /* 0x000fe40000010000 */
[----:B------:R-:W2:Y:S01]  /*1f490*/  MUFU.EX2 R155, R155 ;  /* 0x0000009b009b7308 */ /* 0x000ea20000000800 */
[----:B-1----:R-:W-:-:S01]  /*1f4a0*/  FADD.FTZ R111, R21, R162 ;  /* 0x000000a2156f7221 */ /* 0x002fc20000010000 */
[----:B------:R-:W-:-:S04]  /*1f4b0*/  FADD.FTZ R3, R95, R0 ;  /* 0x000000005f037221 */ /* 0x000fc80000010000 */
[----:B------:R-:W-:Y:S02]  /*1f4c0*/  FADD.FTZ R3, R92, R3 ;  /* 0x000000035c037221 */ /* 0x000fe40000010000 */
[----:B------:R-:W1:Y:S01]  /*1f4d0*/  MUFU.EX2 R160, R160 ;  /* 0x000000a000a07308 */ /* 0x000e620000000800 */
[----:B0-----:R-:W-:-:S01]  /*1f4e0*/  FADD.FTZ R162, R156, R111 ;  /* 0x0000006f9ca27221 */ /* 0x001fc20000010000 */
[----:B------:R-:W-:-:S04]  /*1f4f0*/  FADD.FTZ R0, R136, R3 ;  /* 0x0000000388007221 */ /* 0x000fc80000010000 */
[----:B------:R-:W-:Y:S02]  /*1f500*/  FADD.FTZ R3, R137, R0 ;  /* 0x0000000089037221 */ /* 0x000fe40000010000 */
        /* <DEDUP_REMOVED lines=10> */
[----:B------:R-:W-:-:S06]  /*1f5b0*/  FADD.FTZ R0, R148, R3 ;  /* 0x0000000394007221 */ /* 0x000fcc0000010000 */
[----:B------:R-:W0:Y:S01]  /*1f5c0*/  MUFU.EX2 R143, R143 ;  /* 0x0000008f008f7308 */ /* 0x000e220000000800 */
[----:B--2---:R-:W-:-:S07]  /*1f5d0*/  FADD.FTZ R111, R139, R162 ;  /* 0x000000a28b6f7221 */ /* 0x004fce0000010000 */
[----:B------:R-:W2:Y:S01]  /*1f5e0*/  MUFU.EX2 R146, R146 ;  /* 0x0000009200927308 */ /* 0x000ea20000000800 */
[----:B-1----:R-:W-:-:S07]  /*1f5f0*/  FADD.FTZ R162, R142, R111 ;  /* 0x0000006f8ea27221 */ /* 0x002fce0000010000 */
[----:B------:R-:W1:Y:S08]  /*1f600*/  MUFU.EX2 R159, R159 ;  /* 0x0000009f009f7308 */ /* 0x000e700000000800 */
[----:B------:R-:W3:Y:S08]  /*1f610*/  MUFU.EX2 R93, R93 ;  /* 0x0000005d005d7308 */ /* 0x000ef00000000800 */
[----:B------:R-:W4:Y:S08]  /*1f620*/  MUFU.EX2 R150, R150 ;  /* 0x0000009600967308 */ /* 0x000f300000000800 */
[----:B------:R0:W-:Y:S08]  /*1f630*/  MUFU.EX2 R5, R163 ;  /* 0x000000a300057308 */ /* 0x0001f00000000800 */
[----:B------:R-:W5:Y:S01]  /*1f640*/  MUFU.EX2 R122, R122 ;  /* 0x0000007a007a7308 */ /* 0x000f620000000800 */
[----:B0-----:R-:W-:-:S04]  /*1f650*/  FADD.FTZ R163, R143, R162 ;  /* 0x000000a28fa37221 */ /* 0x001fc80000010000 */
[----:B--2---:R-:W-:Y:S01]  /*1f660*/  FADD.FTZ R162, R146, R163 ;  /* 0x000000a392a27221 */ /* 0x004fe20000010000 */
[----:B------:R-:W-:-:S02]  /*1f670*/  FADD.FTZ R163, R149, R0 ;  /* 0x0000000095a37221 */ /* 0x000fc40000010000 */
[----:B------:R-:W0:Y:S01]  /*1f680*/  MUFU.EX2 R123, R123 ;  /* 0x0000007b007b7308 */ /* 0x000e220000000800 */
[----:B-1----:R-:W-:-:S01]  /*1f690*/  FADD.FTZ R162, R159, R162 ;  /* 0x000000a29fa27221 */ /* 0x002fc20000010000 */
[----:B------:R-:W-:-:S03]  /*1f6a0*/  FADD.FTZ R0, R120, R163 ;  /* 0x000000a378007221 */ /* 0x000fc60000010000 */
[----:B---3--:R-:W-:-:S03]  /*1f6b0*/  FADD.FTZ R3, R93, R162 ;  /* 0x000000a25d037221 */ /* 0x008fc60000010000 */
[----:B------:R-:W1:Y:S01]  /*1f6c0*/  MUFU.EX2 R126, R126 ;  /* 0x0000007e007e7308 */ /* 0x000e620000000800 */
[----:B----4-:R-:W-:-:S07]  /*1f6d0*/  FADD.FTZ R3, R150, R3 ;  /* 0x0000000396037221 */ /* 0x010fce0000010000 */
[----:B------:R-:W2:Y:S08]  /*1f6e0*/  MUFU.EX2 R130, R130 ;  /* 0x0000008200827308 */ /* 0x000eb00000000800 */
[----:B------:R5:W-:Y:S08]  /*1f6f0*/  MUFU.EX2 R111, R96 ;  /* 0x00000060006f7308 */ /* 0x000bf00000000800 */
[----:B------:R-:W3:Y:S01]  /*1f700*/  MUFU.EX2 R131, R131 ;  /* 0x0000008300837308 */ /* 0x000ee20000000800 */
[----:B-----5:R-:W-:-:S01]  /*1f710*/  FADD.FTZ R96, R122, R3 ;  /* 0x000000037a607221 */ /* 0x020fc20000010000 */
[----:B------:R-:W-:-:S03]  /*1f720*/  FADD.FTZ R3, R121, R0 ;  /* 0x0000000079037221 */ /* 0x000fc60000010000 */
[----:B0-----:R-:W-:Y:S01]  /*1f730*/  FADD.FTZ R163, R123, R96 ;  /* 0x000000607ba37221 */ /* 0x001fe20000010000 */
[----:B------:R-:W-:-:S02]  /*1f740*/  FADD.FTZ R0, R124, R3 ;  /* 0x000000037c007221 */ /* 0x000fc40000010000 */
[----:B------:R-:W0:Y:S01]  /*1f750*/  MUFU.EX2 R134, R134 ;  /* 0x0000008600867308 */ /* 0x000e220000000800 */
[----:B-1----:R-:W-:-:S01]  /*1f760*/  FADD.FTZ R96, R126, R163 ;  /* 0x000000a37e607221 */ /* 0x002fc20000010000 */
[----:B------:R-:W-:-:S03]  /*1f770*/  FADD.FTZ R3, R125, R0 ;  /* 0x000000007d037221 */ /* 0x000fc60000010000 */
[----:B------:R-:W-:Y:S01]  /*1f780*/  FADD.FTZ R163, R5, R96 ;  /* 0x0000006005a37221 */ /* 0x000fe20000010000 */
[----:B------:R-:W-:-:S02]  /*1f790*/  FADD.FTZ R0, R128, R3 ;  /* 0x0000000380007221 */ /* 0x000fc40000010000 */
[----:B------:R-:W1:Y:S01]  /*1f7a0*/  MUFU.EX2 R135, R135 ;  /* 0x0000008700877308 */ /* 0x000e620000000800 */
[----:B--2---:R-:W-:-:S01]  /*1f7b0*/  FADD.FTZ R96, R130, R163 ;  /* 0x000000a382607221 */ /* 0x004fc20000010000 */
[----:B------:R-:W-:-:S03]  /*1f7c0*/  FADD.FTZ R3, R129, R0 ;  /* 0x0000000081037221 */ /* 0x000fc60000010000 */
[----:B---3--:R-:W-:Y:S01]  /*1f7d0*/  FADD.FTZ R163, R131, R96 ;  /* 0x0000006083a37221 */ /* 0x008fe20000010000 */
[----:B------:R-:W-:-:S02]  /*1f7e0*/  FADD.FTZ R0, R132, R3 ;  /* 0x0000000384007221 */ /* 0x000fc40000010000 */
        /* <DEDUP_REMOVED lines=35> */
[----:B-1----:R-:W-:-:S06]  /*1fa20*/  FADD.FTZ R0, R88, R3 ;  /* 0x0000000358007221 */ /* 0x002fcc0000010000 */
[----:B------:R-:W0:Y:S01]  /*1fa30*/  MUFU.EX2 R158, R158 ;  /* 0x0000009e009e7308 */ /* 0x000e220000000800 */
[----:B--2---:R-:W-:-:S04]  /*1fa40*/  FADD.FTZ R3, R151, R162 ;  /* 0x000000a297037221 */ /* 0x004fc80000010000 */
[----:B------:R-:W-:-:S03]  /*1fa50*/  FADD.FTZ R3, R96, R3 ;  /* 0x0000000360037221 */ /* 0x000fc60000010000 */
        /* <DEDUP_REMOVED lines=26> */
.L_x_2796:
        /* <DEDUP_REMOVED lines=9> */
[-C--:B------:R-:W-:Y:S01]  /*1fc90*/  FMUL.FTZ R30, R30, R4.reuse ;  /* 0x000000041e1e7220 */ /* 0x080fe20000410000 */
[----:B------:R-:W-:Y:S01]  /*1fca0*/  IADD3 R5, R5, 0x29860, RZ ;  /* 0x0002986005057810 */ /* 0x000fe20007ffe0ff */
[-C--:B------:R-:W-:Y:S01]  /*1fcb0*/  FMUL.FTZ R31, R31, R4.reuse ;  /* 0x000000041f1f7220 */ /* 0x080fe20000410000 */
        /* <DEDUP_REMOVED lines=98> */
[----:B------:R-:W-:Y:S01]  /*202e0*/  VIADD R6, R6, 0xffffffff ;  /* 0xffffffff06067836 */ /* 0x000fe20000000000 */
[----:B------:R-:W-:Y:S01]  /*202f0*/  MOV R7, R194 ;  /* 0x000000c200077202 */ /* 0x000fe20000000f00 */
[----:B------:R-:W-:-:S02]  /*20300*/  IMAD.MOV.U32 R4, RZ, RZ, R97 ;  /* 0x000000ffff047224 */ /* 0x000fc400078e0061 */
[----:B0-----:R-:W-:Y:S02]  /*20310*/  IMAD.MOV.U32 R5, RZ, RZ, R90 ;  /* 0x000000ffff057224 */ /* 0x001fe400078e005a */
[----:B------:R-:W-:Y:S01]  /*20320*/  IMAD.MOV.U32 R8, RZ, RZ, R188 ;  /* 0x000000ffff087224 */ /* 0x000fe200078e00bc */
[----:B------:R-:W-:Y:S06]  /*20330*/  @P2 BRA `(.L_x_2797) ;  /* 0xffffffb800242947 */ /* 0x000fec000383ffff */
.L_x_2785:
[----:B------:R-:W-:-:S13]  /*20340*/  ISETP.GE.AND P0, PT, R6, RZ, PT ;  /* 0x000000ff0600720c */ /* 0x000fda0003f06270 */
[----:B------:R-:W-:Y:S05]  /*20350*/  @!P0 BRA `(.L_x_2798) ;  /* 0x0000003c00108947 */ /* 0x000fea0003800000 */
[----:B------:R-:W-:Y:S01]  /*20360*/  IMAD.MOV.U32 R4, RZ, RZ, R97 ;  /* 0x000000ffff047224 */ /* 0x000fe200078e0061 */
[----:B------:R-:W-:Y:S01]  /*20370*/  MOV R7, R194 ;  /* 0x000000c200077202 */ /* 0x000fe20000000f00 */
[----:B------:R-:W-:Y:S02]  /*20380*/  IMAD.MOV.U32 R5, RZ, RZ, R90 ;  /* 0x000000ffff057224 */ /* 0x000fe400078e005a */
[----:B------:R-:W-:-:S07]  /*20390*/  IMAD.MOV.U32 R8, RZ, RZ, R188 ;  /* 0x000000ffff087224 */ /* 0x000fce00078e00bc */
.L_x_2810:
        /* <DEDUP_REMOVED lines=10> */
.L_x_2800:
[----:B------:R-:W-:Y:S01]  /*20440*/  IMAD R10, R188, 0x8, R18 ;  /* 0x00000008bc0a7824 */ /* 0x000fe200078e0212 */
[----:B------:R-:W-:-:S04]  /*20450*/  SHF.L.U32 R11, R194, 0x1f, RZ ;  /* 0x0000001fc20b7819 */ /* 0x000fc800000006ff */
[----:B------:R0:W1:Y:S01]  /*20460*/  SYNCS.PHASECHK.TRANS64.TRYWAIT P0, [R10+URZ+0x29830], R11 ;  /* 0x0298300b0a0075a7 */ /* 0x000062000800017f */
[----:B------:R-:W-:Y:S05]  /*20470*/  @!P1 BRA `(.L_x_2801) ;  /* 0x0000000000049947 */ /* 0x000fea0003800000 */
[----:B------:R-:W-:Y:S01]  /*20480*/  BPT.TRAP 0x1 ;  /* 0x000000040000795c */ /* 0x000fe20000300000 */
.L_x_2801:
[----:B------:R-:W-:Y:S04]  /*20490*/  BSSY B0, `(.L_x_2799) ;  /* 0x0000004000007945 */ /* 0x000fe80003800000 */
[----:B-1----:R-:W-:Y:S05]  /*204a0*/  @P0 BRA `(.L_x_2802) ;  /* 0x0000000000080947 */ /* 0x002fea0003800000 */
[----:B------:R-:W1:Y:S02]  /*204b0*/  SYNCS.PHASECHK.TRANS64.TRYWAIT P0, [R10+URZ+0x29830], R11 ;  /* 0x0298300b0a0075a7 */ /* 0x000e64000800017f */
[----:B-1----:R-:W-:Y:S05]  /*204c0*/  @!P0 BRA `(.L_x_2803) ;  /* 0x000000fc00048947 */ /* 0x002fea0003800000 */
.L_x_2802:
[----:B------:R-:W-:Y:S05]  /*204d0*/  BSYNC B0 ;  /* 0x0000000000007941 */ /* 0x000fea0003800000 */
.L_x_2799:
[----:B01----:R-:W0:Y:S01]  /*204e0*/  S2R R10, SR_TID.X ;  /* 0x00000000000a7919 */ /* 0x003e220000002100 */
[----:B------:R-:W-:Y:S05]  /*204f0*/  WARPSYNC.ALL ;  /* 0x0000000000007948 */ /* 0x000fea0003800000 */
[----:B------:R-:W-:Y:S01]  /*20500*/  IMAD.MOV.U32 R11, RZ, RZ, -0x7fffffe0 ;  /* 0x80000020ff0b7424 */ /* 0x000fe200078e00ff */
[----:B------:R-:W-:Y:S01]  /*20510*/  UMOV UR44, UR24 ;  /* 0x00000018002c7c82 */ /* 0x000fe20008000000 */
[----:B------:R-:W-:Y:S01]  /*20520*/  UMOV UR45, UR25 ;  /* 0x00000019002d7c82 */ /* 0x000fe20008000000 */
[----:B------:R-:W-:Y:S01]  /*20530*/  MOV R13, 0x80000020 ;  /* 0x80000020000d7802 */ /* 0x000fe20000000f00 */
[----:B------:R-:W-:Y:S01]  /*20540*/  UMOV UR40, UR24 ;  /* 0x0000001800287c82 */ /* 0x000fe20008000000 */
[----:B------:R-:W-:Y:S01]  /*20550*/  R2UR UR47, R11 ;  /* 0x000000000b2f72ca */ /* 0x000fe200000e0000 */
[----:B------:R-:W-:Y:S01]  /*20560*/  UMOV UR41, UR25 ;  /* 0x0000001900297c82 */ /* 0x000fe20008000000 */
[C---:B------:R-:W-:Y:S01]  /*20570*/  R2UR UR43, R13.reuse ;  /* 0x000000000d2b72ca */ /* 0x040fe200000e0000 */
[----:B------:R-:W-:Y:S01]  /*20580*/  IMAD.MOV.U32 R21, RZ, RZ, -0x7fffffe0 ;  /* 0x80000020ff157424 */ /* 0x000fe200078e00ff */
[----:B------:R-:W-:Y:S01]  /*20590*/  UMOV UR28, UR24 ;  /* 0x00000018001c7c82 */ /* 0x000fe20008000000 */
[----:B------:R-:W-:Y:S01]  /*205a0*/  IMAD.MOV.U32 R15, RZ, RZ, -0x7fffffe0 ;  /* 0x80000020ff0f7424 */ /* 0x000fe200078e00ff */
        /* <DEDUP_REMOVED lines=55> */
[----:B0-----:R-:W-:-:S06]  /*20920*/  WARPGROUP.ARRIVE ;  /* 0x00000000000079c5 */ /* 0x001fcc0000000000 */
        /* <DEDUP_REMOVED lines=195> */
.L_x_2805:
[----:B------:R-:W-:Y:S01]  /*21560*/  SHF.L.U32 R7, R7, 0x1f, RZ ;  /* 0x0000001f07077819 */ /* 0x000fe200000006ff */
[----:B------:R-:W-:-:S04]  /*21570*/  IMAD R10, R8, 0x8, R18 ;  /* 0x00000008080a7824 */ /* 0x000fc800078e0212 */
[----:B------:R0:W1:Y:S01]  /*21580*/  SYNCS.PHASECHK.TRANS64.TRYWAIT P0, [R10+URZ+0x29850], R7 ;  /* 0x029850070a0075a7 */ /* 0x000062000800017f */
[----:B------:R-:W-:Y:S05]  /*21590*/  @!P1 BRA `(.L_x_2806) ;  /* 0x0000000000049947 */ /* 0x000fea0003800000 */
[----:B------:R-:W-:Y:S01]  /*215a0*/  BPT.TRAP 0x1 ;  /* 0x000000040000795c */ /* 0x000fe20000300000 */
.L_x_2806:
[----:B-1----:R-:W-:Y:S05]  /*215b0*/  @P0 BRA `(.L_x_2804) ;  /* 0x0000000000080947 */ /* 0x002fea0003800000 */
[----:B------:R-:W1:Y:S02]  /*215c0*/  SYNCS.PHASECHK.TRANS64.TRYWAIT P0, [R10+URZ+0x29850], R7 ;  /* 0x029850070a0075a7 */ /* 0x000e64000800017f */
[----:B-1----:R-:W-:Y:S05]  /*215d0*/  @!P0 BRA `(.L_x_2807) ;  /* 0x000000e800d48947 */ /* 0x002fea0003800000 */
.L_x_2804:
        /* <DEDUP_REMOVED lines=46> */
.L_x_2808:
        /* <DEDUP_REMOVED lines=243> */
[----:B0-----:R-:W-:Y:S01]  /*227f0*/  FMNMX.FTZ R163, R161, R90, !PT ;  /* 0x0000005aa1a37209 */ /* 0x001fe20007810000 */
[----:B------:R-:W-:-:S04]  /*22800*/  IMAD.U32 R161, RZ, RZ, UR51 ;  /* 0x00000033ffa17e24 */ /* 0x000fc8000f8e00ff */
[----:B------:R-:W0:Y:S01]  /*22810*/  SHFL.BFLY PT, R90, R163, 0x1, 0x1f ;  /* 0x0c201f00a35a7f89 */ /* 0x000e2200000e0000 */
[----:B-1----:R-:W-:-:S05]  /*22820*/  FMNMX.FTZ R164, R162, R97, !PT ;  /* 0x00000061a2a47209 */ /* 0x002fca0007810000 */
        /* <DEDUP_REMOVED lines=16> */
[--C-:B------:R-:W-:Y:S01]  /*22930*/  FFMA.FTZ R14, R14, UR51, -R161.reuse ;  /* 0x000000330e0e7c23 */ /* 0x100fe200080108a1 */
[----:B------:R-:W-:Y:S01]  /*22940*/  FMUL.FTZ R5, R5, UR51 ;  /* 0x0000003305057c20 */ /* 0x000fe20008410000 */
[----:B------:R-:W-:Y:S01]  /*22950*/  FFMA.FTZ R164, R100, UR51, -R161 ;  /* 0x0000003364a47c23 */ /* 0x000fe200080108a1 */
        /* <DEDUP_REMOVED lines=9> */
[----:B------:R-:W-:-:S02]  /*229f0*/  IMAD R158, R188, 0x8, R18 ;  /* 0x00000008bc9e7824 */ /* 0x000fc400078e0212 */
        /* <DEDUP_REMOVED lines=26> */
[----:B------:R-:W-:-:S01]  /*22ba0*/  FFMA.FTZ R112, R112, UR51, -R161 ;  /* 0x0000003370707c23 */ /* 0x000fc200080108a1 */
[--C-:B------:R-:W-:Y:S01]  /*22bb0*/  FFMA.FTZ R113, R113, UR51, -R161.reuse ;  /* 0x0000003371717c23 */ /* 0x100fe200080108a1 */
[----:B------:R-:W-:-:S01]  /*22bc0*/  FFMA.FTZ R116, R116, UR51, -R161 ;  /* 0x0000003374747c23 */ /* 0x000fc200080108a1 */
[--C-:B------:R-:W-:Y:S01]  /*22bd0*/  FFMA.FTZ R117, R117, UR51, -R161.reuse ;  /* 0x0000003375757c23 */ /* 0x100fe200080108a1 */
[----:B------:R-:W-:-:S01]  /*22be0*/  FFMA.FTZ R88, R88, UR51, -R161 ;  /* 0x0000003358587c23 */ /* 0x000fc200080108a1 */
[--C-:B------:R-:W-:Y:S01]  /*22bf0*/  FFMA.FTZ R89, R89, UR51, -R161.reuse ;  /* 0x0000003359597c23 */ /* 0x100fe200080108a1 */
[----:B------:R-:W-:-:S01]  /*22c00*/  FFMA.FTZ R92, R92, UR51, -R161 ;  /* 0x000000335c5c7c23 */ /* 0x000fc200080108a1 */
[----:B------:R-:W4:Y:S01]  /*22c10*/  MUFU.EX2 R7, R7 ;  /* 0x0000000700077308 */ /* 0x000f220000000800 */
[----:B------:R-:W-:-:S01]  /*22c20*/  FFMA.FTZ R93, R93, UR51, -R161 ;  /* 0x000000335d5d7c23 */ /* 0x000fc200080108a1 */
[--C-:B------:R-:W-:Y:S01]  /*22c30*/  FFMA.FTZ R96, R96, UR51, -R161.reuse ;  /* 0x0000003360607c23 */ /* 0x100fe200080108a1 */
[----:B------:R-:W-:-:S01]  /*22c40*/  FFMA.FTZ R100, R101, UR51, -R161 ;  /* 0x0000003365647c23 */ /* 0x000fc200080108a1 */
[----:B------:R-:W-:Y:S01]  /*22c50*/  IMAD.U32 R161, RZ, RZ, UR38 ;  /* 0x00000026ffa17e24 */ /* 0x000fe2000f8e00ff */
[----:B------:R-:W-:Y:S01]  /*22c60*/  IADD3 R158, R158, 0x29840, RZ ;  /* 0x000298409e9e7810 */ /* 0x000fe20007ffe0ff */
[----:B0-----:R-:W-:Y:S01]  /*22c70*/  FFMA.FTZ R3, R4, R3, R163 ;  /* 0x0000000304037223 */ /* 0x001fe200000100a3 */
[----:B-1----:R-:W-:-:S01]  /*22c80*/  FFMA.FTZ R0, R5, R0, R162 ;  /* 0x0000000005007223 */ /* 0x002fc200000100a2 */
[----:B------:R-:W0:Y:S01]  /*22c90*/  MUFU.EX2 R12, R12 ;  /* 0x0000000c000c7308 */ /* 0x000e220000000800 */
[----:B------:R-:W-:Y:S01]  /*22ca0*/  PRMT R158, R161, 0x654, R158 ;  /* 0x00000654a19e7816 */ /* 0x000fe2000000009e */
[--C-:B------:R-:W-:Y:S01]  /*22cb0*/  FFMA.FTZ R138, R138, UR51, -R160.reuse ;  /* 0x000000338a8a7c23 */ /* 0x100fe200080108a0 */
[----:B------:R-:W-:-:S01]  /*22cc0*/  FFMA.FTZ R139, R139, UR51, -R160 ;  /* 0x000000338b8b7c23 */ /* 0x000fc200080108a0 */
[--C-:B------:R-:W-:Y:S01]  /*22cd0*/  FFMA.FTZ R142, R142, UR51, -R160.reuse ;  /* 0x000000338e8e7c23 */ /* 0x100fe200080108a0 */
[----:B------:R2:W-:Y:S01]  /*22ce0*/  SYNCS.ARRIVE.TRANS64.RED.A1T0 RZ, [R158+URZ], RZ ;  /* 0x000000ff9eff79a7 */ /* 0x0005e2000810043f */
[----:B------:R-:W-:-:S01]  /*22cf0*/  FFMA.FTZ R143, R143, UR51, -R160 ;  /* 0x000000338f8f7c23 */ /* 0x000fc200080108a0 */
[--C-:B------:R-:W-:Y:S01]  /*22d00*/  FFMA.FTZ R146, R146, UR51, -R160.reuse ;  /* 0x0000003392927c23 */ /* 0x100fe200080108a0 */
[----:B------:R-:W1:Y:S01]  /*22d10*/  MUFU.EX2 R14, R14 ;  /* 0x0000000e000e7308 */ /* 0x000e620000000800 */
[----:B------:R-:W-:-:S01]  /*22d20*/  FFMA.FTZ R147, R147, UR51, -R160 ;  /* 0x0000003393937c23 */ /* 0x000fc200080108a0 */
[--C-:B------:R-:W-:Y:S01]  /*22d30*/  FFMA.FTZ R150, R150, UR51, -R160.reuse ;  /* 0x0000003396967c23 */ /* 0x100fe200080108a0 */
[----:B------:R-:W-:-:S01]  /*22d40*/  FFMA.FTZ R151, R151, UR51, -R160 ;  /* 0x0000003397977c23 */ /* 0x000fc200080108a0 */
[----:B------:R-:W-:Y:S01]  /*22d50*/  FFMA.FTZ R122, R122, UR51, -R160 ;  /* 0x000000337a7a7c23 */ /* 0x000fe200080108a0 */
[----:B--2---:R-:W-:-:S01]  /*22d60*/  FADD.FTZ R158, R10, R3 ;  /* 0x000000030a9e7221 */ /* 0x004fc20000010000 */
[----:B---3--:R-:W-:Y:S01]  /*22d70*/  FADD.FTZ R3, R11, R0 ;  /* 0x000000000b037221 */ /* 0x008fe20000010000 */
[----:B------:R-:W-:-:S01]  /*22d80*/  FFMA.FTZ R123, R123, UR51, -R160 ;  /* 0x000000337b7b7c23 */ /* 0x000fc200080108a0 */
[----:B------:R-:W2:Y:S01]  /*22d90*/  MUFU.EX2 R15, R15 ;  /* 0x0000000f000f7308 */ /* 0x000ea20000000800 */
[----:B----4-:R-:W-:-:S01]  /*22da0*/  FADD.FTZ R161, R7, R158 ;  /* 0x0000009e07a17221 */ /* 0x010fc20000010000 */
[----:B0-----:R-:W-:Y:S01]  /*22db0*/  FADD.FTZ R0, R12, R3 ;  /* 0x000000030c007221 */ /* 0x001fe20000010000 */
[----:B------:R-:W-:-:S01]  /*22dc0*/  FFMA.FTZ R126, R126, UR51, -R160 ;  /* 0x000000337e7e7c23 */ /* 0x000fc200080108a0 */
[--C-:B------:R-:W-:Y:S01]  /*22dd0*/  FFMA.FTZ R127, R127, UR51, -R160.reuse ;  /* 0x000000337f7f7c23 */ /* 0x100fe200080108a0 */
[----:B------:R-:W-:-:S01]  /*22de0*/  FFMA.FTZ R130, R130, UR51, -R160 ;  /* 0x0000003382827c23 */ /* 0x000fc200080108a0 */
[--C-:B------:R-:W-:Y:S01]  /*22df0*/  FFMA.FTZ R131, R131, UR51, -R160.reuse ;  /* 0x0000003383837c23 */ /* 0x100fe200080108a0 */
[----:B------:R-:W-:-:S01]  /*22e00*/  FFMA.FTZ R134, R134, UR51, -R160 ;  /* 0x0000003386867c23 */ /* 0x000fc200080108a0 */
[----:B------:R-:W0:Y:S01]  /*22e10*/  MUFU.EX2 R13, R13 ;  /* 0x0000000d000d7308 */ /* 0x000e220000000800 */
[----:B-1----:R-:W-:-:S01]  /*22e20*/  FADD.FTZ R158, R14, R161 ;  /* 0x000000a10e9e7221 */ /* 0x002fc20000010000 */
[--C-:B------:R-:W-:Y:S01]  /*22e30*/  FFMA.FTZ R135, R135, UR51, -R160.reuse ;  /* 0x0000003387877c23 */ /* 0x100fe200080108a0 */
[----:B------:R-:W-:-:S01]  /*22e40*/  FFMA.FTZ R106, R106, UR51, -R160 ;  /* 0x000000336a6a7c23 */ /* 0x000fc200080108a0 */
[--C-:B------:R-:W-:Y:S01]  /*22e50*/  FFMA.FTZ R107, R107, UR51, -R160.reuse ;  /* 0x000000336b6b7c23 */ /* 0x100fe200080108a0 */
[----:B------:R-:W-:-:S01]  /*22e60*/  FFMA.FTZ R110, R110, UR51, -R160 ;  /* 0x000000336e6e7c23 */ /* 0x000fc200080108a0 */
[--C-:B------:R-:W-:Y:S01]  /*22e70*/  FFMA.FTZ R111, R111, UR51, -R160.reuse ;  /* 0x000000336f6f7c23 */ /* 0x100fe200080108a0 */
[----:B------:R-:W-:-:S01]  /*22e80*/  FFMA.FTZ R114, R114, UR51, -R160 ;  /* 0x0000003372727c23 */ /* 0x000fc200080108a0 */
[----:B------:R-:W1:Y:S01]  /*22e90*/  MUFU.EX2 R20, R20 ;  /* 0x0000001400147308 */ /* 0x000e620000000800 */
[----:B--2---:R-:W-:-:S01]  /*22ea0*/  FADD.FTZ R3, R15, R0 ;  /* 0x000000000f037221 */ /* 0x004fc20000010000 */
[--C-:B------:R-:W-:Y:S01]  /*22eb0*/  FFMA.FTZ R115, R115, UR51, -R160.reuse ;  /* 0x0000003373737c23 */ /* 0x100fe200080108a0 */
[----:B------:R-:W-:-:S01]  /*22ec0*/  FFMA.FTZ R118, R118, UR51, -R160 ;  /* 0x0000003376767c23 */ /* 0x000fc200080108a0 */
[--C-:B------:R-:W-:Y:S01]  /*22ed0*/  FFMA.FTZ R119, R119, UR51, -R160.reuse ;  /* 0x0000003377777c23 */ /* 0x100fe200080108a0 */
[----:B------:R-:W-:-:S01]  /*22ee0*/  FFMA.FTZ R159, R159, UR51, -R160 ;  /* 0x000000339f9f7c23 */ /* 0x000fc200080108a0 */
[--C-:B------:R-:W-:Y:S01]  /*22ef0*/  FFMA.FTZ R91, R91, UR51, -R160.reuse ;  /* 0x000000335b5b7c23 */ /* 0x100fe200080108a0 */
[----:B------:R-:W-:-:S01]  /*22f00*/  FFMA.FTZ R94, R94, UR51, -R160 ;  /* 0x000000335e5e7c23 */ /* 0x000fc200080108a0 */
[----:B------:R-:W2:Y:S01]  /*22f10*/  MUFU.EX2 R152, R152 ;  /* 0x0000009800987308 */ /* 0x000ea20000000800 */
[----:B0-----:R-:W-:-:S01]  /*22f20*/  FADD.FTZ R161, R13, R158 ;  /* 0x0000009e0da17221 */ /* 0x001fc20000010000 */
[--C-:B------:R-:W-:Y:S01]  /*22f30*/  FFMA.FTZ R95, R95, UR51, -R160.reuse ;  /* 0x000000335f5f7c23 */ /* 0x100fe200080108a0 */
[----:B------:R-:W-:-:S01]  /*22f40*/  FFMA.FTZ R98, R98, UR51, -R160 ;  /* 0x0000003362627c23 */ /* 0x000fc200080108a0 */
[--C-:B------:R-:W-:Y:S01]  /*22f50*/  FFMA.FTZ R99, R99, UR51, -R160.reuse ;  /* 0x0000003363637c23 */ /* 0x100fe200080108a0 */
[----:B------:R-:W-:-:S01]  /*22f60*/  FFMA.FTZ R102, R102, UR51, -R160 ;  /* 0x0000003366667c23 */ /* 0x000fc200080108a0 */
[----:B------:R-:W-:-:S02]  /*22f70*/  FFMA.FTZ R103, R103, UR51, -R160 ;  /* 0x0000003367677c23 */ /* 0x000fc400080108a0 */
        /* <DEDUP_REMOVED lines=90> */
[----:B------:R-:W0:Y:S01]  /*23520*/  MUFU.EX2 R112, R112 ;  /* 0x0000007000707308 */ /* 0x000e220000000800 */
[----:B-1----:R-:W-:-:S07]  /*23530*/  FADD.FTZ R3, R109, R0 ;  /* 0x000000006d037221 */ /* 0x002fce0000010000 */
        /* <DEDUP_REMOVED lines=50> */
.L_x_2809:
[----:B------:R-:W-:Y:S01]  /*23860*/  F2FP.SATFINITE.E4M3.F32.PACK_AB_MERGE_C R7, R14, R7, RZ ;  /* 0x000000070e07723e */ /* 0x000fe200048070ff */
[-C--:B------:R-:W-:Y:S01]  /*23870*/  FMUL.FTZ R24, R24, R4.reuse ;  /* 0x0000000418187220 */ /* 0x080fe20000410000 */
[----:B------:R-:W-:Y:S01]  /*23880*/  ISETP.GT.AND P0, PT, R6, RZ, PT ;  /* 0x000000ff0600720c */ /* 0x000fe20003f04270 */
        /* <DEDUP_REMOVED lines=111> */
[----:B0-----:R-:W-:Y:S01]  /*23f80*/  MOV R7, R194 ;  /* 0x000000c200077202 */ /* 0x001fe20000000f00 */
[----:B------:R-:W-:Y:S06]  /*23f90*/  @P0 BRA `(.L_x_2810) ;  /* 0xffffffc400000947 */ /* 0x000fec000383ffff */
.L_x_2798:
[----:B------:R-:W-:Y:S05]  /*23fa0*/  WARPSYNC.ALL ;  /* 0x0000000000007948 */ /* 0x000fea0003800000 */
[----:B------:R-:W-:Y:S06]  /*23fb0*/  BAR.ARV 0x8, 0x180 ;  /* 0x0206000000007b1d */ /* 0x000fec0000002000 */
[----:B------:R-:W-:Y:S05]  /*23fc0*/  @!P1 BRA `(.L_x_2811) ;  /* 0x0000000000049947 */ /* 0x000fea0003800000 */
[----:B------:R-:W-:Y:S01]  /*23fd0*/  BPT.TRAP 0x1 ;  /* 0x000000040000795c */ /* 0x000fe20000300000 */
.L_x_2811:
[----:B------:R-:W-:Y:S01]  /*23fe0*/  IMAD R11, R188, 0x8, R18 ;  /* 0x00000008bc0b7824 */ /* 0x000fe200078e0212 */
[----:B------:R-:W-:-:S04]  /*23ff0*/  SHF.L.U32 R2, R194, 0x1f, RZ ;  /* 0x0000001fc2027819 */ /* 0x000fc800000006ff */
[----:B------:R0:W1:Y:S01]  /*24000*/  SYNCS.PHASECHK.TRANS64.TRYWAIT P0, [R11+URZ+0x29850], R2 ;  /* 0x029850020b0075a7 */ /* 0x000062000800017f */
[----:B------:R-:W-:Y:S05]  /*24010*/  @!P1 BRA `(.L_x_2812) ;  /* 0x0000000000049947 */ /* 0x000fea0003800000 */
[----:B------:R-:W-:Y:S01]  /*24020*/  BPT.TRAP 0x1 ;  /* 0x000000040000795c */ /* 0x000fe20000300000 */
.L_x_2812:
[----:B------:R-:W-:-:S05]  /*24030*/  VIADD R18, R18, 0x400 ;  /* 0x0000040012127836 */ /* 0x000fca0000000000 */
[----:B------:R-:W-:-:S04]  /*24040*/  SHF.R.U32.HI R18, RZ, 0x4, R18 ;  /* 0x00000004ff127819 */ /* 0x000fc80000011612 */
[----:B------:R-:W-:-:S04]  /*24050*/  LOP3.LUT R18, R18, 0x3fff, RZ, 0xc0, !PT ;  /* 0x00003fff12127812 */ /* 0x000fc800078ec0ff */
[----:B------:R-:W-:Y:S01]  /*24060*/  LOP3.LUT R5, R18, 0x10000, RZ, 0xfc, !PT ;  /* 0x0001000012057812 */ /* 0x000fe200078efcff */
[----:B-1----:R-:W-:Y:S06]  /*24070*/  @P0 BRA `(.L_x_2813) ;  /* 0x0000000000080947 */ /* 0x002fec0003800000 */
[----:B------:R-:W1:Y:S02]  /*24080*/  SYNCS.PHASECHK.TRANS64.TRYWAIT P0, [R11+URZ+0x29850], R2 ;  /* 0x029850020b0075a7 */ /* 0x000e64000800017f */
[----:B-1----:R-:W-:Y:S05]  /*24090*/  @!P0 BRA `(.L_x_2814) ;  /* 0x000000c000388947 */ /* 0x002fea0003800000 */
.L_x_2813:
        /* <DEDUP_REMOVED lines=20> */
[-C--:B--2---:R-:W-:Y:S02]  /*241e0*/  @P0 IMAD R2, R13, R6.reuse, RZ ;  /* 0x000000060d020224 */ /* 0x084fe400078e02ff */
[----:B------:R-:W-:Y:S02]  /*241f0*/  @P0 IMAD.IADD R9, R9, 0x1, R5 ;  /* 0x0000000109090824 */ /* 0x000fe400078e0205 */
[C---:B------:R-:W-:Y:S02]  /*24200*/  @P0 IMAD R5, R22.reuse, R7, R2 ;  /* 0x0000000716050224 */ /* 0x040fe400078e0202 */
[----:B------:R-:W-:-:S04]  /*24210*/  @P0 IMAD.WIDE.U32 R6, R22, R6, R8 ;  /* 0x0000000616060225 */ /* 0x000fc800078e0008 */
[----:B------:R-:W-:Y:S01]  /*24220*/  IMAD.MOV.U32 R2, RZ, RZ, 0x3f800000 ;  /* 0x3f800000ff027424 */ /* 0x000fe200078e00ff */
[----:B------:R-:W-:Y:S02]  /*24230*/  @P0 IADD3 R5, R7, R5, RZ ;  /* 0x0000000507050210 */ /* 0x000fe40007ffe0ff */
[C---:B------:R-:W-:Y:S01]  /*24240*/  @P0 LEA R8, P2, R6.reuse, UR4, 0x2 ;  /* 0x0000000406080c11 */ /* 0x040fe2000f8410ff */
[----:B------:R-:W-:Y:S02]  /*24250*/  WARPGROUP.DEPBAR.LE gsb0, 0x0 ;  /* 0x00008000000079c5 */ /* 0x000fe40000010000 */
[----:B------:R-:W-:Y:S01]  /*24260*/  WARPGROUP.ARRIVE ;  /* 0x00000000000079c5 */ /* 0x000fe20000000000 */
[----:B------:R-:W-:Y:S01]  /*24270*/  @P0 LEA.HI.X R9, R6, UR5, R5, 0x2, P2 ;  /* 0x0000000506090c11 */ /* 0x000fe200090f1405 */
[----:B------:R-:W-:-:S04]  /*24280*/  VIADD R6, R4, 0x200 ;  /* 0x0000020004067836 */ /* 0x000fc80000000000 */
[----:B------:R-:W-:Y:S01]  /*24290*/  QGMMA.64x128x32.F32.E4M3.E4M3 R24, R180, gdesc[UR4], R24, gsb0 ;  /* 0x01e00004b4187df3 */ /* 0x000fe20008000818 */
[----:B------:R-:W-:Y:S01]  /*242a0*/  IMAD.MOV.U32 R7, RZ, RZ, -0x3ffffff0 ;  /* 0xc0000010ff077424 */ /* 0x000fe200078e00ff */
[----:B------:R-:W-:Y:S01]  /*242b0*/  R2UR UR6, R6 ;  /* 0x00000000060672ca */ /* 0x000fe200000e0000 */
[----:B------:R0:W2:Y:S03]  /*242c0*/  @P0 LDG.E R2, desc[UR52][R8.64] ;  /* 0x0000003408020981 */ /* 0x0000a6000c1e1900 */
[----:B------:R-:W-:Y:S01]  /*242d0*/  R2UR UR7, R7 ;  /* 0x00000000070772ca */ /* 0x000fe200000e0000 */
[----:B------:R-:W-:Y:S01]  /*242e0*/  IMAD.MOV.U32 R7, RZ, RZ, -0x3ffffff0 ;  /* 0xc0000010ff077424 */ /* 0x000fe200078e00ff */
[----:B------:R-:W-:Y:S01]  /*242f0*/  IADD3 R6, R4, 0x300, RZ ;  /* 0x0000030004067810 */ /* 0x000fe20007ffe0ff */
[----:B------:R-:W-:Y:S02]  /*24300*/  WARPGROUP.DEPBAR.LE gsb0, 0x0 ;  /* 0x00008000000079c5 */ /* 0x000fe40000010000 */
[----:B------:R-:W-:-:S08]  /*24310*/  WARPGROUP.ARRIVE ;  /* 0x00000000000079c5 */ /* 0x000fd00000000000 */
        /* <DEDUP_REMOVED lines=14> */
[----:B------:R-:W1:Y:S04]  /*24400*/  SHFL.BFLY PT, R5, R6, 0x1, 0x1f ;  /* 0x0c201f0006057f89 */ /* 0x000e6800000e0000 */
[----:B------:R-:W0:Y:S01]  /*24410*/  SHFL.BFLY PT, R4, R7, 0x1, 0x1f ;  /* 0x0c201f0007047f89 */ /* 0x000e2200000e0000 */
[----:B------:R-:W-:Y:S01]  /*24420*/  MOV R3, RZ ;  /* 0x000000ff00037202 */ /* 0x000fe20000000f00 */
        /* <DEDUP_REMOVED lines=16> */
[----:B------:R-:W-:-:S02]  /*24530*/  IMAD.U32 R6, RZ, RZ, UR51 ;  /* 0x00000033ff067e24 */ /* 0x000fc4000f8e00ff */
[----:B------:R-:W-:Y:S02]  /*24540*/  IMAD.U32 R13, RZ, RZ, UR51 ;  /* 0x00000033ff0d7e24 */ /* 0x000fe4000f8e00ff */
[----:B0-----:R-:W-:Y:S01]  /*24550*/  @P2 FMUL.FTZ R0, R0, 0.69314718246459960938 ;  /* 0x3f31721800002820 */ /* 0x001fe20000410000 */
[----:B------:R-:W-:Y:S01]  /*24560*/  @P2 FMUL.FTZ R5, R6, 0.69314718246459960938 ;  /* 0x3f31721806052820 */ /* 0x000fe20000410000 */
[----:B------:R-:W-:Y:S01]  /*24570*/  @P3 FMUL.FTZ R13, R13, 0.69314718246459960938 ;  /* 0x3f3172180d0d3820 */ /* 0x000fe20000410000 */
[----:B-1----:R-:W-:Y:S01]  /*24580*/  @P3 FMUL.FTZ R4, R4, 0.69314718246459960938 ;  /* 0x3f31721804043820 */ /* 0x002fe20000410000 */
[----:B------:R-:W-:Y:S01]  /*24590*/  MOV R89, 0xff800000 ;  /* 0xff80000000597802 */ /* 0x000fe20000000f00 */
[----:B------:R-:W-:Y:S02]  /*245a0*/  IMAD.MOV.U32 R88, RZ, RZ, -0x800000 ;  /* 0xff800000ff587424 */ /* 0x000fe400078e00ff */
[----:B--2---:R-:W-:Y:S01]  /*245b0*/  FMUL.FTZ R3, R3, R2 ;  /* 0x0000000203037220 */ /* 0x004fe20000410000 */
[----:B------:R-:W-:Y:S01]  /*245c0*/  @P2 FFMA.FTZ R89, R5, R90, R0 ;  /* 0x0000005a05592223 */ /* 0x000fe20000010000 */
[----:B------:R-:W-:-:S01]  /*245d0*/  @P3 FFMA.FTZ R88, R13, R97, R4 ;  /* 0x000000610d583223 */ /* 0x000fc20000010004 */
[----:B---3--:R-:W-:Y:S01]  /*245e0*/  FMUL.FTZ R2, R7, R2 ;  /* 0x0000000207027220 */ /* 0x008fe20000410000 */
[----:B------:R-:W-:-:S02]  /*245f0*/  WARPGROUP.DEPBAR.LE gsb0, 0x0 ;  /* 0x00008000000079c5 */ /* 0x000fc40000010000 */
[----:B------:R-:W-:Y:S05]  /*24600*/  @!P1 BRA `(.L_x_2815) ;  /* 0x0000000000049947 */ /* 0x000fea0003800000 */
[----:B------:R-:W-:Y:S01]  /*24610*/  BPT.TRAP 0x1 ;  /* 0x000000040000795c */ /* 0x000fe20000300000 */
.L_x_2815:
[----:B------:R-:W-:Y:S01]  /*24620*/  VIADD R0, R11, 0x29860 ;  /* 0x000298600b007836 */ /* 0x000fe20000000000 */
[----:B------:R-:W-:Y:S01]  /*24630*/  IADD3 R188, R188, 0x1, RZ ;  /* 0x00000001bcbc7810 */ /* 0x000fe20007ffe0ff */
[----:B------:R-:W-:Y:S02]  /*24640*/  IMAD.U32 R5, RZ, RZ, UR38 ;  /* 0x00000026ff057e24 */ /* 0x000fe4000f8e00ff */
[-C--:B------:R-:W-:Y:S01]  /*24650*/  FMUL.FTZ R96, R28, R3.reuse ;  /* 0x000000031c607220 */ /* 0x080fe20000410000 */
[-C--:B------:R-:W-:Y:S01]  /*24660*/  FMUL.FTZ R94, R29, R3.reuse ;  /* 0x000000031d5e7220 */ /* 0x080fe20000410000 */
[----:B------:R-:W-:Y:S01]  /*24670*/  ISETP.NE.AND P0, PT, R188, 0x2, PT ;  /* 0x00000002bc00780c */ /* 0x000fe20003f05270 */
[-C--:B------:R-:W-:Y:S01]  /*24680*/  FMUL.FTZ R93, R32, R3.reuse ;  /* 0x00000003205d7220 */ /* 0x080fe20000410000 */
[----:B------:R-:W-:Y:S01]  /*24690*/  PRMT R0, R5, 0x654, R0 ;  /* 0x0000065405007816 */ /* 0x000fe20000000000 */
[-C--:B------:R-:W-:Y:S01]  /*246a0*/  FMUL.FTZ R91, R33, R3.reuse ;  /* 0x00000003215b7220 */ /* 0x080fe20000410000 */
[-C--:B------:R-:W-:Y:S01]  /*246b0*/  FMUL.FTZ R92, R36, R3.reuse ;  /* 0x00000003245c7220 */ /* 0x080fe20000410000 */
        /* <DEDUP_REMOVED lines=28> */
[----:B------:R-:W-:Y:S01]  /*24880*/  SEL R3, RZ, 0x1, P0 ;  /* 0x00000001ff037807 */ /* 0x000fe20000000000 */
        /* <DEDUP_REMOVED lines=35> */
[----:B0-----:R-:W-:-:S11]  /*24ac0*/  SEL R188, R188, RZ, P0 ;  /* 0x000000ffbcbc7207 */ /* 0x001fd60000000000 */
.L_x_2744:
[----:B------:R-:W-:Y:S05]  /*24ad0*/  WARPSYNC.ALL ;  /* 0x0000000000007948 */ /* 0x000fea0003800000 */
[----:B------:R-:W0:Y:S08]  /*24ae0*/  S2UR UR38, SR_CgaCtaId ;  /* 0x00000000002679c3 */ /* 0x000e300000008800 */
[----:B------:R-:W-:Y:S06]  /*24af0*/  BAR.SYNC.DEFER_BLOCKING 0x5, 0x180 ;  /* 0x0146000000007b1d */ /* 0x000fec0000010000 */
[----:B------:R-:W-:Y:S01]  /*24b00*/  UMOV UR4, 0x400 ;  /* 0x0000040000047882 */ /* 0x000fe20000000000 */
[----:B------:R-:W-:Y:S01]  /*24b10*/  BSSY B0, `(.L_x_2816) ;  /* 0x0000279000007945 */ /* 0x000fe20003800000 */
[----:B0-----:R-:W-:-:S06]  /*24b20*/  ULEA UR4, UR38, UR4, 0x18 ;  /* 0x0000000426047291 */ /* 0x001fcc000f8ec03f */
[----:B------:R-:W-:-:S05]  /*24b30*/  IMAD.U32 R18, RZ, RZ, UR4 ;  /* 0x00000004ff127e24 */ /* 0x000fca000f8e00ff */
[----:B------:R0:W1:Y:S01]  /*24b40*/  LDS.128 R20, [R18+0x298d0] ;  /* 0x0298d00012147984 */ /* 0x0000620000000c00 */
[----:B------:R-:W-:Y:S06]  /*24b50*/  BAR.ARV 0x4, 0x180 ;  /* 0x0106000000007b1d */ /* 0x000fec0000002000 */
[----:B------:R-:W-:Y:S05]  /*24b60*/  @P1 BRA `(.L_x_2817) ;  /* 0x0000001800d81947 */ /* 0x000fea0003800000 */
[----:B------:R-:W2:Y:S01]  /*24b70*/  S2R R43, SR_TID.X ;  /* 0x00000000002b7919 */ /* 0x000ea20000002100 */
[----:B------:R-:W-:Y:S01]  /*24b80*/  ULDC.64 UR4, c[0x4][0x40] ;  /* 0x0100100000047ab9 */ /* 0x000fe20000000a00 */
[----:B----4-:R-:W3:Y:S01]  /*24b90*/  LDL R42, [R1+0x38] ;  /* 0x00003800012a7983 */ /* 0x010ee20000100800 */
        /* <DEDUP_REMOVED lines=24> */
[----:B-1----:R-:W-:-:S02]  /*24d20*/  F2FP.BF16.F32.PACK_AB R20, R40, R57 ;  /* 0x000000392814723e */ /* 0x002fc400000010ff */
[----:B------:R-:W-:Y:S02]  /*24d30*/  MOV R44, R18 ;  /* 0x00000012002c7202 */ /* 0x000fe40000000f00 */
[----:B0-----:R-:W-:Y:S02]  /*24d40*/  MOV R45, R39 ;  /* 0x00000027002d7202 */ /* 0x001fe40000000f00 */
[----:B------:R-:W-:Y:S02]  /*24d50*/  F2FP.BF16.F32.PACK_AB R67, R63, R24 ;  /* 0x000000183f43723e */ /* 0x000fe400000010ff */
[----:B------:R-:W-:Y:S02]  /*24d60*/  F2FP.BF16.F32.PACK_AB R34, R77, R10 ;  /* 0x0000000a4d22723e */ /* 0x000fe400000010ff */
[----:B------:R-:W-:Y:S02]  /*24d70*/  F2FP.BF16.F32.PACK_AB R40, R85, R8 ;  /* 0x000000085528723e */ /* 0x000fe400000010ff */
[----:B--2---:R-:W-:-:S02]  /*24d80*/  LOP3.LUT P0, R2, R43, 0x3, RZ, 0xc0, !PT ;  /* 0x000000032b027812 */ /* 0x004fc4000780c0ff */
[----:B------:R-:W-:Y:S02]  /*24d90*/  F2FP.BF16.F32.PACK_AB R96, R96, R97 ;  /* 0x000000616060723e */ /* 0x000fe400000010ff */
[----:B------:R-:W-:Y:S02]  /*24da0*/  F2FP.BF16.F32.PACK_AB R95, R94, R95 ;  /* 0x0000005f5e5f723e */ /* 0x000fe400000010ff */
[----:B------:R-:W-:Y:S02]  /*24db0*/  ISETP.EQ.OR P0, PT, R2, 0x3, !P0 ;  /* 0x000000030200780c */ /* 0x000fe40004702670 */
        /* <DEDUP_REMOVED lines=8> */
[----:B------:R-:W-:-:S02]  /*24e40*/  SEL R13, R96, R95, P0 ;  /* 0x0000005f600d7207 */ /* 0x000fc40000000000 */
[----:B------:R-:W-:Y:S01]  /*24e50*/  SEL R3, R95, R96, P0 ;  /* 0x000000605f037207 */ /* 0x000fe20000000000 */
[----:B---3--:R-:W-:Y:S01]  /*24e60*/  IMAD.WIDE R4, R42, 0x2, R44 ;  /* 0x000000022a047825 */ /* 0x008fe200078e022c */
[----:B------:R-:W-:Y:S02]  /*24e70*/  F2FP.BF16.F32.PACK_AB R42, R87, R6 ;  /* 0x00000006572a723e */ /* 0x000fe400000010ff */
[C---:B------:R-:W-:Y:S02]  /*24e80*/  IADD3 R27, P1, R4.reuse, 0x4040, RZ ;  /* 0x00004040041b7810 */ /* 0x040fe40007f3e0ff */
[----:B------:R-:W-:Y:S02]  /*24e90*/  IADD3 R29, P5, R4, 0x4060, RZ ;  /* 0x00004060041d7810 */ /* 0x000fe40007fbe0ff */
[----:B------:R-:W-:Y:S02]  /*24ea0*/  LOP3.LUT R26, R27, 0x380, RZ, 0xc0, !PT ;  /* 0x000003801b1a7812 */ /* 0x000fe400078ec0ff */
[----:B------:R-:W-:-:S02]  /*24eb0*/  LOP3.LUT R28, R29, 0x380, RZ, 0xc0, !PT ;  /* 0x000003801d1c7812 */ /* 0x000fc400078ec0ff */
[----:B------:R-:W-:Y:S02]  /*24ec0*/  IADD3 R7, P3, R4, 0x4000, RZ ;  /* 0x0000400004077810 */ /* 0x000fe40007f7e0ff */
[----:B------:R-:W-:Y:S02]  /*24ed0*/  SHF.R.U64 R26, R26, 0x3, RZ ;  /* 0x000000031a1a7819 */ /* 0x000fe400000012ff */
[----:B------:R-:W-:Y:S02]  /*24ee0*/  SHF.R.U64 R28, R28, 0x3, RZ ;  /* 0x000000031c1c7819 */ /* 0x000fe400000012ff */
[----:B------:R-:W-:Y:S02]  /*24ef0*/  LOP3.LUT R14, R7, 0x380, RZ, 0xc0, !PT ;  /* 0x00000380070e7812 */ /* 0x000fe400078ec0ff */
[----:B------:R-:W-:Y:S01]  /*24f00*/  LOP3.LUT R26, R26, R27, RZ, 0x3c, !PT ;  /* 0x0000001b1a1a7212 */ /* 0x000fe200078e3cff */
[----:B------:R-:W-:Y:S01]  /*24f10*/  IMAD.X R27, RZ, RZ, R5, P1 ;  /* 0x000000ffff1b7224 */ /* 0x000fe200008e0605 */
[----:B------:R-:W-:-:S02]  /*24f20*/  LOP3.LUT R28, R28, R29, RZ, 0x3c, !PT ;  /* 0x0000001d1c1c7212 */ /* 0x000fc400078e3cff */
[----:B------:R-:W-:Y:S02]  /*24f30*/  SHF.R.U64 R14, R14, 0x3, RZ ;  /* 0x000000030e0e7819 */ /* 0x000fe400000012ff */
[C---:B------:R-:W-:Y:S02]  /*24f40*/  IADD3 R25, P2, R4.reuse, 0x4020, RZ ;  /* 0x0000402004197810 */ /* 0x040fe40007f5e0ff */
[C---:B------:R-:W-:Y:S02]  /*24f50*/  IADD3 R15, P4, R4.reuse, 0x60, RZ ;  /* 0x00000060040f7810 */ /* 0x040fe40007f9e0ff */
[----:B------:R-:W-:Y:S02]  /*24f60*/  IADD3.X R29, RZ, R5, RZ, P5, !PT ;  /* 0x00000005ff1d7210 */ /* 0x000fe40002ffe4ff */
[C---:B------:R-:W-:Y:S02]  /*24f70*/  IADD3 R9, P1, R4.reuse, 0x20, RZ ;  /* 0x0000002004097810 */ /* 0x040fe40007f3e0ff */
[----:B------:R-:W-:-:S02]  /*24f80*/  IADD3 R11, P5, R4, 0x40, RZ ;  /* 0x00000040040b7810 */ /* 0x000fc40007fbe0ff */
[----:B------:R-:W-:Y:S02]  /*24f90*/  LOP3.LUT R14, R14, R7, RZ, 0x3c, !PT ;  /* 0x000000070e0e7212 */ /* 0x000fe400078e3cff */
[----:B------:R-:W-:Y:S02]  /*24fa0*/  LOP3.LUT R24, R25, 0x380, RZ, 0xc0, !PT ;  /* 0x0000038019187812 */ /* 0x000fe400078ec0ff */
[----:B------:R-:W-:Y:S02]  /*24fb0*/  LOP3.LUT R10, R15, 0x380, RZ, 0xc0, !PT ;  /* 0x000003800f0a7812 */ /* 0x000fe400078ec0ff */
[----:B------:R-:W-:Y:S02]  /*24fc0*/  LOP3.LUT R8, R9, 0x380, RZ, 0xc0, !PT ;  /* 0x0000038009087812 */ /* 0x000fe400078ec0ff */
[----:B------:R-:W-:Y:S02]  /*24fd0*/  LOP3.LUT R7, R4, 0x380, RZ, 0xc0, !PT ;  /* 0x0000038004077812 */ /* 0x000fe400078ec0ff */
[----:B------:R-:W-:-:S02]  /*24fe0*/  LOP3.LUT R6, R11, 0x380, RZ, 0xc0, !PT ;  /* 0x000003800b067812 */ /* 0x000fc400078ec0ff */
[----:B------:R-:W-:Y:S02]  /*24ff0*/  SHF.R.U64 R24, R24, 0x3, RZ ;  /* 0x0000000318187819 */ /* 0x000fe400000012ff */
[----:B------:R-:W-:Y:S02]  /*25000*/  SHF.R.U64 R10, R10, 0x3, RZ ;  /* 0x000000030a0a7819 */ /* 0x000fe400000012ff */
        /* <DEDUP_REMOVED lines=12> */
[-C--:B------:R-:W-:Y:S02]  /*250d0*/  IADD3.X R11, RZ, R5.reuse, RZ, P4, !PT ;  /* 0x00000005ff0b7210 */ /* 0x080fe400027fe4ff */
[----:B------:R-:W-:Y:S02]  /*250e0*/  MOV R81, R4 ;  /* 0x0000000400517202 */ /* 0x000fe40000000f00 */
[----:B------:R-:W-:Y:S02]  /*250f0*/  MOV R64, R28 ;  /* 0x0000001c00407202 */ /* 0x000fe40000000f00 */
[----:B------:R-:W-:Y:S02]  /*25100*/  MOV R66, R26 ;  /* 0x0000001a00427202 */ /* 0x000fe40000000f00 */
[----:B------:R-:W-:Y:S02]  /*25110*/  MOV R72, R24 ;  /* 0x0000001800487202 */ /* 0x000fe40000000f00 */
[----:B------:R-:W-:-:S02]  /*25120*/  MOV R74, R14 ;  /* 0x0000000e004a7202 */ /* 0x000fc40000000f00 */
        /* <DEDUP_REMOVED lines=30> */
[----:B------:R-:W1:Y:S01]  /*25310*/  SHFL.IDX PT, R10, R5, R0, 0x1c1f ;  /* 0x001c1f00050a7589 */ /* 0x000e6200000e0000 */
        /* <DEDUP_REMOVED lines=14> */
[----:B------:R-:W3:Y:S01]  /*25400*/  SHFL.IDX PT, R30, R31, R0, 0x1c1f ;  /* 0x001c1f001f1e7589 */ /* 0x000ee200000e0000 */
[----:B------:R-:W-:Y:S02]  /*25410*/  SEL R75, R38, R75, P0 ;  /* 0x0000004b264b7207 */ /* 0x000fe40000000000 */
[----:B------:R-:W-:Y:S01]  /*25420*/  SEL R77, R79, R42, P0 ;  /* 0x0000002a4f4d7207 */ /* 0x000fe20000000000 */
[----:B------:R-:W4:Y:S01]  /*25430*/  SHFL.IDX PT, R20, R25, R2, 0x1c1f ;  /* 0x001c1f0219147589 */ /* 0x000f2200000e0000 */
[----:B------:R-:W-:-:S02]  /*25440*/  SEL R79, R42, R79, P0 ;  /* 0x0000004f2a4f7207 */ /* 0x000fc40000000000 */
[----:B0-----:R-:W-:Y:S01]  /*25450*/  SEL R24, R26, R29, P0 ;  /* 0x0000001d1a187207 */ /* 0x001fe20000000000 */
[----:B------:R-:W0:Y:S01]  /*25460*/  SHFL.IDX PT, R38, R39, R0, 0x1c1f ;  /* 0x001c1f0027267589 */ /* 0x000e2200000e0000 */
[----:B-1----:R-:W-:Y:S02]  /*25470*/  SEL R8, R10, R7, P0 ;  /* 0x000000070a087207 */ /* 0x002fe40000000000 */
[----:B------:R-:W-:Y:S01]  /*25480*/  SEL R26, R29, R26, P0 ;  /* 0x0000001a1d1a7207 */ /* 0x000fe20000000000 */
[----:B------:R-:W1:Y:S01]  /*25490*/  SHFL.IDX PT, R42, R43, R0, 0x1c1f ;  /* 0x001c1f002b2a7589 */ /* 0x000e6200000e0000 */
[----:B--2---:R-:W-:Y:S02]  /*254a0*/  SEL R32, R34, R37, P0 ;  /* 0x0000002522207207 */ /* 0x004fe40000000000 */
[----:B------:R-:W-:Y:S01]  /*254b0*/  SEL R4, R6, R3, P0 ;  /* 0x0000000306047207 */ /* 0x000fe20000000000 */
[----:B------:R-:W-:Y:S01]  /*254c0*/  SHFL.IDX PT, R31, R65, R0, 0x1c1f ;  /* 0x001c1f00411f7589 */ /* 0x000fe200000e0000 */
[----:B------:R-:W-:-:S02]  /*254d0*/  SEL R10, R7, R10, P0 ;  /* 0x0000000a070a7207 */ /* 0x000fc40000000000 */
[----:B------:R-:W-:Y:S01]  /*254e0*/  SEL R34, R37, R34, P0 ;  /* 0x0000002225227207 */ /* 0x000fe20000000000 */
[----:B------:R-:W-:Y:S01]  /*254f0*/  SHFL.IDX PT, R35, R69, R0, 0x1c1f ;  /* 0x001c1f0045237589 */ /* 0x000fe200000e0000 */
[----:B------:R-:W-:-:S03]  /*25500*/  SEL R6, R3, R6, P0 ;  /* 0x0000000603067207 */ /* 0x000fc60000000000 */
[----:B------:R-:W2:Y:S01]  /*25510*/  SHFL.IDX PT, R52, R63, R2, 0x1c1f ;  /* 0x001c1f023f347589 */ /* 0x000ea200000e0000 */
[----:B---3--:R-:W-:Y:S02]  /*25520*/  SEL R28, R30, R33, P0 ;  /* 0x000000211e1c7207 */ /* 0x008fe40000000000 */
[----:B------:R-:W-:Y:S01]  /*25530*/  SEL R30, R33, R30, P0 ;  /* 0x0000001e211e7207 */ /* 0x000fe20000000000 */
[----:B------:R-:W3:Y:S01]  /*25540*/  SHFL.IDX PT, R54, R67, R2, 0x1c1f ;  /* 0x001c1f0243367589 */ /* 0x000ee200000e0000 */
[----:B----4-:R-:W-:Y:S02]  /*25550*/  SEL R12, R9, R20, P0 ;  /* 0x00000014090c7207 */ /* 0x010fe40000000000 */
[----:B------:R-:W-:Y:S01]  /*25560*/  SEL R14, R20, R9, P0 ;  /* 0x00000009140e7207 */ /* 0x000fe20000000000 */
[----:B------:R-:W4:Y:S01]  /*25570*/  SHFL.IDX PT, R56, R71, R2, 0x1c1f ;  /* 0x001c1f0247387589 */ /* 0x000f2200000e0000 */
[----:B0-----:R-:W-:Y:S02]  /*25580*/  SEL R36, R38, R41, P0 ;  /* 0x0000002926247207 */ /* 0x001fe40000000000 */
[----:B------:R-:W-:Y:S01]  /*25590*/  SEL R38, R41, R38, P0 ;  /* 0x0000002629267207 */ /* 0x000fe20000000000 */
[----:B------:R-:W-:Y:S01]  /*255a0*/  SHFL.IDX PT, R49, R49, R0, 0x1c1f ;  /* 0x001c1f0031317589 */ /* 0x000fe200000e0000 */
[----:B-1----:R-:W-:-:S02]  /*255b0*/  SEL R40, R42, R47, P0 ;  /* 0x0000002f2a287207 */ /* 0x002fc40000000000 */
[----:B------:R-:W-:Y:S01]  /*255c0*/  SEL R42, R47, R42, P0 ;  /* 0x0000002a2f2a7207 */ /* 0x000fe20000000000 */
[----:B------:R-:W-:Y:S04]  /*255d0*/  SHFL.IDX PT, R53, R53, R0, 0x1c1f ;  /* 0x001c1f0035357589 */ /* 0x000fe800000e0000 */
[----:B------:R-:W-:Y:S04]  /*255e0*/  SHFL.IDX PT, R57, R57, R0, 0x1c1f ;  /* 0x001c1f0039397589 */ /* 0x000fe800000e0000 */
[----:B------:R-:W-:Y:S01]  /*255f0*/  SHFL.IDX PT, R73, R73, R0, 0x1c1f ;  /* 0x001c1f0049497589 */ /* 0x000fe200000e0000 */
[----:B--2---:R-:W-:-:S02]  /*25600*/  SEL R25, R27, R52, P0 ;  /* 0x000000341b197207 */ /* 0x004fc40000000000 */
[----:B------:R-:W-:Y:S01]  /*25610*/  SEL R27, R52, R27, P0 ;  /* 0x0000001b341b7207 */ /* 0x000fe20000000000 */
[----:B------:R-:W0:Y:S01]  /*25620*/  SHFL.IDX PT, R46, R51, R2, 0x1c1f ;  /* 0x001c1f02332e7589 */ /* 0x000e2200000e0000 */
[----:B---3--:R-:W-:Y:S02]  /*25630*/  SEL R29, R31, R54, P0 ;  /* 0x000000361f1d7207 */ /* 0x008fe40000000000 */
[----:B------:R-:W-:Y:S01]  /*25640*/  SEL R31, R54, R31, P0 ;  /* 0x0000001f361f7207 */ /* 0x000fe20000000000 */
[----:B------:R-:W1:Y:S01]  /*25650*/  SHFL.IDX PT, R48, R55, R2, 0x1c1f ;  /* 0x001c1f0237307589 */ /* 0x000e6200000e0000 */
[----:B----4-:R-:W-:Y:S02]  /*25660*/  SEL R33, R35, R56, P0 ;  /* 0x0000003823217207 */ /* 0x010fe40000000000 */
[----:B------:R-:W-:Y:S01]  /*25670*/  SEL R35, R56, R35, P0 ;  /* 0x0000002338237207 */ /* 0x000fe20000000000 */
[----:B------:R-:W2:Y:S04]  /*25680*/  SHFL.IDX PT, R50, R59, R2, 0x1c1f ;  /* 0x001c1f023b327589 */ /* 0x000ea800000e0000 */
[----:B------:R-:W3:Y:S04]  /*25690*/  SHFL.IDX PT, R58, R75, R2, 0x1c1f ;  /* 0x001c1f024b3a7589 */ /* 0x000ee800000e0000 */
[----:B------:R-:W4:Y:S04]  /*256a0*/  SHFL.IDX PT, R77, R77, R0, 0x1c1f ;  /* 0x001c1f004d4d7589 */ /* 0x000f2800000e0000 */
[----:B------:R2:W4:Y:S01]  /*256b0*/  SHFL.IDX PT, R60, R79, R2, 0x1c1f ;  /* 0x001c1f024f3c7589 */ /* 0x00052200000e0000 */
[----:B0-----:R-:W-:-:S02]  /*256c0*/  SEL R5, R49, R46, P0 ;  /* 0x0000002e31057207 */ /* 0x001fc40000000000 */
[----:B------:R-:W-:Y:S02]  /*256d0*/  SEL R7, R46, R49, P0 ;  /* 0x000000312e077207 */ /* 0x000fe40000000000 */
[----:B-1----:R-:W-:Y:S02]  /*256e0*/  SEL R9, R53, R48, P0 ;  /* 0x0000003035097207 */ /* 0x002fe40000000000 */
[----:B------:R-:W-:Y:S01]  /*256f0*/  SEL R11, R48, R53, P0 ;  /* 0x00000035300b7207 */ /* 0x000fe20000000000 */
[----:B--2---:R-:W-:Y:S01]  /*25700*/  IMAD.MOV.U32 R2, RZ, RZ, RZ ;  /* 0x000000ffff027224 */ /* 0x004fe200078e00ff */
[----:B------:R-:W-:Y:S02]  /*25710*/  SEL R13, R57, R50, P0 ;  /* 0x00000032390d7207 */ /* 0x000fe40000000000 */
[----:B------:R-:W-:Y:S02]  /*25720*/  SEL R15, R50, R57, P0 ;  /* 0x00000039320f7207 */ /* 0x000fe40000000000 */
[----:B---3--:R-:W-:-:S02]  /*25730*/  SEL R37, R73, R58, P0 ;  /* 0x0000003a49257207 */ /* 0x008fc40000000000 */
[----:B------:R-:W-:-:S07]  /*25740*/  SEL R39, R58, R73, P0 ;  /* 0x000000493a277207 */ /* 0x000fce0000000000 */
.L_x_3058:
[----:B------:R-:W-:Y:S05]  /*25750*/  WARPSYNC.ALL ;  /* 0x0000000000007948 */ /* 0x000fea0003800000 */
[----:B------:R-:W-:Y:S01]  /*25760*/  BAR.SYNC.DEFER_BLOCKING 0x1, 0x100 ;  /* 0x0044000000007b1d */ /* 0x000fe20000010000 */
[----:B----4-:R-:W-:Y:S02]  /*25770*/  SEL R41, R77, R60, P0 ;  /* 0x0000003c4d297207 */ /* 0x010fe40000000000 */
[----:B------:R-:W-:-:S03]  /*25780*/  SEL R43, R60, R77, P0 ;  /* 0x0000004d3c2b7207 */ /* 0x000fc60000000000 */
[----:B------:R-:W-:Y:S02]  /*25790*/  ULDC.64 UR4, c[0x0][0xc00] ;  /* 0x0003000000047ab9 */ /* 0x000fe40000000a00 */
[----:B------:R-:W0:Y:S01]  /*257a0*/  LDC R51, c[0x0][0xbe8] ;  /* 0x0002fa00ff337b82 */ /* 0x000e220000000800 */
[----:B------:R-:W-:Y:S02]  /*257b0*/  ISETP.NE.U32.AND P1, PT, RZ, UR4, PT ;  /* 0x00000004ff007c0c */ /* 0x000fe4000bf25070 */
[----:B------:R-:W-:Y:S02]  /*257c0*/  IADD3 R46, P2, R225, UR4, RZ ;  /* 0x00000004e12e7c10 */ /* 0x000fe4000ff5e0ff */
[----:B------:R-:W-:Y:S02]  /*257d0*/  ISETP.NE.AND.EX P1, PT, RZ, UR5, PT, P1 ;  /* 0x00000005ff007c0c */ /* 0x000fe4000bf25310 */
[----:B------:R-:W-:Y:S01]  /*257e0*/  IADD3.X R47, R226, UR5, RZ, P2, !PT ;  /* 0x00000005e22f7c10 */ /* 0x000fe200097fe4ff */
[----:B------:R-:W-:-:S02]  /*257f0*/  ULDC.64 UR4, c[0x0][0xc08] ;  /* 0x0003020000047ab9 */ /* 0x000fc40000000a00 */
[----:B------:R-:W-:Y:S01]  /*25800*/  ISETP.NE.U32.AND P0, PT, RZ, UR4, PT ;  /* 0x00000004ff007c0c */ /* 0x000fe2000bf05070 */
[----:B------:R1:W-:Y:S04]  /*25810*/  STSM.16.M88.4 [R81], R4 ;  /* 0x0000000451007844 */ /* 0x0003e80000000200 */
[----:B------:R2:W-:Y:S04]  /*25820*/  STSM.16.M88.4 [R80], R8 ;  /* 0x0000000850007844 */ /* 0x0005e80000000200 */
        /* <DEDUP_REMOVED lines=8> */
[----:B-1----:R-:W-:Y:S01]  /*258b0*/  @P0 IADD3 R4, P3, R225, UR4, RZ ;  /* 0x00000004e1040c10 */ /* 0x002fe2000ff7e0ff */
[----:B------:R-:W-:-:S02]  /*258c0*/  ULDC UR4, c[0x0][0xa88] ;  /* 0x0002a20000047ab9 */ /* 0x000fc40000000800 */
[----:B------:R-:W-:Y:S02]  /*258d0*/  MOV R0, UR4 ;  /* 0x0000000400007c02 */ /* 0x000fe40008000f00 */
[----:B------:R-:W-:Y:S01]  /*258e0*/  @P0 IADD3.X R5, R226, UR5, RZ, P3, !PT ;  /* 0x00000005e2050c10 */ /* 0x000fe20009ffe4ff */
[----:B------:R3:W5:Y:S01]  /*258f0*/  @P1 LDG.E R2, desc[UR52][R46.64] ;  /* 0x000000342e021981 */ /* 0x000762000c1e1900 */
[----:B0-----:R-:W-:Y:S01]  /*25900*/  ISETP.NE.AND P2, PT, R51, 0x1, PT ;  /* 0x000000013300780c */ /* 0x001fe20003f45270 */
[----:B--2---:R-:W-:Y:S02]  /*25910*/  IMAD.IADD R8, R218, 0x1, R212 ;  /* 0x00000001da087824 */ /* 0x004fe400078e02d4 */
[----:B------:R3:W5:Y:S10]  /*25920*/  @P0 LDG.E R0, desc[UR52][R4.64] ;  /* 0x0000003404000981 */ /* 0x000774000c1e1900 */
[----:B------:R-:W0:Y:S08]  /*25930*/  @P2 LDC R3, c[0x0][0xbec] ;  /* 0x0002fb00ff032b82 */ /* 0x000e300000000800 */
[----:B------:R-:W1:Y:S01]  /*25940*/  @P2 LDC R11, c[0x0][0xbf0] ;  /* 0x0002fc00ff0b2b82 */ /* 0x000e620000000800 */
[----:B---3--:R-:W-:Y:S05]  /*25950*/  @P0 BRA `(.L_x_2819) ;  /* 0x0000000000100947 */ /* 0x008fea0003800000 */
[----:B------:R-:W-:Y:S05]  /*25960*/  @!P1 BRA `(.L_x_2819) ;  /* 0x00000000000c9947 */ /* 0x000fea0003800000 */
[----:B------:R-:W2:Y:S04]  /*25970*/  LDG.E R5, desc[UR52][R46.64] ;  /* 0x000000342e057981 */ /* 0x000ea8000c1e1900 */
[----:B-----5:R-:W2:Y:S02]  /*25980*/  LDG.E R0, desc[UR52][R46.64+0x4] ;  /* 0x000004342e007981 */ /* 0x020ea4000c1e1900 */
[----:B--2---:R-:W-:-:S07]  /*25990*/  IMAD.IADD R0, R0, 0x1, -R5 ;  /* 0x0000000100007824 */ /* 0x004fce00078e0a05 */
.L_x_2819:
[----:B------:R-:W2:Y:S01]  /*259a0*/  LDL R10, [R1+0x30] ;  /* 0x00003000010a7983 */ /* 0x000ea20000100800 */
[----:B------:R-:W-:Y:S01]  /*259b0*/  SHF.R.S32.HI R50, RZ, 0x1f, R224 ;  /* 0x0000001fff327819 */ /* 0x000fe200000114e0 */
[----:B0-----:R-:W-:Y:S01]  /*259c0*/  @P2 IMAD.HI.U32 R4, R8, R3, RZ ;  /* 0x0000000308042227 */ /* 0x001fe200078e00ff */
[----:B------:R-:W-:Y:S01]  /*259d0*/  ULDC.64 UR4, c[0x0][0xb90] ;  /* 0x0002e40000047ab9 */ /* 0x000fe20000000a00 */
[----:B------:R-:W0:Y:S01]  /*259e0*/  S2R R14, SR_TID.X ;  /* 0x00000000000e7919 */ /* 0x000e220000002100 */
[----:B-----5:R-:W-:Y:S01]  /*259f0*/  SHF.R.S32.HI R3, RZ, 0x1f, R2 ;  /* 0x0000001fff037819 */ /* 0x020fe20000011402 */
[----:B------:R-:W-:Y:S01]  /*25a00*/  IMAD R9, R50, UR4, RZ ;  /* 0x0000000432097c24 */ /* 0x000fe2000f8e02ff */
[----:B------:R-:W-:Y:S01]  /*25a10*/  SEL R20, R227, RZ, !P1 ;  /* 0x000000ffe3147207 */ /* 0x000fe20004800000 */
[----:B------:R-:W-:Y:S01]  /*25a20*/  IMAD.MOV.U32 R7, RZ, RZ, R8 ;  /* 0x000000ffff077224 */ /* 0x000fe200078e0008 */
[----:B-1----:R-:W-:Y:S01]  /*25a30*/  @P2 SHF.R.U32.HI R7, RZ, R11, R4 ;  /* 0x0000000bff072219 */ /* 0x002fe20000011604 */
[C---:B------:R-:W-:Y:S01]  /*25a40*/  IMAD.WIDE.U32 R4, R224.reuse, UR4, R2 ;  /* 0x00000004e0047c25 */ /* 0x040fe2000f8e0002 */
[----:B------:R-:W-:Y:S01]  /*25a50*/  SEL R221, R221, RZ, !P1 ;  /* 0x000000ffdddd7207 */ /* 0x000fe20004800000 */
[----:B------:R-:W1:Y:S01]  /*25a60*/  @P2 LDC R55, c[0x0][0xbec] ;  /* 0x0002fb00ff372b82 */ /* 0x000e620000000800 */
[----:B------:R-:W-:Y:S01]  /*25a70*/  LEA R11, R229, R215, 0x6 ;  /* 0x000000d7e50b7211 */ /* 0x000fe200078e30ff */
[----:B------:R-:W-:Y:S01]  /*25a80*/  IMAD R9, R224, UR5, R9 ;  /* 0x00000005e0097c24 */ /* 0x000fe2000f8e0209 */
[----:B------:R-:W-:Y:S01]  /*25a90*/  ULDC.64 UR4, c[0x0][0xb98] ;  /* 0x0002e60000047ab9 */ /* 0x000fe20000000a00 */
[----:B------:R-:W-:-:S02]  /*25aa0*/  IMAD.MOV R6, RZ, RZ, -R7 ;  /* 0x000000ffff067224 */ /* 0x000fc400078e0a07 */
        /* <DEDUP_REMOVED lines=14> */
[----:B0-----:R-:W-:-:S02]  /*25b90*/  IADD3 R15, R14, -0x80, RZ ;  /* 0xffffff800e0f7810 */ /* 0x001fc40007ffe0ff */
[C---:B------:R-:W-:Y:S01]  /*25ba0*/  IADD3 R13, P4, R44.reuse, 0x2000, RZ ;  /* 0x000020002c0d7810 */ /* 0x040fe20007f9e0ff */
[C---:B------:R-:W-:Y:S01]  /*25bb0*/  IMAD R11, R9.reuse, UR5, R6 ;  /* 0x00000005090b7c24 */ /* 0x040fe2000f8e0206 */
[----:B------:R-:W-:Y:S01]  /*25bc0*/  SHF.R.S32.HI R14, RZ, 0x1f, R15 ;  /* 0x0000001fff0e7819 */ /* 0x000fe2000001140f */
[----:B------:R-:W-:Y:S01]  /*25bd0*/  IMAD.WIDE.U32 R4, R9, UR4, R4 ;  /* 0x0000000409047c25 */ /* 0x000fe2000f8e0004 */
[----:B------:R-:W-:Y:S01]  /*25be0*/  ULDC.64 UR4, c[0x0][0xb50] ;  /* 0x0002d40000047ab9 */ /* 0x000fe20000000a00 */
[----:B------:R-:W-:Y:S02]  /*25bf0*/  IADD3 R29, P3, R44, 0x4000, RZ ;  /* 0x000040002c1d7810 */ /* 0x000fe40007f7e0ff */
[----:B------:R-:W-:Y:S01]  /*25c00*/  IMAD.IADD R5, R5, 0x1, R11 ;  /* 0x0000000105057824 */ /* 0x000fe200078e020b */
[----:B------:R-:W-:Y:S01]  /*25c10*/  LEA R6, P1, R4, UR4, 0x2 ;  /* 0x0000000404067c11 */ /* 0x000fe2000f8210ff */
[----:B------:R-:W-:Y:S01]  /*25c20*/  IMAD.X R9, RZ, RZ, R45, P0 ;  /* 0x000000ffff097224 */ /* 0x000fe200000e062d */
[----:B------:R-:W-:-:S02]  /*25c30*/  LEA.HI R14, R14, R15, RZ, 0x7 ;  /* 0x0000000f0e0e7211 */ /* 0x000fc400078f38ff */
[----:B------:R-:W-:Y:S01]  /*25c40*/  LEA.HI.X R4, R4, UR5, R5, 0x2, P1 ;  /* 0x0000000504047c11 */ /* 0x000fe200088f1405 */
[----:B------:R-:W-:Y:S01]  /*25c50*/  SHFL.IDX PT, R46, R6, RZ, 0x1c1f ;  /* 0x001c1fff062e7589 */ /* 0x000fe200000e0000 */
[----:B------:R-:W-:Y:S01]  /*25c60*/  IADD3 R25, P1, R44, 0x3000, RZ ;  /* 0x000030002c197810 */ /* 0x000fe20007f3e0ff */
[----:B------:R-:W-:Y:S01]  /*25c70*/  ULDC.64 UR4, c[0x0][0xaa0] ;  /* 0x0002a80000047ab9 */ /* 0x000fe20000000a00 */
[----:B------:R-:W-:Y:S01]  /*25c80*/  LOP3.LUT R14, R14, 0xffffff80, RZ, 0xc0, !PT ;  /* 0xffffff800e0e7812 */ /* 0x000fe200078ec0ff */
[----:B------:R-:W0:Y:S01]  /*25c90*/  SHFL.IDX PT, R47, R4, RZ, 0x1c1f ;  /* 0x001c1fff042f7589 */ /* 0x000e2200000e0000 */
[----:B------:R-:W-:Y:S02]  /*25ca0*/  LOP3.LUT R24, R25, 0x380, RZ, 0xc0, !PT ;  /* 0x0000038019187812 */ /* 0x000fe400078ec0ff */
[----:B------:R-:W-:Y:S01]  /*25cb0*/  LOP3.LUT R12, R13, 0x380, RZ, 0xc0, !PT ;  /* 0x000003800d0c7812 */ /* 0x000fe200078ec0ff */
[----:B------:R-:W-:Y:S01]  /*25cc0*/  SHFL.IDX PT, R48, R6, 0x1, 0x1c1f ;  /* 0x003c1f0006307f89 */ /* 0x000fe200000e0000 */
[----:B------:R-:W-:Y:S01]  /*25cd0*/  IMAD.IADD R14, R15, 0x1, -R14 ;  /* 0x000000010f0e7824 */ /* 0x000fe200078e0a0e */
[----:B------:R-:W-:-:S02]  /*25ce0*/  SHF.R.U64 R24, R24, 0x3, RZ ;  /* 0x0000000318187819 */ /* 0x000fc400000012ff */
[----:B------:R-:W3:Y:S01]  /*25cf0*/  SHFL.IDX PT, R49, R4, 0x1, 0x1c1f ;  /* 0x003c1f0004317f89 */ /* 0x000ee200000e0000 */
[----:B------:R-:W-:Y:S02]  /*25d00*/  LOP3.LUT R28, R29, 0x380, RZ, 0xc0, !PT ;  /* 0x000003801d1c7812 */ /* 0x000fe400078ec0ff */
[----:B------:R-:W-:Y:S02]  /*25d10*/  LOP3.LUT R8, R7, 0x380, RZ, 0xc0, !PT ;  /* 0x0000038007087812 */ /* 0x000fe400078ec0ff */
[----:B------:R-:W-:Y:S02]  /*25d20*/  LOP3.LUT P0, RZ, R14, 0x3, RZ, 0xc0, !PT ;  /* 0x000000030eff7812 */ /* 0x000fe4000780c0ff */
[----:B------:R-:W-:Y:S01]  /*25d30*/  LOP3.LUT R24, R24, R25, RZ, 0x3c, !PT ;  /* 0x0000001918187212 */ /* 0x000fe200078e3cff */
[----:B------:R-:W-:Y:S01]  /*25d40*/  IMAD.X R25, RZ, RZ, R45, P1 ;  /* 0x000000ffff197224 */ /* 0x000fe200008e062d */
[----:B------:R-:W-:Y:S02]  /*25d50*/  SHF.R.U64 R12, R12, 0x3, RZ ;  /* 0x000000030c0c7819 */ /* 0x000fe400000012ff */
[----:B------:R-:W-:-:S02]  /*25d60*/  SHF.R.U64 R28, R28, 0x3, RZ ;  /* 0x000000031c1c7819 */ /* 0x000fc400000012ff */
[----:B------:R-:W-:Y:S02]  /*25d70*/  SHF.R.U64 R8, R8, 0x3, RZ ;  /* 0x0000000308087819 */ /* 0x000fe400000012ff */
[----:B------:R-:W-:Y:S02]  /*25d80*/  LOP3.LUT R12, R12, R13, RZ, 0x3c, !PT ;  /* 0x0000000d0c0c7212 */ /* 0x000fe400078e3cff */
[----:B------:R-:W-:Y:S01]  /*25d90*/  LOP3.LUT R28, R28, R29, RZ, 0x3c, !PT ;  /* 0x0000001d1c1c7212 */ /* 0x000fe200078e3cff */
[----:B------:R-:W-:Y:S01]  /*25da0*/  IMAD.X R29, RZ, RZ, R45, P3 ;  /* 0x000000ffff1d7224 */ /* 0x000fe200018e062d */
[----:B------:R-:W-:Y:S02]  /*25db0*/  LOP3.LUT R8, R8, R7, RZ, 0x3c, !PT ;  /* 0x0000000708087212 */ /* 0x000fe400078e3cff */
[----:B------:R-:W-:Y:S02]  /*25dc0*/  IADD3.X R13, RZ, R45, RZ, P4, !PT ;  /* 0x0000002dff0d7210 */ /* 0x000fe400027fe4ff */
[----:B------:R-:W-:-:S02]  /*25dd0*/  IADD3 R33, P5, R44, 0x5000, RZ ;  /* 0x000050002c217810 */ /* 0x000fc40007fbe0ff */
[C---:B------:R-:W-:Y:S02]  /*25de0*/  IADD3 R37, P4, R44.reuse, 0x6000, RZ ;  /* 0x000060002c257810 */ /* 0x040fe40007f9e0ff */
[C---:B------:R-:W-:Y:S02]  /*25df0*/  LOP3.LUT R7, R44.reuse, 0x380, RZ, 0xc0, !PT ;  /* 0x000003802c077812 */ /* 0x040fe400078ec0ff */
[----:B------:R-:W-:Y:S02]  /*25e00*/  IADD3 R5, P3, R44, 0x7000, RZ ;  /* 0x000070002c057810 */ /* 0x000fe40007f7e0ff */
[----:B------:R-:W-:Y:S02]  /*25e10*/  LOP3.LUT R32, R33, 0x380, RZ, 0xc0, !PT ;  /* 0x0000038021207812 */ /* 0x000fe400078ec0ff */
[----:B------:R-:W-:Y:S01]  /*25e20*/  LOP3.LUT R36, R37, 0x380, RZ, 0xc0, !PT ;  /* 0x0000038025247812 */ /* 0x000fe200078ec0ff */
[----:B------:R-:W-:Y:S01]  /*25e30*/  IMAD R3, R3, UR4, RZ ;  /* 0x0000000403037c24 */ /* 0x000fe2000f8e02ff */
[----:B------:R-:W-:Y:S01]  /*25e40*/  SHF.R.U64 R7, R7, 0x3, RZ ;  /* 0x0000000307077819 */ /* 0x000fe200000012ff */
[----:B------:R-:W-:Y:S01]  /*25e50*/  IMAD.X R41, RZ, RZ, R45, P3 ;  /* 0x000000ffff297224 */ /* 0x000fe200018e062d */
[----:B------:R-:W-:-:S02]  /*25e60*/  SHF.R.U64 R32, R32, 0x3, RZ ;  /* 0x0000000320207819 */ /* 0x000fc400000012ff */
[----:B------:R-:W-:Y:S02]  /*25e70*/  SHF.R.U64 R36, R36, 0x3, RZ ;  /* 0x0000000324247819 */ /* 0x000fe400000012ff */
[----:B------:R-:W-:Y:S02]  /*25e80*/  LOP3.LUT R44, R7, R44, RZ, 0x3c, !PT ;  /* 0x0000002c072c7212 */ /* 0x000fe400078e3cff */
[----:B------:R-:W-:Y:S02]  /*25e90*/  LOP3.LUT R32, R32, R33, RZ, 0x3c, !PT ;  /* 0x0000002120207212 */ /* 0x000fe400078e3cff */
[----:B------:R-:W-:Y:S01]  /*25ea0*/  LOP3.LUT R36, R36, R37, RZ, 0x3c, !PT ;  /* 0x0000002524247212 */ /* 0x000fe200078e3cff */
[----:B------:R-:W-:Y:S01]  /*25eb0*/  IMAD.X R37, RZ, RZ, R45, P4 ;  /* 0x000000ffff257224 */ /* 0x000fe200020e062d */
[----:B------:R-:W-:Y:S01]  /*25ec0*/  IADD3.X R33, RZ, R45, RZ, P5, !PT ;  /* 0x0000002dff217210 */ /* 0x000fe20002ffe4ff */
[----:B------:R-:W-:Y:S01]  /*25ed0*/  BSSY B1, `(.L_x_2820) ;  /* 0x0000053000017945 */ /* 0x000fe20003800000 */
[----:B------:R-:W-:-:S02]  /*25ee0*/  SHF.R.S32.HI R52, RZ, 0x1f, R222 ;  /* 0x0000001fff347819 */ /* 0x000fc400000114de */
[----:B------:R-:W-:Y:S01]  /*25ef0*/  SHF.R.S32.HI R54, RZ, 0x1f, R215 ;  /* 0x0000001fff367819 */ /* 0x000fe200000114d7 */
[----:B--2---:R-:W-:-:S04]  /*25f00*/  IMAD.IADD R10, R10, 0x1, R212 ;  /* 0x000000010a0a7824 */ /* 0x004fc800078e02d4 */
[C---:B------:R-:W-:Y:S01]  /*25f10*/  VIADD R0, R10.reuse, 0x8 ;  /* 0x000000080a007836 */ /* 0x040fe20000000000 */
[----:B------:R-:W-:-:S04]  /*25f20*/  ISETP.GE.OR P1, PT, R10, R53, P0 ;  /* 0x000000350a00720c */ /* 0x000fc80000726670 */
[----:B------:R-:W-:Y:S02]  /*25f30*/  ISETP.GE.OR P0, PT, R0, R53, P0 ;  /* 0x000000350000720c */ /* 0x000fe40000706670 */
[----:B------:R-:W-:-:S04]  /*25f40*/  LOP3.LUT R0, R5, 0x380, RZ, 0xc0, !PT ;  /* 0x0000038005007812 */ /* 0x000fc800078ec0ff */
[----:B------:R-:W-:-:S03]  /*25f50*/  SHF.R.U64 R0, R0, 0x3, RZ ;  /* 0x0000000300007819 */ /* 0x000fc600000012ff */
[----:B0-----:R-:W-:Y:S01]  /*25f60*/  @!P1 ST.E desc[UR52][R46.64], R89 ;  /* 0x000000592e009985 */ /* 0x001fe2000c101934 */
[----:B------:R-:W-:-:S03]  /*25f70*/  LOP3.LUT R40, R0, R5, RZ, 0x3c, !PT ;  /* 0x0000000500287212 */ /* 0x000fc600078e3cff */
[----:B---3--:R0:W-:Y:S04]  /*25f80*/  @!P0 ST.E desc[UR52][R48.64], R88 ;  /* 0x0000005830008985 */ /* 0x0081e8000c101934 */
[----:B------:R2:W5:Y:S04]  /*25f90*/  LD.E.128 R4, desc[UR52][R44.64] ;  /* 0x000000342c047980 */ /* 0x000568000c101d00 */
[----:B------:R-:W5:Y:S01]  /*25fa0*/  LD.E.128 R8, desc[UR52][R8.64] ;  /* 0x0000003408087980 */ /* 0x000f62000c101d00 */
[----:B0-----:R-:W0:Y:S03]  /*25fb0*/  @P2 LDC R49, c[0x0][0xbf0] ;  /* 0x0002fc00ff312b82 */ /* 0x001e260000000800 */
[----:B------:R-:W5:Y:S01]  /*25fc0*/  LD.E.128 R12, desc[UR52][R12.64] ;  /* 0x000000340c0c7980 */ /* 0x000f62000c101d00 */
[----:B--2---:R-:W-:-:S02]  /*25fd0*/  IMAD R45, R2, UR5, R3 ;  /* 0x00000005022d7c24 */ /* 0x004fc4000f8e0203 */
[----:B------:R-:W-:Y:S01]  /*25fe0*/  IMAD.WIDE.U32 R2, R2, UR4, RZ ;  /* 0x0000000402027c25 */ /* 0x000fe2000f8e00ff */
[----:B------:R-:W-:Y:S01]  /*25ff0*/  ULDC.64 UR4, c[0x0][0xae8] ;  /* 0x0002ba0000047ab9 */ /* 0x000fe20000000a00 */
[----:B------:R-:W5:Y:S02]  /*26000*/  LD.E.128 R24, desc[UR52][R24.64] ;  /* 0x0000003418187980 */ /* 0x000f64000c101d00 */
[----:B------:R-:W-:Y:S01]  /*26010*/  IMAD.IADD R3, R3, 0x1, R45 ;  /* 0x0000000103037824 */ /* 0x000fe200078e022d */
[----:B------:R-:W-:Y:S01]  /*26020*/  LEA R45, R223, R229, 0x5 ;  /* 0x000000e5df2d7211 */ /* 0x000fe200078e28ff */
[----:B------:R-:W-:Y:S01]  /*26030*/  IMAD R47, R50, UR4, RZ ;  /* 0x00000004322f7c24 */ /* 0x000fe2000f8e02ff */
[----:B------:R-:W5:Y:S03]  /*26040*/  LD.E.128 R28, desc[UR52][R28.64] ;  /* 0x000000341c1c7980 */ /* 0x000f66000c101d00 */
[----:B------:R-:W-:Y:S01]  /*26050*/  IMAD.IADD R44, R212, 0x1, R45 ;  /* 0x00000001d42c7824 */ /* 0x000fe200078e022d */
[----:B------:R-:W5:Y:S01]  /*26060*/  LD.E.128 R32, desc[UR52][R32.64] ;  /* 0x0000003420207980 */ /* 0x000f62000c101d00 */
[----:B------:R-:W-:-:S02]  /*26070*/  IMAD R47, R224, UR5, R47 ;  /* 0x00000005e02f7c24 */ /* 0x000fc4000f8e022f */
[----:B-1----:R-:W-:Y:S01]  /*26080*/  @P2 IMAD.HI.U32 R0, R44, R55, RZ ;  /* 0x000000372c002227 */ /* 0x002fe200078e00ff */
[----:B------:R-:W5:Y:S03]  /*26090*/  LD.E.128 R36, desc[UR52][R36.64] ;  /* 0x0000003424247980 */ /* 0x000f66000c101d00 */
[----:B------:R-:W-:Y:S01]  /*260a0*/  IMAD.WIDE.U32 R2, R224, UR4, R2 ;  /* 0x00000004e0027c25 */ /* 0x000fe2000f8e0002 */
[----:B------:R-:W-:Y:S01]  /*260b0*/  ULDC.64 UR4, c[0x0][0xaf0] ;  /* 0x0002bc0000047ab9 */ /* 0x000fe20000000a00 */
[----:B------:R-:W5:Y:S02]  /*260c0*/  LD.E.128 R40, desc[UR52][R40.64] ;  /* 0x0000003428287980 */ /* 0x000f64000c101d00 */
[----:B------:R-:W-:Y:S01]  /*260d0*/  IMAD.MOV.U32 R45, RZ, RZ, R44 ;  /* 0x000000ffff2d7224 */ /* 0x000fe200078e002c */
[----:B0-----:R-:W-:Y:S01]  /*260e0*/  @P2 SHF.R.U32.HI R45, RZ, R49, R0 ;  /* 0x00000031ff2d2219 */ /* 0x001fe20000011600 */
[----:B------:R-:W-:Y:S01]  /*260f0*/  IMAD R20, R20, UR4, RZ ;  /* 0x0000000414147c24 */ /* 0x000fe2000f8e02ff */
[----:B------:R-:W-:Y:S01]  /*26100*/  @!PT LDS RZ, [RZ] ;  /* 0x00000000fffff984 */ /* 0x000fe20000000800 */
[----:B------:R-:W-:Y:S01]  /*26110*/  @!PT LDS RZ, [RZ] ;  /* 0x00000000fffff984 */ /* 0x000fe20000000800 */
[----:B------:R-:W-:Y:S01]  /*26120*/  @!PT LDS RZ, [RZ] ;  /* 0x00000000fffff984 */ /* 0x000fe20000000800 */
[----:B------:R-:W-:Y:S01]  /*26130*/  @!PT LDS RZ, [RZ] ;  /* 0x00000000fffff984 */ /* 0x000fe20000000800 */
[----:B------:R0:W-:Y:S06]  /*26140*/  MEMBAR.ALL.CTA ;  /* 0x0000000000007992 */ /* 0x0001ec0000008000 */
[----:B0-----:R-:W0:Y:S01]  /*26150*/  FENCE.VIEW.ASYNC.S ;  /* 0x00000000000073c6 */ /* 0x001e220000000000 */
        /* <DEDUP_REMOVED lines=14> */
[----:B------:R-:W-:Y:S02]  /*26240*/  IMAD.IADD R3, R3, 0x1, R49 ;  /* 0x0000000103037824 */ /* 0x000fe400078e0231 */
[----:B------:R-:W-:Y:S01]  /*26250*/  IMAD R20, R0, UR4, RZ ;  /* 0x0000000400147c24 */ /* 0x000fe2000f8e02ff */
[C---:B------:R-:W-:Y:S01]  /*26260*/  IADD3 R0, R212.reuse, 0x20, RZ ;  /* 0x00000020d4007810 */ /* 0x040fe20007ffe0ff */
[C---:B------:R-:W-:Y:S01]  /*26270*/  IMAD.WIDE.U32 R2, R47.reuse, UR4, R2 ;  /* 0x000000042f027c25 */ /* 0x040fe2000f8e0002 */
[-C--:B------:R-:W-:Y:S02]  /*26280*/  ISETP.GE.AND P2, PT, R212, R53.reuse, PT ;  /* 0x00000035d400720c */ /* 0x080fe40003f46270 */
[----:B------:R-:W-:Y:S01]  /*26290*/  ISETP.GE.AND P0, PT, R0, R53, PT ;  /* 0x000000350000720c */ /* 0x000fe20003f06270 */
[----:B------:R-:W-:Y:S01]  /*262a0*/  IMAD R45, R47, UR5, R20 ;  /* 0x000000052f2d7c24 */ /* 0x000fe2000f8e0214 */
[----:B------:R-:W-:Y:S01]  /*262b0*/  ULDC.64 UR4, c[0x0][0xa80] ;  /* 0x0002a00000047ab9 */ /* 0x000fe20000000a00 */
[----:B------:R-:W-:Y:S01]  /*262c0*/  VIADD R0, R18, 0x29820 ;  /* 0x0002982012007836 */ /* 0x000fe20000000000 */
[----:B------:R-:W-:Y:S01]  /*262d0*/  LEA R46, P3, R2, UR4, 0x1 ;  /* 0x00000004022e7c11 */ /* 0x000fe2000f8608ff */
[----:B------:R-:W-:-:S02]  /*262e0*/  VIADD R20, R212, 0x40 ;  /* 0x00000040d4147836 */ /* 0x000fc40000000000 */
[----:B------:R-:W-:Y:S01]  /*262f0*/  IMAD.IADD R3, R3, 0x1, R45 ;  /* 0x0000000103037824 */ /* 0x000fe200078e022d */
[----:B------:R-:W-:Y:S01]  /*26300*/  PRMT R0, RZ, 0x654, R0 ;  /* 0x00000654ff007816 */ /* 0x000fe20000000000 */
[----:B0-----:R0:W1:Y:S01]  /*26310*/  SHFL.IDX PT, R44, R46, RZ, 0x181f ;  /* 0x00181fff2e2c7589 */ /* 0x00106200000e0000 */
[----:B------:R-:W-:Y:S02]  /*26320*/  ISETP.GE.AND P1, PT, R20, R53, PT ;  /* 0x000000351400720c */ /* 0x000fe40003f26270 */
[----:B------:R-:W-:Y:S01]  /*26330*/  LEA.HI.X R20, R2, UR5, R3, 0x1, P3 ;  /* 0x0000000502147c11 */ /* 0x000fe200098f0c03 */
[----:B------:R2:W-:Y:S04]  /*26340*/  SYNCS.ARRIVE.TRANS64.RED.A1T0 RZ, [R0+URZ], RZ ;  /* 0x000000ff00ff79a7 */ /* 0x0005e8000810043f */
        /* <DEDUP_REMOVED lines=11> */
.L_x_2821:
[----:B------:R-:W-:Y:S05]  /*26400*/  BSYNC B1 ;  /* 0x0000000000017941 */ /* 0x000fea0003800000 */
.L_x_2820:
        /* <DEDUP_REMOVED lines=13> */
.L_x_2823:
[----:B------:R-:W-:Y:S05]  /*264e0*/  BSYNC B1 ;  /* 0x0000000000017941 */ /* 0x000fea0003800000 */
.L_x_2822:
        /* <DEDUP_REMOVED lines=13> */
.L_x_2825:
[----:B------:R-:W-:Y:S05]  /*265c0*/  BSYNC B1 ;  /* 0x0000000000017941 */ /* 0x000fea0003800000 */
.L_x_2824:
[----:B0-----:R-:W-:Y:S01]  /*265d0*/  IADD3 R0, R212, 0x60, RZ ;  /* 0x00000060d4007810 */ /* 0x001fe20007ffe0ff */
[----:B--2-4-:R-:W0:Y:S03]  /*265e0*/  SHFL.IDX PT, R20, R20, 0x3, 0x181f ;  /* 0x00781f0014147f89 */ /* 0x014e2600000e0000 */
        /* <DEDUP_REMOVED lines=14> */
.L_x_2817:
[----:B------:R-:W-:Y:S01]  /*266d0*/  ULDC.64 UR4, c[0x0][0xc00] ;  /* 0x0003000000047ab9 */ /* 0x000fe20000000a00 */
[----:B------:R-:W-:Y:S01]  /*266e0*/  IMAD.MOV.U32 R0, RZ, RZ, RZ ;  /* 0x000000ffff007224 */ /* 0x000fe200078e00ff */
[----:B------:R-:W-:Y:S01]  /*266f0*/  ISETP.NE.U32.AND P0, PT, RZ, UR4, PT ;  /* 0x00000004ff007c0c */ /* 0x000fe2000bf05070 */
[----:B------:R-:W2:Y:S01]  /*26700*/  LDC R25, c[0x0][0xbe8] ;  /* 0x0002fa00ff197b82 */ /* 0x000ea20000000800 */
[----:B------:R-:W-:Y:S02]  /*26710*/  IADD3 R2, P1, R225, UR4, RZ ;  /* 0x00000004e1027c10 */ /* 0x000fe4000ff3e0ff */
[----:B------:R-:W-:Y:S02]  /*26720*/  ISETP.NE.AND.EX P0, PT, RZ, UR5, PT, P0 ;  /* 0x00000005ff007c0c */ /* 0x000fe4000bf05300 */
[----:B------:R-:W-:Y:S01]  /*26730*/  IADD3.X R3, R226, UR5, RZ, P1, !PT ;  /* 0x00000005e2037c10 */ /* 0x000fe20008ffe4ff */
[----:B------:R-:W-:Y:S02]  /*26740*/  ULDC.64 UR4, c[0x0][0xc08] ;  /* 0x0003020000047ab9 */ /* 0x000fe40000000a00 */
        /* <DEDUP_REMOVED lines=19> */
.L_x_2827:
        /* <DEDUP_REMOVED lines=8> */
[----:B-----5:R-:W-:Y:S01]  /*26900*/  IMAD R2, R6, R9, RZ ;  /* 0x0000000906027224 */ /* 0x020fe200078e02ff */
[----:B---3--:R-:W-:-:S04]  /*26910*/  IADD3 R8, R212, -0x80, R3 ;  /* 0xffffff80d4087810 */ /* 0x008fc80007ffe003 */
        /* <DEDUP_REMOVED lines=9> */
[----:B------:R-:W3:Y:S01]  /*269b0*/  @P0 LDC R13, c[0x0][0xbec] ;  /* 0x0002fb00ff0d0b82 */ /* 0x000ee20000000800 */
[----:B------:R-:W-:Y:S01]  /*269c0*/  IMAD R7, R224, UR5, R7 ;  /* 0x00000005e0077c24 */ /* 0x000fe2000f8e0207 */
[----:B------:R-:W-:-:S04]  /*269d0*/  ULDC.64 UR4, c[0x0][0xb98] ;  /* 0x0002e60000047ab9 */ /* 0x000fc80000000a00 */
[----:B------:R-:W-:Y:S02]  /*269e0*/  IADD3 R3, R3, R7, RZ ;  /* 0x0000000703037210 */ /* 0x000fe40007ffe0ff */
[----:B------:R-:W5:Y:S01]  /*269f0*/  @P0 LDC R15, c[0x0][0xbf0] ;  /* 0x0002fc00ff0f0b82 */ /* 0x000f620000000800 */
[----:B------:R-:W-:-:S04]  /*26a00*/  IMAD.WIDE.U32 R2, R221, UR4, R2 ;  /* 0x00000004dd027c25 */ /* 0x000fc8000f8e0002 */
[----:B---3--:R-:W-:-:S05]  /*26a10*/  @P0 IMAD.HI.U32 R4, R8, R13, RZ ;  /* 0x0000000d08040227 */ /* 0x008fca00078e00ff */
        /* <DEDUP_REMOVED lines=19> */
.L_x_2829:
[----:B------:R-:W-:Y:S05]  /*26b50*/  BSYNC B1 ;  /* 0x0000000000017941 */ /* 0x000fea0003800000 */
.L_x_2828:
[----:B------:R-:W-:Y:S01]  /*26b60*/  ULDC.64 UR4, c[0x0][0xaa0] ;  /* 0x0002a80000047ab9 */ /* 0x000fe20000000a00 */
[----:B------:R-:W-:Y:S01]  /*26b70*/  LEA R7, R223, R229, 0x5 ;  /* 0x000000e5df077211 */ /* 0x000fe200078e28ff */
[----:B---3--:R-:W-:-:S04]  /*26b80*/  IMAD R3, R11, UR4, RZ ;  /* 0x000000040b037c24 */ /* 0x008fc8000f8e02ff */
[C---:B------:R-:W-:Y:S02]  /*26b90*/  IMAD R5, R0.reuse, UR5, R3 ;  /* 0x0000000500057c24 */ /* 0x040fe4000f8e0203 */
[----:B------:R-:W-:Y:S01]  /*26ba0*/  IMAD.WIDE.U32 R2, R0, UR4, RZ ;  /* 0x0000000400027c25 */ /* 0x000fe2000f8e00ff */
[----:B------:R-:W-:-:S03]  /*26bb0*/  ULDC.64 UR4, c[0x0][0xae8] ;  /* 0x0002ba0000047ab9 */ /* 0x000fc60000000a00 */
[----:B------:R-:W-:Y:S02]  /*26bc0*/  IMAD.IADD R9, R212, 0x1, R7 ;  /* 0x00000001d4097824 */ /* 0x000fe400078e0207 */
[----:B------:R-:W-:Y:S02]  /*26bd0*/  IMAD.IADD R3, R3, 0x1, R5 ;  /* 0x0000000103037824 */ /* 0x000fe400078e0205 */
[----:B------:R-:W-:Y:S02]  /*26be0*/  IMAD R7, R10, UR4, RZ ;  /* 0x000000040a077c24 */ /* 0x000fe4000f8e02ff */
[----:B------:R-:W-:-:S04]  /*26bf0*/  IMAD.WIDE.U32 R2, R224, UR4, R2 ;  /* 0x00000004e0027c25 */ /* 0x000fc8000f8e0002 */
[----:B------:R-:W-:Y:S01]  /*26c00*/  IMAD R7, R224, UR5, R7 ;  /* 0x00000005e0077c24 */ /* 0x000fe2000f8e0207 */
[----:B------:R-:W-:Y:S01]  /*26c10*/  ULDC.64 UR4, c[0x0][0xaf0] ;  /* 0x0002bc0000047ab9 */ /* 0x000fe20000000a00 */
[----:B--2---:R-:W-:-:S03]  /*26c20*/  @P2 IMAD.HI.U32 R0, R9, R12, RZ ;  /* 0x0000000c09002227 */ /* 0x004fc600078e00ff */
[----:B------:R-:W-:Y:S01]  /*26c30*/  IADD3 R3, R3, R7, RZ ;  /* 0x0000000703037210 */ /* 0x000fe20007ffe0ff */
[----:B------:R-:W-:Y:S01]  /*26c40*/  IMAD.MOV.U32 R5, RZ, RZ, R9 ;  /* 0x000000ffff057224 */ /* 0x000fe200078e0009 */
[----:B----4-:R-:W-:Y:S01]  /*26c50*/  @P2 SHF.R.U32.HI R5, RZ, R27, R0 ;  /* 0x0000001bff052219 */ /* 0x010fe20000011600 */
[----:B------:R-:W-:Y:S02]  /*26c60*/  IMAD R4, R227, UR4, RZ ;  /* 0x00000004e3047c24 */ /* 0x000fe4000f8e02ff */
        /* <DEDUP_REMOVED lines=24> */
.L_x_3061:
[----:B------:R-:W-:Y:S01]  /*26df0*/  IMAD R25, R6, R25, RZ ;  /* 0x0000001906197224 */ /* 0x000fe200078e02ff */
[----:B------:R-:W-:Y:S01]  /*26e00*/  BSSY B1, `(.L_x_2831) ;  /* 0x000000f000017945 */ /* 0x000fe20003800000 */
[----:B------:R-:W-:-:S05]  /*26e10*/  IMAD.IADD R212, R229, 0x1, R212 ;  /* 0x00000001e5d47824 */ /* 0x000fca00078e02d4 */
        /* <DEDUP_REMOVED lines=13> */
.L_x_2832:
[----:B------:R-:W-:Y:S05]  /*26ef0*/  BSYNC B1 ;  /* 0x0000000000017941 */ /* 0x000fea0003800000 */
.L_x_2831:
[----:B------:R-:W-:-:S03]  /*26f00*/  UMOV UR4, 0xffffffff ;  /* 0xffffffff00047882 */ /* 0x000fc60000000000 */
[----:B------:R-:W-:Y:S05]  /*26f10*/  BRA.DIV UR4, `(.L_x_2833) ;  /* 0x000000a204dc7947 */ /* 0x000fea000b800000 */
[----:B---3--:R3:W0:Y:S04]  /*26f20*/  SHFL.IDX PT, R0, R3, 0x1, 0x181f ;  /* 0x00381f0003007f89 */ /* 0x00862800000e0000 */
[----:B----4-:R3:W4:Y:S02]  /*26f30*/  SHFL.IDX PT, R14, R2, 0x1, 0x181f ;  /* 0x00381f00020e7f89 */ /* 0x01072400000e0000 */
.L_x_3065:
        /* <DEDUP_REMOVED lines=15> */
.L_x_2835:
[----:B------:R-:W-:Y:S05]  /*27030*/  BSYNC B1 ;  /* 0x0000000000017941 */ /* 0x000fea0003800000 */
.L_x_2834:
[----:B------:R-:W-:-:S03]  /*27040*/  UMOV UR4, 0xffffffff ;  /* 0xffffffff00047882 */ /* 0x000fc60000000000 */
[----:B------:R-:W-:Y:S05]  /*27050*/  BRA.DIV UR4, `(.L_x_2836) ;  /* 0x000000a204d47947 */ /* 0x000fea000b800000 */
[----:B0-----:R0:W0:Y:S04]  /*27060*/  SHFL.IDX PT, R0, R3, 0x2, 0x181f ;  /* 0x00581f0003007f89 */ /* 0x00102800000e0000 */
[----:B----4-:R4:W0:Y:S02]  /*27070*/  SHFL.IDX PT, R14, R2, 0x2, 0x181f ;  /* 0x00581f00020e7f89 */ /* 0x01082400000e0000 */
.L_x_3069:
        /* <DEDUP_REMOVED lines=15> */
.L_x_2838:
[----:B------:R-:W-:Y:S05]  /*27170*/  BSYNC B1 ;  /* 0x0000000000017941 */ /* 0x000fea0003800000 */
.L_x_2837:
[----:B------:R-:W-:-:S03]  /*27180*/  UMOV UR4, 0xffffffff ;  /* 0xffffffff00047882 */ /* 0x000fc60000000000 */
[----:B------:R-:W-:Y:S05]  /*27190*/  BRA.DIV UR4, `(.L_x_2839) ;  /* 0x000000a204cc7947 */ /* 0x000fea000b800000 */
[----:B0-----:R0:W0:Y:S04]  /*271a0*/  SHFL.IDX PT, R0, R3, 0x3, 0x181f ;  /* 0x00781f0003007f89 */ /* 0x00102800000e0000 */
[----:B------:R0:W0:Y:S02]  /*271b0*/  SHFL.IDX PT, R14, R2, 0x3, 0x181f ;  /* 0x00781f00020e7f89 */ /* 0x00002400000e0000 */
.L_x_3073:
[----:B0-234-:R-:W-:-:S04]  /*271c0*/  IADD3 R2, R212, 0x60, RZ ;  /* 0x00000060d4027810 */ /* 0x01dfc80007ffe0ff */
        /* <DEDUP_REMOVED lines=13> */
.L_x_2826:
[----:B------:R-:W-:Y:S05]  /*272a0*/  BSYNC B0 ;  /* 0x0000000000007941 */ /* 0x000fea0003800000 */
.L_x_2816:
[----:B------:R-:W-:Y:S02]  /*272b0*/  ULDC UR4, c[0x0][0xc3c] ;  /* 0x00030f0000047ab9 */ /* 0x000fe40000000800 */
[----:B-1----:R-:W-:-:S13]  /*272c0*/  ISETP.GE.AND P0, PT, R23, UR4, PT ;  /* 0x0000000417007c0c */ /* 0x002fda000bf06270 */
[----:B------:R-:W-:Y:S05]  /*272d0*/  @!P0 BRA `(.L_x_2840) ;  /* 0xfffffda000888947 */ /* 0x000fea000383ffff */
[----:B------:R-:W-:Y:S05]  /*272e0*/  BRA `(.L_x_2628) ;  /* 0x0000007c00dc7947 */ /* 0x000fea0003800000 */
.L_x_2626:
        /* <DEDUP_REMOVED lines=58> */
.L_x_2846:
[----:B------:R-:W-:Y:S01]  /*27690*/  UIADD3 UR4, UR4, 0x1f, URZ ;  /* 0x0000001f04047890 */ /* 0x000fe2000fffe03f */
[----:B------:R-:W-:-:S05]  /*276a0*/  IMAD.U32 R19, RZ, RZ, UR7 ;  /* 0x00000007ff137e24 */ /* 0x000fca000f8e00ff */
[----:B0-----:R-:W-:-:S13]  /*276b0*/  ISETP.LE.AND P6, PT, R10, UR4, PT ;  /* 0x000000040a007c0c */ /* 0x001fda000bfc3270 */
[----:B------:R-:W-:Y:S05]  /*276c0*/  @P6 BRA `(.L_x_2843) ;  /* 0x0000000400b06947 */ /* 0x000fea0003800000 */
[----:B------:R-:W-:Y:S01]  /*276d0*/  VIADD R7, R5, UR4 ;  /* 0x0000000405077c36 */ /* 0x000fe20008000000 */
[----:B------:R-:W-:Y:S01]  /*276e0*/  BSSY B0, `(.L_x_2844) ;  /* 0x0000007000007945 */ /* 0x000fe20003800000 */
[----:B------:R-:W-:-:S03]  /*276f0*/  MOV R0, RZ ;  /* 0x000000ff00007202 */ /* 0x000fc60000000f00 */
[----:B------:R-:W-:-:S13]  /*27700*/  ISETP.GE.OR P6, PT, R7, R10, !P0 ;  /* 0x0000000a0700720c */ /* 0x000fda00047c6670 */
[----:B------:R-:W-:Y:S05]  /*27710*/  @P6 BRA `(.L_x_2845) ;  /* 0x00000000000c6947 */ /* 0x000fea0003800000 */
[----:B------:R-:W0:Y:S02]  /*27720*/  LDC.64 R2, c[0x0][0xc80] ;  /* 0x00032000ff027b82 */ /* 0x000e240000000a00 */
[----:B0-----:R-:W-:-:S05]  /*27730*/  IMAD.WIDE R2, R7, 0x4, R2 ;  /* 0x0000000407027825 */ /* 0x001fca00078e0202 */
[----:B------:R0:W5:Y:S02]  /*27740*/  LDG.E R0, desc[UR52][R2.64] ;  /* 0x0000003402007981 */ /* 0x000164000c1e1900 */
.L_x_2845:
[----:B------:R-:W-:Y:S05]  /*27750*/  BSYNC B0 ;  /* 0x0000000000007941 */ /* 0x000fea0003800000 */
.L_x_2844:
        /* <DEDUP_REMOVED lines=20> */
.L_x_2842:
[----:B------:R-:W-:-:S04]  /*278a0*/  IMAD.IADD R11, R4, 0x1, -R3 ;  /* 0x00000001040b7824 */ /* 0x000fc800078e0a03 */
[----:B------:R-:W-:-:S05]  /*278b0*/  IMAD R2, R6, UR5, R11 ;  /* 0x0000000506027c24 */ /* 0x000fca000f8e020b */
[----:B------:R-:W-:Y:S02]  /*278c0*/  ISETP.GT.AND P0, PT, R2, UR6, PT ;  /* 0x0000000602007c0c */ /* 0x000fe4000bf04270 */
[----:B------:R-:W0:Y:S11]  /*278d0*/  LDC.64 R2, c[0x0][0xc90] ;  /* 0x00032400ff027b82 */ /* 0x000e360000000a00 */
[----:B------:R-:W-:-:S04]  /*278e0*/  VOTE.ANY R8, PT, !P0 ;  /* 0x0000000000087806 */ /* 0x000fc800040e0100 */
[----:B------:R-:W1:Y:S02]  /*278f0*/  POPC R13, R8 ;  /* 0x00000008000d7309 */ /* 0x000e640000000000 */
[----:B-1----:R-:W-:-:S05]  /*27900*/  IADD3 R19, R13, UR4, RZ ;  /* 0x000000040d137c10 */ /* 0x002fca000fffe0ff */
        /* <DEDUP_REMOVED lines=13> */
.L_x_2847:
[----:B-1----:R-:W-:Y:S02]  /*279e0*/  IMAD.MOV R2, RZ, RZ, -R3 ;  /* 0x000000ffff027224 */ /* 0x002fe400078e0a03 */
[----:B---3--:R-:W-:-:S03]  /*279f0*/  IMAD R16, R16, UR5, R11 ;  /* 0x0000000510107c24 */ /* 0x008fc6000f8e020b */
[----:B------:R-:W-:Y:S02]  /*27a00*/  MOV R11, R2 ;  /* 0x00000002000b7202 */ /* 0x000fe40000000f00 */
[----:B------:R-:W-:Y:S02]  /*27a10*/  IABS R2, R4 ;  /* 0x0000000400027213 */ /* 0x000fe40000000000 */
[----:B--2---:R-:W-:Y:S01]  /*27a20*/  IADD3 R9, -R16, UR6, RZ ;  /* 0x0000000610097c10 */ /* 0x004fe2000fffe1ff */
[----:B------:R-:W-:Y:S02]  /*27a30*/  IMAD R11, R11, R12, RZ ;  /* 0x0000000c0b0b7224 */ /* 0x000fe400078e02ff */
[----:B------:R-:W-:Y:S01]  /*27a40*/  IMAD.MOV R8, RZ, RZ, -R2 ;  /* 0x000000ffff087224 */ /* 0x000fe200078e0a02 */
[----:B------:R-:W-:Y:S01]  /*27a50*/  IABS R6, R9 ;  /* 0x0000000900067213 */ /* 0x000fe20000000000 */
[----:B------:R-:W-:-:S04]  /*27a60*/  IMAD.MOV.U32 R2, RZ, RZ, RZ ;  /* 0x000000ffff027224 */ /* 0x000fc800078e00ff */
[----:B------:R-:W-:-:S04]  /*27a70*/  IMAD.HI.U32 R2, R3, R11, R2 ;  /* 0x0000000b03027227 */ /* 0x000fc800078e0002 */
[----:B------:R-:W-:Y:S01]  /*27a80*/  IMAD.MOV.U32 R3, RZ, RZ, R6 ;  /* 0x000000ffff037224 */ /* 0x000fe200078e0006 */
[----:B------:R-:W-:-:S03]  /*27a90*/  MOV R6, R8 ;  /* 0x0000000800067202 */ /* 0x000fc60000000f00 */
        /* <DEDUP_REMOVED lines=10> */
[----:B------:R-:W-:Y:S02]  /*27b40*/  @!P2 IADD3 R2, -R2, RZ, RZ ;  /* 0x000000ff0202a210 */ /* 0x000fe40007ffe1ff */
        /* <DEDUP_REMOVED lines=8> */
[-C--:B------:R-:W-:Y:S02]  /*27bd0*/  IABS R8, R13.reuse ;  /* 0x0000000d00087213 */ /* 0x080fe40000000000 */
[----:B0-----:R-:W-:Y:S02]  /*27be0*/  IABS R10, R13 ;  /* 0x0000000d000a7213 */ /* 0x001fe40000000000 */
[----:B------:R-:W0:Y:S01]  /*27bf0*/  I2F.RP R6, R8 ;  /* 0x0000000800067306 */ /* 0x000e220000209400 */
[----:B------:R-:W-:-:S07]  /*27c00*/  IADD3 R18, -R13, RZ, RZ ;  /* 0x000000ff0d127210 */ /* 0x000fce0007ffe1ff */
[----:B0-----:R-:W0:Y:S02]  /*27c10*/  MUFU.RCP R6, R6 ;  /* 0x0000000600067308 */ /* 0x001e240000001000 */
[----:B0-----:R-:W-:-:S06]  /*27c20*/  VIADD R3, R6, 0xffffffe ;  /* 0x0ffffffe06037836 */ /* 0x001fcc0000000000 */
[----:B------:R-:W0:Y:S02]  /*27c30*/  F2I.FTZ.U32.TRUNC.NTZ R3, R3 ;  /* 0x0000000300037305 */ /* 0x000e24000021f000 */
[----:B0-----:R-:W-:-:S05]  /*27c40*/  IADD3 R7, RZ, -R3, RZ ;  /* 0x80000003ff077210 */ /* 0x001fca0007ffe0ff */
[----:B------:R-:W-:-:S04]  /*27c50*/  IMAD R7, R7, R8, RZ ;  /* 0x0000000807077224 */ /* 0x000fc800078e02ff */
[----:B------:R-:W-:-:S04]  /*27c60*/  IMAD.HI.U32 R2, R3, R7, R2 ;  /* 0x0000000703027227 */ /* 0x000fc800078e0002 */
        /* <DEDUP_REMOVED lines=18> */
.L_x_2843:
[----:B------:R-:W-:Y:S01]  /*27d90*/  IMAD.MOV.U32 R17, RZ, RZ, RZ ;  /* 0x000000ffff117224 */ /* 0x000fe200078e00ff */
[----:B------:R-:W-:Y:S01]  /*27da0*/  MOV R18, RZ ;  /* 0x000000ff00127202 */ /* 0x000fe20000000f00 */
[----:B------:R-:W-:-:S07]  /*27db0*/  IMAD.U32 R16, RZ, RZ, UR6 ;  /* 0x00000006ff107e24 */ /* 0x000fce000f8e00ff */
.L_x_2848:
[----:B------:R-:W-:-:S13]  /*27dc0*/  ISETP.NE.AND P0, PT, R5, RZ, PT ;  /* 0x000000ff0500720c */ /* 0x000fda0003f05270 */
[----:B------:R-:W0:Y:S01]  /*27dd0*/  @!P0 S2R R3, SR_CgaCtaId ;  /* 0x0000000000038919 */ /* 0x000e220000008800 */
[----:B------:R-:W-:-:S04]  /*27de0*/  @!P0 MOV R0, 0x400 ;  /* 0x0000040000008802 */ /* 0x000fc80000000f00 */
[----:B0-----:R-:W-:-:S05]  /*27df0*/  @!P0 LEA R0, R3, R0, 0x18 ;  /* 0x0000000003008211 */ /* 0x001fca00078ec0ff */
[----:B------:R2:W-:Y:S01]  /*27e00*/  @!P0 STS.128 [R0+0x298d0], R16 ;  /* 0x0298d01000008388 */ /* 0x0005e20000000c00 */
[----:B------:R-:W-:Y:S06]  /*27e10*/  BAR.ARV 0x5, 0x180 ;  /* 0x0146000000007b1d */ /* 0x000fec0000002000 */
.L_x_2841:
        /* <DEDUP_REMOVED lines=9> */
[----:B------:R-:W-:Y:S01]  /*27eb0*/  BSSY B7, `(.L_x_2849) ;  /* 0x00006fb000077945 */ /* 0x000fe20003800000 */
[----:B------:R-:W-:Y:S01]  /*27ec0*/  MOV R35, 0x1 ;  /* 0x0000000100237802 */ /* 0x000fe20000000f00 */
[----:B------:R-:W-:Y:S01]  /*27ed0*/  IMAD.MOV.U32 R28, RZ, RZ, RZ ;  /* 0x000000ffff1c7224 */ /* 0x000fe200078e00ff */
[----:B------:R-:W-:Y:S01]  /*27ee0*/  ULDC.64 UR40, c[0x0][0x198] ;  /* 0x0000660000287ab9 */ /* 0x000fe20000000a00 */
[----:B------:R-:W-:Y:S01]  /*27ef0*/  IMAD.MOV.U32 R23, RZ, RZ, RZ ;  /* 0x000000ffff177224 */ /* 0x000fe200078e00ff */
[----:B------:R-:W-:Y:S01]  /*27f00*/  ULOP3.LUT UR39, UR36, 0x2, URZ, 0xfc, !UPT ;  /* 0x0000000224277892 */ /* 0x000fe2000f8efc3f */
[----:B------:R-:W-:Y:S01]  /*27f10*/  IMAD.MOV.U32 R34, RZ, RZ, 0x1 ;  /* 0x00000001ff227424 */ /* 0x000fe200078e00ff */
[----:B------:R-:W-:Y:S01]  /*27f20*/  ULOP3.LUT UR37, UR36, 0x1, URZ, 0xfc, !UPT ;  /* 0x0000000124257892 */ /* 0x000fe2000f8efc3f */
[----:B------:R-:W-:Y:S01]  /*27f30*/  ULDC UR38, c[0x0][0xc] ;  /* 0x0000030000267ab9 */ /* 0x000fe20000000800 */
[C---:B-1----:R-:W-:Y:S01]  /*27f40*/  LOP3.LUT R10, R12.reuse, 0x7f, RZ, 0xc0, !PT ;  /* 0x0000007f0c0a7812 */ /* 0x042fe200078ec0ff */
[C---:B0-----:R-:W-:Y:S01]  /*27f50*/  IMAD.SHL.U32 R2, R12.reuse, 0x10, RZ ;  /* 0x000000100c027824 */ /* 0x041fe200078e00ff */
[C---:B------:R-:W-:Y:S01]  /*27f60*/  SHF.L.U32 R3, R12.reuse, 0x7, RZ ;  /* 0x000000070c037819 */ /* 0x040fe200000006ff */
[----:B------:R-:W-:Y:S01]  /*27f70*/  IMAD.SHL.U32 R11, R12, 0x2, RZ ;  /* 0x000000020c0b7824 */ /* 0x000fe200078e00ff */
[----:B------:R-:W-:-:S02]  /*27f80*/  SHF.R.U32.HI R7, RZ, 0x5, R10 ;  /* 0x00000005ff077819 */ /* 0x000fc4000001160a */
[----:B--2---:R-:W-:Y:S02]  /*27f90*/  LOP3.LUT R0, R2, 0x1b0, RZ, 0xc0, !PT ;  /* 0x000001b002007812 */ /* 0x004fe400078ec0ff */
[----:B------:R-:W-:Y:S01]  /*27fa0*/  SHF.R.U32.HI R5, RZ, 0x1, R12 ;  /* 0x00000001ff057819 */ /* 0x000fe2000001160c */
[----:B------:R-:W-:Y:S01]  /*27fb0*/  IMAD.SHL.U32 R9, R7, 0x200, RZ ;  /* 0x0000020007097824 */ /* 0x000fe200078e00ff */
[----:B------:R-:W-:Y:S01]  /*27fc0*/  LOP3.LUT R11, R0, 0x30, R11, 0x78, !PT ;  /* 0x00000030000b7812 */ /* 0x000fe200078e780b */
[----:B------:R-:W-:Y:S01]  /*27fd0*/  IMAD.SHL.U32 R0, R12, 0x20, RZ ;  /* 0x000000200c007824 */ /* 0x000fe200078e00ff */
[----:B------:R-:W-:Y:S02]  /*27fe0*/  LOP3.LUT R4, R3, 0x380, RZ, 0xc0, !PT ;  /* 0x0000038003047812 */ /* 0x000fe400078ec0ff */
[----:B------:R-:W-:Y:S02]  /*27ff0*/  LOP3.LUT R6, R9, 0x40, R2, 0xf8, !PT ;  /* 0x0000004009067812 */ /* 0x000fe400078ef802 */
[----:B------:R-:W-:-:S02]  /*28000*/  LOP3.LUT R5, R4, 0x30, R5, 0xf8, !PT ;  /* 0x0000003004057812 */ /* 0x000fc400078ef805 */
[----:B------:R-:W-:Y:S02]  /*28010*/  LOP3.LUT R4, R0, 0x80, RZ, 0xc0, !PT ;  /* 0x0000008000047812 */ /* 0x000fe400078ec0ff */
[----:B------:R-:W-:Y:S02]  /*28020*/  LOP3.LUT R8, R6, R11, RZ, 0xfc, !PT ;  /* 0x0000000b06087212 */ /* 0x000fe400078efcff */
[----:B------:R-:W-:Y:S02]  /*28030*/  SHF.L.U32 R37, R12, 0x2, RZ ;  /* 0x000000020c257819 */ /* 0x000fe400000006ff */
[----:B------:R-:W-:Y:S01]  /*28040*/  LOP3.LUT R6, R4, 0x10, R12, 0xf8, !PT ;  /* 0x0000001004067812 */ /* 0x000fe200078ef80c */
[----:B------:R-:W-:Y:S01]  /*28050*/  STL [R1+0x14], R8 ;  /* 0x0000140801007387 */ /* 0x000fe20000100800 */
[----:B------:R-:W-:Y:S02]  /*28060*/  LOP3.LUT R9, R9, 0x60, R0, 0xf8, !PT ;  /* 0x0000006009097812 */ /* 0x000fe400078ef800 */
[----:B------:R-:W-:-:S02]  /*28070*/  LOP3.LUT R4, R5, 0x70, R2, 0x78, !PT ;  /* 0x0000007005047812 */ /* 0x000fc400078e7802 */
[----:B------:R-:W-:Y:S02]  /*28080*/  LOP3.LUT R6, R6, 0x10, R37, 0x78, !PT ;  /* 0x0000001006067812 */ /* 0x000fe400078e7825 */
[----:B------:R-:W-:Y:S02]  /*28090*/  LOP3.LUT R9, R9, 0x100, R0, 0xf8, !PT ;  /* 0x0000010009097812 */ /* 0x000fe400078ef800 */
[----:B------:R-:W-:Y:S02]  /*280a0*/  LOP3.LUT R4, R4, 0xc00, R3, 0xf8, !PT ;  /* 0x00000c0004047812 */ /* 0x000fe400078ef803 */
[----:B------:R-:W-:Y:S01]  /*280b0*/  LOP3.LUT R3, R9, R6, RZ, 0xfc, !PT ;  /* 0x0000000609037212 */ /* 0x000fe200078efcff */
[----:B------:R-:W-:Y:S01]  /*280c0*/  IMAD.SHL.U32 R6, R7, 0x400, RZ ;  /* 0x0000040007067824 */ /* 0x000fe200078e00ff */
[----:B------:R-:W-:Y:S01]  /*280d0*/  R2P PR, R12, 0x14 ;  /* 0x000000140c007804 */ /* 0x000fe20000000000 */
[----:B------:R3:W-:Y:S01]  /*280e0*/  STL [R1+0x20], R4 ;  /* 0x0000200401007387 */ /* 0x0007e20000100800 */
[----:B------:R-:W-:-:S02]  /*280f0*/  LOP3.LUT R11, R0, 0x380, RZ, 0xc0, !PT ;  /* 0x00000380000b7812 */ /* 0x000fc400078ec0ff */
[----:B------:R-:W-:Y:S01]  /*28100*/  SHF.R.U32.HI R5, RZ, 0x2, R10 ;  /* 0x00000002ff057819 */ /* 0x000fe2000001160a */
[----:B------:R0:W-:Y:S01]  /*28110*/  STL [R1+0x1c], R3 ;  /* 0x00001c0301007387 */ /* 0x0001e20000100800 */
[----:B------:R-:W-:Y:S02]  /*28120*/  LOP3.LUT R11, R11, 0x30, R2, 0xf8, !PT ;  /* 0x000000300b0b7812 */ /* 0x000fe400078ef802 */
[----:B------:R-:W-:Y:S02]  /*28130*/  LOP3.LUT R2, R2, 0x30, RZ, 0xc0, !PT ;  /* 0x0000003002027812 */ /* 0x000fe400078ec0ff */
[----:B------:R-:W-:Y:S01]  /*28140*/  LOP3.LUT R0, R5, 0x60, R0, 0xf8, !PT ;  /* 0x0000006005007812 */ /* 0x000fe200078ef800 */
[----:B---3--:R-:W-:Y:S01]  /*28150*/  IMAD.U32 R4, RZ, RZ, UR4 ;  /* 0x00000004ff047e24 */ /* 0x008fe2000f8e00ff */
[----:B------:R-:W-:Y:S01]  /*28160*/  LOP3.LUT R37, R11, 0x70, R37, 0x78, !PT ;  /* 0x000000700b257812 */ /* 0x000fe200078e7825 */
[----:B0-----:R-:W-:-:S03]  /*28170*/  IMAD.MOV.U32 R3, RZ, RZ, 0x40 ;  /* 0x00000040ff037424 */ /* 0x001fc600078e00ff */
[----:B------:R-:W-:Y:S02]  /*28180*/  LEA R22, R4, R22, 0x18 ;  /* 0x0000001604167211 */ /* 0x000fe400078ec0ff */
        /* <DEDUP_REMOVED lines=11> */
.L_x_2965:
[----:B------:R-:W0:Y:S02]  /*28240*/  LDC.64 R24, c[0x0][0xc88] ;  /* 0x00032200ff187b82 */ /* 0x000e240000000a00 */
[----:B0-----:R-:W-:-:S06]  /*28250*/  IMAD.WIDE R24, R19, 0x4, R24 ;  /* 0x0000000413187825 */ /* 0x001fcc00078e0218 */
[----:B--2---:R-:W2:Y:S01]  /*28260*/  LDG.E R24, desc[UR52][R24.64] ;  /* 0x0000003418187981 */ /* 0x004ea2000c1e1900 */
[----:B------:R-:W-:Y:S05]  /*28270*/  YIELD ;  /* 0x0000000000007946 */ /* 0x000fea0003800000 */
[----:B------:R-:W-:Y:S01]  /*28280*/  ULDC.64 UR4, c[0x0][0xa28] ;  /* 0x00028a0000047ab9 */ /* 0x000fe20000000a00 */
[----:B------:R-:W-:Y:S01]  /*28290*/  IMAD.MOV.U32 R8, RZ, RZ, RZ ;  /* 0x000000ffff087224 */ /* 0x000fe200078e00ff */
[----:B------:R-:W-:Y:S01]  /*282a0*/  ISETP.NE.U32.AND P0, PT, RZ, UR4, PT ;  /* 0x00000004ff007c0c */ /* 0x000fe2000bf05070 */
[----:B------:R-:W-:Y:S01]  /*282b0*/  ULDC.64 UR6, c[0x0][0xa10] ;  /* 0x0002840000067ab9 */ /* 0x000fe20000000a00 */
[----:B------:R-:W-:Y:S01]  /*282c0*/  IMAD.MOV.U32 R29, RZ, RZ, RZ ;  /* 0x000000ffff1d7224 */ /* 0x000fe200078e00ff */
[----:B------:R-:W-:Y:S01]  /*282d0*/  ULDC.64 UR8, c[0x0][0xa18] ;  /* 0x0002860000087ab9 */ /* 0x000fe20000000a00 */
[----:B------:R-:W-:-:S02]  /*282e0*/  ISETP.NE.AND.EX P0, PT, RZ, UR5, PT, P0 ;  /* 0x00000005ff007c0c */ /* 0x000fc4000bf05300 */
[----:B-12---:R-:W-:-:S11]  /*282f0*/  SHF.R.S32.HI R0, RZ, 0x1f, R24 ;  /* 0x0000001fff007819 */ /* 0x006fd60000011418 */
[C---:B------:R-:W-:Y:S01]  /*28300*/  @P0 LEA R2, P1, R24.reuse, UR4, 0x2 ;  /* 0x0000000418020c11 */ /* 0x040fe2000f8210ff */
[C---:B------:R-:W-:Y:S01]  /*28310*/  IMAD.SHL.U32 R25, R24.reuse, 0x4, RZ ;  /* 0x0000000418197824 */ /* 0x040fe200078e00ff */
[C-C-:B------:R-:W-:Y:S01]  /*28320*/  SHF.L.U64.HI R26, R24.reuse, 0x2, R0.reuse ;  /* 0x00000002181a7819 */ /* 0x140fe20000010200 */
[----:B------:R0:W-:Y:S01]  /*28330*/  STL [R1+0x38], R0 ;  /* 0x0000380001007387 */ /* 0x0001e20000100800 */
[----:B------:R-:W-:Y:S01]  /*28340*/  @P0 LEA.HI.X R3, R24, UR5, R0, 0x2, P1 ;  /* 0x0000000518030c11 */ /* 0x000fe200088f1400 */
[----:B------:R-:W-:-:S04]  /*28350*/  ULDC.64 UR4, c[0x0][0xa00] ;  /* 0x0002800000047ab9 */ /* 0x000fc80000000a00 */
[----:B------:R1:W2:Y:S01]  /*28360*/  @P0 LDG.E R8, desc[UR52][R2.64] ;  /* 0x0000003402080981 */ /* 0x0002a2000c1e1900 */
[----:B------:R-:W-:Y:S02]  /*28370*/  ISETP.NE.U32.AND P0, PT, RZ, UR4, PT ;  /* 0x00000004ff007c0c */ /* 0x000fe4000bf05070 */
[----:B------:R-:W-:Y:S02]  /*28380*/  ISETP.NE.U32.AND P1, PT, RZ, UR6, PT ;  /* 0x00000006ff007c0c */ /* 0x000fe4000bf25070 */
[----:B------:R-:W-:Y:S02]  /*28390*/  ISETP.NE.AND.EX P0, PT, RZ, UR5, PT, P0 ;  /* 0x00000005ff007c0c */ /* 0x000fe4000bf05300 */
[----:B------:R-:W-:Y:S02]  /*283a0*/  ISETP.NE.AND.EX P1, PT, RZ, UR7, PT, P1 ;  /* 0x00000007ff007c0c */ /* 0x000fe4000bf25310 */
[C---:B------:R-:W-:Y:S02]  /*283b0*/  IADD3 R4, P4, R25.reuse, UR6, RZ ;  /* 0x0000000619047c10 */ /* 0x040fe4000ff9e0ff */
[----:B-1----:R-:W-:-:S02]  /*283c0*/  IADD3 R2, P3, R25, UR4, RZ ;  /* 0x0000000419027c10 */ /* 0x002fc4000ff7e0ff */
[----:B0-----:R-:W-:Y:S02]  /*283d0*/  MOV R0, RZ ;  /* 0x000000ff00007202 */ /* 0x001fe40000000f00 */
[C---:B------:R-:W-:Y:S02]  /*283e0*/  IADD3.X R3, R26.reuse, UR5, RZ, P3, !PT ;  /* 0x000000051a037c10 */ /* 0x040fe40009ffe4ff */
[----:B------:R-:W-:Y:S02]  /*283f0*/  IADD3.X R5, R26, UR7, RZ, P4, !PT ;  /* 0x000000071a057c10 */ /* 0x000fe4000a7fe4ff */
[----:B------:R-:W-:Y:S01]  /*28400*/  ISETP.NE.U32.AND P2, PT, RZ, UR8, PT ;  /* 0x00000008ff007c0c */ /* 0x000fe2000bf45070 */
[----:B------:R-:W5:Y:S01]  /*28410*/  @P0 LDG.E R29, desc[UR52][R2.64] ;  /* 0x00000034021d0981 */ /* 0x000f62000c1e1900 */
[----:B------:R-:W-:Y:S02]  /*28420*/  ULDC UR4, c[0x0][0x288] ;  /* 0x0000a20000047ab9 */ /* 0x000fe40000000800 */
[----:B------:R-:W-:Y:S01]  /*28430*/  ISETP.NE.AND.EX P2, PT, RZ, UR9, PT, P2 ;  /* 0x00000009ff007c0c */ /* 0x000fe2000bf45320 */
[----:B------:R-:W5:Y:S01]  /*28440*/  @P1 LDG.E R0, desc[UR52][R4.64] ;  /* 0x0000003404001981 */ /* 0x000f62000c1e1900 */
[----:B------:R-:W-:Y:S01]  /*28450*/  IMAD.U32 R30, RZ, RZ, UR4 ;  /* 0x00000004ff1e7e24 */ /* 0x000fe2000f8e00ff */
[----:B------:R-:W-:-:S02]  /*28460*/  ULDC.64 UR4, c[0x0][0x418] ;  /* 0x0001060000047ab9 */ /* 0x000fc40000000a00 */
[----:B------:R-:W-:-:S03]  /*28470*/  UISETP.NE.U32.AND UP0, UPT, UR4, URZ, UPT ;  /* 0x0000003f0400728c */ /* 0x000fc6000bf05070 */
[----:B------:R-:W-:Y:S01]  /*28480*/  ULDC UR4, c[0x0][0x424] ;  /* 0x0001090000047ab9 */ /* 0x000fe20000000800 */
[----:B------:R-:W-:-:S03]  /*28490*/  UISETP.NE.AND.EX UP0, UPT, UR5, URZ, UPT, UP0 ;  /* 0x0000003f0500728c */ /* 0x000fc6000bf05300 */
[----:B------:R-:W-:Y:S01]  /*284a0*/  ULDC UR5, c[0x0][0x2f0] ;  /* 0x0000bc0000057ab9 */ /* 0x000fe20000000800 */
[----:B------:R-:W-:Y:S01]  /*284b0*/  @P2 IADD3 R6, P3, R25, UR8, RZ ;  /* 0x0000000819062c10 */ /* 0x000fe2000ff7e0ff */
[----:B------:R-:W-:-:S03]  /*284c0*/  USEL UR4, UR4, 0x1, UP0 ;  /* 0x0000000104047887 */ /* 0x000fc60008000000 */
[----:B------:R-:W-:Y:S01]  /*284d0*/  @P2 IADD3.X R7, R26, UR9, RZ, P3, !PT ;  /* 0x000000091a072c10 */ /* 0x000fe20009ffe4ff */
[----:B------:R-:W-:-:S03]  /*284e0*/  UIMAD UR4, UR4, UR5, URZ ;  /* 0x00000005040472a4 */ /* 0x000fc6000f8e023f */
[----:B------:R-:W-:Y:S01]  /*284f0*/  ULDC UR5, c[0x0][0x348] ;  /* 0x0000d20000057ab9 */ /* 0x000fe20000000800 */
[----:B------:R0:W5:Y:S02]  /*28500*/  @P2 LDG.E R30, desc[UR52][R6.64] ;  /* 0x00000034061e2981 */ /* 0x000164000c1e1900 */
[----:B0-----:R-:W-:Y:S02]  /*28510*/  IMAD.U32 R6, RZ, RZ, UR5 ;  /* 0x00000005ff067e24 */ /* 0x001fe4000f8e00ff */
[----:B------:R-:W-:Y:S01]  /*28520*/  IMAD.U32 R7, RZ, RZ, UR4 ;  /* 0x00000004ff077e24 */ /* 0x000fe2000f8e00ff */
[----:B--2---:R0:W-:Y:S01]  /*28530*/  STL [R1+0x8], R8 ;  /* 0x0000080801007387 */ /* 0x0041e20000100800 */
[----:B------:R-:W-:Y:S05]  /*28540*/  @P2 BRA `(.L_x_2850) ;  /* 0x0000000000102947 */ /* 0x000fea0003800000 */
[----:B------:R-:W-:Y:S05]  /*28550*/  @!P0 BRA `(.L_x_2850) ;  /* 0x00000000000c8947 */ /* 0x000fea0003800000 */
[----:B-----5:R-:W2:Y:S04]  /*28560*/  LDG.E R30, desc[UR52][R2.64] ;  /* 0x00000034021e7981 */ /* 0x020ea8000c1e1900 */
[----:B------:R-:W2:Y:S02]  /*28570*/  LDG.E R2, desc[UR52][R2.64+0x4] ;  /* 0x0000043402027981 */ /* 0x000ea4000c1e1900 */
[----:B--2---:R-:W-:-:S07]  /*28580*/  IADD3 R30, -R30, R2, RZ ;  /* 0x000000021e1e7210 */ /* 0x004fce0007ffe1ff */
.L_x_2850:
        /* <DEDUP_REMOVED lines=9> */
.L_x_2851:
        /* <DEDUP_REMOVED lines=9> */
.L_x_2852:
[----:B-1----:R-:W2:Y:S01]  /*286b0*/  @P1 LDG.E R2, desc[UR52][R4.64] ;  /* 0x0000003404021981 */ /* 0x002ea2000c1e1900 */
[----:B------:R-:W1:Y:S03]  /*286c0*/  LDC R3, c[0x0][0x448] ;  /* 0x00011200ff037b82 */ /* 0x000e660000000800 */
[----:B------:R3:W2:Y:S01]  /*286d0*/  @P1 LDG.E R4, desc[UR52][R4.64+0x4] ;  /* 0x0000043404041981 */ /* 0x0006a2000c1e1900 */
[----:B-----5:R-:W-:Y:S01]  /*286e0*/  IMAD.IADD R7, R7, 0x1, -R8 ;  /* 0x0000000107077824 */ /* 0x020fe200078e0a08 */
[----:B------:R-:W-:Y:S01]  /*286f0*/  BSSY B0, `(.L_x_2853) ;  /* 0x0000125000007945 */ /* 0x000fe20003800000 */
[----:B-1----:R-:W-:-:S13]  /*28700*/  ISETP.NE.AND P0, PT, R3, 0x1, PT ;  /* 0x000000010300780c */ /* 0x002fda0003f05270 */
[----:B------:R-:W1:Y:S08]  /*28710*/  @P0 LDC R3, c[0x0][0x44c] ;  /* 0x00011300ff030b82 */ /* 0x000e700000000800 */
[----:B---3--:R-:W3:Y:S01]  /*28720*/  @P0 LDC R5, c[0x0][0x450] ;  /* 0x00011400ff050b82 */ /* 0x008ee20000000800 */
[----:B--2---:R-:W-:Y:S01]  /*28730*/  @P1 IMAD.IADD R6, R4, 0x1, -R2 ;  /* 0x0000000104061824 */ /* 0x004fe200078e0a02 */
[----:B------:R-:W-:-:S03]  /*28740*/  SHF.L.U32 R2, R17, 0x7, RZ ;  /* 0x0000000711027819 */ /* 0x000fc600000006ff */
[----:B------:R-:W-:Y:S02]  /*28750*/  IMAD.IADD R27, R7, 0x1, R6 ;  /* 0x00000001071b7824 */ /* 0x000fe400078e0206 */
[----:B------:R-:W-:-:S03]  /*28760*/  VIADD R2, R2, 0x7f ;  /* 0x0000007f02027836 */ /* 0x000fc60000000000 */
[C---:B------:R-:W-:Y:S01]  /*28770*/  IADD3 R32, R27.reuse, 0x9f, RZ ;  /* 0x0000009f1b207810 */ /* 0x040fe20007ffe0ff */
[----:B-1----:R-:W-:Y:S01]  /*28780*/  @P0 IMAD.HI.U32 R3, R2, R3, RZ ;  /* 0x0000000302030227 */ /* 0x002fe200078e00ff */
[----:B------:R-:W-:-:S03]  /*28790*/  IADD3 R20, R27, 0xa0, -R30 ;  /* 0x000000a01b147810 */ /* 0x000fc60007ffe81e */
[----:B------:R-:W-:Y:S01]  /*287a0*/  IMAD.HI R32, R32, 0x66666667, RZ ;  /* 0x6666666720207827 */ /* 0x000fe200078e02ff */
[----:B---3--:R-:W-:-:S04]  /*287b0*/  @P0 SHF.R.U32.HI R2, RZ, R5, R3 ;  /* 0x00000005ff020219 */ /* 0x008fc80000011603 */
[----:B------:R-:W-:Y:S01]  /*287c0*/  SHF.R.U32.HI R3, RZ, 0x1f, R32 ;  /* 0x0000001fff037819 */ /* 0x000fe20000011620 */
[----:B------:R-:W-:-:S03]  /*287d0*/  IMAD.IADD R2, R20, 0x1, R2 ;  /* 0x0000000114027824 */ /* 0x000fc600078e0202 */
[----:B------:R-:W-:Y:S01]  /*287e0*/  LEA.HI.SX32 R32, R32, R3, 0x1a ;  /* 0x0000000320207211 */ /* 0x000fe200078fd2ff */
[----:B------:R-:W-:-:S05]  /*287f0*/  IMAD.HI R2, R2, 0x66666667, RZ ;  /* 0x6666666702027827 */ /* 0x000fca00078e02ff */
[----:B------:R-:W-:-:S04]  /*28800*/  SHF.R.U32.HI R3, RZ, 0x1f, R2 ;  /* 0x0000001fff037819 */ /* 0x000fc80000011602 */
[----:B------:R-:W-:-:S04]  /*28810*/  LEA.HI.SX32 R3, R2, R3, 0x1a ;  /* 0x0000000302037211 */ /* 0x000fc800078fd2ff */
[----:B------:R-:W-:-:S05]  /*28820*/  VIMNMX R2, R32, R3, PT ;  /* 0x0000000320027248 */ /* 0x000fca0003fe0100 */
[--C-:B------:R-:W-:Y:S02]  /*28830*/  IMAD R2, R2, 0xa0, -R7.reuse ;  /* 0x000000a002027824 */ /* 0x100fe400078e0a07 */
[----:B------:R-:W-:-:S03]  /*28840*/  IMAD.MOV R7, RZ, RZ, -R7 ;  /* 0x000000ffff077224 */ /* 0x000fc600078e0a07 */
[----:B------:R-:W-:Y:S02]  /*28850*/  VIMNMX R2, R2, R6, PT ;  /* 0x0000000602027248 */ /* 0x000fe40003fe0100 */
[----:B------:R-:W-:-:S04]  /*28860*/  VIMNMX R7, RZ, R7, !PT ;  /* 0x00000007ff077248 */ /* 0x000fc80007fe0100 */
[----:B------:R-:W-:Y:S01]  /*28870*/  ISETP.GT.AND P0, PT, R2, R7, PT ;  /* 0x000000070200720c */ /* 0x000fe20003f04270 */
[----:B------:R-:W-:-:S05]  /*28880*/  IMAD.WIDE.U32 R4, R7, -0x33333333, RZ ;  /* 0xcccccccd07047825 */ /* 0x000fca00078e00ff */
[----:B------:R-:W-:-:S04]  /*28890*/  SHF.R.U32.HI R4, RZ, 0x7, R5 ;  /* 0x00000007ff047819 */ /* 0x000fc80000011605 */
[----:B------:R-:W-:-:S03]  /*288a0*/  MOV R3, R4 ;  /* 0x0000000400037202 */ /* 0x000fc60000000f00 */
        /* <DEDUP_REMOVED lines=14> */
.L_x_3076:
[----:B--2---:R-:W-:Y:S02]  /*28990*/  ISETP.NE.AND P0, PT, R14, RZ, PT ;  /* 0x000000ff0e00720c */ /* 0x004fe40003f05270 */
[----:B------:R-:W-:-:S11]  /*289a0*/  PLOP3.LUT P6, PT, PT, PT, PT, 0x8, 0x0 ;  /* 0x000000000000781c */ /* 0x000fd60003fce170 */
[----:B------:R-:W-:Y:S05]  /*289b0*/  @P0 BRA `(.L_x_2856) ;  /* 0x00000000000c0947 */ /* 0x000fea0003800000 */
[----:B------:R-:W-:-:S03]  /*289c0*/  UMOV UR4, 0xffffffff ;  /* 0xffffffff00047882 */ /* 0x000fc60000000000 */
[----:B------:R-:W-:Y:S05]  /*289d0*/  BRA.DIV UR4, `(.L_x_2857) ;  /* 0x0000008e04387947 */ /* 0x000fea000b800000 */
[----:B------:R-:W-:-:S13]  /*289e0*/  ELECT P6, URZ, PT ;  /* 0x00000000003f782f */ /* 0x000fda00038c0000 */
.L_x_2856:
[----:B-1----:R-:W2:Y:S01]  /*289f0*/  LDL R5, [R1+0x3c] ;  /* 0x00003c0001057983 */ /* 0x002ea20000100800 */
[----:B------:R-:W-:Y:S01]  /*28a00*/  BSSY B1, `(.L_x_2858) ;  /* 0x0000008000017945 */ /* 0x000fe20003800000 */
[----:B--2---:R-:W-:-:S05]  /*28a10*/  VIADD R5, R5, 0x1 ;  /* 0x0000000105057836 */ /* 0x004fca0000000000 */
[----:B------:R-:W-:-:S04]  /*28a20*/  LEA.HI R6, R5, R5, RZ, 0x1 ;  /* 0x0000000505067211 */ /* 0x000fc800078f08ff */
[----:B------:R-:W-:-:S05]  /*28a30*/  LOP3.LUT R6, R6, 0xfffffffe, RZ, 0xc0, !PT ;  /* 0xfffffffe06067812 */ /* 0x000fca00078ec0ff */
[----:B------:R-:W-:-:S05]  /*28a40*/  IMAD.IADD R5, R5, 0x1, -R6 ;  /* 0x0000000105057824 */ /* 0x000fca00078e0a06 */
[----:B------:R-:W-:-:S04]  /*28a50*/  SHF.L.U32 R5, R5, 0x1f, RZ ;  /* 0x0000001f05057819 */ /* 0x000fc800000006ff */
[----:B------:R-:W1:Y:S02]  /*28a60*/  SYNCS.PHASECHK.TRANS64.TRYWAIT P0, [R22+URZ+0x29820], R5 ;  /* 0x02982005160075a7 */ /* 0x000e64000800017f */
[----:B-1----:R-:W-:Y:S05]  /*28a70*/  @!P0 BRA `(.L_x_2859) ;  /* 0x0000008c00308947 */ /* 0x002fea0003800000 */
.L_x_3079:
[----:B------:R-:W-:Y:S05]  /*28a80*/  BSYNC B1 ;  /* 0x0000000000017941 */ /* 0x000fea0003800000 */
.L_x_2858:
[----:B------:R-:W-:Y:S04]  /*28a90*/  BSSY B1, `(.L_x_2860) ;  /* 0x000006c000017945 */ /* 0x000fe80003800000 */
[----:B------:R-:W-:Y:S05]  /*28aa0*/  @!P6 BRA `(.L_x_2861) ;  /* 0x0000000400a8e947 */ /* 0x000fea0003800000 */
[----:B------:R-:W-:Y:S01]  /*28ab0*/  IMAD R9, R28, 0x8, R22 ;  /* 0x000000081c097824 */ /* 0x000fe200078e0216 */
[----:B0-----:R-:W-:Y:S01]  /*28ac0*/  SHF.L.U32 R8, R35, 0x1f, RZ ;  /* 0x0000001f23087819 */ /* 0x001fe200000006ff */
[----:B------:R-:W0:Y:S01]  /*28ad0*/  S2R R6, SR_TID.X ;  /* 0x0000000000067919 */ /* 0x000e220000002100 */
[----:B------:R-:W-:Y:S02]  /*28ae0*/  BSSY B2, `(.L_x_2862) ;  /* 0x0000005000027945 */ /* 0x000fe40003800000 */
[----:B------:R-:W2:Y:S01]  /*28af0*/  SYNCS.PHASECHK.TRANS64.TRYWAIT P0, [R9+URZ+0x298a0], R8 ;  /* 0x0298a008090075a7 */ /* 0x000ea2000800017f */
[----:B0-----:R-:W-:-:S04]  /*28b00*/  LOP3.LUT R6, R6, 0x7f, RZ, 0xc0, !PT ;  /* 0x0000007f06067812 */ /* 0x001fc800078ec0ff */
[----:B------:R-:W-:Y:S01]  /*28b10*/  ISETP.NE.AND P1, PT, R6, RZ, PT ;  /* 0x000000ff0600720c */ /* 0x000fe20003f25270 */
[----:B--2---:R-:W-:-:S12]  /*28b20*/  @!P0 BRA `(.L_x_2863) ;  /* 0x0000008c00188947 */ /* 0x004fd80003800000 */
.L_x_3080:
[----:B------:R-:W-:Y:S05]  /*28b30*/  BSYNC B2 ;  /* 0x0000000000027941 */ /* 0x000fea0003800000 */
.L_x_2862:
        /* <DEDUP_REMOVED lines=9> */
.L_x_2865:
[----:B------:R-:W-:Y:S05]  /*28bd0*/  BSYNC B2 ;  /* 0x0000000000027941 */ /* 0x000fea0003800000 */
.L_x_2864:
[----:B------:R-:W-:Y:S01]  /*28be0*/  IMAD.MOV.U32 R11, RZ, RZ, RZ ;  /* 0x000000ffff0b7224 */ /* 0x000fe200078e00ff */
[----:B------:R-:W-:Y:S01]  /*28bf0*/  UIADD3 UR4, UP0, UR40, 0x570, URZ ;  /* 0x0000057028047890 */ /* 0x000fe2000ff1e03f */
[----:B------:R-:W-:Y:S01]  /*28c00*/  IMAD R7, R28, 0x7800, R22 ;  /* 0x000078001c077824 */ /* 0x000fe200078e0216 */
[----:B------:R-:W-:Y:S01]  /*28c10*/  PLOP3.LUT P0, PT, PT, PT, PT, 0x80, 0x0 ;  /* 0x000000000000781c */ /* 0x000fe20003f0f070 */
[----:B------:R-:W-:Y:S01]  /*28c20*/  IMAD R6, R3, 0xa0, R0 ;  /* 0x000000a003067824 */ /* 0x000fe200078e0200 */
[----:B------:R-:W-:Y:S01]  /*28c30*/  R2UR UR10, R11 ;  /* 0x000000000b0a72ca */ /* 0x000fe200000e0000 */
[----:B-1----:R-:W-:Y:S01]  /*28c40*/  VIADD R5, R9, 0x29890 ;  /* 0x0002989009057836 */ /* 0x002fe20000000000 */
[----:B------:R-:W-:Y:S01]  /*28c50*/  IADD3 R10, R7, 0x1a400, RZ ;  /* 0x0001a400070a7810 */ /* 0x000fe20007ffe0ff */
[----:B------:R-:W-:Y:S01]  /*28c60*/  VIADD R6, R6, 0xffffff60 ;  /* 0xffffff6006067836 */ /* 0x000fe20000000000 */
[----:B------:R-:W-:Y:S01]  /*28c70*/  UIADD3.X UR5, URZ, UR41, URZ, UP0, !UPT ;  /* 0x000000293f057290 */ /* 0x000fe200087fe43f */
[----:B------:R-:W-:Y:S01]  /*28c80*/  UMOV UR6, 0x0 ;  /* 0x0000000000067882 */ /* 0x000fe20000000000 */
[----:B------:R-:W-:-:S10]  /*28c90*/  UMOV UR7, 0x12f00000 ;  /* 0x12f0000000077882 */ /* 0x000fd40000000000 */
.L_x_2866:
        /* <DEDUP_REMOVED lines=15> */
.L_x_2867:
        /* <DEDUP_REMOVED lines=15> */
.L_x_2868:
        /* <DEDUP_REMOVED lines=13> */
.L_x_3081:
[----:B------:R-:W-:Y:S05]  /*28f50*/  BSYNC B2 ;  /* 0x0000000000027941 */ /* 0x000fea0003800000 */
.L_x_2869:
[----:B------:R-:W-:Y:S01]  /*28f60*/  BSSY B2, `(.L_x_2871) ;  /* 0x000000b000027945 */ /* 0x000fe20003800000 */
[----:B------:R-:W-:Y:S01]  /*28f70*/  IMAD.MOV.U32 R12, RZ, RZ, 0x0 ;  /* 0x00000000ff0c7424 */ /* 0x000fe200078e00ff */
[----:B------:R-:W-:Y:S02]  /*28f80*/  MOV R13, 0x12f00000 ;  /* 0x12f00000000d7802 */ /* 0x000fe40000000f00 */
[----:B------:R-:W-:Y:S05]  /*28f90*/  @P1 BRA `(.L_x_2872) ;  /* 0x00000000001c1947 */ /* 0x000fea0003800000 */
[----:B------:R-:W2:Y:S02]  /*28fa0*/  S2R R5, SR_TID.X ;  /* 0x0000000000057919 */ /* 0x000ea40000002100 */
[----:B--2---:R-:W-:Y:S01]  /*28fb0*/  LOP3.LUT R7, R5, 0x1f, RZ, 0xc0, !PT ;  /* 0x0000001f05077812 */ /* 0x004fe200078ec0ff */
[----:B------:R-:W-:-:S03]  /*28fc0*/  IMAD.MOV.U32 R5, RZ, RZ, 0x5000 ;  /* 0x00005000ff057424 */ /* 0x000fc600078e00ff */
[----:B------:R-:W-:Y:S01]  /*28fd0*/  ISETP.NE.AND P0, PT, R7, RZ, PT ;  /* 0x000000ff0700720c */ /* 0x000fe20003f05270 */
[----:B------:R2:W-:-:S12]  /*28fe0*/  SYNCS.ARRIVE.TRANS64 RZ, [R9+URZ+0x298b0], R5 ;  /* 0x0298b00509ff79a7 */ /* 0x0005d8000800003f */
[----:B--2---:R-:W-:Y:S05]  /*28ff0*/  @!P0 BRA `(.L_x_2872) ;  /* 0x0000000000048947 */ /* 0x004fea0003800000 */
[----:B------:R-:W-:Y:S01]  /*29000*/  BPT.TRAP 0x1 ;  /* 0x000000040000795c */ /* 0x000fe20000300000 */
.L_x_2872:
[----:B------:R-:W-:Y:S05]  /*29010*/  BSYNC B2 ;  /* 0x0000000000027941 */ /* 0x000fea0003800000 */
.L_x_2871:
        /* <DEDUP_REMOVED lines=9> */
.L_x_2873:
        /* <DEDUP_REMOVED lines=10> */
.L_x_2861:
[----:B------:R-:W-:Y:S05]  /*29150*/  BSYNC B1 ;  /* 0x0000000000017941 */ /* 0x000fea0003800000 */
.L_x_2860:
[----:B------:R-:W-:Y:S01]  /*29160*/  VIADD R9, R3, 0xfffffffe ;  /* 0xfffffffe03097836 */ /* 0x000fe20000000000 */
        /* <DEDUP_REMOVED lines=8> */
.L_x_2888:
[----:B------:R-:W-:Y:S05]  /*291f0*/  YIELD ;  /* 0x0000000000007946 */ /* 0x000fea0003800000 */
        /* <DEDUP_REMOVED lines=10> */
.L_x_3082:
[----:B------:R-:W-:Y:S05]  /*292a0*/  BSYNC B2 ;  /* 0x0000000000027941 */ /* 0x000fea0003800000 */
.L_x_2876:
[----:B------:R-:W-:Y:S04]  /*292b0*/  BSSY B2, `(.L_x_2878) ;  /* 0x0000009000027945 */ /* 0x000fe80003800000 */
[----:B------:R-:W-:Y:S05]  /*292c0*/  @P2 BRA `(.L_x_2879) ;  /* 0x00000000001c2947 */ /* 0x000fea0003800000 */
[----:B------:R-:W1:Y:S02]  /*292d0*/  S2R R3, SR_TID.X ;  /* 0x0000000000037919 */ /* 0x000e640000002100 */
[----:B-1----:R-:W-:Y:S01]  /*292e0*/  LOP3.LUT R5, R3, 0x1f, RZ, 0xc0, !PT ;  /* 0x0000001f03057812 */ /* 0x002fe200078ec0ff */
[----:B------:R-:W-:-:S03]  /*292f0*/  IMAD.MOV.U32 R3, RZ, RZ, 0x7800 ;  /* 0x00007800ff037424 */ /* 0x000fc600078e00ff */
[----:B------:R-:W-:Y:S01]  /*29300*/  ISETP.NE.AND P1, PT, R5, RZ, PT ;  /* 0x000000ff0500720c */ /* 0x000fe20003f25270 */
[----:B------:R2:W-:-:S12]  /*29310*/  SYNCS.ARRIVE.TRANS64 RZ, [R8+URZ+0x29890], R3 ;  /* 0x0298900308ff79a7 */ /* 0x0005d8000800003f */
[----:B--2---:R-:W-:Y:S05]  /*29320*/  @!P1 BRA `(.L_x_2879) ;  /* 0x0000000000049947 */ /* 0x004fea0003800000 */
[----:B------:R-:W-:Y:S01]  /*29330*/  BPT.TRAP 0x1 ;  /* 0x000000040000795c */ /* 0x000fe20000300000 */
.L_x_2879:
[----:B------:R-:W-:Y:S05]  /*29340*/  BSYNC B2 ;  /* 0x0000000000027941 */ /* 0x000fea0003800000 */
.L_x_2878:
[----:B------:R-:W-:Y:S01]  /*29350*/  MOV R11, RZ ;  /* 0x000000ff000b7202 */ /* 0x000fe20000000f00 */
[----:B------:R-:W-:Y:S01]  /*29360*/  IMAD R6, R28, 0x7800, R22 ;  /* 0x000078001c067824 */ /* 0x000fe200078e0216 */
[----:B------:R-:W-:Y:S01]  /*29370*/  UIADD3 UR4, UP0, UR40, 0x570, URZ ;  /* 0x0000057028047890 */ /* 0x000fe2000ff1e03f */
[----:B------:R-:W-:Y:S01]  /*29380*/  PLOP3.LUT P1, PT, PT, PT, PT, 0x80, 0x0 ;  /* 0x000000000000781c */ /* 0x000fe20003f2f070 */
[----:B-1----:R-:W-:Y:S01]  /*29390*/  IMAD R5, R9, 0xa0, R0 ;  /* 0x000000a009057824 */ /* 0x002fe200078e0200 */
[----:B------:R-:W-:Y:S01]  /*293a0*/  R2UR UR10, R11 ;  /* 0x000000000b0a72ca */ /* 0x000fe200000e0000 */
[----:B------:R-:W-:Y:S01]  /*293b0*/  VIADD R3, R8, 0x29890 ;  /* 0x0002989008037836 */ /* 0x000fe20000000000 */
[----:B------:R-:W-:Y:S01]  /*293c0*/  UIADD3.X UR5, URZ, UR41, URZ, UP0, !UPT ;  /* 0x000000293f057290 */ /* 0x000fe200087fe43f */
[----:B------:R-:W-:Y:S01]  /*293d0*/  VIADD R10, R6, 0x1a400 ;  /* 0x0001a400060a7836 */ /* 0x000fe20000000000 */
[----:B------:R-:W-:Y:S01]  /*293e0*/  UMOV UR6, 0x0 ;  /* 0x0000000000067882 */ /* 0x000fe20000000000 */
[----:B------:R-:W-:-:S10]  /*293f0*/  UMOV UR7, 0x12f00000 ;  /* 0x12f0000000077882 */ /* 0x000fd40000000000 */
.L_x_2880:
        /* <DEDUP_REMOVED lines=15> */
.L_x_2881:
        /* <DEDUP_REMOVED lines=15> */
.L_x_2882:
        /* <DEDUP_REMOVED lines=13> */
.L_x_3083:
[----:B------:R-:W-:Y:S05]  /*296b0*/  BSYNC B2 ;  /* 0x0000000000027941 */ /* 0x000fea0003800000 */
.L_x_2883:
[----:B------:R-:W-:Y:S01]  /*296c0*/  BSSY B2, `(.L_x_2885) ;  /* 0x000000b000027945 */ /* 0x000fe20003800000 */
[----:B------:R-:W-:Y:S02]  /*296d0*/  IMAD.MOV.U32 R6, RZ, RZ, 0x0 ;  /* 0x00000000ff067424 */ /* 0x000fe400078e00ff */
[----:B01----:R-:W-:Y:S01]  /*296e0*/  IMAD.MOV.U32 R7, RZ, RZ, 0x12f00000 ;  /* 0x12f00000ff077424 */ /* 0x003fe200078e00ff */
[----:B------:R-:W-:Y:S06]  /*296f0*/  @P2 BRA `(.L_x_2886) ;  /* 0x00000000001c2947 */ /* 0x000fec0003800000 */
[----:B------:R-:W0:Y:S02]  /*29700*/  S2R R3, SR_TID.X ;  /* 0x0000000000037919 */ /* 0x000e240000002100 */
[----:B0-----:R-:W-:Y:S01]  /*29710*/  LOP3.LUT R10, R3, 0x1f, RZ, 0xc0, !PT ;  /* 0x0000001f030a7812 */ /* 0x001fe200078ec0ff */
[----:B------:R-:W-:-:S03]  /*29720*/  IMAD.MOV.U32 R3, RZ, RZ, 0x5000 ;  /* 0x00005000ff037424 */ /* 0x000fc600078e00ff */
[----:B------:R-:W-:Y:S01]  /*29730*/  ISETP.NE.AND P1, PT, R10, RZ, PT ;  /* 0x000000ff0a00720c */ /* 0x000fe20003f25270 */
[----:B------:R0:W-:-:S12]  /*29740*/  SYNCS.ARRIVE.TRANS64 RZ, [R8+URZ+0x298b0], R3 ;  /* 0x0298b00308ff79a7 */ /* 0x0001d8000800003f */
[----:B0-----:R-:W-:Y:S05]  /*29750*/  @!P1 BRA `(.L_x_2886) ;  /* 0x0000000000049947 */ /* 0x001fea0003800000 */
[----:B------:R-:W-:Y:S01]  /*29760*/  BPT.TRAP 0x1 ;  /* 0x000000040000795c */ /* 0x000fe20000300000 */
.L_x_2886:
[----:B------:R-:W-:Y:S05]  /*29770*/  BSYNC B2 ;  /* 0x0000000000027941 */ /* 0x000fea0003800000 */
.L_x_2885:
        /* <DEDUP_REMOVED lines=9> */
.L_x_2887:
        /* <DEDUP_REMOVED lines=10> */
.L_x_2875:
[----:B------:R-:W-:Y:S05]  /*298b0*/  BSYNC B1 ;  /* 0x0000000000017941 */ /* 0x000fea0003800000 */
.L_x_2874:
        /* <DEDUP_REMOVED lines=8> */
.L_x_2854:
[----:B------:R-:W-:Y:S05]  /*29940*/  BSYNC B0 ;  /* 0x0000000000007941 */ /* 0x000fea0003800000 */
.L_x_2853:
[----:B------:R-:W2:Y:S01]  /*29950*/  LDC R0, c[0x0][0x448] ;  /* 0x00011200ff007b82 */ /* 0x000ea20000000800 */
[----:B------:R-:W-:Y:S01]  /*29960*/  LEA R2, R17, 0x7f, 0x7 ;  /* 0x0000007f11027811 */ /* 0x000fe200078e38ff */
[----:B------:R-:W-:Y:S06]  /*29970*/  @!P0 WARPSYNC.ALL ;  /* 0x0000000000008948 */ /* 0x000fec0003800000 */
[----:B------:R-:W-:Y:S01]  /*29980*/  @!P0 BAR.SYNC.DEFER_BLOCKING 0xc, 0x180 ;  /* 0x0306000000008b1d */ /* 0x000fe20000010000 */
[----:B--2---:R-:W-:-:S13]  /*29990*/  ISETP.NE.AND P1, PT, R0, 0x1, PT ;  /* 0x000000010000780c */ /* 0x004fda0003f25270 */
[----:B------:R-:W2:Y:S08]  /*299a0*/  @P1 LDC R3, c[0x0][0x44c] ;  /* 0x00011300ff031b82 */ /* 0x000eb00000000800 */
[----:B------:R-:W3:Y:S01]  /*299b0*/  @P1 LDC R0, c[0x0][0x450] ;  /* 0x00011400ff001b82 */ /* 0x000ee20000000800 */
[----:B--2---:R-:W-:-:S05]  /*299c0*/  @P1 IMAD.HI.U32 R3, R2, R3, RZ ;  /* 0x0000000302031227 */ /* 0x004fca00078e00ff */
[----:B---3--:R-:W-:-:S04]  /*299d0*/  @P1 SHF.R.U32.HI R2, RZ, R0, R3 ;  /* 0x00000000ff021219 */ /* 0x008fc80000011603 */
[----:B------:R-:W-:-:S05]  /*299e0*/  IADD3 R0, R20, R2, RZ ;  /* 0x0000000214007210 */ /* 0x000fca0007ffe0ff */
[----:B------:R-:W-:-:S05]  /*299f0*/  IMAD.HI R0, R0, 0x66666667, RZ ;  /* 0x6666666700007827 */ /* 0x000fca00078e02ff */
[----:B------:R-:W-:-:S04]  /*29a00*/  SHF.R.U32.HI R2, RZ, 0x1f, R0 ;  /* 0x0000001fff027819 */ /* 0x000fc80000011600 */
[----:B------:R-:W-:-:S04]  /*29a10*/  LEA.HI.SX32 R2, R0, R2, 0x1a ;  /* 0x0000000200027211 */ /* 0x000fc800078fd2ff */
[----:B------:R-:W-:-:S04]  /*29a20*/  VIMNMX R32, R32, R2, PT ;  /* 0x0000000220207248 */ /* 0x000fc80003fe0100 */
[----:B------:R-:W-:-:S13]  /*29a30*/  ISETP.GT.AND P0, PT, R32, RZ, PT ;  /* 0x000000ff2000720c */ /* 0x000fda0003f04270 */
[----:B------:R-:W-:Y:S05]  /*29a40*/  @P0 BRA `(.L_x_2889) ;  /* 0x0000000000440947 */ /* 0x000fea0003800000 */
[----:B-1----:R-:W1:Y:S02]  /*29a50*/  S2R R5, SR_TID.X ;  /* 0x0000000000057919 */ /* 0x002e640000002100 */
[----:B-1----:R-:W-:-:S04]  /*29a60*/  LOP3.LUT R5, R5, 0x7f, RZ, 0xc0, !PT ;  /* 0x0000007f05057812 */ /* 0x002fc800078ec0ff */
[----:B------:R-:W-:-:S13]  /*29a70*/  ISETP.NE.AND P0, PT, R5, RZ, PT ;  /* 0x000000ff0500720c */ /* 0x000fda0003f05270 */
        /* <DEDUP_REMOVED lines=14> */
.L_x_2889:
        /* <DEDUP_REMOVED lines=10> */
[----:B------:R-:W2:Y:S01]  /*29c00*/  LDC.64 R2, c[0x4][R2] ;  /* 0x0100000002027b82 */ /* 0x000ea20000000a00 */
[----:B-1----:R-:W-:Y:S01]  /*29c10*/  IMAD.U32 R5, RZ, RZ, UR7 ;  /* 0x00000007ff057e24 */ /* 0x002fe2000f8e00ff */
[----:B0-----:R-:W-:Y:S01]  /*29c20*/  MOV R8, 0x70 ;  /* 0x0000007000087802 */ /* 0x001fe20000000f00 */
[----:B------:R-:W-:Y:S02]  /*29c30*/  IMAD.U32 R7, RZ, RZ, UR9 ;  /* 0x00000009ff077e24 */ /* 0x000fe4000f8e00ff */
[----:B------:R-:W-:-:S02]  /*29c40*/  IMAD.U32 R10, RZ, RZ, UR4 ;  /* 0x00000004ff0a7e24 */ /* 0x000fc4000f8e00ff */
[----:B------:R-:W-:Y:S02]  /*29c50*/  IMAD.U32 R11, RZ, RZ, UR5 ;  /* 0x00000005ff0b7e24 */ /* 0x000fe4000f8e00ff */
[----:B------:R-:W-:Y:S02]  /*29c60*/  IMAD.MOV.U32 R12, RZ, RZ, 0x1 ;  /* 0x00000001ff0c7424 */ /* 0x000fe400078e00ff */
[----:B------:R-:W-:-:S07]  /*29c70*/  IMAD.MOV.U32 R13, RZ, RZ, RZ ;  /* 0x000000ffff0d7224 */ /* 0x000fce00078e00ff */
[----:B------:R-:W-:-:S07]  /*29c80*/  LEPC R20, `(.L_x_2892) ;  /* 0x000000001014794e */ /* 0x000fce0000000000 */
[----:B--2---:R-:W-:Y:S05]  /*29c90*/  CALL.ABS.NOINC R2 ;  /* 0x0000000002007343 */ /* 0x004fea0003c00000 */
.L_x_2892:
[----:B------:R-:W-:Y:S05]  /*29ca0*/  BSYNC B6 ;  /* 0x0000000000067941 */ /* 0x000fea0003800000 */
.L_x_2891:
        /* <DEDUP_REMOVED lines=18> */
[----:B------:R-:W-:Y:S01]  /*29dd0*/  MOV R13, RZ ;  /* 0x000000ff000d7202 */ /* 0x000fe20000000f00 */
[----:B------:R-:W-:-:S02]  /*29de0*/  IMAD.U32 R11, RZ, RZ, UR5 ;  /* 0x00000005ff0b7e24 */ /* 0x000fc4000f8e00ff */
[----:B0-----:R-:W-:Y:S02]  /*29df0*/  IMAD.MOV.U32 R8, RZ, RZ, 0x70 ;  /* 0x00000070ff087424 */ /* 0x001fe400078e00ff */
[----:B------:R-:W-:-:S07]  /*29e00*/  IMAD.MOV.U32 R12, RZ, RZ, 0x1 ;  /* 0x00000001ff0c7424 */ /* 0x000fce00078e00ff */
[----:B------:R-:W-:-:S07]  /*29e10*/  LEPC R20, `(.L_x_2894) ;  /* 0x000000001014794e */ /* 0x000fce0000000000 */
[----:B-12---:R-:W-:Y:S05]  /*29e20*/  CALL.ABS.NOINC R2 ;  /* 0x0000000002007343 */ /* 0x006fea0003c00000 */
.L_x_2894:
[----:B------:R-:W-:Y:S05]  /*29e30*/  BSYNC B6 ;  /* 0x0000000000067941 */ /* 0x000fea0003800000 */
.L_x_2893:
        /* <DEDUP_REMOVED lines=19> */
[----:B--23--:R-:W-:Y:S05]  /*29f70*/  CALL.ABS.NOINC R2 ;  /* 0x0000000002007343 */ /* 0x00cfea0003c00000 */
.L_x_2896:
[----:B------:R-:W-:Y:S05]  /*29f80*/  BSYNC B6 ;  /* 0x0000000000067941 */ /* 0x000fea0003800000 */
.L_x_2895:
        /* <DEDUP_REMOVED lines=12> */
[----:B------:R-:W-:Y:S02]  /*2a050*/  IMAD.U32 R7, RZ, RZ, UR7 ;  /* 0x00000007ff077e24 */ /* 0x000fe4000f8e00ff */
[----:B------:R-:W-:-:S02]  /*2a060*/  IMAD.U32 R10, RZ, RZ, UR8 ;  /* 0x00000008ff0a7e24 */ /* 0x000fc4000f8e00ff */
[----:B0-----:R-:W-:Y:S02]  /*2a070*/  IMAD.MOV.U32 R8, RZ, RZ, 0x70 ;  /* 0x00000070ff087424 */ /* 0x001fe400078e00ff */
[----:B------:R-:W-:Y:S02]  /*2a080*/  IMAD.MOV.U32 R12, RZ, RZ, 0x1 ;  /* 0x00000001ff0c7424 */ /* 0x000fe400078e00ff */
[----:B------:R-:W-:-:S07]  /*2a090*/  IMAD.MOV.U32 R13, RZ, RZ, RZ ;  /* 0x000000ffff0d7224 */ /* 0x000fce00078e00ff */
[----:B------:R-:W-:-:S07]  /*2a0a0*/  LEPC R20, `(.L_x_2898) ;  /* 0x000000001014794e */ /* 0x000fce0000000000 */
[----:B-12---:R-:W-:Y:S05]  /*2a0b0*/  CALL.ABS.NOINC R2 ;  /* 0x0000000002007343 */ /* 0x006fea0003c00000 */
.L_x_2898:
[----:B------:R-:W-:Y:S05]  /*2a0c0*/  BSYNC B6 ;  /* 0x0000000000067941 */ /* 0x000fea0003800000 */
.L_x_2897:
[----:B------:R-:W-:Y:S01]  /*2a0d0*/  ULDC.64 UR4, c[0x0][0x9f8] ;  /* 0x00027e0000047ab9 */ /* 0x000fe20000000a00 */
[----:B------:R-:W3:Y:S01]  /*2a0e0*/  S2R R20, SR_TID.X ;  /* 0x0000000000147919 */ /* 0x000ee20000002100 */
[----:B------:R-:W-:Y:S01]  /*2a0f0*/  ISETP.NE.U32.AND P0, PT, RZ, UR4, PT ;  /* 0x00000004ff007c0c */ /* 0x000fe2000bf05070 */
[----:B------:R-:W4:Y:S03]  /*2a100*/  LDC R14, c[0x0][0x430] ;  /* 0x00010c00ff0e7b82 */ /* 0x000f260000000800 */
[----:B------:R-:W-:-:S13]  /*2a110*/  ISETP.NE.AND.EX P0, PT, RZ, UR5, PT, P0 ;  /* 0x00000005ff007c0c */ /* 0x000fda000bf05300 */
[----:B------:R-:W-:Y:S01]  /*2a120*/  @P0 IADD3 R2, P1, R25, UR4, RZ ;  /* 0x0000000419020c10 */ /* 0x000fe2000ff3e0ff */
[----:B------:R-:W-:Y:S01]  /*2a130*/  IMAD.MOV.U32 R0, RZ, RZ, 0xa0 ;  /* 0x000000a0ff007424 */ /* 0x000fe200078e00ff */
[----:B------:R-:W4:Y:S01]  /*2a140*/  LDL R25, [R1+0x8] ;  /* 0x0000080001197983 */ /* 0x000f220000100800 */
[----:B------:R-:W-:Y:S01]  /*2a150*/  ULDC UR4, c[0x0][0x2f4] ;  /* 0x0000bd0000047ab9 */ /* 0x000fe20000000800 */
[----:B------:R-:W-:Y:S01]  /*2a160*/  @P0 IADD3.X R3, R26, UR5, RZ, P1, !PT ;  /* 0x000000051a030c10 */ /* 0x000fe20008ffe4ff */
[----:B------:R-:W-:Y:S01]  /*2a170*/  IMAD R0, R32, R0, -0xa0 ;  /* 0xffffff6020007424 */ /* 0x000fe200078e0200 */
[----:B--2---:R-:W-:Y:S01]  /*2a180*/  LOP3.LUT R31, R31, 0xffffffbf, RZ, 0xc0, !PT ;  /* 0xffffffbf1f1f7812 */ /* 0x004fe200078ec0ff */
[----:B------:R-:W-:Y:S02]  /*2a190*/  ULDC UR5, c[0x0][0x320] ;  /* 0x0000c80000057ab9 */ /* 0x000fe40000000800 */
[----:B------:R2:W2:Y:S01]  /*2a1a0*/  @P0 LDG.E R33, desc[UR52][R2.64] ;  /* 0x0000003402210981 */ /* 0x0004a2000c1e1900 */
[----:B---3--:R-:W-:-:S02]  /*2a1b0*/  LOP3.LUT R21, R20, 0x7f, RZ, 0xc0, !PT ;  /* 0x0000007f14157812 */ /* 0x008fc400078ec0ff */
[----:B------:R-:W-:Y:S02]  /*2a1c0*/  SHF.L.U32 R20, R20, 0x5, RZ ;  /* 0x0000000514147819 */ /* 0x000fe400000006ff */
[----:B------:R-:W-:Y:S02]  /*2a1d0*/  SHF.R.U32.HI R21, RZ, 0x2, R21 ;  /* 0x00000002ff157819 */ /* 0x000fe40000011615 */
[----:B----4-:R-:W-:Y:S02]  /*2a1e0*/  ISETP.NE.AND P2, PT, R14, 0x1, PT ;  /* 0x000000010e00780c */ /* 0x010fe40003f45270 */
[----:B------:R-:W-:-:S05]  /*2a1f0*/  LOP3.LUT R20, R21, 0x60, R20, 0xf8, !PT ;  /* 0x0000006015147812 */ /* 0x000fca00078ef814 */
[----:B------:R-:W-:Y:S02]  /*2a200*/  IMAD.IADD R10, R20, 0x1, R0 ;  /* 0x00000001140a7824 */ /* 0x000fe400078e0200 */
[----:B------:R-:W3:Y:S03]  /*2a210*/  S2R R20, SR_TID.X ;  /* 0x0000000000147919 */ /* 0x000ee60000002100 */
[----:B------:R-:W-:Y:S01]  /*2a220*/  ISETP.GE.AND P1, PT, R10, R27, PT ;  /* 0x0000001b0a00720c */ /* 0x000fe20003f26270 */
[----:B------:R-:W4:Y:S01]  /*2a230*/  S2R R21, SR_TID.X ;  /* 0x0000000000157919 */ /* 0x000f220000002100 */
[----:B------:R-:W4:Y:S08]  /*2a240*/  @P2 LDC R7, c[0x0][0x434] ;  /* 0x00010d00ff072b82 */ /* 0x000f300000000800 */
[----:B0-----:R-:W0:Y:S08]  /*2a250*/  @P2 LDC R8, c[0x0][0x438] ;  /* 0x00010e00ff082b82 */ /* 0x001e300000000800 */
[----:B--2---:R-:W2:Y:S08]  /*2a260*/  @!P1 LDC.64 R2, c[0x0][0x428] ;  /* 0x00010a00ff029b82 */ /* 0x004eb00000000a00 */
[----:B-1----:R-:W1:Y:S01]  /*2a270*/  @!P1 LDC.64 R4, c[0x0][0x418] ;  /* 0x00010600ff049b82 */ /* 0x002e620000000a00 */
[----:B---3--:R-:W-:-:S04]  /*2a280*/  LOP3.LUT R20, R20, 0x7f, RZ, 0xc0, !PT ;  /* 0x0000007f14147812 */ /* 0x008fc800078ec0ff */
[----:B------:R-:W-:Y:S01]  /*2a290*/  SHF.R.U32.HI R12, RZ, 0x2, R20 ;  /* 0x00000002ff0c7819 */ /* 0x000fe20000011614 */
[----:B----4-:R-:W-:-:S05]  /*2a2a0*/  IMAD.SHL.U32 R20, R21, 0x20, RZ ;  /* 0x0000002015147824 */ /* 0x010fca00078e00ff */
[----:B------:R-:W-:-:S04]  /*2a2b0*/  LOP3.LUT R20, R12, 0x60, R20, 0xf8, !PT ;  /* 0x000000600c147812 */ /* 0x000fc800078ef814 */
[----:B------:R-:W-:-:S05]  /*2a2c0*/  LOP3.LUT R20, R20, 0x80, RZ, 0xfc, !PT ;  /* 0x0000008014147812 */ /* 0x000fca00078efcff */
[----:B------:R-:W-:Y:S01]  /*2a2d0*/  IMAD.IADD R0, R20, 0x1, R0 ;  /* 0x0000000114007824 */ /* 0x000fe200078e0200 */
[----:B------:R-:W-:Y:S01]  /*2a2e0*/  UMOV UR6, 0xffffffff ;  /* 0xffffffff00067882 */ /* 0x000fe20000000000 */
[----:B------:R-:W-:-:S04]  /*2a2f0*/  IMAD.IADD R10, R10, 0x1, R25 ;  /* 0x000000010a0a7824 */ /* 0x000fc800078e0219 */
[----:B------:R-:W-:Y:S01]  /*2a300*/  @P2 IMAD.HI.U32 R7, R10, R7, RZ ;  /* 0x000000070a072227 */ /* 0x000fe200078e00ff */
[----:B------:R-:W-:Y:S02]  /*2a310*/  MOV R6, R10 ;  /* 0x0000000a00067202 */ /* 0x000fe40000000f00 */
[----:B------:R-:W-:Y:S02]  /*2a320*/  SHF.R.S32.HI R15, RZ, 0x1f, R33 ;  /* 0x0000001fff0f7819 */ /* 0x000fe40000011421 */
[----:B0-----:R-:W-:-:S04]  /*2a330*/  @P2 SHF.R.U32.HI R6, RZ, R8, R7 ;  /* 0x00000008ff062219 */ /* 0x001fc80000011607 */
[--C-:B------:R-:W-:Y:S01]  /*2a340*/  @!P1 SHF.R.S32.HI R7, RZ, 0x1f, R6.reuse ;  /* 0x0000001fff079819 */ /* 0x100fe20000011406 */
[-C--:B--2---:R-:W-:Y:S02]  /*2a350*/  @!P1 IMAD R11, R15, R2.reuse, RZ ;  /* 0x000000020f0b9224 */ /* 0x084fe400078e02ff */
[----:B------:R-:W-:-:S04]  /*2a360*/  @!P1 IMAD.WIDE.U32 R8, R33, R2, R6 ;  /* 0x0000000221089225 */ /* 0x000fc800078e0006 */
[----:B------:R-:W-:Y:S01]  /*2a370*/  @!P1 IMAD R2, R33, R3, R11 ;  /* 0x0000000321029224 */ /* 0x000fe200078e020b */
[----:B-1----:R-:W-:Y:S02]  /*2a380*/  @!P1 LEA R12, P0, R8, R4, 0x2 ;  /* 0x00000004080c9211 */ /* 0x002fe400078010ff */
[----:B------:R-:W0:Y:S01]  /*2a390*/  @P2 LDC R4, c[0x0][0x434] ;  /* 0x00010d00ff042b82 */ /* 0x000e220000000800 */
[----:B------:R-:W-:-:S05]  /*2a3a0*/  @!P1 IMAD.IADD R2, R9, 0x1, R2 ;  /* 0x0000000109029824 */ /* 0x000fca00078e0202 */
[----:B------:R-:W-:Y:S02]  /*2a3b0*/  @!P1 LEA.HI.X R13, R8, R5, R2, 0x2, P0 ;  /* 0x00000005080d9211 */ /* 0x000fe400000f1402 */
[----:B------:R-:W-:Y:S01]  /*2a3c0*/  ISETP.GE.AND P0, PT, R0, R27, PT ;  /* 0x0000001b0000720c */ /* 0x000fe20003f06270 */
[----:B------:R-:W1:Y:S03]  /*2a3d0*/  @P2 LDC R5, c[0x0][0x438] ;  /* 0x00010e00ff052b82 */ /* 0x000e660000000800 */
[----:B------:R-:W-:-:S13]  /*2a3e0*/  ISETP.GT.U32.OR P0, PT, R20, 0x9f, P0 ;  /* 0x0000009f1400780c */ /* 0x000fda0000704470 */
[----:B------:R-:W2:Y:S01]  /*2a3f0*/  @!P0 LDC.64 R2, c[0x0][0x428] ;  /* 0x00010a00ff028b82 */ /* 0x000ea20000000a00 */
[----:B------:R-:W-:Y:S01]  /*2a400*/  IADD3 R8, R0, R25, RZ ;  /* 0x0000001900087210 */ /* 0x000fe20007ffe0ff */
[----:B------:R-:W3:Y:S04]  /*2a410*/  S2R R11, SR_TID.X ;  /* 0x00000000000b7919 */ /* 0x000ee80000002100 */
[----:B0-----:R-:W-:-:S04]  /*2a420*/  @P2 IMAD.HI.U32 R4, R8, R4, RZ ;  /* 0x0000000408042227 */ /* 0x001fc800078e00ff */
[----:B------:R-:W-:Y:S01]  /*2a430*/  IMAD.MOV.U32 R0, RZ, RZ, R8 ;  /* 0x000000ffff007224 */ /* 0x000fe200078e0008 */
[----:B-1----:R-:W-:Y:S01]  /*2a440*/  @P2 SHF.R.U32.HI R0, RZ, R5, R4 ;  /* 0x00000005ff002219 */ /* 0x002fe20000011604 */
[----:B------:R-:W-:-:S03]  /*2a450*/  IMAD.MOV R9, RZ, RZ, -R6 ;  /* 0x000000ffff097224 */ /* 0x000fc600078e0a06 */
[----:B------:R-:W-:Y:S01]  /*2a460*/  @!P0 SHF.R.S32.HI R5, RZ, 0x1f, R0 ;  /* 0x0000001fff058819 */ /* 0x000fe20000011400 */
[----:B--2---:R-:W-:-:S04]  /*2a470*/  @!P0 IMAD R4, R15, R2, RZ ;  /* 0x000000020f048224 */ /* 0x004fc800078e02ff */
[----:B------:R-:W-:Y:S02]  /*2a480*/  @!P0 IMAD R6, R33, R3, R4 ;  /* 0x0000000321068224 */ /* 0x000fe400078e0204 */
[----:B------:R-:W-:-:S04]  /*2a490*/  @!P0 IMAD.MOV.U32 R4, RZ, RZ, R0 ;  /* 0x000000ffff048224 */ /* 0x000fc800078e0000 */
[----:B------:R-:W-:Y:S02]  /*2a4a0*/  @!P0 IMAD.WIDE.U32 R4, R33, R2, R4 ;  /* 0x0000000221048225 */ /* 0x000fe400078e0004 */
[----:B------:R-:W0:Y:S01]  /*2a4b0*/  @!P0 LDC.64 R2, c[0x0][0x418] ;  /* 0x00010600ff028b82 */ /* 0x000e220000000a00 */
[----:B------:R1:W-:Y:S02]  /*2a4c0*/  STL [R1+0xc], R15 ;  /* 0x00000c0f01007387 */ /* 0x0003e40000100800 */
[----:B------:R-:W-:Y:S01]  /*2a4d0*/  @!P0 IADD3 R5, R6, R5, RZ ;  /* 0x0000000506058210 */ /* 0x000fe20007ffe0ff */
[----:B-1----:R-:W-:Y:S01]  /*2a4e0*/  IMAD.U32 R15, RZ, RZ, UR39 ;  /* 0x00000027ff0f7e24 */ /* 0x002fe2000f8e00ff */
[----:B------:R-:W-:-:S04]  /*2a4f0*/  CS2R R6, SRZ ;  /* 0x0000000000067805 */ /* 0x000fc8000001ff00 */
[----:B------:R-:W-:Y:S01]  /*2a500*/  ISETP.NE.AND P3, PT, R15, 0x3, PT ;  /* 0x000000030f00780c */ /* 0x000fe20003f65270 */
[----:B---3--:R-:W-:Y:S01]  /*2a510*/  IMAD.SHL.U32 R15, R11, 0x10, RZ ;  /* 0x000000100b0f7824 */ /* 0x008fe200078e00ff */
[----:B------:R1:W5:Y:S04]  /*2a520*/  @!P1 LDG.E R6, desc[UR52][R12.64] ;  /* 0x000000340c069981 */ /* 0x000368000c1e1900 */
[----:B------:R-:W-:Y:S02]  /*2a530*/  LOP3.LUT R15, R15, 0x30, RZ, 0xc0, !PT ;  /* 0x000000300f0f7812 */ /* 0x000fe400078ec0ff */
[----:B0-----:R-:W-:Y:S02]  /*2a540*/  @!P0 LEA R2, P2, R4, R2, 0x2 ;  /* 0x0000000204028211 */ /* 0x001fe400078410ff */
[----:B------:R-:W-:-:S02]  /*2a550*/  ISETP.GE.AND P1, PT, R15, UR4, PT ;  /* 0x000000040f007c0c */ /* 0x000fc4000bf26270 */
[----:B------:R-:W-:Y:S02]  /*2a560*/  @!P0 LEA.HI.X R3, R4, R3, R5, 0x2, P2 ;  /* 0x0000000304038211 */ /* 0x000fe400010f1405 */
[----:B------:R-:W-:Y:S02]  /*2a570*/  SHF.L.U32 R25, R11, 0x4, RZ ;  /* 0x000000040b197819 */ /* 0x000fe400000006ff */
[----:B------:R-:W-:Y:S01]  /*2a580*/  LOP3.LUT R11, R15, 0x40, RZ, 0xfc, !PT ;  /* 0x000000400f0b7812 */ /* 0x000fe200078efcff */
[----:B------:R1:W5:Y:S01]  /*2a590*/  @!P0 LDG.E R7, desc[UR52][R2.64] ;  /* 0x0000003402078981 */ /* 0x000362000c1e1900 */
[----:B------:R-:W-:Y:S02]  /*2a5a0*/  @P3 LOP3.LUT R31, R31, 0x40, RZ, 0xfc, !PT ;  /* 0x000000401f1f3812 */ /* 0x000fe400078efcff */
[----:B------:R-:W-:Y:S02]  /*2a5b0*/  LOP3.LUT R25, R25, 0x30, RZ, 0xc0, !PT ;  /* 0x0000003019197812 */ /* 0x000fe400078ec0ff */
[----:B------:R-:W-:-:S02]  /*2a5c0*/  ISETP.GE.AND P0, PT, R11, UR4, PT ;  /* 0x000000040b007c0c */ /* 0x000fc4000bf06270 */
[----:B------:R-:W-:Y:S02]  /*2a5d0*/  LOP3.LUT R31, R31, 0xffffffef, RZ, 0xc0, !PT ;  /* 0xffffffef1f1f7812 */ /* 0x000fe400078ec0ff */
[----:B------:R-:W-:Y:S02]  /*2a5e0*/  LOP3.LUT R25, R25, 0x80, RZ, 0xfc, !PT ;  /* 0x0000008019197812 */ /* 0x000fe400078efcff */
[----:B------:R-:W-:Y:S02]  /*2a5f0*/  @P1 LOP3.LUT R31, R31, 0x10, RZ, 0xfc, !PT ;  /* 0x000000101f1f1812 */ /* 0x000fe400078efcff */
[----:B------:R-:W-:Y:S02]  /*2a600*/  ISETP.GE.AND P2, PT, R25, UR4, PT ;  /* 0x0000000419007c0c */ /* 0x000fe4000bf46270 */
        /* <DEDUP_REMOVED lines=11> */
[----:B------:R-:W-:Y:S02]  /*2a6c0*/  IMAD R9, R14, R9, R10 ;  /* 0x000000090e097224 */ /* 0x000fe400078e020a */
[----:B------:R-:W-:-:S04]  /*2a6d0*/  IMAD.MOV R10, RZ, RZ, -R0 ;  /* 0x000000ffff0a7224 */ /* 0x000fc800078e0a00 */
[----:B------:R-:W-:Y:S01]  /*2a6e0*/  IMAD R10, R14, R10, R8 ;  /* 0x0000000a0e0a7224 */ /* 0x000fe200078e0208 */
[----:B------:R-:W-:Y:S06]  /*2a6f0*/  BRA.DIV UR6, `(.L_x_2899) ;  /* 0x0000007206747947 */ /* 0x000fec000b800000 */
.L_x_3086:
[----:B------:R-:W-:Y:S01]  /*2a700*/  ISETP.GT.U32.AND P0, PT, R20, 0x9f, PT ;  /* 0x0000009f1400780c */ /* 0x000fe20003f04070 */
[----:B------:R-:W-:Y:S01]  /*2a710*/  IMAD.MOV.U32 R0, RZ, RZ, R31 ;  /* 0x000000ffff007224 */ /* 0x000fe200078e001f */
[----:B------:R-:W-:Y:S01]  /*2a720*/  SHF.R.S32.HI R36, RZ, 0x1f, R18 ;  /* 0x0000001fff247819 */ /* 0x000fe20000011412 */
[----:B------:R-:W-:-:S03]  /*2a730*/  VIADD R5, R32, 0xffffffff ;  /* 0xffffffff20057836 */ /* 0x000fc60000000000 */
[----:B------:R-:W-:-:S07]  /*2a740*/  LOP3.LUT R0, R0, 0xffffffdf, RZ, 0xc0, !PT ;  /* 0xffffffdf00007812 */ /* 0x000fce00078ec0ff */
[----:B------:R-:W-:-:S05]  /*2a750*/  @P0 LOP3.LUT R0, R0, 0x20, RZ, 0xfc, !PT ;  /* 0x0000002000000812 */ /* 0x000fca00078efcff */
[----:B------:R0:W-:Y:S01]  /*2a760*/  STL [R1], R0 ;  /* 0x0000000001007387 */ /* 0x0001e20000100800 */
[----:B------:R-:W-:Y:S05]  /*2a770*/  @!P3 BRA `(.L_x_2900) ;  /* 0x000000000004b947 */ /* 0x000fea0003800000 */
[----:B------:R-:W-:Y:S01]  /*2a780*/  BPT.TRAP 0x1 ;  /* 0x000000040000795c */ /* 0x000fe20000300000 */
.L_x_2900:
[----:B0-----:R-:W-:Y:S01]  /*2a790*/  IMAD R0, R23, 0x8, R22 ;  /* 0x0000000817007824 */ /* 0x001fe200078e0216 */
[----:B-1----:R-:W-:Y:S01]  /*2a7a0*/  SHF.L.U32 R2, R34, 0x1f, RZ ;  /* 0x0000001f22027819 */ /* 0x002fe200000006ff */
[----:B------:R-:W-:Y:S01]  /*2a7b0*/  BSSY B0, `(.L_x_2901) ;  /* 0x0000006000007945 */ /* 0x000fe20003800000 */
[----:B------:R-:W-:Y:S02]  /*2a7c0*/  SHF.R.S32.HI R3, RZ, 0x1f, R9 ;  /* 0x0000001fff037819 */ /* 0x000fe40000011409 */
[----:B------:R-:W0:Y:S01]  /*2a7d0*/  SYNCS.PHASECHK.TRANS64.TRYWAIT P0, [R0+URZ+0x29880], R2 ;  /* 0x02988002000075a7 */ /* 0x000e22000800017f */
[----:B------:R1:W-:Y:S04]  /*2a7e0*/  STL [R1+0x34], R2 ;  /* 0x0000340201007387 */ /* 0x0003e80000100800 */
[----:B------:R1:W-:Y:S02]  /*2a7f0*/  STL [R1+0x2c], R3 ;  /* 0x00002c0301007387 */ /* 0x0003e40000100800 */
[----:B01----:R-:W-:Y:S05]  /*2a800*/  @!P0 BRA `(.L_x_2902) ;  /* 0x0000007000608947 */ /* 0x003fea0003800000 */
.L_x_3087:
[----:B------:R-:W-:Y:S05]  /*2a810*/  BSYNC B0 ;  /* 0x0000000000007941 */ /* 0x000fea0003800000 */
.L_x_2901:
[----:B0-----:R-:W2:Y:S01]  /*2a820*/  LDL R2, [R1+0x2c] ;  /* 0x00002c0001027983 */ /* 0x001ea20000100800 */
[----:B------:R-:W-:-:S03]  /*2a830*/  ULDC.64 UR4, c[0x0][0x328] ;  /* 0x0000ca0000047ab9 */ /* 0x000fc60000000a00 */
[----:B------:R-:W3:Y:S01]  /*2a840*/  LDL R20, [R1] ;  /* 0x0000000001147983 */ /* 0x000ee20000100800 */
[----:B-----5:R-:W-:Y:S01]  /*2a850*/  SHF.R.S32.HI R8, RZ, 0x1f, R6 ;  /* 0x0000001fff087819 */ /* 0x020fe20000011406 */
[----:B------:R-:W-:Y:S01]  /*2a860*/  ULDC.64 UR6, c[0x0][0x338] ;  /* 0x0000ce0000067ab9 */ /* 0x000fe20000000a00 */
[----:B------:R-:W-:Y:S01]  /*2a870*/  IMAD R12, R5, -0xa0, R27 ;  /* 0xffffff60050c7824 */ /* 0x000fe200078e021b */
[----:B------:R-:W0:Y:S01]  /*2a880*/  S2R R13, SR_TID.X ;  /* 0x00000000000d7919 */ /* 0x000e220000002100 */
[----:B------:R-:W-:Y:S01]  /*2a890*/  SHF.R.S32.HI R27, RZ, 0x1f, R10 ;  /* 0x0000001fff1b7819 */ /* 0x000fe2000001140a */
[----:B------:R-:W-:Y:S01]  /*2a8a0*/  ULDC.64 UR8, c[0x0][0x330] ;  /* 0x0000cc0000087ab9 */ /* 0x000fe20000000a00 */
[----:B------:R-:W-:Y:S01]  /*2a8b0*/  SHF.R.S32.HI R31, RZ, 0x1f, R7 ;  /* 0x0000001fff1f7819 */ /* 0x000fe20000011407 */
[----:B------:R1:W-:Y:S01]  /*2a8c0*/  STL [R1+0x30], R8 ;  /* 0x0000300801007387 */ /* 0x0003e20000100800 */
[----:B------:R-:W-:Y:S01]  /*2a8d0*/  ULDC.64 UR10, c[0x0][0x318] ;  /* 0x0000c600000a7ab9 */ /* 0x000fe20000000a00 */
[----:B0-----:R-:W-:-:S04]  /*2a8e0*/  LOP3.LUT R13, R13, 0x7f, RZ, 0xc0, !PT ;  /* 0x0000007f0d0d7812 */ /* 0x001fc800078ec0ff */
[--C-:B------:R-:W-:Y:S02]  /*2a8f0*/  SHF.R.U32.HI R14, RZ, 0x2, R13.reuse ;  /* 0x00000002ff0e7819 */ /* 0x100fe4000001160d */
[----:B------:R-:W-:-:S04]  /*2a900*/  SHF.R.U32.HI R13, RZ, 0x5, R13 ;  /* 0x00000005ff0d7819 */ /* 0x000fc8000001160d */
[----:B------:R-:W-:Y:S01]  /*2a910*/  SHF.L.U32 R13, R13, 0xa, RZ ;  /* 0x0000000a0d0d7819 */ /* 0x000fe200000006ff */
[----:B--2---:R-:W-:-:S04]  /*2a920*/  IMAD R2, R2, UR4, RZ ;  /* 0x0000000402027c24 */ /* 0x004fc8000f8e02ff */
[C---:B------:R-:W-:Y:S01]  /*2a930*/  IMAD R4, R9.reuse, UR5, R2 ;  /* 0x0000000509047c24 */ /* 0x040fe2000f8e0202 */
[----:B---3--:R-:W-:Y:S01]  /*2a940*/  LOP3.LUT P1, RZ, R20, 0x1, RZ, 0xc0, !PT ;  /* 0x0000000114ff7812 */ /* 0x008fe2000782c0ff */
[----:B------:R-:W-:-:S05]  /*2a950*/  IMAD.WIDE.U32 R2, R9, UR4, RZ ;  /* 0x0000000409027c25 */ /* 0x000fca000f8e00ff */
[----:B------:R-:W-:Y:S01]  /*2a960*/  IADD3 R3, R3, R4, RZ ;  /* 0x0000000403037210 */ /* 0x000fe20007ffe0ff */
[----:B------:R-:W-:Y:S02]  /*2a970*/  IMAD R4, R8, UR6, RZ ;  /* 0x0000000608047c24 */ /* 0x000fe4000f8e02ff */
[----:B-1----:R-:W-:Y:S02]  /*2a980*/  IMAD R8, R36, UR8, RZ ;  /* 0x0000000824087c24 */ /* 0x002fe4000f8e02ff */
[C---:B------:R-:W-:Y:S02]  /*2a990*/  IMAD R4, R6.reuse, UR7, R4 ;  /* 0x0000000706047c24 */ /* 0x040fe4000f8e0204 */
[----:B------:R-:W-:-:S04]  /*2a9a0*/  IMAD.WIDE.U32 R2, R6, UR6, R2 ;  /* 0x0000000606027c25 */ /* 0x000fc8000f8e0002 */
[----:B------:R-:W-:Y:S02]  /*2a9b0*/  IMAD.IADD R3, R3, 0x1, R4 ;  /* 0x0000000103037824 */ /* 0x000fe400078e0204 */
[----:B------:R-:W-:Y:S02]  /*2a9c0*/  IMAD R4, R27, UR4, RZ ;  /* 0x000000041b047c24 */ /* 0x000fe4000f8e02ff */
[----:B------:R-:W-:-:S04]  /*2a9d0*/  IMAD.WIDE.U32 R2, R18, UR8, R2 ;  /* 0x0000000812027c25 */ /* 0x000fc8000f8e0002 */
[----:B------:R-:W-:Y:S01]  /*2a9e0*/  IMAD R11, R10, UR5, R4 ;  /* 0x000000050a0b7c24 */ /* 0x000fe2000f8e0204 */
[----:B------:R-:W-:Y:S01]  /*2a9f0*/  IADD3 R2, P0, R2, UR10, RZ ;  /* 0x0000000a02027c10 */ /* 0x000fe2000ff1e0ff */
[----:B------:R-:W-:Y:S01]  /*2aa00*/  IMAD.WIDE.U32 R4, R10, UR4, RZ ;  /* 0x000000040a047c25 */ /* 0x000fe2000f8e00ff */
[----:B------:R-:W-:-:S03]  /*2aa10*/  UMOV UR4, 0xffffffff ;  /* 0xffffffff00047882 */ /* 0x000fc60000000000 */
[----:B------:R-:W-:Y:S02]  /*2aa20*/  IMAD.IADD R5, R5, 0x1, R11 ;  /* 0x0000000105057824 */ /* 0x000fe400078e020b */
[----:B------:R-:W-:Y:S02]  /*2aa30*/  IMAD R11, R31, UR6, RZ ;  /* 0x000000061f0b7c24 */ /* 0x000fe4000f8e02ff */
[----:B------:R-:W-:-:S04]  /*2aa40*/  IMAD.WIDE.U32 R4, R7, UR6, R4 ;  /* 0x0000000607047c25 */ /* 0x000fc8000f8e0004 */
[----:B------:R-:W-:Y:S02]  /*2aa50*/  IMAD R11, R7, UR7, R11 ;  /* 0x00000007070b7c24 */ /* 0x000fe4000f8e020b */
[----:B------:R-:W-:Y:S02]  /*2aa60*/  IMAD R8, R18, UR9, R8 ;  /* 0x0000000912087c24 */ /* 0x000fe4000f8e0208 */
[----:B------:R-:W-:-:S03]  /*2aa70*/  IMAD.IADD R5, R5, 0x1, R11 ;  /* 0x0000000105057824 */ /* 0x000fc600078e020b */
[----:B------:R-:W-:Y:S01]  /*2aa80*/  IADD3.X R3, R3, UR11, R8, P0, !PT ;  /* 0x0000000b03037c10 */ /* 0x000fe200087fe408 */
[----:B------:R-:W-:-:S03]  /*2aa90*/  IMAD.WIDE.U32 R4, R18, UR8, R4 ;  /* 0x0000000812047c25 */ /* 0x000fc6000f8e0004 */
[----:B------:R-:W-:-:S04]  /*2aaa0*/  IADD3 R26, P0, R4, UR10, RZ ;  /* 0x0000000a041a7c10 */ /* 0x000fc8000ff1e0ff */
[----:B------:R-:W-:Y:S01]  /*2aab0*/  IADD3.X R25, R8, UR11, R5, P0, !PT ;  /* 0x0000000b08197c10 */ /* 0x000fe200087fe405 */
[----:B------:R-:W-:Y:S02]  /*2aac0*/  IMAD.IADD R8, R12, 0x1, -R14 ;  /* 0x000000010c087824 */ /* 0x000fe400078e0a0e */
[----:B------:R-:W-:-:S03]  /*2aad0*/  IMAD R5, R23, 0x5000, R13 ;  /* 0x0000500017057824 */ /* 0x000fc600078e020d */
        /* <DEDUP_REMOVED lines=39> */
[----:B-1----:R-:W-:-:S05]  /*2ad50*/  IADD3 R2, P0, R14, R2, RZ ;  /* 0x000000020e027210 */ /* 0x002fca0007f1e0ff */
[----:B--2---:R-:W-:Y:S01]  /*2ad60*/  IMAD.X R3, RZ, RZ, R3, P0 ;  /* 0x000000ffff037224 */ /* 0x004fe200000e0603 */
        /* <DEDUP_REMOVED lines=10> */
.L_x_3099:
[----:B------:R-:W4:Y:S01]  /*2ae10*/  LDL R12, [R1] ;  /* 0x00000000010c7983 */ /* 0x000f220000100800 */
[----:B0-----:R-:W0:Y:S02]  /*2ae20*/  S2R R11, SR_TID.X ;  /* 0x00000000000b7919 */ /* 0x001e240000002100 */
[----:B0-----:R-:W-:-:S04]  /*2ae30*/  SHF.L.U32 R11, R11, 0x4, RZ ;  /* 0x000000040b0b7819 */ /* 0x001fc800000006ff */
        /* <DEDUP_REMOVED lines=13> */
.L_x_2904:
        /* <DEDUP_REMOVED lines=11> */
.L_x_2905:
[----:B------:R0:W-:Y:S01]  /*2afc0*/  SYNCS.ARRIVE.TRANS64.A1T0 RZ, [R0+URZ+0x29870], RZ ;  /* 0x029870ff00ff79a7 */ /* 0x0001e2000810003f */
[----:B------:R-:W-:Y:S05]  /*2afd0*/  @!P6 BRA `(.L_x_2906) ;  /* 0x000000000004e947 */ /* 0x000fea0003800000 */
[----:B------:R-:W-:Y:S01]  /*2afe0*/  BPT.TRAP 0x1 ;  /* 0x000000040000795c */ /* 0x000fe20000300000 */
.L_x_2906:
[----:B------:R-:W2:Y:S01]  /*2aff0*/  LDL R2, [R1+0x34] ;  /* 0x0000340001027983 */ /* 0x000ea20000100800 */
[----:B------:R-:W-:Y:S01]  /*2b000*/  BSSY B0, `(.L_x_2907) ;  /* 0x0000003000007945 */ /* 0x000fe20003800000 */
[----:B--2---:R-:W1:Y:S03]  /*2b010*/  SYNCS.PHASECHK.TRANS64.TRYWAIT P0, [R0+URZ+0x29840], R2 ;  /* 0x02984002000075a7 */ /* 0x004e66000800017f */
[----:B-1----:R-:W-:Y:S05]  /*2b020*/  @!P0 BRA `(.L_x_2908) ;  /* 0x0000007000608947 */ /* 0x002fea0003800000 */
.L_x_3100:
[----:B------:R-:W-:Y:S05]  /*2b030*/  BSYNC B0 ;  /* 0x0000000000007941 */ /* 0x000fea0003800000 */
.L_x_2907:
        /* <DEDUP_REMOVED lines=15> */
[----:B------:R-:W-:-:S03]  /*2b130*/  IMAD R6, R27, UR4, RZ ;  /* 0x000000041b067c24 */ /* 0x000fc6000f8e02ff */
[----:B------:R-:W-:Y:S01]  /*2b140*/  IADD3 R5, R3, R4, RZ ;  /* 0x0000000403057210 */ /* 0x000fe20007ffe0ff */
[----:B------:R-:W-:Y:S02]  /*2b150*/  IMAD.MOV.U32 R4, RZ, RZ, R2 ;  /* 0x000000ffff047224 */ /* 0x000fe400078e0002 */
        /* <DEDUP_REMOVED lines=19> */
[C---:B-----5:R-:W-:Y:S02]  /*2b290*/  LOP3.LUT P6, RZ, R20.reuse, 0x8, RZ, 0xc0, !PT ;  /* 0x0000000814ff7812 */ /* 0x060fe400078cc0ff */
[----:B------:R-:W-:Y:S01]  /*2b2a0*/  LOP3.LUT P1, RZ, R20, 0x4, RZ, 0xc0, !PT ;  /* 0x0000000414ff7812 */ /* 0x000fe2000782c0ff */
[----:B------:R-:W2:Y:S01]  /*2b2b0*/  SHFL.IDX PT, R3, R5, RZ, 0x1c1f ;  /* 0x001c1fff05037589 */ /* 0x000ea200000e0000 */
[----:B------:R-:W-:-:S03]  /*2b2c0*/  @P4 IADD3 R21, R22, R4, RZ ;  /* 0x0000000416154210 */ /* 0x000fc60007ffe0ff */
        /* <DEDUP_REMOVED lines=16> */
[----:B------:R-:W-:-:S03]  /*2b3d0*/  @P3 IMAD.IADD R9, R22, 0x1, R4 ;  /* 0x0000000116093824 */ /* 0x000fc600078e0204 */
[----:B------:R-:W2:Y:S01]  /*2b3e0*/  SHFL.IDX PT, R2, R6, 0x1, 0x1c1f ;  /* 0x003c1f0006027f89 */ /* 0x000ea200000e0000 */
        /* <DEDUP_REMOVED lines=8> */
[----:B-1----:R-:W1:Y:S01]  /*2b470*/  SHFL.IDX PT, R3, R5, 0x2, 0x1c1f ;  /* 0x005c1f0005037f89 */ /* 0x002e6200000e0000 */
[----:B------:R-:W-:-:S03]  /*2b480*/  @P2 IADD3 R21, R22, R4, RZ ;  /* 0x0000000416152210 */ /* 0x000fc60007ffe0ff */
        /* <DEDUP_REMOVED lines=18> */
.L_x_3112:
[----:B------:R-:W-:Y:S01]  /*2b5b0*/  LOP3.LUT P0, RZ, R20, 0x80, RZ, 0xc0, !PT ;  /* 0x0000008014ff7812 */ /* 0x000fe2000780c0ff */
[----:B------:R-:W-:-:S12]  /*2b5c0*/  BSSY B0, `(.L_x_2910) ;  /* 0x0000011000007945 */ /* 0x000fd80003800000 */
[----:B------:R-:W-:Y:S05]  /*2b5d0*/  @!P0 BRA `(.L_x_2911) ;  /* 0x00000000003c8947 */ /* 0x000fea0003800000 */
[----:B------:R-:W4:Y:S01]  /*2b5e0*/  S2R R5, SR_TID.X ;  /* 0x0000000000057919 */ /* 0x000f220000002100 */
[----:B------:R-:W-:Y:S01]  /*2b5f0*/  LOP3.LUT P3, RZ, R20, 0x10, RZ, 0xc0, !PT ;  /* 0x0000001014ff7812 */ /* 0x000fe2000786c0ff */
[----:B------:R-:W-:Y:S01]  /*2b600*/  IMAD.IADD R4, R22, 0x1, R4 ;  /* 0x0000000116047824 */ /* 0x000fe200078e0204 */
[C---:B------:R-:W-:Y:S02]  /*2b610*/  LOP3.LUT P2, RZ, R20.reuse, 0x8, RZ, 0xc0, !PT ;  /* 0x0000000814ff7812 */ /* 0x040fe4000784c0ff */
[----:B------:R-:W-:Y:S01]  /*2b620*/  LOP3.LUT P1, RZ, R20, 0x4, RZ, 0xc0, !PT ;  /* 0x0000000414ff7812 */ /* 0x000fe2000782c0ff */
[----:B----4-:R-:W-:-:S05]  /*2b630*/  IMAD.SHL.U32 R5, R5, 0x10, RZ ;  /* 0x0000001005057824 */ /* 0x010fca00078e00ff */
        /* <DEDUP_REMOVED lines=9> */
.L_x_2911:
[----:B------:R-:W-:Y:S05]  /*2b6d0*/  BSYNC B0 ;  /* 0x0000000000007941 */ /* 0x000fea0003800000 */
.L_x_2910:
[----:B------:R-:W-:Y:S01]  /*2b6e0*/  NOP ;  /* 0x0000000000007918 */ /* 0x000fe20000000000 */
[----:B------:R-:W-:-:S13]  /*2b6f0*/  PLOP3.LUT P0, PT, PT, PT, PT, 0x80, 0x0 ;  /* 0x000000000000781c */ /* 0x000fda0003f0f070 */
.L_x_2912:
        /* <DEDUP_REMOVED lines=11> */
.L_x_2913:
[----:B------:R3:W5:Y:S01]  /*2b7b0*/  LDL.LU R2, [R1+0x38] ;  /* 0x0000380001027983 */ /* 0x0007620000300800 */
[----:B------:R3:W-:Y:S02]  /*2b7c0*/  SYNCS.ARRIVE.TRANS64.A1T0 RZ, [R0+URZ+0x29830], RZ ;  /* 0x029830ff00ff79a7 */ /* 0x0007e4000810003f */
[----:B------:R-:W-:Y:S05]  /*2b7d0*/  WARPSYNC.ALL ;  /* 0x0000000000007948 */ /* 0x000fea0003800000 */
[----:B------:R-:W-:Y:S01]  /*2b7e0*/  ULDC.64 UR4, c[0x0][0xa00] ;  /* 0x0002800000047ab9 */ /* 0x000fe20000000a00 */
[----:B------:R-:W-:Y:S01]  /*2b7f0*/  SHF.R.S32.HI R27, RZ, 0x1f, R29 ;  /* 0x0000001fff1b7819 */ /* 0x000fe2000001141d */
[----:B0--3--:R-:W-:Y:S01]  /*2b800*/  VIADD R0, R22, 0x14400 ;  /* 0x0001440016007836 */ /* 0x009fe20000000000 */
[----:B------:R-:W-:Y:S01]  /*2b810*/  BAR.SYNC.DEFER_BLOCKING 0x8, 0x180 ;  /* 0x0206000000007b1d */ /* 0x000fe20000010000 */
[----:B------:R-:W-:-:S04]  /*2b820*/  ISETP.NE.U32.AND P0, PT, RZ, UR4, PT ;  /* 0x00000004ff007c0c */ /* 0x000fc8000bf05070 */
[----:B------:R-:W-:Y:S01]  /*2b830*/  ISETP.NE.AND.EX P0, PT, RZ, UR5, PT, P0 ;  /* 0x00000005ff007c0c */ /* 0x000fe2000bf05300 */
[----:B------:R-:W-:Y:S01]  /*2b840*/  ULDC.64 UR4, c[0x0][0x298] ;  /* 0x0000a60000047ab9 */ /* 0x000fe20000000a00 */
[----:B------:R-:W-:Y:S01]  /*2b850*/  BSSY B6, `(.L_x_2914) ;  /* 0x0000019000067945 */ /* 0x000fe20003800000 */
[----:B------:R-:W-:Y:S01]  /*2b860*/  IMAD R27, R27, UR4, RZ ;  /* 0x000000041b1b7c24 */ /* 0x000fe2000f8e02ff */
[----:B------:R-:W-:Y:S01]  /*2b870*/  SEL R26, R24, RZ, !P0 ;  /* 0x000000ff181a7207 */ /* 0x000fe20004000000 */
[----:B------:R-:W-:-:S04]  /*2b880*/  IMAD.WIDE.U32 R24, R29, UR4, RZ ;  /* 0x000000041d187c25 */ /* 0x000fc8000f8e00ff */
[----:B------:R-:W-:-:S04]  /*2b890*/  IMAD R27, R29, UR5, R27 ;  /* 0x000000051d1b7c24 */ /* 0x000fc8000f8e021b */
[----:B------:R-:W-:Y:S01]  /*2b8a0*/  IMAD.IADD R27, R25, 0x1, R27 ;  /* 0x00000001191b7824 */ /* 0x000fe200078e021b */
[----:B-----5:R-:W-:Y:S02]  /*2b8b0*/  SEL R31, R2, RZ, !P0 ;  /* 0x000000ff021f7207 */ /* 0x020fe40004000000 */
        /* <DEDUP_REMOVED lines=8> */
[----:B--2---:R-:W0:Y:S01]  /*2b940*/  LDC.64 R2, c[0x4][R2] ;  /* 0x0100000002027b82 */ /* 0x004e220000000a00 */
[----:B------:R-:W-:Y:S01]  /*2b950*/  IMAD.U32 R6, RZ, RZ, UR6 ;  /* 0x00000006ff067e24 */ /* 0x000fe2000f8e00ff */
[----:B------:R-:W-:Y:S01]  /*2b960*/  MOV R11, UR9 ;  /* 0x00000009000b7c02 */ /* 0x000fe20008000f00 */
[----:B-1----:R-:W-:Y:S02]  /*2b970*/  IMAD.U32 R7, RZ, RZ, UR7 ;  /* 0x00000007ff077e24 */ /* 0x002fe4000f8e00ff */
[----:B------:R-:W-:-:S02]  /*2b980*/  IMAD.U32 R10, RZ, RZ, UR8 ;  /* 0x00000008ff0a7e24 */ /* 0x000fc4000f8e00ff */
[----:B------:R-:W-:Y:S02]  /*2b990*/  IMAD.MOV.U32 R8, RZ, RZ, 0x70 ;  /* 0x00000070ff087424 */ /* 0x000fe400078e00ff */
[----:B------:R-:W-:Y:S02]  /*2b9a0*/  IMAD.MOV.U32 R12, RZ, RZ, 0x1 ;  /* 0x00000001ff0c7424 */ /* 0x000fe400078e00ff */
[----:B------:R-:W-:-:S07]  /*2b9b0*/  IMAD.MOV.U32 R13, RZ, RZ, RZ ;  /* 0x000000ffff0d7224 */ /* 0x000fce00078e00ff */
[----:B------:R-:W-:-:S07]  /*2b9c0*/  LEPC R20, `(.L_x_2915) ;  /* 0x000000001014794e */ /* 0x000fce0000000000 */
[----:B0-----:R-:W-:Y:S05]  /*2b9d0*/  CALL.ABS.NOINC R2 ;  /* 0x0000000002007343 */ /* 0x001fea0003c00000 */
.L_x_2915:
[----:B------:R-:W-:Y:S05]  /*2b9e0*/  BSYNC B6 ;  /* 0x0000000000067941 */ /* 0x000fea0003800000 */
.L_x_2914:
[----:B-1----:R0:W5:Y:S01]  /*2b9f0*/  LDL R8, [R1+0x28] ;  /* 0x0000280001087983 */ /* 0x0021620000100800 */
[----:B------:R-:W1:Y:S01]  /*2ba00*/  LDC R7, c[0x0][0x448] ;  /* 0x00011200ff077b82 */ /* 0x000e620000000800 */
[----:B------:R-:W-:Y:S01]  /*2ba10*/  ULDC.64 UR4, c[0x0][0x2d8] ;  /* 0x0000b60000047ab9 */ /* 0x000fe20000000a00 */
[----:B------:R-:W-:Y:S01]  /*2ba20*/  MOV R2, R24 ;  /* 0x0000001800027202 */ /* 0x000fe20000000f00 */
[----:B------:R-:W3:Y:S01]  /*2ba30*/  S2R R20, SR_TID.X ;  /* 0x0000000000147919 */ /* 0x000ee20000002100 */
[----:B--2---:R-:W-:Y:S02]  /*2ba40*/  IMAD.MOV.U32 R3, RZ, RZ, R27 ;  /* 0x000000ffff037224 */ /* 0x004fe400078e001b */
[----:B------:R-:W-:Y:S02]  /*2ba50*/  IMAD R0, R36, UR4, RZ ;  /* 0x0000000424007c24 */ /* 0x000fe4000f8e02ff */
[----:B------:R-:W-:-:S04]  /*2ba60*/  IMAD.WIDE.U32 R2, R18, UR4, R2 ;  /* 0x0000000412027c25 */ /* 0x000fc8000f8e0002 */
[----:B------:R-:W-:Y:S01]  /*2ba70*/  IMAD R0, R18, UR5, R0 ;  /* 0x0000000512007c24 */ /* 0x000fe2000f8e0200 */
[----:B------:R-:W-:-:S03]  /*2ba80*/  ULDC.64 UR4, c[0x0][0x2e0] ;  /* 0x0000b80000047ab9 */ /* 0x000fc60000000a00 */
[----:B------:R-:W-:Y:S02]  /*2ba90*/  IMAD.IADD R3, R3, 0x1, R0 ;  /* 0x0000000103037824 */ /* 0x000fe400078e0200 */
[----:B------:R-:W-:Y:S02]  /*2baa0*/  IMAD R0, R31, UR4, RZ ;  /* 0x000000041f007c24 */ /* 0x000fe4000f8e02ff */
[----:B------:R-:W-:Y:S01]  /*2bab0*/  IMAD.WIDE.U32 R2, R26, UR4, R2 ;  /* 0x000000041a027c25 */ /* 0x000fe2000f8e0002 */
[----:B-1----:R-:W-:-:S03]  /*2bac0*/  ISETP.NE.AND P0, PT, R7, 0x1, PT ;  /* 0x000000010700780c */ /* 0x002fc60003f05270 */
[----:B------:R-:W-:Y:S01]  /*2bad0*/  IMAD R0, R26, UR5, R0 ;  /* 0x000000051a007c24 */ /* 0x000fe2000f8e0200 */
[----:B------:R-:W1:Y:S01]  /*2bae0*/  S2R R29, SR_TID.X ;  /* 0x00000000001d7919 */ /* 0x000e620000002100 */
[----:B------:R-:W-:Y:S02]  /*2baf0*/  ULDC.64 UR4, c[0x0][0x2d0] ;  /* 0x0000b40000047ab9 */ /* 0x000fe40000000a00 */
[----:B------:R-:W-:Y:S01]  /*2bb00*/  IMAD.IADD R3, R3, 0x1, R0 ;  /* 0x0000000103037824 */ /* 0x000fe200078e0200 */
[----:B---3--:R-:W-:-:S05]  /*2bb10*/  LOP3.LUT R21, R20, 0x7f, RZ, 0xc0, !PT ;  /* 0x0000007f14157812 */ /* 0x008fca00078ec0ff */
[----:B------:R-:W2:Y:S01]  /*2bb20*/  @P0 LDC R6, c[0x0][0x44c] ;  /* 0x00011300ff060b82 */ /* 0x000ea20000000800 */
[----:B------:R-:W-:Y:S02]  /*2bb30*/  SHF.L.U32 R20, R20, 0x5, RZ ;  /* 0x0000000514147819 */ /* 0x000fe400000006ff */
[----:B------:R-:W-:-:S04]  /*2bb40*/  SHF.R.U32.HI R21, RZ, 0x2, R21 ;  /* 0x00000002ff157819 */ /* 0x000fc80000011615 */
[----:B------:R-:W-:Y:S01]  /*2bb50*/  LOP3.LUT R20, R21, 0x60, R20, 0xf8, !PT ;  /* 0x0000006015147812 */ /* 0x000fe200078ef814 */
[----:B------:R-:W3:Y:S04]  /*2bb60*/  @P0 LDC R0, c[0x0][0x450] ;  /* 0x00011400ff000b82 */ /* 0x000ee80000000800 */
[----:B------:R-:W-:-:S04]  /*2bb70*/  IMAD R5, R17, 0x80, R20 ;  /* 0x0000008011057824 */ /* 0x000fc800078e0214 */
[----:B------:R-:W-:Y:S02]  /*2bb80*/  IMAD.MOV.U32 R4, RZ, RZ, R5 ;  /* 0x000000ffff047224 */ /* 0x000fe400078e0005 */
[----:B--2---:R-:W-:-:S05]  /*2bb90*/  @P0 IMAD.HI.U32 R6, R5, R6, RZ ;  /* 0x0000000605060227 */ /* 0x004fca00078e00ff */
[----:B---3--:R-:W-:-:S05]  /*2bba0*/  @P0 SHF.R.U32.HI R4, RZ, R0, R6 ;  /* 0x00000000ff040219 */ /* 0x008fca0000011606 */
[----:B------:R-:W-:-:S04]  /*2bbb0*/  IMAD.MOV R0, RZ, RZ, -R4 ;  /* 0x000000ffff007224 */ /* 0x000fc800078e0a04 */
[----:B------:R-:W-:Y:S01]  /*2bbc0*/  IMAD R0, R7, R0, R5 ;  /* 0x0000000007007224 */ /* 0x000fe200078e0205 */
[----:B------:R-:W-:Y:S01]  /*2bbd0*/  SHF.R.S32.HI R5, RZ, 0x1f, R4 ;  /* 0x0000001fff057819 */ /* 0x000fe20000011404 */
[----:B------:R-:W-:-:S04]  /*2bbe0*/  IMAD.WIDE.U32 R2, R4, UR4, R2 ;  /* 0x0000000404027c25 */ /* 0x000fc8000f8e0002 */
[----:B------:R-:W-:-:S04]  /*2bbf0*/  IMAD R5, R5, UR4, RZ ;  /* 0x0000000405057c24 */ /* 0x000fc8000f8e02ff */
[----:B------:R-:W-:Y:S01]  /*2bc00*/  IMAD R5, R4, UR5, R5 ;  /* 0x0000000504057c24 */ /* 0x000fe2000f8e0205 */
[----:B------:R-:W-:Y:S01]  /*2bc10*/  SHF.R.S32.HI R4, RZ, 0x1f, R0 ;  /* 0x0000001fff047819 */ /* 0x000fe20000011400 */
[----:B------:R-:W-:-:S03]  /*2bc20*/  ULDC.64 UR4, c[0x0][0x2c8] ;  /* 0x0000b20000047ab9 */ /* 0x000fc60000000a00 */
[----:B------:R-:W-:Y:S01]  /*2bc30*/  IADD3 R3, R3, R5, RZ ;  /* 0x0000000503037210 */ /* 0x000fe20007ffe0ff */
[----:B------:R-:W-:Y:S02]  /*2bc40*/  IMAD R4, R4, UR4, RZ ;  /* 0x0000000404047c24 */ /* 0x000fe4000f8e02ff */
[----:B-1----:R-:W-:Y:S02]  /*2bc50*/  IMAD.SHL.U32 R21, R29, 0x10, RZ ;  /* 0x000000101d157824 */ /* 0x002fe400078e00ff */
[----:B------:R-:W-:-:S03]  /*2bc60*/  IMAD.WIDE.U32 R2, R0, UR4, R2 ;  /* 0x0000000400027c25 */ /* 0x000fc6000f8e0002 */
[----:B------:R-:W-:Y:S01]  /*2bc70*/  LOP3.LUT R21, R21, 0x30, RZ, 0xc0, !PT ;  /* 0x0000003015157812 */ /* 0x000fe200078ec0ff */
[----:B------:R-:W-:Y:S01]  /*2bc80*/  IMAD R0, R0, UR5, R4 ;  /* 0x0000000500007c24 */ /* 0x000fe2000f8e0204 */
[----:B------:R-:W-:Y:S01]  /*2bc90*/  ULDC.64 UR4, c[0x0][0x280] ;  /* 0x0000a00000047ab9 */ /* 0x000fe20000000a00 */
[----:B------:R-:W-:Y:S01]  /*2bca0*/  IMAD.SHL.U32 R20, R29, 0x10, RZ ;  /* 0x000000101d147824 */ /* 0x000fe200078e00ff */
        /* <DEDUP_REMOVED lines=14> */
[----:B------:R-:W-:Y:S02]  /*2bd90*/  IMAD R5, R30, R7, RZ ;  /* 0x000000071e057224 */ /* 0x000fe400078e02ff */
[----:B------:R-:W-:Y:S01]  /*2bda0*/  IMAD R17, R17, 0x80, R9 ;  /* 0x0000008011117824 */ /* 0x000fe200078e0209 */
        /* <DEDUP_REMOVED lines=28> */
[----:B0-----:R-:W-:-:S04]  /*2bf70*/  @!P0 IADD3 R3, P4, R20, R3, RZ ;  /* 0x0000000314038210 */ /* 0x001fc80007f9e0ff */
[----:B-1----:R-:W-:-:S04]  /*2bf80*/  @!P0 IADD3.X R2, RZ, R2, RZ, P4, !PT ;  /* 0x00000002ff028210 */ /* 0x002fc800027fe4ff */
[----:B------:R-:W-:-:S04]  /*2bf90*/  @!P0 LOP3.LUT R3, R3, R2, RZ, 0x3c, !PT ;  /* 0x0000000203038212 */ /* 0x000fc800078e3cff */
[----:B------:R-:W-:-:S04]  /*2bfa0*/  @!P0 LOP3.LUT R2, R3, R2, RZ, 0x3c, !PT ;  /* 0x0000000203028212 */ /* 0x000fc800078e3cff */
[----:B------:R-:W-:-:S05]  /*2bfb0*/  @!P0 LOP3.LUT R3, R3, R2, RZ, 0x3c, !PT ;  /* 0x0000000203038212 */ /* 0x000fca00078e3cff */
[----:B------:R-:W-:Y:S04]  /*2bfc0*/  @!P0 LDGSTS.E.BYPASS.LTC128B.128 [R8+0x15400], desc[UR52][R2.64], !P3 ;  /* 0x1540000002088fae */ /* 0x000fe8000d901d74 */
[----:B------:R-:W-:Y:S04]  /*2bfd0*/  @!P0 LDGSTS.E.BYPASS.LTC128B.128 [R8+0x17400], desc[UR52][R2.64+0x40], !P2 ;  /* 0x1740004002088fae */ /* 0x000fe8000d101d74 */
[----:B------:R0:W-:Y:S04]  /*2bfe0*/  @!P0 LDGSTS.E.BYPASS.LTC128B.128 [R8+0x19400], desc[UR52][R2.64+0x80], !P1 ;  /* 0x1940008002088fae */ /* 0x0001e8000c901d74 */
[----:B0-2---:R0:W1:Y:S02]  /*2bff0*/  SHFL.IDX PT, R2, R4, 0x3, 0x1c1f ;  /* 0x007c1f0004027f89 */ /* 0x00506400000e0000 */
.L_x_3121:
        /* <DEDUP_REMOVED lines=12> */
.L_x_2918:
[----:B------:R-:W-:Y:S05]  /*2c0c0*/  BSYNC B0 ;  /* 0x0000000000007941 */ /* 0x000fea0003800000 */
.L_x_2917:
[----:B------:R-:W-:Y:S01]  /*2c0d0*/  NOP ;  /* 0x0000000000007918 */ /* 0x000fe20000000000 */
[----:B------:R-:W-:-:S13]  /*2c0e0*/  PLOP3.LUT P0, PT, PT, PT, PT, 0x80, 0x0 ;  /* 0x000000000000781c */ /* 0x000fda0003f0f070 */
.L_x_2919:
        /* <DEDUP_REMOVED lines=10> */
[----:B------:R-:W-:-:S04]  /*2c190*/  LOP3.LUT R0, R0, 0xfffffffe, RZ, 0xc0, !PT ;  /* 0xfffffffe00007812 */ /* 0x000fc800078ec0ff */
[----:B------:R-:W-:-:S04]  /*2c1a0*/  IADD3 R0, R2, -R0, RZ ;  /* 0x8000000002007210 */ /* 0x000fc80007ffe0ff */
[----:B------:R-:W-:Y:S01]  /*2c1b0*/  SHF.L.U32 R3, R0, 0x1f, RZ ;  /* 0x0000001f00037819 */ /* 0x000fe200000006ff */
[----:B------:R-:W-:Y:S01]  /*2c1c0*/  NOP ;  /* 0x0000000000007918 */ /* 0x000fe20000000000 */
[----:B------:R1:W-:Y:S01]  /*2c1d0*/  SYNCS.ARRIVE.TRANS64.A1T0 RZ, [R22+URZ+0x29800], RZ ;  /* 0x029800ff16ff79a7 */ /* 0x0003e2000810003f */
[----:B------:R-:W-:Y:S01]  /*2c1e0*/  BSSY B0, `(.L_x_2920) ;  /* 0x0000003000007945 */ /* 0x000fe20003800000 */
[----:B------:R-:W2:Y:S03]  /*2c1f0*/  SYNCS.PHASECHK.TRANS64.TRYWAIT P0, [R22+URZ+0x29820], R3 ;  /* 0x02982003160075a7 */ /* 0x000ea6000800017f */
[----:B-12---:R-:W-:Y:S05]  /*2c200*/  @!P0 BRA `(.L_x_2921) ;  /* 0x0000006c00608947 */ /* 0x006fea0003800000 */
.L_x_3122:
[----:B------:R-:W-:Y:S05]  /*2c210*/  BSYNC B0 ;  /* 0x0000000000007941 */ /* 0x000fea0003800000 */
.L_x_2920:
[----:B------:R-:W-:-:S13]  /*2c220*/  ISETP.GE.AND P0, PT, R32, 0x2, PT ;  /* 0x000000022000780c */ /* 0x000fda0003f06270 */
[----:B------:R-:W-:Y:S05]  /*2c230*/  @!P0 BRA `(.L_x_2922) ;  /* 0x0000001400f08947 */ /* 0x000fea0003800000 */
[----:B------:R-:W-:Y:S02]  /*2c240*/  VIADD R32, R32, 0xfffffffe ;  /* 0xfffffffe20207836 */ /* 0x000fe40000000000 */
[----:B------:R-:W-:Y:S02]  /*2c250*/  IMAD.MOV.U32 R20, RZ, RZ, R23 ;  /* 0x000000ffff147224 */ /* 0x000fe400078e0017 */
[----:B------:R-:W-:-:S07]  /*2c260*/  IMAD.MOV.U32 R21, RZ, RZ, R34 ;  /* 0x000000ffff157224 */ /* 0x000fce00078e0022 */
.L_x_2942:
[----:B--2---:R-:W2:Y:S01]  /*2c270*/  LDL R0, [R1+0x8] ;  /* 0x0000080001007983 */ /* 0x004ea20000100800 */
[----:B0-----:R-:W0:Y:S03]  /*2c280*/  LDC R4, c[0x0][0x430] ;  /* 0x00010c00ff047b82 */ /* 0x001e260000000800 */
[----:B------:R-:W3:Y:S01]  /*2c290*/  LDL R9, [R1+0xc] ;  /* 0x00000c0001097983 */ /* 0x000ee20000100800 */
[----:B------:R-:W1:Y:S01]  /*2c2a0*/  S2R R2, SR_TID.X ;  /* 0x0000000000027919 */ /* 0x000e620000002100 */
[----:B0-----:R-:W-:Y:S01]  /*2c2b0*/  ISETP.NE.AND P0, PT, R4, 0x1, PT ;  /* 0x000000010400780c */ /* 0x001fe20003f05270 */
[----:B------:R-:W0:-:S12]  /*2c2c0*/  S2R R7, SR_TID.X ;  /* 0x0000000000077919 */ /* 0x000e180000002100 */
[----:B------:R-:W4:Y:S01]  /*2c2d0*/  @P0 LDC R6, c[0x0][0x434] ;  /* 0x00010d00ff060b82 */ /* 0x000f220000000800 */
[C---:B-1----:R-:W-:Y:S02]  /*2c2e0*/  LOP3.LUT R3, R2.reuse, 0x7f, RZ, 0xc0, !PT ;  /* 0x0000007f02037812 */ /* 0x042fe400078ec0ff */
[----:B------:R-:W-:Y:S02]  /*2c2f0*/  SHF.L.U32 R5, R2, 0x5, RZ ;  /* 0x0000000502057819 */ /* 0x000fe400000006ff */
[----:B------:R-:W-:-:S04]  /*2c300*/  SHF.R.U32.HI R3, RZ, 0x2, R3 ;  /* 0x00000002ff037819 */ /* 0x000fc80000011603 */
[----:B------:R-:W-:Y:S02]  /*2c310*/  LOP3.LUT R5, R3, 0x60, R5, 0xf8, !PT ;  /* 0x0000006003057812 */ /* 0x000fe400078ef805 */
[----:B------:R-:W1:Y:S01]  /*2c320*/  @P0 LDC R3, c[0x0][0x438] ;  /* 0x00010e00ff030b82 */ /* 0x000e620000000800 */
[----:B------:R-:W-:-:S04]  /*2c330*/  LOP3.LUT R2, R2, 0x7f, RZ, 0xc0, !PT ;  /* 0x0000007f02027812 */ /* 0x000fc800078ec0ff */
[----:B------:R-:W-:Y:S01]  /*2c340*/  SHF.R.U32.HI R8, RZ, 0x2, R2 ;  /* 0x00000002ff087819 */ /* 0x000fe20000011602 */
[----:B0-----:R-:W-:-:S05]  /*2c350*/  IMAD.SHL.U32 R7, R7, 0x20, RZ ;  /* 0x0000002007077824 */ /* 0x001fca00078e00ff */
        /* <DEDUP_REMOVED lines=8> */
[----:B----4-:R-:W-:-:S04]  /*2c3e0*/  @P0 IMAD.HI.U32 R6, R5, R6, RZ ;  /* 0x0000000605060227 */ /* 0x010fc800078e00ff */
[----:B------:R-:W-:Y:S01]  /*2c3f0*/  IMAD.MOV.U32 R2, RZ, RZ, R5 ;  /* 0x000000ffff027224 */ /* 0x000fe200078e0005 */
[----:B-1----:R-:W-:Y:S02]  /*2c400*/  @P0 SHF.R.U32.HI R2, RZ, R3, R6 ;  /* 0x00000003ff020219 */ /* 0x002fe40000011606 */
[----:B------:R-:W0:Y:S08]  /*2c410*/  @P0 LDC R6, c[0x0][0x434] ;  /* 0x00010d00ff060b82 */ /* 0x000e300000000800 */
[----:B------:R-:W1:Y:S01]  /*2c420*/  @P0 LDC R3, c[0x0][0x438] ;  /* 0x00010e00ff030b82 */ /* 0x000e620000000800 */
[----:B------:R-:W-:-:S05]  /*2c430*/  IADD3 R0, R7, R0, RZ ;  /* 0x0000000007007210 */ /* 0x000fca0007ffe0ff */
[----:B------:R-:W-:Y:S02]  /*2c440*/  IMAD.MOV.U32 R8, RZ, RZ, R0 ;  /* 0x000000ffff087224 */ /* 0x000fe400078e0000 */
[----:B0-----:R-:W-:-:S05]  /*2c450*/  @P0 IMAD.HI.U32 R6, R0, R6, RZ ;  /* 0x0000000600060227 */ /* 0x001fca00078e00ff */
[----:B-1----:R-:W-:Y:S01]  /*2c460*/  @P0 SHF.R.U32.HI R8, RZ, R3, R6 ;  /* 0x00000003ff080219 */ /* 0x002fe20000011606 */
[----:B------:R-:W-:-:S04]  /*2c470*/  IMAD.MOV R6, RZ, RZ, -R2 ;  /* 0x000000ffff067224 */ /* 0x000fc800078e0a02 */
[----:B------:R-:W-:Y:S02]  /*2c480*/  IMAD.MOV R3, RZ, RZ, -R8 ;  /* 0x000000ffff037224 */ /* 0x000fe400078e0a08 */
[C---:B------:R-:W-:Y:S02]  /*2c490*/  IMAD R5, R4.reuse, R6, R5 ;  /* 0x0000000604057224 */ /* 0x040fe400078e0205 */
[----:B------:R-:W-:Y:S01]  /*2c4a0*/  IMAD R4, R4, R3, R0 ;  /* 0x0000000304047224 */ /* 0x000fe200078e0200 */
[----:B------:R-:W-:Y:S01]  /*2c4b0*/  SHF.R.S32.HI R3, RZ, 0x1f, R2 ;  /* 0x0000001fff037819 */ /* 0x000fe20000011402 */
[----:B---3--:R-:W-:-:S04]  /*2c4c0*/  IMAD R0, R9, UR4, RZ ;  /* 0x0000000409007c24 */ /* 0x008fc8000f8e02ff */
[C---:B------:R-:W-:Y:S02]  /*2c4d0*/  IMAD R0, R33.reuse, UR5, R0 ;  /* 0x0000000521007c24 */ /* 0x040fe4000f8e0200 */
[----:B------:R-:W-:-:S05]  /*2c4e0*/  IMAD.WIDE.U32 R2, R33, UR4, R2 ;  /* 0x0000000421027c25 */ /* 0x000fca000f8e0002 */
[----:B------:R-:W-:Y:S02]  /*2c4f0*/  IADD3 R3, R0, R3, RZ ;  /* 0x0000000300037210 */ /* 0x000fe40007ffe0ff */
[----:B------:R-:W-:-:S04]  /*2c500*/  LEA R6, P0, R2, UR6, 0x2 ;  /* 0x0000000602067c11 */ /* 0x000fc8000f8010ff */
[----:B------:R-:W-:-:S05]  /*2c510*/  LEA.HI.X R7, R2, UR7, R3, 0x2, P0 ;  /* 0x0000000702077c11 */ /* 0x000fca00080f1403 */
[----:B------:R-:W2:Y:S01]  /*2c520*/  LDG.E R6, desc[UR52][R6.64] ;  /* 0x0000003406067981 */ /* 0x000ea2000c1e1900 */
[--C-:B------:R-:W-:Y:S01]  /*2c530*/  @!P1 SHF.R.S32.HI R3, RZ, 0x1f, R8.reuse ;  /* 0x0000001fff039819 */ /* 0x100fe20000011408 */
[----:B------:R-:W-:-:S04]  /*2c540*/  @!P1 IMAD.MOV.U32 R2, RZ, RZ, R8 ;  /* 0x000000ffff029224 */ /* 0x000fc800078e0008 */
        /* <DEDUP_REMOVED lines=11> */
[----:B------:R-:W-:Y:S01]  /*2c600*/  SEL R34, RZ, 0x1, P0 ;  /* 0x00000001ff227807 */ /* 0x000fe20000000000 */
[----:B------:R-:W-:Y:S01]  /*2c610*/  VIADD R32, R32, 0xffffffff ;  /* 0xffffffff20207836 */ /* 0x000fe20000000000 */
[----:B------:R-:W-:Y:S02]  /*2c620*/  SEL R23, R23, RZ, P0 ;  /* 0x000000ff17177207 */ /* 0x000fe40000000000 */
[----:B------:R-:W-:Y:S02]  /*2c630*/  LOP3.LUT R34, R21, R34, RZ, 0x3c, !PT ;  /* 0x0000002215227212 */ /* 0x000fe400078e3cff */
[----:B------:R-:W-:Y:S02]  /*2c640*/  ISETP.GT.AND P2, PT, R0, RZ, PT ;  /* 0x000000ff0000720c */ /* 0x000fe40003f44270 */
[----:B--2---:R-:W-:Y:S01]  /*2c650*/  SHF.R.S32.HI R30, RZ, 0x1f, R6 ;  /* 0x0000001fff1e7819 */ /* 0x004fe20000011406 */
[----:B0-----:R-:W-:Y:S10]  /*2c660*/  @!P1 BRA `(.L_x_2923) ;  /* 0x0000000000049947 */ /* 0x001ff40003800000 */
[----:B------:R-:W-:Y:S01]  /*2c670*/  BPT.TRAP 0x1 ;  /* 0x000000040000795c */ /* 0x000fe20000300000 */
.L_x_2923:
[----:B------:R-:W-:Y:S01]  /*2c680*/  LEA R0, R23, R22, 0x3 ;  /* 0x0000001617007211 */ /* 0x000fe200078e18ff */
[----:B------:R-:W-:Y:S01]  /*2c690*/  BSSY B0, `(.L_x_2924) ;  /* 0x0000005000007945 */ /* 0x000fe20003800000 */
[----:B------:R-:W-:Y:S02]  /*2c6a0*/  SHF.L.U32 R31, R34, 0x1f, RZ ;  /* 0x0000001f221f7819 */ /* 0x000fe400000006ff */
[----:B------:R-:W-:Y:S02]  /*2c6b0*/  SHF.R.S32.HI R29, RZ, 0x1f, R5 ;  /* 0x0000001fff1d7819 */ /* 0x000fe40000011405 */
[----:B------:R-:W0:Y:S02]  /*2c6c0*/  SYNCS.PHASECHK.TRANS64.TRYWAIT P0, [R0+URZ+0x29880], R31 ;  /* 0x0298801f000075a7 */ /* 0x000e24000800017f */
[----:B0-----:R-:W-:Y:S05]  /*2c6d0*/  @!P0 BRA `(.L_x_2925) ;  /* 0x0000006800408947 */ /* 0x001fea0003800000 */
.L_x_3123:
[----:B------:R-:W-:Y:S05]  /*2c6e0*/  BSYNC B0 ;  /* 0x0000000000007941 */ /* 0x000fea0003800000 */
.L_x_2924:
        /* <DEDUP_REMOVED lines=15> */
[----:B------:R-:W-:-:S05]  /*2c7e0*/  SHF.R.U32.HI R11, RZ, 0x5, R11 ;  /* 0x00000005ff0b7819 */ /* 0x000fca000001160b */
[----:B------:R-:W-:Y:S01]  /*2c7f0*/  IMAD.SHL.U32 R11, R11, 0x400, RZ ;  /* 0x000004000b0b7824 */ /* 0x000fe200078e00ff */
[C---:B--2---:R-:W-:Y:S02]  /*2c800*/  LOP3.LUT P3, RZ, R2.reuse, 0x2, RZ, 0xc0, !PT ;  /* 0x0000000202ff7812 */ /* 0x044fe4000786c0ff */
[----:B------:R-:W-:Y:S01]  /*2c810*/  LOP3.LUT P1, RZ, R2, 0x1, RZ, 0xc0, !PT ;  /* 0x0000000102ff7812 */ /* 0x000fe2000782c0ff */
[----:B------:R-:W-:-:S04]  /*2c820*/  IMAD.WIDE.U32 R2, R5, UR4, RZ ;  /* 0x0000000405027c25 */ /* 0x000fc8000f8e00ff */
        /* <DEDUP_REMOVED lines=13> */
[----:B------:R-:W-:-:S05]  /*2c900*/  IMAD R10, R8, UR7, R10 ;  /* 0x00000007080a7c24 */ /* 0x000fca000f8e020a */
[----:B------:R-:W-:Y:S01]  /*2c910*/  IADD3 R3, R3, R10, RZ ;  /* 0x0000000a03037210 */ /* 0x000fe20007ffe0ff */
        /* <DEDUP_REMOVED lines=31> */
[----:B------:R-:W-:Y:S04]  /*2cb10*/  SHFL.IDX PT, R9, R9, 0x3, 0x1c1f ;  /* 0x007c1f0009097f89 */ /* 0x000fe800000e0000 */
[----:B-1----:R-:W1:Y:S02]  /*2cb20*/  SHFL.IDX PT, R2, R7, 0x3, 0x1c1f ;  /* 0x007c1f0007027f89 */ /* 0x002e6400000e0000 */
[----:B-1----:R-:W-:-:S05]  /*2cb30*/  IADD3 R2, P0, R11, R2, RZ ;  /* 0x000000020b027210 */ /* 0x002fca0007f1e0ff */
[----:B------:R-:W-:-:S05]  /*2cb40*/  IMAD.X R3, RZ, RZ, R9, P0 ;  /* 0x000000ffff037224 */ /* 0x000fca00000e0609 */
[----:B------:R-:W-:Y:S04]  /*2cb50*/  LDGSTS.E.BYPASS.LTC128B.128 [R10+0xd400], desc[UR52][R2.64], !P3 ;  /* 0x0d400000020a7fae */ /* 0x000fe8000d901d74 */
[----:B------:R1:W-:Y:S04]  /*2cb60*/  LDGSTS.E.BYPASS.LTC128B.128 [R17+0xd400], desc[UR52][R2.64+0x40], !P1 ;  /* 0x0d40004002117fae */ /* 0x0003e8000c901d74 */
[----:B-1----:R1:W2:Y:S02]  /*2cb70*/  SHFL.IDX PT, R2, R25, RZ, 0x1c1f ;  /* 0x001c1fff19027589 */ /* 0x0022a400000e0000 */
.L_x_3135:
[----:B------:R-:W3:Y:S02]  /*2cb80*/  S2R R3, SR_TID.X ;  /* 0x0000000000037919 */ /* 0x000ee40000002100 */
[----:B---3--:R-:W-:-:S04]  /*2cb90*/  SHF.L.U32 R3, R3, 0x4, RZ ;  /* 0x0000000403037819 */ /* 0x008fc800000006ff */
        /* <DEDUP_REMOVED lines=10> */
.L_x_2927:
        /* <DEDUP_REMOVED lines=11> */
.L_x_2928:
[----:B------:R2:W-:Y:S01]  /*2ccf0*/  SYNCS.ARRIVE.TRANS64.A1T0 RZ, [R0+URZ+0x29870], RZ ;  /* 0x029870ff00ff79a7 */ /* 0x0005e2000810003f */
[----:B------:R-:W-:Y:S05]  /*2cd00*/  @!P3 BRA `(.L_x_2929) ;  /* 0x000000000004b947 */ /* 0x000fea0003800000 */
[----:B------:R-:W-:Y:S01]  /*2cd10*/  BPT.TRAP 0x1 ;  /* 0x000000040000795c */ /* 0x000fe20000300000 */
.L_x_2929:
[----:B------:R-:W3:Y:S01]  /*2cd20*/  SYNCS.PHASECHK.TRANS64.TRYWAIT P0, [R0+URZ+0x29840], R31 ;  /* 0x0298401f000075a7 */ /* 0x000ee2000800017f */
[----:B------:R-:W-:Y:S04]  /*2cd30*/  BSSY B0, `(.L_x_2930) ;  /* 0x0000002000007945 */ /* 0x000fe80003800000 */
[----:B---3--:R-:W-:Y:S05]  /*2cd40*/  @!P0 BRA `(.L_x_2931) ;  /* 0x00000068006c8947 */ /* 0x008fea0003800000 */
.L_x_3136:
[----:B------:R-:W-:Y:S05]  /*2cd50*/  BSYNC B0 ;  /* 0x0000000000007941 */ /* 0x000fea0003800000 */
.L_x_2930:
        /* <DEDUP_REMOVED lines=52> */
[----:B0-----:R-:W-:-:S05]  /*2d0a0*/  IADD3 R2, P0, R10, R2, RZ ;  /* 0x000000020a027210 */ /* 0x001fca0007f1e0ff */
[----:B----4-:R-:W-:-:S05]  /*2d0b0*/  IMAD.X R3, RZ, RZ, R3, P0 ;  /* 0x000000ffff037224 */ /* 0x010fca00000e0603 */
[----:B------:R-:W-:Y:S04]  /*2d0c0*/  LDGSTS.E.BYPASS.LTC128B.128 [R7+0x1ac00], desc[UR52][R2.64], !P4 ;  /* 0x1ac0000002077fae */ /* 0x000fe8000e101d74 */
[----:B------:R-:W-:Y:S04]  /*2d0d0*/  LDGSTS.E.BYPASS.LTC128B.128 [R7+0x1d400], desc[UR52][R2.64+0x40], !P3 ;  /* 0x1d40004002077fae */ /* 0x000fe8000d901d74 */
[----:B------:R0:W-:Y:S04]  /*2d0e0*/  LDGSTS.E.BYPASS.LTC128B.128 [R7+0x1fc00], desc[UR52][R2.64+0x80], !P1 ;  /* 0x1fc0008002077fae */ /* 0x0001e8000c901d74 */
[----:B0-----:R-:W0:Y:S02]  /*2d0f0*/  SHFL.IDX PT, R2, R4, 0x2, 0x1c1f ;  /* 0x005c1f0004027f89 */ /* 0x001e2400000e0000 */
[----:B0-----:R-:W-:-:S04]  /*2d100*/  IADD3 R2, P0, R10, R2, RZ ;  /* 0x000000020a027210 */ /* 0x001fc80007f1e0ff */
[----:B------:R-:W-:Y:S02]  /*2d110*/  IADD3.X R3, RZ, R9, RZ, P0, !PT ;  /* 0x00000009ff037210 */ /* 0x000fe400007fe4ff */
        /* <DEDUP_REMOVED lines=11> */
.L_x_3148:
        /* <DEDUP_REMOVED lines=10> */
.L_x_2933:
        /* <DEDUP_REMOVED lines=11> */
.L_x_2934:
[----:B------:R2:W-:Y:S02]  /*2d320*/  SYNCS.ARRIVE.TRANS64.A1T0 RZ, [R0+URZ+0x29830], RZ ;  /* 0x029830ff00ff79a7 */ /* 0x0005e4000810003f */
[----:B--23--:R-:W-:-:S04]  /*2d330*/  MOV R0, UR37 ;  /* 0x0000002500007c02 */ /* 0x00cfc80008000f00 */
[----:B------:R-:W-:-:S13]  /*2d340*/  ISETP.NE.AND P1, PT, R0, 0x3, PT ;  /* 0x000000030000780c */ /* 0x000fda0003f25270 */
[----:B------:R-:W-:Y:S05]  /*2d350*/  @!P1 BRA `(.L_x_2935) ;  /* 0x0000000000049947 */ /* 0x000fea0003800000 */
[----:B------:R-:W-:Y:S01]  /*2d360*/  BPT.TRAP 0x1 ;  /* 0x000000040000795c */ /* 0x000fe20000300000 */
.L_x_2935:
[----:B------:R-:W-:Y:S01]  /*2d370*/  LOP3.LUT R0, R21, 0x1, RZ, 0x3c, !PT ;  /* 0x0000000115007812 */ /* 0x000fe200078e3cff */
[----:B------:R-:W-:Y:S01]  /*2d380*/  IMAD R3, R20, 0x8, R22 ;  /* 0x0000000814037824 */ /* 0x000fe200078e0216 */
[----:B------:R-:W-:Y:S02]  /*2d390*/  BSSY B0, `(.L_x_2936) ;  /* 0x0000004000007945 */ /* 0x000fe40003800000 */
[----:B------:R-:W-:-:S04]  /*2d3a0*/  SHF.L.U32 R0, R0, 0x1f, RZ ;  /* 0x0000001f00007819 */ /* 0x000fc800000006ff */
[----:B------:R-:W2:Y:S02]  /*2d3b0*/  SYNCS.PHASECHK.TRANS64.TRYWAIT P0, [R3+URZ+0x29870], R0 ;  /* 0x02987000030075a7 */ /* 0x000ea4000800017f */
[----:B--2---:R-:W-:Y:S05]  /*2d3c0*/  @!P0 BRA `(.L_x_2937) ;  /* 0x0000006800608947 */ /* 0x004fea0003800000 */
.L_x_3149:
[----:B------:R-:W-:Y:S05]  /*2d3d0*/  BSYNC B0 ;  /* 0x0000000000007941 */ /* 0x000fea0003800000 */
.L_x_2936:
[----:B------:R-:W-:-:S05]  /*2d3e0*/  IMAD.U32 R2, RZ, RZ, UR39 ;  /* 0x00000027ff027e24 */ /* 0x000fca000f8e00ff */
[----:B------:R-:W-:-:S13]  /*2d3f0*/  ISETP.NE.AND P0, PT, R2, 0x3, PT ;  /* 0x000000030200780c */ /* 0x000fda0003f05270 */
[----:B------:R-:W-:Y:S05]  /*2d400*/  @!P0 BRA `(.L_x_2938) ;  /* 0x0000000000048947 */ /* 0x000fea0003800000 */
[----:B------:R-:W-:Y:S01]  /*2d410*/  BPT.TRAP 0x1 ;  /* 0x000000040000795c */ /* 0x000fe20000300000 */
.L_x_2938:
[----:B--2---:R-:W-:Y:S01]  /*2d420*/  SHF.L.U32 R0, R21, 0x1f, RZ ;  /* 0x0000001f15007819 */ /* 0x004fe200000006ff */
[----:B------:R-:W-:-:S03]  /*2d430*/  IMAD R12, R20, 0x5000, RZ ;  /* 0x00005000140c7824 */ /* 0x000fc600078e02ff */
[----:B------:R-:W2:Y:S02]  /*2d440*/  SYNCS.PHASECHK.TRANS64.TRYWAIT P0, [R3+URZ+0x29860], R0 ;  /* 0x02986000030075a7 */ /* 0x000ea4000800017f */
[----:B--2---:R-:W-:Y:S05]  /*2d450*/  @!P0 BRA `(.L_x_2939) ;  /* 0x0000006800508947 */ /* 0x004fea0003800000 */
.L_x_3150:
        /* <DEDUP_REMOVED lines=79> */
.L_x_2940:
[----:B-1----:R1:W-:Y:S01]  /*2d950*/  SYNCS.ARRIVE.TRANS64.A1T0 RZ, [R3+URZ+0x29850], RZ ;  /* 0x029850ff03ff79a7 */ /* 0x0023e2000810003f */
[----:B------:R-:W-:Y:S06]  /*2d960*/  BAR.SYNC.DEFER_BLOCKING 0x2, 0x80 ;  /* 0x0082000000007b1d */ /* 0x000fec0000010000 */
[----:B------:R-:W-:Y:S05]  /*2d970*/  @!P1 BRA `(.L_x_2941) ;  /* 0x0000000000049947 */ /* 0x000fea0003800000 */
[----:B------:R-:W-:Y:S01]  /*2d980*/  BPT.TRAP 0x1 ;  /* 0x000000040000795c */ /* 0x000fe20000300000 */
.L_x_2941:
[----:B------:R-:W2:Y:S01]  /*2d990*/  LDL R0, [R1+0x10] ;  /* 0x0000100001007983 */ /* 0x000ea20000100800 */
[----:B-1----:R-:W-:Y:S01]  /*2d9a0*/  VIADD R3, R3, 0x29880 ;  /* 0x0002988003037836 */ /* 0x002fe20000000000 */
[----:B------:R-:W-:Y:S01]  /*2d9b0*/  MOV R20, R23 ;  /* 0x0000001700147202 */ /* 0x000fe20000000f00 */
[----:B------:R-:W-:-:S03]  /*2d9c0*/  IMAD.MOV.U32 R21, RZ, RZ, R34 ;  /* 0x000000ffff157224 */ /* 0x000fc600078e0022 */
[----:B--2---:R-:W-:-:S04]  /*2d9d0*/  PRMT R3, R0, 0x654, R3 ;  /* 0x0000065400037816 */ /* 0x004fc80000000003 */
[----:B------:R2:W-:Y:S01]  /*2d9e0*/  SYNCS.ARRIVE.TRANS64.RED.A1T0 RZ, [R3+URZ], RZ ;  /* 0x000000ff03ff79a7 */ /* 0x0005e2000810043f */
[----:B------:R-:W-:Y:S05]  /*2d9f0*/  @P2 BRA `(.L_x_2942) ;  /* 0xffffffe8001c2947 */ /* 0x000fea000383ffff */
.L_x_2922:
[----:B------:R-:W3:Y:S01]  /*2da00*/  S2R R0, SR_TID.X ;  /* 0x0000000000007919 */ /* 0x000ee20000002100 */
[----:B------:R-:W-:Y:S01]  /*2da10*/  BSSY B0, `(.L_x_2943) ;  /* 0x0000012000007945 */ /* 0x000fe20003800000 */
[----:B---3--:R-:W-:Y:S01]  /*2da20*/  LOP3.LUT R2, R0, 0x7f, RZ, 0xc0, !PT ;  /* 0x0000007f00027812 */ /* 0x008fe200078ec0ff */
[----:B------:R-:W-:-:S03]  /*2da30*/  IMAD.U32 R0, RZ, RZ, UR37 ;  /* 0x00000025ff007e24 */ /* 0x000fc6000f8e00ff */
[----:B------:R-:W-:Y:S02]  /*2da40*/  ISETP.NE.AND P1, PT, R2, RZ, PT ;  /* 0x000000ff0200720c */ /* 0x000fe40003f25270 */
[----:B------:R-:W-:-:S11]  /*2da50*/  ISETP.NE.AND P0, PT, R0, 0x3, PT ;  /* 0x000000030000780c */ /* 0x000fd60003f05270 */
[----:B------:R-:W-:Y:S05]  /*2da60*/  @P1 BRA `(.L_x_2944) ;  /* 0x0000000000301947 */ /* 0x000fea0003800000 */
[----:B------:R-:W3:Y:S01]  /*2da70*/  S2R R5, SR_LANEID ;  /* 0x0000000000057919 */ /* 0x000ee20000000000 */
[----:B------:R-:W-:Y:S01]  /*2da80*/  VOTEU.ANY UR4, UPT, PT ;  /* 0x0000000000047886 */ /* 0x000fe200038e0100 */
[----:B-12---:R-:W1:Y:S01]  /*2da90*/  LDC.64 R2, c[0x0][0xc60] ;  /* 0x00031800ff027b82 */ /* 0x006e620000000a00 */
[----:B------:R-:W3:Y:S02]  /*2daa0*/  FLO.U32 R0, UR4 ;  /* 0x0000000400007d00 */ /* 0x000ee400080e0000 */
[----:B---3--:R-:W-:-:S06]  /*2dab0*/  ISETP.EQ.U32.AND P1, PT, R0, R5, PT ;  /* 0x000000050000720c */ /* 0x008fcc0003f22070 */
[----:B------:R-:W1:Y:S07]  /*2dac0*/  POPC R5, UR4 ;  /* 0x0000000400057d09 */ /* 0x000e6e0008000000 */
[----:B-1----:R-:W2:Y:S01]  /*2dad0*/  @P1 ATOMG.E.ADD.STRONG.GPU PT, R3, desc[UR52][R2.64], R5 ;  /* 0x00000005020319a8 */ /* 0x002ea200081ee1f4 */
[----:B0-----:R-:W0:Y:S02]  /*2dae0*/  S2R R4, SR_LTMASK ;  /* 0x0000000000047919 */ /* 0x001e240000003900 */
[----:B0-----:R-:W-:-:S04]  /*2daf0*/  LOP3.LUT R4, R4, UR4, RZ, 0xc0, !PT ;  /* 0x0000000404047c12 */ /* 0x001fc8000f8ec0ff */
[----:B------:R-:W0:Y:S01]  /*2db00*/  POPC R7, R4 ;  /* 0x0000000400077309 */ /* 0x000e220000000000 */
[----:B--2---:R-:W0:Y:S02]  /*2db10*/  SHFL.IDX PT, R0, R3, R0, 0x1f ;  /* 0x00001f0003007589 */ /* 0x004e2400000e0000 */
[----:B0-----:R-:W-:-:S07]  /*2db20*/  IADD3 R16, R0, UR38, R7 ;  /* 0x0000002600107c10 */ /* 0x001fce000fffe007 */
.L_x_2944:
[----:B------:R-:W-:Y:S05]  /*2db30*/  BSYNC B0 ;  /* 0x0000000000007941 */ /* 0x000fea0003800000 */
.L_x_2943:
[----:B------:R-:W-:Y:S05]  /*2db40*/  @!P0 BRA `(.L_x_2945) ;  /* 0x0000000000048947 */ /* 0x000fea0003800000 */
[----:B------:R-:W-:Y:S01]  /*2db50*/  BPT.TRAP 0x1 ;  /* 0x000000040000795c */ /* 0x000fe20000300000 */
.L_x_2945:
[----:B------:R-:W-:Y:S01]  /*2db60*/  LOP3.LUT R0, R34, 0x1, RZ, 0x3c, !PT ;  /* 0x0000000122007812 */ /* 0x000fe200078e3cff */
[----:B0-----:R-:W-:Y:S01]  /*2db70*/  IMAD R17, R23, 0x8, R22 ;  /* 0x0000000817117824 */ /* 0x001fe200078e0216 */
[----:B------:R-:W-:Y:S02]  /*2db80*/  BSSY B0, `(.L_x_2946) ;  /* 0x0000004000007945 */ /* 0x000fe40003800000 */
[----:B------:R-:W-:-:S04]  /*2db90*/  SHF.L.U32 R0, R0, 0x1f, RZ ;  /* 0x0000001f00007819 */ /* 0x000fc800000006ff */
[----:B------:R-:W0:Y:S02]  /*2dba0*/  SYNCS.PHASECHK.TRANS64.TRYWAIT P1, [R17+URZ+0x29870], R0 ;  /* 0x02987000110075a7 */ /* 0x000e24000802017f */
[----:B0-----:R-:W-:Y:S05]  /*2dbb0*/  @!P1 BRA `(.L_x_2947) ;  /* 0x00000060008c9947 */ /* 0x001fea0003800000 */
.L_x_3151:
[----:B------:R-:W-:Y:S05]  /*2dbc0*/  BSYNC B0 ;  /* 0x0000000000007941 */ /* 0x000fea0003800000 */
.L_x_2946:
[----:B------:R-:W-:-:S04]  /*2dbd0*/  MOV R2, UR39 ;  /* 0x0000002700027c02 */ /* 0x000fc80008000f00 */
[----:B------:R-:W-:-:S13]  /*2dbe0*/  ISETP.NE.AND P1, PT, R2, 0x3, PT ;  /* 0x000000030200780c */ /* 0x000fda0003f25270 */
[----:B------:R-:W-:Y:S05]  /*2dbf0*/  @!P1 BRA `(.L_x_2948) ;  /* 0x0000000000049947 */ /* 0x000fea0003800000 */
[----:B------:R-:W-:Y:S01]  /*2dc00*/  BPT.TRAP 0x1 ;  /* 0x000000040000795c */ /* 0x000fe20000300000 */
.L_x_2948:
[----:B0-----:R-:W-:-:S04]  /*2dc10*/  SHF.L.U32 R0, R34, 0x1f, RZ ;  /* 0x0000001f22007819 */ /* 0x001fc800000006ff */
[----:B------:R-:W0:Y:S02]  /*2dc20*/  SYNCS.PHASECHK.TRANS64.TRYWAIT P1, [R17+URZ+0x29860], R0 ;  /* 0x02986000110075a7 */ /* 0x000e24000802017f */
[----:B0-----:R-:W-:Y:S05]  /*2dc30*/  @!P1 BRA `(.L_x_2949) ;  /* 0x0000006000809947 */ /* 0x001fea0003800000 */
.L_x_3152:
[----:B------:R-:W1:Y:S04]  /*2dc40*/  LDL R2, [R1+0x20] ;  /* 0x0000200001027983 */ /* 0x000e680000100800 */
[----:B------:R-:W3:Y:S04]  /*2dc50*/  LDL R13, [R1+0x24] ;  /* 0x00002400010d7983 */ /* 0x000ee80000100800 */
[----:B------:R-:W4:Y:S01]  /*2dc60*/  LDL R12, [R1+0x1c] ;  /* 0x00001c00010c7983 */ /* 0x000f220000100800 */
[----:B0-----:R-:W-:Y:S01]  /*2dc70*/  IMAD R0, R23, 0x5000, RZ ;  /* 0x0000500017007824 */ /* 0x001fe200078e02ff */
[----:B------:R-:W-:Y:S05]  /*2dc80*/  WARPSYNC.ALL ;  /* 0x0000000000007948 */ /* 0x000fea0003800000 */
[----:B------:R-:W-:-:S04]  /*2dc90*/  MOV R18, UR39 ;  /* 0x0000002700127c02 */ /* 0x000fc80008000f00 */
[----:B------:R-:W-:Y:S02]  /*2dca0*/  ISETP.NE.AND P1, PT, R18, 0x3, PT ;  /* 0x000000031200780c */ /* 0x000fe40003f25270 */
[----:B-12---:R-:W-:-:S05]  /*2dcb0*/  LOP3.LUT R3, R0, R2, RZ, 0xfc, !PT ;  /* 0x0000000200037212 */ /* 0x006fca00078efcff */
[----:B------:R-:W-:Y:S01]  /*2dcc0*/  IMAD.IADD R2, R22, 0x1, R3 ;  /* 0x0000000116027824 */ /* 0x000fe200078e0203 */
        /* <DEDUP_REMOVED lines=71> */
.L_x_2950:
[----:B0-----:R0:W-:Y:S01]  /*2e140*/  SYNCS.ARRIVE.TRANS64.A1T0 RZ, [R17+URZ+0x29850], RZ ;  /* 0x029850ff11ff79a7 */ /* 0x0011e2000810003f */
[----:B------:R-:W-:Y:S06]  /*2e150*/  BAR.SYNC.DEFER_BLOCKING 0x2, 0x80 ;  /* 0x0082000000007b1d */ /* 0x000fec0000010000 */
[----:B------:R-:W-:Y:S05]  /*2e160*/  @!P0 BRA `(.L_x_2951) ;  /* 0x0000000000048947 */ /* 0x000fea0003800000 */
[----:B------:R-:W-:Y:S01]  /*2e170*/  BPT.TRAP 0x1 ;  /* 0x000000040000795c */ /* 0x000fe20000300000 */
.L_x_2951:
        /* <DEDUP_REMOVED lines=9> */
.L_x_2890:
[----:B------:R-:W2:Y:S02]  /*2e210*/  LDL R0, [R1] ;  /* 0x0000000001007983 */ /* 0x000ea40000100800 */
[----:B--2---:R-:W-:-:S13]  /*2e220*/  LOP3.LUT P0, RZ, R0, 0x100, RZ, 0xc0, !PT ;  /* 0x0000010000ff7812 */ /* 0x004fda000780c0ff */
[----:B------:R-:W-:Y:S05]  /*2e230*/  @!P0 BRA `(.L_x_2952) ;  /* 0x0000000000288947 */ /* 0x000fea0003800000 */
[----:B------:R-:W-:Y:S05]  /*2e240*/  WARPSYNC.ALL ;  /* 0x0000000000007948 */ /* 0x000fea0003800000 */
[----:B------:R-:W1:Y:S08]  /*2e250*/  S2UR UR4, SR_CgaCtaId ;  /* 0x00000000000479c3 */ /* 0x000e700000008800 */
[----:B------:R-:W-:Y:S01]  /*2e260*/  BAR.SYNC.DEFER_BLOCKING 0x5, 0x180 ;  /* 0x0146000000007b1d */ /* 0x000fe20000010000 */
[----:B------:R-:W-:Y:S01]  /*2e270*/  MOV R22, 0x400 ;  /* 0x0000040000167802 */ /* 0x000fe20000000f00 */
[----:B-1----:R-:W-:-:S05]  /*2e280*/  IMAD.U32 R0, RZ, RZ, UR4 ;  /* 0x00000004ff007e24 */ /* 0x002fca000f8e00ff */
[----:B------:R-:W-:Y:S01]  /*2e290*/  LEA R22, R0, R22, 0x18 ;  /* 0x0000001600167211 */ /* 0x000fe200078ec0ff */
[----:B------:R1:W-:Y:S04]  /*2e2a0*/  STL [R1+0x10], R0 ;  /* 0x0000100001007387 */ /* 0x0003e80000100800 */
[----:B0-----:R1:W0:Y:S01]  /*2e2b0*/  LDS.128 R16, [R22+0x298d0] ;  /* 0x0298d00016107984 */ /* 0x0012220000000c00 */
[----:B------:R-:W-:Y:S06]  /*2e2c0*/  BAR.ARV 0x4, 0x180 ;  /* 0x0106000000007b1d */ /* 0x000fec0000002000 */
[----:B------:R-:W-:Y:S05]  /*2e2d0*/  BRA `(.L_x_2953) ;  /* 0x0000000800d47947 */ /* 0x000fea0003800000 */
.L_x_2952:
[----:B------:R-:W1:Y:S01]  /*2e2e0*/  S2R R0, SR_TID.X ;  /* 0x0000000000007919 */ /* 0x000e620000002100 */
[----:B------:R-:W-:Y:S01]  /*2e2f0*/  UMOV UR4, 0xffffffff ;  /* 0xffffffff00047882 */ /* 0x000fe20000000000 */
[----:B-1----:R-:W-:-:S04]  /*2e300*/  LOP3.LUT R7, R0, 0x1f, RZ, 0xc0, !PT ;  /* 0x0000001f00077812 */ /* 0x002fc800078ec0ff */
[----:B------:R-:W-:Y:S01]  /*2e310*/  ISETP.NE.AND P0, PT, R7, 0x1f, PT ;  /* 0x0000001f0700780c */ /* 0x000fe20003f05270 */
[----:B------:R-:W-:-:S12]  /*2e320*/  BRA.DIV UR4, `(.L_x_2954) ;  /* 0x0000005a04d87947 */ /* 0x000fd8000b800000 */
[----:B------:R-:W-:Y:S01]  /*2e330*/  IADD3 R5, R19, R7, RZ ;  /* 0x0000000713057210 */ /* 0x000fe20007ffe0ff */
[----:B------:R-:W-:-:S03]  /*2e340*/  ULDC UR4, c[0x0][0xc3c] ;  /* 0x00030f0000047ab9 */ /* 0x000fc60000000800 */
[----:B------:R-:W-:-:S13]  /*2e350*/  ISETP.GE.OR P1, PT, R5, UR4, !P0 ;  /* 0x0000000405007c0c */ /* 0x000fda000c726670 */
[----:B------:R-:W1:Y:S02]  /*2e360*/  @!P1 LDC.64 R2, c[0x0][0xc80] ;  /* 0x00032000ff029b82 */ /* 0x000e640000000a00 */
[----:B-1----:R-:W-:-:S06]  /*2e370*/  @!P1 IMAD.WIDE R2, R5, 0x4, R2 ;  /* 0x0000000405029825 */ /* 0x002fcc00078e0202 */
[----:B------:R1:W2:Y:S01]  /*2e380*/  @!P1 LDG.E R3, desc[UR52][R2.64] ;  /* 0x0000003402039981 */ /* 0x0002a2000c1e1900 */
[C---:B------:R-:W-:Y:S02]  /*2e390*/  ISETP.GE.U32.AND P2, PT, R7.reuse, 0x2, PT ;  /* 0x000000020700780c */ /* 0x040fe40003f46070 */
[C---:B------:R-:W-:Y:S01]  /*2e3a0*/  ISETP.GE.U32.AND P3, PT, R7.reuse, 0x4, PT ;  /* 0x000000040700780c */ /* 0x040fe20003f66070 */
[----:B------:R-:W-:Y:S01]  /*2e3b0*/  SHFL.IDX PT, R0, R16, RZ, 0x1f ;  /* 0x00001fff10007589 */ /* 0x000fe200000e0000 */
[C---:B------:R-:W-:Y:S02]  /*2e3c0*/  ISETP.GE.U32.AND P4, PT, R7.reuse, 0x8, PT ;  /* 0x000000080700780c */ /* 0x040fe40003f86070 */
[C---:B------:R-:W-:Y:S01]  /*2e3d0*/  ISETP.GE.U32.AND P5, PT, R7.reuse, 0x10, PT ;  /* 0x000000100700780c */ /* 0x040fe20003fa6070 */
[----:B------:R-:W-:Y:S01]  /*2e3e0*/  SHFL.IDX PT, R16, R16, 0x1, 0x1f ;  /* 0x00201f0010107f89 */ /* 0x000fe200000e0000 */
[----:B-1----:R-:W-:Y:S02]  /*2e3f0*/  IMAD.MOV.U32 R2, RZ, RZ, RZ ;  /* 0x000000ffff027224 */ /* 0x002fe400078e00ff */
[----:B--2---:R-:W-:Y:S01]  /*2e400*/  @!P1 IMAD.MOV.U32 R2, RZ, RZ, R3 ;  /* 0x000000ffff029224 */ /* 0x004fe200078e0003 */
[----:B------:R-:W-:-:S04]  /*2e410*/  ISETP.NE.AND P1, PT, R7, RZ, PT ;  /* 0x000000ff0700720c */ /* 0x000fc80003f25270 */
[----:B------:R-:W1:Y:S02]  /*2e420*/  SHFL.UP PT, R14, R2, 0x1, RZ ;  /* 0x04200000020e7989 */ /* 0x000e6400000e00ff */
[----:B-1----:R-:W-:-:S05]  /*2e430*/  SEL R5, R14, RZ, P1 ;  /* 0x000000ff0e057207 */ /* 0x002fca0000800000 */
[----:B------:R-:W-:-:S05]  /*2e440*/  IMAD.IADD R4, R2, 0x1, R5 ;  /* 0x0000000102047824 */ /* 0x000fca00078e0205 */
[----:B------:R-:W1:Y:S02]  /*2e450*/  SHFL.UP PT, R14, R4, 0x2, RZ ;  /* 0x04400000040e7989 */ /* 0x000e6400000e00ff */
        /* <DEDUP_REMOVED lines=11> */
[----:B------:R1:W2:Y:S02]  /*2e510*/  SHFL.IDX PT, R14, R3, 0x1f, 0x1f ;  /* 0x03e01f00030e7f89 */ /* 0x0002a400000e0000 */
.L_x_3162:
[----:B------:R-:W-:Y:S02]  /*2e520*/  ULDC UR4, c[0x0][0xc38] ;  /* 0x00030e0000047ab9 */ /* 0x000fe40000000800 */
[----:B------:R-:W-:-:S05]  /*2e530*/  MOV R4, UR4 ;  /* 0x0000000400047c02 */ /* 0x000fca0008000f00 */
[----:B--2---:R-:W-:-:S04]  /*2e540*/  IMAD R5, R14, R4, RZ ;  /* 0x000000040e057224 */ /* 0x004fc800078e02ff */
[----:B------:R-:W-:-:S05]  /*2e550*/  IMAD.IADD R16, R16, 0x1, R5 ;  /* 0x0000000110107824 */ /* 0x000fca00078e0205 */
[----:B------:R-:W-:-:S13]  /*2e560*/  ISETP.GT.AND P6, PT, R16, R0, PT ;  /* 0x000000001000720c */ /* 0x000fda0003fc4270 */
[----:B------:R-:W-:Y:S05]  /*2e570*/  @P6 BRA `(.L_x_2955) ;  /* 0x00000000009c6947 */ /* 0x000fea0003800000 */
.L_x_2960:
[----:B------:R-:W2:Y:S01]  /*2e580*/  LDC R4, c[0x0][0xc3c] ;  /* 0x00030f00ff047b82 */ /* 0x000ea20000000800 */
[----:B------:R-:W-:-:S05]  /*2e590*/  VIADD R19, R19, 0x1f ;  /* 0x0000001f13137836 */ /* 0x000fca0000000000 */
[----:B--2---:R-:W-:-:S13]  /*2e5a0*/  ISETP.GE.AND P6, PT, R19, R4, PT ;  /* 0x000000041300720c */ /* 0x004fda0003fc6270 */
[----:B------:R-:W-:Y:S05]  /*2e5b0*/  @P6 BRA `(.L_x_2956) ;  /* 0x0000000400d06947 */ /* 0x000fea0003800000 */
[----:B------:R-:W2:Y:S01]  /*2e5c0*/  S2R R2, SR_TID.X ;  /* 0x0000000000027919 */ /* 0x000ea20000002100 */
[----:B------:R-:W-:Y:S01]  /*2e5d0*/  BSSY B0, `(.L_x_2957) ;  /* 0x0000009000007945 */ /* 0x000fe20003800000 */
[----:B--2---:R-:W-:-:S05]  /*2e5e0*/  LOP3.LUT R2, R2, 0x1f, RZ, 0xc0, !PT ;  /* 0x0000001f02027812 */ /* 0x004fca00078ec0ff */
[----:B------:R-:W-:Y:S01]  /*2e5f0*/  IMAD.IADD R5, R19, 0x1, R2 ;  /* 0x0000000113057824 */ /* 0x000fe200078e0202 */
[----:B------:R-:W-:-:S04]  /*2e600*/  MOV R2, RZ ;  /* 0x000000ff00027202 */ /* 0x000fc80000000f00 */
[----:B------:R-:W-:-:S13]  /*2e610*/  ISETP.GE.OR P6, PT, R5, R4, !P0 ;  /* 0x000000040500720c */ /* 0x000fda00047c6670 */
[----:B------:R-:W-:Y:S05]  /*2e620*/  @P6 BRA `(.L_x_2958) ;  /* 0x00000000000c6947 */ /* 0x000fea0003800000 */
[----:B-1----:R-:W1:Y:S02]  /*2e630*/  LDC.64 R2, c[0x0][0xc80] ;  /* 0x00032000ff027b82 */ /* 0x002e640000000a00 */
[----:B-1----:R-:W-:-:S06]  /*2e640*/  IMAD.WIDE R2, R5, 0x4, R2 ;  /* 0x0000000405027825 */ /* 0x002fcc00078e0202 */
[----:B------:R2:W5:Y:S02]  /*2e650*/  LDG.E R2, desc[UR52][R2.64] ;  /* 0x0000003402027981 */ /* 0x000564000c1e1900 */
.L_x_2958:
[----:B------:R-:W-:Y:S05]  /*2e660*/  BSYNC B0 ;  /* 0x0000000000007941 */ /* 0x000fea0003800000 */
.L_x_2957:
[----:B------:R-:W-:-:S03]  /*2e670*/  UMOV UR4, 0xffffffff ;  /* 0xffffffff00047882 */ /* 0x000fc60000000000 */
[----:B------:R-:W-:Y:S05]  /*2e680*/  BRA.DIV UR4, `(.L_x_2959) ;  /* 0x0000005e04247947 */ /* 0x000fea000b800000 */
[----:B-----5:R-:W3:Y:S02]  /*2e690*/  SHFL.UP PT, R14, R2, 0x1, RZ ;  /* 0x04200000020e7989 */ /* 0x020ee400000e00ff */
[----:B---3--:R-:W-:-:S05]  /*2e6a0*/  SEL R13, R14, RZ, P1 ;  /* 0x000000ff0e0d7207 */ /* 0x008fca0000800000 */
[----:B------:R-:W-:-:S05]  /*2e6b0*/  IMAD.IADD R13, R2, 0x1, R13 ;  /* 0x00000001020d7824 */ /* 0x000fca00078e020d */
[----:B------:R-:W3:Y:S02]  /*2e6c0*/  SHFL.UP PT, R14, R13, 0x2, RZ ;  /* 0x044000000d0e7989 */ /* 0x000ee400000e00ff */
[----:B---3--:R-:W-:-:S05]  /*2e6d0*/  SEL R14, R14, RZ, P2 ;  /* 0x000000ff0e0e7207 */ /* 0x008fca0001000000 */
[----:B-12---:R-:W-:-:S05]  /*2e6e0*/  IMAD.IADD R3, R13, 0x1, R14 ;  /* 0x000000010d037824 */ /* 0x006fca00078e020e */
        /* <DEDUP_REMOVED lines=9> */
[----:B------:R1:W2:Y:S02]  /*2e780*/  SHFL.IDX PT, R14, R3, 0x1f, 0x1f ;  /* 0x03e01f00030e7f89 */ /* 0x0002a400000e0000 */
.L_x_3170:
[----:B------:R-:W-:Y:S02]  /*2e790*/  ULDC UR4, c[0x0][0xc38] ;  /* 0x00030e0000047ab9 */ /* 0x000fe40000000800 */
[----:B------:R-:W-:-:S04]  /*2e7a0*/  IMAD.U32 R4, RZ, RZ, UR4 ;  /* 0x00000004ff047e24 */ /* 0x000fc8000f8e00ff */
[----:B--2---:R-:W-:-:S04]  /*2e7b0*/  IMAD R5, R14, R4, RZ ;  /* 0x000000040e057224 */ /* 0x004fc800078e02ff */
[----:B------:R-:W-:-:S05]  /*2e7c0*/  IMAD.IADD R16, R5, 0x1, R16 ;  /* 0x0000000105107824 */ /* 0x000fca00078e0210 */
[----:B------:R-:W-:-:S13]  /*2e7d0*/  ISETP.GT.AND P6, PT, R16, R0, PT ;  /* 0x000000001000720c */ /* 0x000fda0003fc4270 */
[----:B------:R-:W-:Y:S05]  /*2e7e0*/  @!P6 BRA `(.L_x_2960) ;  /* 0xfffffffc0064e947 */ /* 0x000fea000383ffff */
.L_x_2955:
[----:B------:R-:W-:Y:S01]  /*2e7f0*/  IADD3 R16, -R5, R16, RZ ;  /* 0x0000001005107210 */ /* 0x000fe20007ffe1ff */
[----:B------:R-:W-:-:S04]  /*2e800*/  UMOV UR4, 0xffffffff ;  /* 0xffffffff00047882 */ /* 0x000fc80000000000 */
[----:B------:R-:W-:-:S05]  /*2e810*/  IMAD R5, R3, R4, R16 ;  /* 0x0000000403057224 */ /* 0x000fca00078e0210 */
[----:B------:R-:W-:Y:S01]  /*2e820*/  ISETP.GT.AND P6, PT, R5, R0, PT ;  /* 0x000000000500720c */ /* 0x000fe20003fc4270 */
[----:B------:R-:W-:-:S12]  /*2e830*/  BRA.DIV UR4, `(.L_x_2961) ;  /* 0x0000005e04747947 */ /* 0x000fd8000b800000 */
[----:B------:R-:W-:-:S04]  /*2e840*/  VOTE.ANY R5, PT, !P6 ;  /* 0x0000000000057806 */ /* 0x000fc800070e0100 */
[----:B------:R-:W0:Y:S02]  /*2e850*/  POPC R6, R5 ;  /* 0x0000000500067309 */ /* 0x000e240000000000 */
[----:B0-----:R0:W2:Y:S02]  /*2e860*/  SHFL.IDX PT, R17, R2, R6, 0x1f ;  /* 0x00001f0602117589 */ /* 0x0010a400000e0000 */
.L_x_3174:
[----:B------:R-:W-:Y:S01]  /*2e870*/  ISETP.NE.AND P0, PT, R5, RZ, PT ;  /* 0x000000ff0500720c */ /* 0x000fe20003f05270 */
[----:B------:R-:W-:-:S12]  /*2e880*/  IMAD.MOV.U32 R5, RZ, RZ, RZ ;  /* 0x000000ffff057224 */ /* 0x000fd800078e00ff */
[----:B------:R-:W-:Y:S05]  /*2e890*/  @!P0 BRA `(.L_x_2962) ;  /* 0x0000000000108947 */ /* 0x000fea0003800000 */
[----:B------:R-:W-:Y:S01]  /*2e8a0*/  UMOV UR4, 0xffffffff ;  /* 0xffffffff00047882 */ /* 0x000fe20000000000 */
[----:B------:R-:W-:Y:S02]  /*2e8b0*/  VIADD R12, R6, 0xffffffff ;  /* 0xffffffff060c7836 */ /* 0x000fe40000000000 */
[----:B------:R-:W-:Y:S05]  /*2e8c0*/  BRA.DIV UR4, `(.L_x_2963) ;  /* 0x0000005e04987947 */ /* 0x000fea000b800000 */
[----:B------:R3:W4:Y:S02]  /*2e8d0*/  SHFL.IDX PT, R5, R3, R12, 0x1f ;  /* 0x00001f0c03057589 */ /* 0x00072400000e0000 */
.L_x_2962:
        /* <DEDUP_REMOVED lines=17> */
[----:B------:R-:W-:Y:S02]  /*2e9f0*/  IABS R3, R5 ;  /* 0x0000000500037213 */ /* 0x000fe40000000000 */
[----:B------:R-:W-:-:S03]  /*2ea00*/  IADD3 R0, RZ, -R0, RZ ;  /* 0x80000000ff007210 */ /* 0x000fc60007ffe0ff */
        /* <DEDUP_REMOVED lines=9> */
[----:B------:R-:W-:-:S05]  /*2eaa0*/  @P0 VIADD R2, R2, 0x1 ;  /* 0x0000000102020836 */ /* 0x000fca0000000000 */
[----:B------:R-:W-:Y:S02]  /*2eab0*/  @!P2 IADD3 R2, -R2, RZ, RZ ;  /* 0x000000ff0202a210 */ /* 0x000fe40007ffe1ff */
[----:B------:R-:W-:-:S05]  /*2eac0*/  @!P1 LOP3.LUT R2, RZ, R6, RZ, 0x33, !PT ;  /* 0x00000006ff029212 */ /* 0x000fca00078e33ff */
[----:B------:R-:W-:Y:S02]  /*2ead0*/  IMAD R0, R7, R2, RZ ;  /* 0x0000000207007224 */ /* 0x000fe400078e02ff */
[----:B------:R-:W-:Y:S02]  /*2eae0*/  IMAD.MOV R2, RZ, RZ, -R2 ;  /* 0x000000ffff027224 */ /* 0x000fe400078e0a02 */
[----:B------:R-:W-:Y:S02]  /*2eaf0*/  IMAD.MOV R3, RZ, RZ, -R0 ;  /* 0x000000ffff037224 */ /* 0x000fe400078e0a00 */
[----:B------:R-:W-:-:S03]  /*2eb00*/  IMAD R5, R6, R2, R5 ;  /* 0x0000000206057224 */ /* 0x000fc600078e0205 */
[----:B------:R-:W-:Y:S01]  /*2eb10*/  VIADDMNMX R4, R3, R4, R7, PT ;  /* 0x0000000403047246 */ /* 0x000fe20003800107 */
[----:B------:R-:W-:-:S03]  /*2eb20*/  IMAD.IADD R0, R5, 0x1, R0 ;  /* 0x0000000105007824 */ /* 0x000fc600078e0200 */
        /* <DEDUP_REMOVED lines=23> */
[----:B------:R-:W-:Y:S02]  /*2eca0*/  @!P1 LOP3.LUT R3, RZ, R4, RZ, 0x33, !PT ;  /* 0x00000004ff039212 */ /* 0x000fe400078e33ff */
[----:B------:R-:W-:-:S05]  /*2ecb0*/  IADD3 R4, -R4, RZ, RZ ;  /* 0x000000ff04047210 */ /* 0x000fca0007ffe1ff */
[----:B------:R-:W-:Y:S01]  /*2ecc0*/  IMAD R18, R3, R4, R0 ;  /* 0x0000000403127224 */ /* 0x000fe200078e0200 */
[----:B------:R-:W-:-:S05]  /*2ecd0*/  LOP3.LUT R0, RZ, R3, RZ, 0x33, !PT ;  /* 0x00000003ff007212 */ /* 0x000fca00078e33ff */
[----:B------:R-:W-:Y:S01]  /*2ece0*/  IMAD.IADD R17, R17, 0x1, R0 ;  /* 0x0000000111117824 */ /* 0x000fe200078e0200 */
[----:B------:R-:W-:Y:S06]  /*2ecf0*/  BRA `(.L_x_2964) ;  /* 0x00000000001c7947 */ /* 0x000fec0003800000 */
.L_x_2956:
[----:B------:R-:W-:Y:S01]  /*2ed00*/  UMOV UR4, URZ ;  /* 0x0000003f00047c82 */ /* 0x000fe20008000000 */
[----:B------:R-:W-:Y:S01]  /*2ed10*/  UMOV UR5, URZ ;  /* 0x0000003f00057c82 */ /* 0x000fe20008000000 */
[----:B------:R-:W-:Y:S01]  /*2ed20*/  ULDC UR6, c[0x0][0xc3c] ;  /* 0x00030f0000067ab9 */ /* 0x000fe20000000800 */
[----:B------:R-:W-:Y:S01]  /*2ed30*/  IMAD.MOV.U32 R16, RZ, RZ, R0 ;  /* 0x000000ffff107224 */ /* 0x000fe200078e0000 */
[----:B------:R-:W-:Y:S01]  /*2ed40*/  MOV R18, UR5 ;  /* 0x0000000500127c02 */ /* 0x000fe20008000f00 */
[----:B0-----:R-:W-:Y:S02]  /*2ed50*/  IMAD.U32 R17, RZ, RZ, UR4 ;  /* 0x00000004ff117e24 */ /* 0x001fe4000f8e00ff */
[----:B------:R-:W-:-:S07]  /*2ed60*/  IMAD.U32 R19, RZ, RZ, UR6 ;  /* 0x00000006ff137e24 */ /* 0x000fce000f8e00ff */
.L_x_2964:
[----:B------:R2:W3:Y:S01]  /*2ed70*/  LDL R2, [R1+0x10] ;  /* 0x0000100001027983 */ /* 0x0004e20000100800 */
[----:B------:R-:W0:Y:S01]  /*2ed80*/  S2R R0, SR_TID.X ;  /* 0x0000000000007919 */ /* 0x000e220000002100 */
[----:B------:R-:W-:Y:S05]  /*2ed90*/  WARPSYNC.ALL ;  /* 0x0000000000007948 */ /* 0x000fea0003800000 */
[----:B0-----:R-:W-:Y:S01]  /*2eda0*/  LOP3.LUT R0, R0, 0x1f, RZ, 0xc0, !PT ;  /* 0x0000001f00007812 */ /* 0x001fe200078ec0ff */
[----:B------:R-:W-:Y:S03]  /*2edb0*/  BAR.SYNC.DEFER_BLOCKING 0x4, 0x180 ;  /* 0x0106000000007b1d */ /* 0x000fe60000010000 */
[----:B------:R-:W-:-:S13]  /*2edc0*/  ISETP.NE.AND P0, PT, R0, RZ, PT ;  /* 0x000000ff0000720c */ /* 0x000fda0003f05270 */
[----:B------:R-:W-:Y:S01]  /*2edd0*/  @!P0 MOV R0, 0x400 ;  /* 0x0000040000008802 */ /* 0x000fe20000000f00 */
[----:B---3--:R-:W0:Y:S03]  /*2ede0*/  @!P0 S2R R2, SR_CgaCtaId ;  /* 0x0000000000028919 */ /* 0x008e260000008800 */
[----:B0-----:R-:W-:Y:S01]  /*2edf0*/  @!P0 LEA R22, R2, R0, 0x18 ;  /* 0x0000000002168211 */ /* 0x001fe200078ec0ff */
[----:B------:R2:W-:Y:S04]  /*2ee00*/  @!P0 STL [R1+0x10], R2 ;  /* 0x0000100201008387 */ /* 0x0005e80000100800 */
[----:B------:R2:W-:Y:S01]  /*2ee10*/  @!P0 STS.128 [R22+0x298d0], R16 ;  /* 0x0298d01016008388 */ /* 0x0005e20000000c00 */
[----:B------:R-:W-:Y:S06]  /*2ee20*/  BAR.ARV 0x5, 0x180 ;  /* 0x0146000000007b1d */ /* 0x000fec0000002000 */
.L_x_2953:
[----:B------:R-:W-:Y:S02]  /*2ee30*/  ULDC UR4, c[0x0][0xc3c] ;  /* 0x00030f0000047ab9 */ /* 0x000fe40000000800 */
[----:B0-----:R-:W-:-:S13]  /*2ee40*/  ISETP.GE.AND P0, PT, R19, UR4, PT ;  /* 0x0000000413007c0c */ /* 0x001fda000bf06270 */
[----:B------:R-:W-:Y:S05]  /*2ee50*/  @!P0 BRA `(.L_x_2965) ;  /* 0xffffff9000f88947 */ /* 0x000fea000383ffff */
[----:B------:R-:W-:Y:S05]  /*2ee60*/  BSYNC B7 ;  /* 0x0000000000077941 */ /* 0x000fea0003800000 */
.L_x_2849:
[----:B-12---:R-:W2:Y:S01]  /*2ee70*/  LDL.LU R0, [R1+0x3c] ;  /* 0x00003c0001007983 */ /* 0x006ea20000300800 */
[----:B------:R-:W-:Y:S01]  /*2ee80*/  BSSY B0, `(.L_x_2966) ;  /* 0x000000b000007945 */ /* 0x000fe20003800000 */
[----:B------:R-:W1:Y:S01]  /*2ee90*/  S2R R5, SR_CgaCtaId ;  /* 0x0000000000057919 */ /* 0x000e620000008800 */
[----:B--2---:R-:W-:-:S05]  /*2eea0*/  VIADD R0, R0, 0x1 ;  /* 0x0000000100007836 */ /* 0x004fca0000000000 */
[----:B0-----:R-:W-:-:S04]  /*2eeb0*/  LEA.HI R2, R0, R0, RZ, 0x1 ;  /* 0x0000000000027211 */ /* 0x001fc800078f08ff */
[----:B------:R-:W-:Y:S02]  /*2eec0*/  LOP3.LUT R3, R2, 0xfffffffe, RZ, 0xc0, !PT ;  /* 0xfffffffe02037812 */ /* 0x000fe400078ec0ff */
[----:B------:R-:W-:-:S03]  /*2eed0*/  MOV R2, 0x400 ;  /* 0x0000040000027802 */ /* 0x000fc60000000f00 */
[----:B------:R-:W-:Y:S01]  /*2eee0*/  IMAD.IADD R0, R0, 0x1, -R3 ;  /* 0x0000000100007824 */ /* 0x000fe200078e0a03 */
[----:B-1----:R-:W-:-:S04]  /*2eef0*/  LEA R4, R5, R2, 0x18 ;  /* 0x0000000205047211 */ /* 0x002fc800078ec0ff */
[----:B------:R-:W-:-:S04]  /*2ef00*/  SHF.L.U32 R0, R0, 0x1f, RZ ;  /* 0x0000001f00007819 */ /* 0x000fc800000006ff */
[----:B------:R-:W0:Y:S02]  /*2ef10*/  SYNCS.PHASECHK.TRANS64.TRYWAIT P0, [R4+URZ+0x29820], R0 ;  /* 0x02982000040075a7 */ /* 0x000e24000800017f */
[----:B0-----:R-:W-:Y:S05]  /*2ef20*/  @!P0 BRA `(.L_x_2967) ;  /* 0x0000005800288947 */ /* 0x001fea0003800000 */
.L_x_3177:
[----:B------:R-:W-:Y:S05]  /*2ef30*/  BSYNC B0 ;  /* 0x0000000000007941 */ /* 0x000fea0003800000 */
.L_x_2966:
[----:B------:R-:W-:-:S03]  /*2ef40*/  UMOV UR4, 0xffffffff ;  /* 0xffffffff00047882 */ /* 0x000fc60000000000 */
[----:B------:R-:W-:Y:S05]  /*2ef50*/  BRA.DIV UR4, `(.L_x_2968) ;  /* 0x0000005a04307947 */ /* 0x000fea000b800000 */
[----:B0-----:R-:W0:Y:S02]  /*2ef60*/  S2R R0, SR_TID.X ;  /* 0x0000000000007919 */ /* 0x001e240000002100 */
[----:B0-----:R-:W-:-:S04]  /*2ef70*/  SHF.R.U32.HI R0, RZ, 0x5, R0 ;  /* 0x00000005ff007819 */ /* 0x001fc80000011600 */
[----:B------:R-:W-:-:S05]  /*2ef80*/  LOP3.LUT R0, R0, 0x3, RZ, 0xc0, !PT ;  /* 0x0000000300007812 */ /* 0x000fca00078ec0ff */
[----:B------:R0:W1:Y:S02]  /*2ef90*/  SHFL.IDX PT, R14, R0, RZ, 0x1f ;  /* 0x00001fff000e7589 */ /* 0x00006400000e0000 */
.L_x_3180:
[----:B-1----:R-:W-:-:S13]  /*2efa0*/  ISETP.NE.AND P0, PT, R14, RZ, PT ;  /* 0x000000ff0e00720c */ /* 0x002fda0003f05270 */
[----:B------:R-:W-:Y:S05]  /*2efb0*/  @P0 BRA `(.L_x_2628) ;  /* 0x0000000000a80947 */ /* 0x000fea0003800000 */
[----:B------:R-:W-:-:S03]  /*2efc0*/  UMOV UR4, 0xffffffff ;  /* 0xffffffff00047882 */ /* 0x000fc60000000000 */
[----:B------:R-:W-:Y:S05]  /*2efd0*/  BRA.DIV UR4, `(.L_x_2969) ;  /* 0x0000005a04447947 */ /* 0x000fea000b800000 */
[----:B------:R-:W-:-:S13]  /*2efe0*/  ELECT P6, URZ, PT ;  /* 0x00000000003f782f */ /* 0x000fda00038c0000 */
.L_x_3183:
[----:B------:R-:W-:Y:S05]  /*2eff0*/  @!P6 BRA `(.L_x_2628) ;  /* 0x000000000098e947 */ /* 0x000fea0003800000 */
[----:B------:R-:W-:-:S06]  /*2f000*/  ULOP3.LUT UR4, UR36, 0x2, URZ, 0xfc, !UPT ;  /* 0x0000000224047892 */ /* 0x000fcc000f8efc3f */
[----:B0-----:R-:W-:-:S04]  /*2f010*/  MOV R0, UR4 ;  /* 0x0000000400007c02 */ /* 0x001fc80008000f00 */
[----:B------:R-:W-:-:S13]  /*2f020*/  ISETP.NE.AND P0, PT, R0, 0x3, PT ;  /* 0x000000030000780c */ /* 0x000fda0003f05270 */
[----:B------:R-:W-:Y:S05]  /*2f030*/  @!P0 BRA `(.L_x_2970) ;  /* 0x0000000000048947 */ /* 0x000fea0003800000 */
[----:B------:R-:W-:Y:S01]  /*2f040*/  BPT.TRAP 0x1 ;  /* 0x000000040000795c */ /* 0x000fe20000300000 */
.L_x_2970:
[C---:B------:R-:W-:Y:S01]  /*2f050*/  IMAD R5, R23.reuse, 0x8, R4 ;  /* 0x0000000817057824 */ /* 0x040fe200078e0204 */
[----:B------:R-:W-:Y:S01]  /*2f060*/  SHF.L.U32 R0, R34, 0x1f, RZ ;  /* 0x0000001f22007819 */ /* 0x000fe200000006ff */
[----:B------:R-:W-:-:S03]  /*2f070*/  VIADD R23, R23, 0x1 ;  /* 0x0000000117177836 */ /* 0x000fc60000000000 */
[----:B------:R-:W0:Y:S02]  /*2f080*/  SYNCS.PHASECHK.TRANS64.TRYWAIT P1, [R5+URZ+0x29840], R0 ;  /* 0x02984000050075a7 */ /* 0x000e24000802017f */
[----:B------:R-:W-:-:S04]  /*2f090*/  ISETP.NE.AND P2, PT, R23, 0x2, PT ;  /* 0x000000021700780c */ /* 0x000fc80003f45270 */
[----:B------:R-:W-:Y:S01]  /*2f0a0*/  SEL R3, RZ, 0x1, P2 ;  /* 0x00000001ff037807 */ /* 0x000fe20001000000 */
[----:B0-----:R-:W-:Y:S08]  /*2f0b0*/  @!P1 BRA `(.L_x_2971) ;  /* 0x00000058002c9947 */ /* 0x001ff00003800000 */
.L_x_3184:
[----:B------:R-:W-:Y:S02]  /*2f0c0*/  SEL R23, R23, RZ, P2 ;  /* 0x000000ff17177207 */ /* 0x000fe40001000000 */
[----:B------:R-:W-:Y:S01]  /*2f0d0*/  LOP3.LUT R2, R34, R3, RZ, 0x3c, !PT ;  /* 0x0000000322027212 */ /* 0x000fe200078e3cff */
[----:B------:R-:W-:Y:S06]  /*2f0e0*/  @!P0 BRA `(.L_x_2972) ;  /* 0x0000000000048947 */ /* 0x000fec0003800000 */
[----:B------:R-:W-:Y:S01]  /*2f0f0*/  BPT.TRAP 0x1 ;  /* 0x000000040000795c */ /* 0x000fe20000300000 */
.L_x_2972:
[----:B------:R-:W-:Y:S01]  /*2f100*/  IMAD R23, R23, 0x8, R4 ;  /* 0x0000000817177824 */ /* 0x000fe200078e0204 */
[----:B------:R-:W-:-:S04]  /*2f110*/  SHF.L.U32 R2, R2, 0x1f, RZ ;  /* 0x0000001f02027819 */ /* 0x000fc800000006ff */
[----:B------:R-:W1:Y:S02]  /*2f120*/  SYNCS.PHASECHK.TRANS64.TRYWAIT P1, [R23+URZ+0x29840], R2 ;  /* 0x02984002170075a7 */ /* 0x000e64000802017f */
[----:B-1----:R-:W-:Y:S05]  /*2f130*/  @!P1 BRA `(.L_x_2973) ;  /* 0x0000005800209947 */ /* 0x002fea0003800000 */
.L_x_3185:
[----:B------:R-:W-:Y:S05]  /*2f140*/  @!P0 BRA `(.L_x_2974) ;  /* 0x0000000000048947 */ /* 0x000fea0003800000 */
[----:B------:R-:W-:Y:S01]  /*2f150*/  BPT.TRAP 0x1 ;  /* 0x000000040000795c */ /* 0x000fe20000300000 */
.L_x_2974:
[----:B------:R-:W2:Y:S02]  /*2f160*/  SYNCS.PHASECHK.TRANS64.TRYWAIT P1, [R5+URZ+0x29860], R0 ;  /* 0x02986000050075a7 */ /* 0x000ea4000802017f */
[----:B--2---:R-:W-:Y:S05]  /*2f170*/  @!P1 BRA `(.L_x_2975) ;  /* 0x0000005800249947 */ /* 0x004fea0003800000 */
.L_x_3186:
[----:B------:R-:W-:Y:S05]  /*2f180*/  @!P0 BRA `(.L_x_2976) ;  /* 0x0000000000048947 */ /* 0x000fea0003800000 */
[----:B------:R-:W-:Y:S01]  /*2f190*/  BPT.TRAP 0x1 ;  /* 0x000000040000795c */ /* 0x000fe20000300000 */
.L_x_2976:
[----:B------:R-:W3:Y:S02]  /*2f1a0*/  SYNCS.PHASECHK.TRANS64.TRYWAIT P1, [R23+URZ+0x29860], R2 ;  /* 0x02986002170075a7 */ /* 0x000ee4000802017f */
[----:B---3--:R-:W-:Y:S05]  /*2f1b0*/  @!P1 BRA `(.L_x_2977) ;  /* 0x0000005800289947 */ /* 0x008fea0003800000 */
.L_x_3187:
[----:B------:R-:W-:Y:S05]  /*2f1c0*/  @!P0 BRA `(.L_x_2978) ;  /* 0x0000000000048947 */ /* 0x000fea0003800000 */
[----:B------:R-:W-:Y:S01]  /*2f1d0*/  BPT.TRAP 0x1 ;  /* 0x000000040000795c */ /* 0x000fe20000300000 */
.L_x_2978:
[----:B------:R-:W4:Y:S02]  /*2f1e0*/  SYNCS.PHASECHK.TRANS64.TRYWAIT P1, [R5+URZ+0x29880], R0 ;  /* 0x02988000050075a7 */ /* 0x000f24000802017f */
[----:B----4-:R-:W-:Y:S05]  /*2f1f0*/  @!P1 BRA `(.L_x_2979) ;  /* 0x00000058002c9947 */ /* 0x010fea0003800000 */
.L_x_3188:
[----:B------:R-:W-:Y:S05]  /*2f200*/  @!P0 BRA `(.L_x_2980) ;  /* 0x0000000000048947 */ /* 0x000fea0003800000 */
[----:B------:R-:W-:Y:S01]  /*2f210*/  BPT.TRAP 0x1 ;  /* 0x000000040000795c */ /* 0x000fe20000300000 */
.L_x_2980:
[----:B------:R0:W0:Y:S02]  /*2f220*/  SYNCS.PHASECHK.TRANS64.TRYWAIT P0, [R23+URZ+0x29880], R2 ;  /* 0x02988002170075a7 */ /* 0x000024000800017f */
[----:B0-----:R-:W-:Y:S05]  /*2f230*/  @!P0 NANOSLEEP.SYNCS 0x989680 ;  /* 0x009896800000895d */ /* 0x001fea0003900000 */
[----:B------:R-:W0:Y:S02]  /*2f240*/  @!P0 SYNCS.PHASECHK.TRANS64 P0, [R23+URZ+0x29880], R2 ;  /* 0x02988002170085a7 */ /* 0x000e24000800007f */
[----:B0-----:R-:W-:Y:S05]  /*2f250*/  @!P0 BRA `(.L_x_2980) ;  /* 0xfffffffc00f08947 */ /* 0x001fea000383ffff */
.L_x_2628:
[----:B------:R-:W-:Y:S05]  /*2f260*/  BSYNC B8 ;  /* 0x0000000000087941 */ /* 0x000fea0003800000 */
.L_x_2625:
[----:B------:R-:W-:Y:S05]  /*2f270*/  EXIT ;  /* 0x000000000000794d */ /* 0x000fea0003800000 */
.L_x_2646:
[----:B-1----:R1:W2:Y:S02]  /*2f280*/  SYNCS.PHASECHK.TRANS64.TRYWAIT P5, [R94+URZ+0x29890], R95 ;  /* 0x0298905f5e0075a7 */ /* 0x0022a400080a017f */
[----:B--2---:R-:W-:Y:S05]  /*2f290*/  @!P5 NANOSLEEP.SYNCS 0x989680 ;  /* 0x009896800000d95d */ /* 0x004fea0003900000 */
[----:B------:R-:W2:Y:S02]  /*2f2a0*/  @!P5 SYNCS.PHASECHK.TRANS64 P5, [R94+URZ+0x29890], R95 ;  /* 0x0298905f5e00d5a7 */ /* 0x000ea400080a007f */
[----:B--2---:R-:W-:Y:S05]  /*2f2b0*/  @!P5 BRA `(.L_x_2646) ;  /* 0xfffffffc00f0d947 */ /* 0x004fea000383ffff */
[----:B------:R-:W-:Y:S05]  /*2f2c0*/  BRA `(.L_x_2981) ;  /* 0xfffffd4000f87947 */ /* 0x000fea000383ffff */
.L_x_2647:
[----:B------:R-:W-:Y:S01]  /*2f2d0*/  BSSY B1, `(.L_x_2982) ;  /* 0x0000008000017945 */ /* 0x000fe20003800000 */
[----:B0-----:R-:W-:Y:S01]  /*2f2e0*/  MOV R13, R119 ;  /* 0x00000077000d7202 */ /* 0x001fe20000000f00 */
[----:B------:R-:W-:Y:S02]  /*2f2f0*/  IMAD.MOV.U32 R12, RZ, RZ, RZ ;  /* 0x000000ffff0c7224 */ /* 0x000fe400078e00ff */
[----:B------:R-:W-:Y:S02]  /*2f300*/  IMAD.MOV.U32 R11, RZ, RZ, 0x1e1f ;  /* 0x00001e1fff0b7424 */ /* 0x000fe400078e00ff */
[----:B------:R-:W-:-:S07]  /*2f310*/  IMAD.MOV.U32 R15, RZ, RZ, -0x1 ;  /* 0xffffffffff0f7424 */ /* 0x000fce00078e00ff */
[----:B-1----:R-:W-:Y:S05]  /*2f320*/  WARPSYNC.COLLECTIVE R15, `(.L_x_2983) ;  /* 0x000000000f087348 */ /* 0x002fea0003c00000 */
[----:B------:R0:W2:Y:S02]  /*2f330*/  SHFL.IDX P6, R14, R13, R12, R11 ;  /* 0x0000000c0d0e7389 */ /* 0x0000a400000c000b */
[----:B012---:R-:W-:Y:S01]  /*2f340*/  ENDCOLLECTIVE ;  /* 0x000000000000791b */ /* 0x007fe20003800000 */
.L_x_2983:
[----:B------:R-:W-:Y:S05]  /*2f350*/  BSYNC B1 ;  /* 0x0000000000017941 */ /* 0x000fea0003800000 */
.L_x_2982:
[----:B------:R-:W-:Y:S01]  /*2f360*/  IMAD.MOV.U32 R13, RZ, RZ, R120 ;  /* 0x000000ffff0d7224 */ /* 0x000fe200078e0078 */
[----:B------:R-:W-:Y:S01]  /*2f370*/  MOV R15, 0xffffffff ;  /* 0xffffffff000f7802 */ /* 0x000fe20000000f00 */
[----:B------:R-:W-:Y:S01]  /*2f380*/  IMAD.MOV.U32 R12, RZ, RZ, RZ ;  /* 0x000000ffff0c7224 */ /* 0x000fe200078e00ff */
[----:B------:R-:W-:Y:S01]  /*2f390*/  MOV R149, R14 ;  /* 0x0000000e00957202 */ /* 0x000fe20000000f00 */
[----:B------:R-:W-:-:S07]  /*2f3a0*/  IMAD.MOV.U32 R11, RZ, RZ, 0x1e1f ;  /* 0x00001e1fff0b7424 */ /* 0x000fce00078e00ff */
[----:B------:R-:W-:Y:S05]  /*2f3b0*/  WARPSYNC.COLLECTIVE R15, `(.L_x_2984) ;  /* 0x000000000f087348 */ /* 0x000fea0003c00000 */
[----:B------:R0:W1:Y:S02]  /*2f3c0*/  SHFL.IDX P6, R14, R13, R12, R11 ;  /* 0x0000000c0d0e7389 */ /* 0x00006400000c000b */
[----:B01----:R-:W-:Y:S01]  /*2f3d0*/  ENDCOLLECTIVE ;  /* 0x000000000000791b */ /* 0x003fe20003800000 */
.L_x_2984:
[----:B------:R-:W-:Y:S01]  /*2f3e0*/  IMAD.MOV.U32 R11, RZ, RZ, R14 ;  /* 0x000000ffff0b7224 */ /* 0x000fe200078e000e */
[----:B------:R-:W-:Y:S06]  /*2f3f0*/  BRA `(.L_x_2985) ;  /* 0xfffffd4000c07947 */ /* 0x000fec000383ffff */
.L_x_2672:
        /* <DEDUP_REMOVED lines=8> */
.L_x_2987:
[----:B------:R-:W-:Y:S05]  /*2f480*/  BSYNC B1 ;  /* 0x0000000000017941 */ /* 0x000fea0003800000 */
.L_x_2986:
        /* <DEDUP_REMOVED lines=8> */
.L_x_2988:
[----:B------:R-:W-:Y:S01]  /*2f510*/  IMAD.MOV.U32 R120, RZ, RZ, R14 ;  /* 0x000000ffff787224 */ /* 0x000fe200078e000e */
[----:B------:R-:W-:Y:S06]  /*2f520*/  BRA `(.L_x_2989) ;  /* 0xfffffd6c008c7947 */ /* 0x000fec000383ffff */
.L_x_2702:
[----:B--2---:R2:W3:Y:S02]  /*2f530*/  SYNCS.PHASECHK.TRANS64.TRYWAIT P5, [R94+URZ+0x29890], R95 ;  /* 0x0298905f5e0075a7 */ /* 0x0044e400080a017f */
[----:B---3--:R-:W-:Y:S05]  /*2f540*/  @!P5 NANOSLEEP.SYNCS 0x989680 ;  /* 0x009896800000d95d */ /* 0x008fea0003900000 */
[----:B------:R-:W3:Y:S02]  /*2f550*/  @!P5 SYNCS.PHASECHK.TRANS64 P5, [R94+URZ+0x29890], R95 ;  /* 0x0298905f5e00d5a7 */ /* 0x000ee400080a007f */
[----:B---3--:R-:W-:Y:S05]  /*2f560*/  @!P5 BRA `(.L_x_2702) ;  /* 0xfffffffc00f0d947 */ /* 0x008fea000383ffff */
[----:B------:R-:W-:Y:S05]  /*2f570*/  BRA `(.L_x_2990) ;  /* 0xfffffda0004c7947 */ /* 0x000fea000383ffff */
.L_x_2703:
[----:B------:R-:W-:Y:S01]  /*2f580*/  BSSY B1, `(.L_x_2991) ;  /* 0x0000008000017945 */ /* 0x000fe20003800000 */
[----:B0-----:R-:W-:Y:S01]  /*2f590*/  MOV R13, R119 ;  /* 0x00000077000d7202 */ /* 0x001fe20000000f00 */
[----:B------:R-:W-:Y:S02]  /*2f5a0*/  IMAD.MOV.U32 R12, RZ, RZ, RZ ;  /* 0x000000ffff0c7224 */ /* 0x000fe400078e00ff */
[----:B------:R-:W-:Y:S02]  /*2f5b0*/  IMAD.MOV.U32 R11, RZ, RZ, 0x1e1f ;  /* 0x00001e1fff0b7424 */ /* 0x000fe400078e00ff */
[----:B------:R-:W-:-:S07]  /*2f5c0*/  IMAD.MOV.U32 R15, RZ, RZ, -0x1 ;  /* 0xffffffffff0f7424 */ /* 0x000fce00078e00ff */
[----:B--2---:R-:W-:Y:S05]  /*2f5d0*/  WARPSYNC.COLLECTIVE R15, `(.L_x_2992) ;  /* 0x000000000f087348 */ /* 0x004fea0003c00000 */
[----:B------:R0:W1:Y:S02]  /*2f5e0*/  SHFL.IDX P6, R14, R13, R12, R11 ;  /* 0x0000000c0d0e7389 */ /* 0x00006400000c000b */
[----:B012---:R-:W-:Y:S01]  /*2f5f0*/  ENDCOLLECTIVE ;  /* 0x000000000000791b */ /* 0x007fe20003800000 */
.L_x_2992:
[----:B------:R-:W-:Y:S05]  /*2f600*/  BSYNC B1 ;  /* 0x0000000000017941 */ /* 0x000fea0003800000 */
.L_x_2991:
        /* <DEDUP_REMOVED lines=8> */
.L_x_2993:
[----:B------:R-:W-:Y:S01]  /*2f690*/  IMAD.MOV.U32 R11, RZ, RZ, R14 ;  /* 0x000000ffff0b7224 */ /* 0x000fe200078e000e */
[----:B------:R-:W-:Y:S06]  /*2f6a0*/  BRA `(.L_x_2994) ;  /* 0xfffffda000187947 */ /* 0x000fec000383ffff */
.L_x_2716:
        /* <DEDUP_REMOVED lines=8> */
.L_x_2996:
[----:B------:R-:W-:Y:S05]  /*2f730*/  BSYNC B1 ;  /* 0x0000000000017941 */ /* 0x000fea0003800000 */
.L_x_2995:
        /* <DEDUP_REMOVED lines=8> */
.L_x_2997:
[----:B------:R-:W-:Y:S01]  /*2f7c0*/  IMAD.MOV.U32 R45, RZ, RZ, R14 ;  /* 0x000000ffff2d7224 */ /* 0x000fe200078e000e */
[----:B------:R-:W-:Y:S06]  /*2f7d0*/  BRA `(.L_x_2998) ;  /* 0xfffffdcc00487947 */ /* 0x000fec000383ffff */
.L_x_2729:
[----:B-1----:R1:W2:Y:S02]  /*2f7e0*/  SYNCS.PHASECHK.TRANS64.TRYWAIT P2, [R94+URZ+0x29890], R95 ;  /* 0x0298905f5e0075a7 */ /* 0x0022a4000804017f */
[----:B--2---:R-:W-:Y:S05]  /*2f7f0*/  @!P2 NANOSLEEP.SYNCS 0x989680 ;  /* 0x009896800000a95d */ /* 0x004fea0003900000 */
[----:B------:R-:W2:Y:S02]  /*2f800*/  @!P2 SYNCS.PHASECHK.TRANS64 P2, [R94+URZ+0x29890], R95 ;  /* 0x0298905f5e00a5a7 */ /* 0x000ea4000804007f */
[----:B--2---:R-:W-:Y:S05]  /*2f810*/  @!P2 BRA `(.L_x_2729) ;  /* 0xfffffffc00f0a947 */ /* 0x004fea000383ffff */
[----:B------:R-:W-:Y:S05]  /*2f820*/  BRA `(.L_x_2999) ;  /* 0xfffffdf800d47947 */ /* 0x000fea000383ffff */
.L_x_2730:
[----:B------:R-:W-:Y:S01]  /*2f830*/  BSSY B1, `(.L_x_3000) ;  /* 0x0000008000017945 */ /* 0x000fe20003800000 */
[----:B------:R-:W-:Y:S01]  /*2f840*/  MOV R13, R47 ;  /* 0x0000002f000d7202 */ /* 0x000fe20000000f00 */
[----:B------:R-:W-:Y:S02]  /*2f850*/  IMAD.MOV.U32 R12, RZ, RZ, RZ ;  /* 0x000000ffff0c7224 */ /* 0x000fe400078e00ff */
[----:B------:R-:W-:Y:S02]  /*2f860*/  IMAD.MOV.U32 R11, RZ, RZ, 0x1e1f ;  /* 0x00001e1fff0b7424 */ /* 0x000fe400078e00ff */
[----:B------:R-:W-:-:S07]  /*2f870*/  IMAD.MOV.U32 R15, RZ, RZ, -0x1 ;  /* 0xffffffffff0f7424 */ /* 0x000fce00078e00ff */
[----:B-1----:R-:W-:Y:S05]  /*2f880*/  WARPSYNC.COLLECTIVE R15, `(.L_x_3001) ;  /* 0x000000000f087348 */ /* 0x002fea0003c00000 */
[----:B------:R0:W2:Y:S02]  /*2f890*/  SHFL.IDX P6, R14, R13, R12, R11 ;  /* 0x0000000c0d0e7389 */ /* 0x0000a400000c000b */
[----:B012---:R-:W-:Y:S01]  /*2f8a0*/  ENDCOLLECTIVE ;  /* 0x000000000000791b */ /* 0x007fe20003800000 */
.L_x_3001:
[----:B------:R-:W-:Y:S05]  /*2f8b0*/  BSYNC B1 ;  /* 0x0000000000017941 */ /* 0x000fea0003800000 */
.L_x_3000:
        /* <DEDUP_REMOVED lines=8> */
.L_x_3002:
[----:B------:R-:W-:Y:S01]  /*2f940*/  IMAD.MOV.U32 R45, RZ, RZ, R14 ;  /* 0x000000ffff2d7224 */ /* 0x000fe200078e000e */
[----:B------:R-:W-:Y:S06]  /*2f950*/  BRA `(.L_x_3003) ;  /* 0xfffffdf800f47947 */ /* 0x000fec000383ffff */
.L_x_2733:
[----:B------:R-:W-:Y:S01]  /*2f960*/  BSSY B1, `(.L_x_3004) ;  /* 0x0000008000017945 */ /* 0x000fe20003800000 */
[----:B----4-:R-:W-:Y:S01]  /*2f970*/  IMAD.MOV.U32 R13, RZ, RZ, R47 ;  /* 0x000000ffff0d7224 */ /* 0x010fe200078e002f */
[----:B------:R-:W-:Y:S01]  /*2f980*/  MOV R11, 0x1e1f ;  /* 0x00001e1f000b7802 */ /* 0x000fe20000000f00 */
[----:B------:R-:W-:Y:S02]  /*2f990*/  IMAD.MOV.U32 R12, RZ, RZ, 0x1 ;  /* 0x00000001ff0c7424 */ /* 0x000fe400078e00ff */
[----:B------:R-:W-:-:S07]  /*2f9a0*/  IMAD.MOV.U32 R15, RZ, RZ, -0x1 ;  /* 0xffffffffff0f7424 */ /* 0x000fce00078e00ff */
[----:B0123--:R-:W-:Y:S05]  /*2f9b0*/  WARPSYNC.COLLECTIVE R15, `(.L_x_3005) ;  /* 0x000000000f087348 */ /* 0x00ffea0003c00000 */
[----:B------:R4:W0:Y:S02]  /*2f9c0*/  SHFL.IDX P6, R14, R13, R12, R11 ;  /* 0x0000000c0d0e7389 */ /* 0x00082400000c000b */
[----:B01234-:R-:W-:Y:S01]  /*2f9d0*/  ENDCOLLECTIVE ;  /* 0x000000000000791b */ /* 0x01ffe20003800000 */
.L_x_3005:
[----:B------:R-:W-:Y:S05]  /*2f9e0*/  BSYNC B1 ;  /* 0x0000000000017941 */ /* 0x000fea0003800000 */
.L_x_3004:
        /* <DEDUP_REMOVED lines=8> */
.L_x_3006:
[----:B------:R-:W-:Y:S01]  /*2fa70*/  IMAD.MOV.U32 R45, RZ, RZ, R14 ;  /* 0x000000ffff2d7224 */ /* 0x000fe200078e000e */
[----:B------:R-:W-:Y:S06]  /*2fa80*/  BRA `(.L_x_3007) ;  /* 0xfffffdfc00487947 */ /* 0x000fec000383ffff */
.L_x_2737:
[----:B------:R0:W0:Y:S02]  /*2fa90*/  SYNCS.PHASECHK.TRANS64.TRYWAIT P1, [R94+URZ+0x298b0], R95 ;  /* 0x0298b05f5e0075a7 */ /* 0x000024000802017f */
[----:B0-----:R-:W-:Y:S05]  /*2faa0*/  @!P1 NANOSLEEP.SYNCS 0x989680 ;  /* 0x009896800000995d */ /* 0x001fea0003900000 */
[----:B------:R-:W0:Y:S02]  /*2fab0*/  @!P1 SYNCS.PHASECHK.TRANS64 P1, [R94+URZ+0x298b0], R95 ;  /* 0x0298b05f5e0095a7 */ /* 0x000e24000802007f */
[----:B0-----:R-:W-:Y:S05]  /*2fac0*/  @!P1 BRA `(.L_x_2737) ;  /* 0xfffffffc00f09947 */ /* 0x001fea000383ffff */
[----:B------:R-:W-:Y:S05]  /*2fad0*/  BRA `(.L_x_3008) ;  /* 0xfffffe0000147947 */ /* 0x000fea000383ffff */
.L_x_2745:
[----:B------:R-:W0:Y:S01]  /*2fae0*/  S2R R0, SR_TID.X ;  /* 0x0000000000007919 */ /* 0x000e220000002100 */
[----:B------:R-:W-:Y:S01]  /*2faf0*/  BSSY B0, `(.L_x_3009) ;  /* 0x000000c000007945 */ /* 0x000fe20003800000 */
[----:B------:R-:W-:Y:S01]  /*2fb00*/  IMAD.MOV.U32 R12, RZ, RZ, RZ ;  /* 0x000000ffff0c7224 */ /* 0x000fe200078e00ff */
[----:B------:R-:W-:Y:S01]  /*2fb10*/  MOV R15, 0xffffffff ;  /* 0xffffffff000f7802 */ /* 0x000fe20000000f00 */
[----:B------:R-:W-:Y:S01]  /*2fb20*/  IMAD.MOV.U32 R11, RZ, RZ, 0x1f ;  /* 0x0000001fff0b7424 */ /* 0x000fe200078e00ff */
[----:B0-----:R-:W-:-:S04]  /*2fb30*/  IADD3 R2, R0, -0x80, RZ ;  /* 0xffffff8000027810 */ /* 0x001fc80007ffe0ff */
[----:B------:R-:W-:-:S04]  /*2fb40*/  SHF.R.S32.HI R0, RZ, 0x1f, R2 ;  /* 0x0000001fff007819 */ /* 0x000fc80000011402 */
[----:B------:R-:W-:-:S04]  /*2fb50*/  LEA.HI R0, R0, R2, RZ, 0x7 ;  /* 0x0000000200007211 */ /* 0x000fc800078f38ff */
[----:B------:R-:W-:-:S05]  /*2fb60*/  SHF.R.S32.HI R0, RZ, 0x7, R0 ;  /* 0x00000007ff007819 */ /* 0x000fca0000011400 */
[----:B------:R-:W-:-:S07]  /*2fb70*/  IMAD.MOV.U32 R13, RZ, RZ, R0 ;  /* 0x000000ffff0d7224 */ /* 0x000fce00078e0000 */
[----:B----45:R-:W-:Y:S05]  /*2fb80*/  WARPSYNC.COLLECTIVE R15, `(.L_x_3010) ;  /* 0x000000000f087348 */ /* 0x030fea0003c00000 */
[----:B------:R0:W1:Y:S02]  /*2fb90*/  SHFL.IDX P6, R14, R13, R12, R11 ;  /* 0x0000000c0d0e7389 */ /* 0x00006400000c000b */
[----:B01--45:R-:W-:Y:S01]  /*2fba0*/  ENDCOLLECTIVE ;  /* 0x000000000000791b */ /* 0x033fe20003800000 */
.L_x_3010:
[----:B------:R-:W-:Y:S05]  /*2fbb0*/  BSYNC B0 ;  /* 0x0000000000007941 */ /* 0x000fea0003800000 */
.L_x_3009:
[----:B------:R-:W-:Y:S01]  /*2fbc0*/  IMAD.MOV.U32 R23, RZ, RZ, R14 ;  /* 0x000000ffff177224 */ /* 0x000fe200078e000e */
[----:B------:R-:W-:Y:S06]  /*2fbd0*/  BRA `(.L_x_3011) ;  /* 0xfffffe0800687947 */ /* 0x000fec000383ffff */
.L_x_2755:
[----:B------:R-:W-:Y:S01]  /*2fbe0*/  BSSY B1, `(.L_x_3012) ;  /* 0x0000007000017945 */ /* 0x000fe20003800000 */
[----:B------:R-:W-:Y:S01]  /*2fbf0*/  IMAD.MOV.U32 R12, RZ, RZ, RZ ;  /* 0x000000ffff0c7224 */ /* 0x000fe200078e00ff */
[----:B------:R-:W-:Y:S01]  /*2fc00*/  MOV R15, 0xffffffff ;  /* 0xffffffff000f7802 */ /* 0x000fe20000000f00 */
[----:B------:R-:W-:-:S07]  /*2fc10*/  IMAD.MOV.U32 R11, RZ, RZ, 0x1e1f ;  /* 0x00001e1fff0b7424 */ /* 0x000fce00078e00ff */
[----:B----4-:R-:W-:Y:S05]  /*2fc20*/  WARPSYNC.COLLECTIVE R15, `(.L_x_3013) ;  /* 0x000000000f087348 */ /* 0x010fea0003c00000 */
[----:B------:R0:W1:Y:S02]  /*2fc30*/  SHFL.IDX P6, R14, R13, R12, R11 ;  /* 0x0000000c0d0e7389 */ /* 0x00006400000c000b */
[----:B01--4-:R-:W-:Y:S01]  /*2fc40*/  ENDCOLLECTIVE ;  /* 0x000000000000791b */ /* 0x013fe20003800000 */
.L_x_3013:
[----:B------:R-:W-:Y:S05]  /*2fc50*/  BSYNC B1 ;  /* 0x0000000000017941 */ /* 0x000fea0003800000 */
.L_x_3012:
        /* <DEDUP_REMOVED lines=8> */
.L_x_3014:
[----:B------:R-:W-:Y:S02]  /*2fce0*/  IMAD.MOV.U32 R13, RZ, RZ, R4 ;  /* 0x000000ffff0d7224 */ /* 0x000fe400078e0004 */
[----:B------:R-:W-:-:S07]  /*2fcf0*/  IMAD.MOV.U32 R3, RZ, RZ, R14 ;  /* 0x000000ffff037224 */ /* 0x000fce00078e000e */
[----:B------:R-:W-:Y:S05]  /*2fd00*/  WARPSYNC.COLLECTIVE R15, `(.L_x_3015) ;  /* 0x000000000f087348 */ /* 0x000fea0003c00000 */
[----:B------:R0:W1:Y:S02]  /*2fd10*/  SHFL.IDX P6, R14, R13, R12, R11 ;  /* 0x0000000c0d0e7389 */ /* 0x00006400000c000b */
[----:B01----:R-:W-:Y:S01]  /*2fd20*/  ENDCOLLECTIVE ;  /* 0x000000000000791b */ /* 0x003fe20003800000 */
.L_x_3015:
[----:B------:R-:W-:Y:S01]  /*2fd30*/  IMAD.MOV.U32 R13, RZ, RZ, R5 ;  /* 0x000000ffff0d7224 */ /* 0x000fe200078e0005 */
[----:B------:R-:W-:-:S07]  /*2fd40*/  MOV R4, R14 ;  /* 0x0000000e00047202 */ /* 0x000fce0000000f00 */
[----:B------:R-:W-:Y:S05]  /*2fd50*/  WARPSYNC.COLLECTIVE R15, `(.L_x_3016) ;  /* 0x000000000f087348 */ /* 0x000fea0003c00000 */
[----:B------:R0:W1:Y:S02]  /*2fd60*/  SHFL.IDX P6, R14, R13, R12, R11 ;  /* 0x0000000c0d0e7389 */ /* 0x00006400000c000b */
[----:B01----:R-:W-:Y:S01]  /*2fd70*/  ENDCOLLECTIVE ;  /* 0x000000000000791b */ /* 0x003fe20003800000 */
.L_x_3016:
[----:B------:R-:W-:Y:S05]  /*2fd80*/  BRA `(.L_x_3017) ;  /* 0xfffffe1000547947 */ /* 0x000fea000383ffff */
.L_x_2759:
[----:B0-----:R0:W2:Y:S02]  /*2fd90*/  SYNCS.PHASECHK.TRANS64.TRYWAIT P0, [R18+URZ+0x29800], R5 ;  /* 0x02980005120075a7 */ /* 0x0010a4000800017f */
[----:B--2---:R-:W-:Y:S05]  /*2fda0*/  @!P0 NANOSLEEP.SYNCS 0x989680 ;  /* 0x009896800000895d */ /* 0x004fea0003900000 */
[----:B------:R-:W2:Y:S02]  /*2fdb0*/  @!P0 SYNCS.PHASECHK.TRANS64 P0, [R18+URZ+0x29800], R5 ;  /* 0x02980005120085a7 */ /* 0x000ea4000800007f */
[----:B--2---:R-:W-:Y:S05]  /*2fdc0*/  @!P0 BRA `(.L_x_2759) ;  /* 0xfffffffc00f08947 */ /* 0x004fea000383ffff */
[----:B------:R-:W-:Y:S05]  /*2fdd0*/  BRA `(.L_x_3018) ;  /* 0xfffffe1400a07947 */ /* 0x000fea000383ffff */
.L_x_2771:
[----:B------:R-:W-:Y:S01]  /*2fde0*/  BSSY B1, `(.L_x_3019) ;  /* 0x0000007000017945 */ /* 0x000fe20003800000 */
[----:B------:R-:W-:Y:S01]  /*2fdf0*/  IMAD.MOV.U32 R12, RZ, RZ, RZ ;  /* 0x000000ffff0c7224 */ /* 0x000fe200078e00ff */
[----:B------:R-:W-:Y:S01]  /*2fe00*/  MOV R15, 0xffffffff ;  /* 0xffffffff000f7802 */ /* 0x000fe20000000f00 */
[----:B------:R-:W-:-:S07]  /*2fe10*/  IMAD.MOV.U32 R11, RZ, RZ, 0x1e1f ;  /* 0x00001e1fff0b7424 */ /* 0x000fce00078e00ff */
[----:B----4-:R-:W-:Y:S05]  /*2fe20*/  WARPSYNC.COLLECTIVE R15, `(.L_x_3020) ;  /* 0x000000000f087348 */ /* 0x010fea0003c00000 */
[----:B------:R0:W1:Y:S02]  /*2fe30*/  SHFL.IDX P6, R14, R13, R12, R11 ;  /* 0x0000000c0d0e7389 */ /* 0x00006400000c000b */
[----:B01--4-:R-:W-:Y:S01]  /*2fe40*/  ENDCOLLECTIVE ;  /* 0x000000000000791b */ /* 0x013fe20003800000 */
.L_x_3020:
[----:B------:R-:W-:Y:S05]  /*2fe50*/  BSYNC B1 ;  /* 0x0000000000017941 */ /* 0x000fea0003800000 */
.L_x_3019:
        /* <DEDUP_REMOVED lines=8> */
.L_x_3021:
[----:B------:R-:W-:Y:S02]  /*2fee0*/  IMAD.MOV.U32 R13, RZ, RZ, R37 ;  /* 0x000000ffff0d7224 */ /* 0x000fe400078e0025 */
[----:B------:R-:W-:-:S07]  /*2fef0*/  IMAD.MOV.U32 R21, RZ, RZ, R14 ;  /* 0x000000ffff157224 */ /* 0x000fce00078e000e */
[----:B------:R-:W-:Y:S05]  /*2ff00*/  WARPSYNC.COLLECTIVE R15, `(.L_x_3022) ;  /* 0x000000000f087348 */ /* 0x000fea0003c00000 */
[----:B------:R0:W1:Y:S02]  /*2ff10*/  SHFL.IDX P6, R14, R13, R12, R11 ;  /* 0x0000000c0d0e7389 */ /* 0x00006400000c000b */
[----:B01----:R-:W-:Y:S01]  /*2ff20*/  ENDCOLLECTIVE ;  /* 0x000000000000791b */ /* 0x003fe20003800000 */
.L_x_3022:
[----:B------:R-:W-:Y:S01]  /*2ff30*/  IMAD.MOV.U32 R13, RZ, RZ, R39 ;  /* 0x000000ffff0d7224 */ /* 0x000fe200078e0027 */
[----:B------:R-:W-:-:S07]  /*2ff40*/  MOV R37, R14 ;  /* 0x0000000e00257202 */ /* 0x000fce0000000f00 */
[----:B------:R-:W-:Y:S05]  /*2ff50*/  WARPSYNC.COLLECTIVE R15, `(.L_x_3023) ;  /* 0x000000000f087348 */ /* 0x000fea0003c00000 */
[----:B------:R0:W1:Y:S02]  /*2ff60*/  SHFL.IDX P6, R14, R13, R12, R11 ;  /* 0x0000000c0d0e7389 */ /* 0x00006400000c000b */
[----:B01----:R-:W-:Y:S01]  /*2ff70*/  ENDCOLLECTIVE ;  /* 0x000000000000791b */ /* 0x003fe20003800000 */
.L_x_3023:
[----:B------:R-:W-:Y:S01]  /*2ff80*/  IMAD.MOV.U32 R39, RZ, RZ, R14 ;  /* 0x000000ffff277224 */ /* 0x000fe200078e000e */
[----:B------:R-:W-:Y:S06]  /*2ff90*/  BRA `(.L_x_3024) ;  /* 0xfffffe44005c7947 */ /* 0x000fec000383ffff */
.L_x_2775:
[----:B0-----:R0:W1:Y:S02]  /*2ffa0*/  SYNCS.PHASECHK.TRANS64.TRYWAIT P0, [R18+URZ+0x29800], R21 ;  /* 0x02980015120075a7 */ /* 0x001064000800017f */
[----:B-1----:R-:W-:Y:S05]  /*2ffb0*/  @!P0 NANOSLEEP.SYNCS 0x989680 ;  /* 0x009896800000895d */ /* 0x002fea0003900000 */
[----:B------:R-:W1:Y:S02]  /*2ffc0*/  @!P0 SYNCS.PHASECHK.TRANS64 P0, [R18+URZ+0x29800], R21 ;  /* 0x02980015120085a7 */ /* 0x000e64000800007f */
[----:B-1----:R-:W-:Y:S05]  /*2ffd0*/  @!P0 BRA `(.L_x_2775) ;  /* 0xfffffffc00f08947 */ /* 0x002fea000383ffff */
[----:B------:R-:W-:Y:S05]  /*2ffe0*/  BRA `(.L_x_3025) ;  /* 0xfffffe4800547947 */ /* 0x000fea000383ffff */
.L_x_2783:
[----:B-1----:R1:W2:Y:S02]  /*2fff0*/  SYNCS.PHASECHK.TRANS64.TRYWAIT P0, [R0+URZ+0x29830], R3 ;  /* 0x02983003000075a7 */ /* 0x0022a4000800017f */
[----:B--2---:R-:W-:Y:S05]  /*30000*/  @!P0 NANOSLEEP.SYNCS 0x989680 ;  /* 0x009896800000895d */ /* 0x004fea0003900000 */
[----:B------:R-:W2:Y:S02]  /*30010*/  @!P0 SYNCS.PHASECHK.TRANS64 P0, [R0+URZ+0x29830], R3 ;  /* 0x02983003000085a7 */ /* 0x000ea4000800007f */
[----:B--2---:R-:W-:Y:S05]  /*30020*/  @!P0 BRA `(.L_x_2783) ;  /* 0xfffffffc00f08947 */ /* 0x004fea000383ffff */
[----:B------:R-:W-:Y:S05]  /*30030*/  BRA `(.L_x_2782) ;  /* 0xfffffe7800987947 */ /* 0x000fea000383ffff */
.L_x_2790:
[----:B-1----:R1:W2:Y:S02]  /*30040*/  SYNCS.PHASECHK.TRANS64.TRYWAIT P3, [R11+URZ+0x29830], R10 ;  /* 0x0298300a0b0075a7 */ /* 0x0022a4000806017f */
[----:B--2---:R-:W-:Y:S05]  /*30050*/  @!P3 NANOSLEEP.SYNCS 0x989680 ;  /* 0x009896800000b95d */ /* 0x004fea0003900000 */
[----:B------:R-:W2:Y:S02]  /*30060*/  @!P3 SYNCS.PHASECHK.TRANS64 P3, [R11+URZ+0x29830], R10 ;  /* 0x0298300a0b00b5a7 */ /* 0x000ea4000806007f */
[----:B--2---:R-:W-:Y:S05]  /*30070*/  @!P3 BRA `(.L_x_2790) ;  /* 0xfffffffc00f0b947 */ /* 0x004fea000383ffff */
[----:B------:R-:W-:Y:S05]  /*30080*/  BRA `(.L_x_2789) ;  /* 0xfffffebc00207947 */ /* 0x000fea000383ffff */
.L_x_2794:
[----:B-1----:R1:W2:Y:S02]  /*30090*/  SYNCS.PHASECHK.TRANS64.TRYWAIT P2, [R10+URZ+0x29850], R7 ;  /* 0x029850070a0075a7 */ /* 0x0022a4000804017f */
[----:B--2---:R-:W-:Y:S05]  /*300a0*/  @!P2 NANOSLEEP.SYNCS 0x989680 ;  /* 0x009896800000a95d */ /* 0x004fea0003900000 */
[----:B------:R-:W2:Y:S02]  /*300b0*/  @!P2 SYNCS.PHASECHK.TRANS64 P2, [R10+URZ+0x29850], R7 ;  /* 0x029850070a00a5a7 */ /* 0x000ea4000804007f */
[----:B--2---:R-:W-:Y:S05]  /*300c0*/  @!P2 BRA `(.L_x_2794) ;  /* 0xfffffffc00f0a947 */ /* 0x004fea000383ffff */
[----:B------:R-:W-:Y:S05]  /*300d0*/  BRA `(.L_x_2791) ;  /* 0xfffffecc005c7947 */ /* 0x000fea000383ffff */
.L_x_2803:
[----:B-1----:R1:W2:Y:S02]  /*300e0*/  SYNCS.PHASECHK.TRANS64.TRYWAIT P0, [R10+URZ+0x29830], R11 ;  /* 0x0298300b0a0075a7 */ /* 0x0022a4000800017f */
[----:B--2---:R-:W-:Y:S05]  /*300f0*/  @!P0 NANOSLEEP.SYNCS 0x989680 ;  /* 0x009896800000895d */ /* 0x004fea0003900000 */
[----:B------:R-:W2:Y:S02]  /*30100*/  @!P0 SYNCS.PHASECHK.TRANS64 P0, [R10+URZ+0x29830], R11 ;  /* 0x0298300b0a0085a7 */ /* 0x000ea4000800007f */
[----:B--2---:R-:W-:Y:S05]  /*30110*/  @!P0 BRA `(.L_x_2803) ;  /* 0xfffffffc00f08947 */ /* 0x004fea000383ffff */
[----:B------:R-:W-:Y:S05]  /*30120*/  BRA `(.L_x_2802) ;  /* 0xffffff0000e87947 */ /* 0x000fea000383ffff */
.L_x_2807:
[----:B-1----:R1:W2:Y:S02]  /*30130*/  SYNCS.PHASECHK.TRANS64.TRYWAIT P0, [R10+URZ+0x29850], R7 ;  /* 0x029850070a0075a7 */ /* 0x0022a4000800017f */
[----:B--2---:R-:W-:Y:S05]  /*30140*/  @!P0 NANOSLEEP.SYNCS 0x989680 ;  /* 0x009896800000895d */ /* 0x004fea0003900000 */
[----:B------:R-:W2:Y:S02]  /*30150*/  @!P0 SYNCS.PHASECHK.TRANS64 P0, [R10+URZ+0x29850], R7 ;  /* 0x029850070a0085a7 */ /* 0x000ea4000800007f */
[----:B--2---:R-:W-:Y:S05]  /*30160*/  @!P0 BRA `(.L_x_2807) ;  /* 0xfffffffc00f08947 */ /* 0x004fea000383ffff */
[----:B------:R-:W-:Y:S05]  /*30170*/  BRA `(.L_x_2804) ;  /* 0xffffff1400187947 */ /* 0x000fea000383ffff */
.L_x_2814:
[----:B-1----:R1:W2:Y:S02]  /*30180*/  SYNCS.PHASECHK.TRANS64.TRYWAIT P0, [R11+URZ+0x29850], R2 ;  /* 0x029850020b0075a7 */ /* 0x0022a4000800017f */
[----:B--2---:R-:W-:Y:S05]  /*30190*/  @!P0 NANOSLEEP.SYNCS 0x989680 ;  /* 0x009896800000895d */ /* 0x004fea0003900000 */
[----:B------:R-:W2:Y:S02]  /*301a0*/  @!P0 SYNCS.PHASECHK.TRANS64 P0, [R11+URZ+0x29850], R2 ;  /* 0x029850020b0085a7 */ /* 0x000ea4000800007f */
[----:B--2---:R-:W-:Y:S05]  /*301b0*/  @!P0 BRA `(.L_x_2814) ;  /* 0xfffffffc00f08947 */ /* 0x004fea000383ffff */
[----:B------:R-:W-:Y:S05]  /*301c0*/  BRA `(.L_x_2813) ;  /* 0xffffff3c00b47947 */ /* 0x000fea000383ffff */
.L_x_2818:
[----:B------:R-:W-:Y:S01]  /*301d0*/  IMAD.MOV.U32 R12, RZ, RZ, R0 ;  /* 0x000000ffff0c7224 */ /* 0x000fe200078e0000 */
[----:B------:R-:W-:Y:S01]  /*301e0*/  MOV R11, 0x1c1f ;  /* 0x00001c1f000b7802 */ /* 0x000fe20000000f00 */
[----:B------:R-:W-:Y:S01]  /*301f0*/  IMAD.MOV.U32 R15, RZ, RZ, -0x1 ;  /* 0xffffffffff0f7424 */ /* 0x000fe200078e00ff */
[----:B------:R-:W-:Y:S02]  /*30200*/  SEL R5, R92, R91, P0 ;  /* 0x0000005b5c057207 */ /* 0x000fe40000000000 */
[----:B------:R-:W-:-:S07]  /*30210*/  SEL R7, R91, R92, P0 ;  /* 0x0000005c5b077207 */ /* 0x000fce0000000000 */
[----:B-----5:R-:W-:Y:S05]  /*30220*/  WARPSYNC.COLLECTIVE R15, `(.L_x_3026) ;  /* 0x000000000f087348 */ /* 0x020fea0003c00000 */
[----:B------:R0:W1:Y:S02]  /*30230*/  SHFL.IDX P6, R14, R13, R12, R11 ;  /* 0x0000000c0d0e7389 */ /* 0x00006400000c000b */
[----:B01---5:R-:W-:Y:S01]  /*30240*/  ENDCOLLECTIVE ;  /* 0x000000000000791b */ /* 0x023fe20003800000 */
.L_x_3026:
        /* <DEDUP_REMOVED lines=18> */
.L_x_3027:
        /* <DEDUP_REMOVED lines=19> */
.L_x_3028:
[----:B------:R-:W-:Y:S02]  /*304a0*/  SEL R67, R67, R62, P0 ;  /* 0x0000003e43437207 */ /* 0x000fe40000000000 */
[----:B------:R-:W-:Y:S02]  /*304b0*/  SEL R69, R70, R71, P0 ;  /* 0x0000004746457207 */ /* 0x000fe40000000000 */
[----:B------:R-:W-:Y:S02]  /*304c0*/  SEL R71, R71, R70, P0 ;  /* 0x0000004647477207 */ /* 0x000fe40000000000 */
[----:B------:R-:W-:Y:S02]  /*304d0*/  SEL R4, R6, R3, P0 ;  /* 0x0000000306047207 */ /* 0x000fe40000000000 */
[----:B------:R-:W-:Y:S01]  /*304e0*/  SEL R6, R3, R6, P0 ;  /* 0x0000000603067207 */ /* 0x000fe20000000000 */
[----:B------:R-:W-:Y:S02]  /*304f0*/  IMAD.MOV.U32 R13, RZ, RZ, R7 ;  /* 0x000000ffff0d7224 */ /* 0x000fe400078e0007 */
[----:B------:R-:W-:Y:S01]  /*30500*/  IMAD.MOV.U32 R12, RZ, RZ, R2 ;  /* 0x000000ffff0c7224 */ /* 0x000fe200078e0002 */
[----:B------:R-:W-:-:S07]  /*30510*/  MOV R10, R14 ;  /* 0x0000000e000a7202 */ /* 0x000fce0000000f00 */
[----:B------:R-:W-:Y:S05]  /*30520*/  WARPSYNC.COLLECTIVE R15, `(.L_x_3029) ;  /* 0x000000000f087348 */ /* 0x000fea0003c00000 */
[----:B------:R0:W1:Y:S02]  /*30530*/  SHFL.IDX P6, R14, R13, R12, R11 ;  /* 0x0000000c0d0e7389 */ /* 0x00006400000c000b */
[----:B01----:R-:W-:Y:S01]  /*30540*/  ENDCOLLECTIVE ;  /* 0x000000000000791b */ /* 0x003fe20003800000 */
.L_x_3029:
[----:B------:R-:W-:Y:S01]  /*30550*/  MOV R13, R9 ;  /* 0x00000009000d7202 */ /* 0x000fe20000000f00 */
[----:B------:R-:W-:Y:S02]  /*30560*/  IMAD.MOV.U32 R12, RZ, RZ, R0 ;  /* 0x000000ffff0c7224 */ /* 0x000fe400078e0000 */
[----:B------:R-:W-:-:S07]  /*30570*/  IMAD.MOV.U32 R7, RZ, RZ, R14 ;  /* 0x000000ffff077224 */ /* 0x000fce00078e000e */
[----:B------:R-:W-:Y:S05]  /*30580*/  WARPSYNC.COLLECTIVE R15, `(.L_x_3030) ;  /* 0x000000000f087348 */ /* 0x000fea0003c00000 */
[----:B------:R0:W1:Y:S02]  /*30590*/  SHFL.IDX P6, R14, R13, R12, R11 ;  /* 0x0000000c0d0e7389 */ /* 0x00006400000c000b */
[----:B01----:R-:W-:Y:S01]  /*305a0*/  ENDCOLLECTIVE ;  /* 0x000000000000791b */ /* 0x003fe20003800000 */
.L_x_3030:
        /* <DEDUP_REMOVED lines=8> */
.L_x_3031:
[----:B------:R-:W-:Y:S02]  /*30630*/  IMAD.MOV.U32 R13, RZ, RZ, R27 ;  /* 0x000000ffff0d7224 */ /* 0x000fe400078e001b */
[----:B------:R-:W-:Y:S02]  /*30640*/  IMAD.MOV.U32 R12, RZ, RZ, R0 ;  /* 0x000000ffff0c7224 */ /* 0x000fe400078e0000 */
[----:B------:R-:W-:-:S07]  /*30650*/  IMAD.MOV.U32 R20, RZ, RZ, R14 ;  /* 0x000000ffff147224 */ /* 0x000fce00078e000e */
[----:B------:R-:W-:Y:S05]  /*30660*/  WARPSYNC.COLLECTIVE R15, `(.L_x_3032) ;  /* 0x000000000f087348 */ /* 0x000fea0003c00000 */
[----:B------:R0:W1:Y:S02]  /*30670*/  SHFL.IDX P6, R14, R13, R12, R11 ;  /* 0x0000000c0d0e7389 */ /* 0x00006400000c000b */
[----:B01----:R-:W-:Y:S01]  /*30680*/  ENDCOLLECTIVE ;  /* 0x000000000000791b */ /* 0x003fe20003800000 */
.L_x_3032:
[----:B------:R-:W-:Y:S02]  /*30690*/  IMAD.MOV.U32 R13, RZ, RZ, R29 ;  /* 0x000000ffff0d7224 */ /* 0x000fe400078e001d */
[----:B------:R-:W-:Y:S01]  /*306a0*/  IMAD.MOV.U32 R12, RZ, RZ, R2 ;  /* 0x000000ffff0c7224 */ /* 0x000fe200078e0002 */
[----:B------:R-:W-:-:S07]  /*306b0*/  MOV R26, R14 ;  /* 0x0000000e001a7202 */ /* 0x000fce0000000f00 */
[----:B------:R-:W-:Y:S05]  /*306c0*/  WARPSYNC.COLLECTIVE R15, `(.L_x_3033) ;  /* 0x000000000f087348 */ /* 0x000fea0003c00000 */
[----:B------:R0:W1:Y:S02]  /*306d0*/  SHFL.IDX P6, R14, R13, R12, R11 ;  /* 0x0000000c0d0e7389 */ /* 0x00006400000c000b */
[----:B01----:R-:W-:Y:S01]  /*306e0*/  ENDCOLLECTIVE ;  /* 0x000000000000791b */ /* 0x003fe20003800000 */
.L_x_3033:
[----:B------:R-:W-:Y:S01]  /*306f0*/  MOV R13, R31 ;  /* 0x0000001f000d7202 */ /* 0x000fe20000000f00 */
[----:B------:R-:W-:Y:S02]  /*30700*/  IMAD.MOV.U32 R12, RZ, RZ, R0 ;  /* 0x000000ffff0c7224 */ /* 0x000fe400078e0000 */
[----:B------:R-:W-:-:S07]  /*30710*/  IMAD.MOV.U32 R29, RZ, RZ, R14 ;  /* 0x000000ffff1d7224 */ /* 0x000fce00078e000e */
[----:B------:R-:W-:Y:S05]  /*30720*/  WARPSYNC.COLLECTIVE R15, `(.L_x_3034) ;  /* 0x000000000f087348 */ /* 0x000fea0003c00000 */
[----:B------:R0:W1:Y:S02]  /*30730*/  SHFL.IDX P6, R14, R13, R12, R11 ;  /* 0x0000000c0d0e7389 */ /* 0x00006400000c000b */
[----:B01----:R-:W-:Y:S01]  /*30740*/  ENDCOLLECTIVE ;  /* 0x000000000000791b */ /* 0x003fe20003800000 */
.L_x_3034:
        /* <DEDUP_REMOVED lines=8> */
.L_x_3035:
[----:B------:R-:W-:Y:S02]  /*307d0*/  IMAD.MOV.U32 R13, RZ, RZ, R35 ;  /* 0x000000ffff0d7224 */ /* 0x000fe400078e0023 */
[----:B------:R-:W-:Y:S02]  /*307e0*/  IMAD.MOV.U32 R12, RZ, RZ, R0 ;  /* 0x000000ffff0c7224 */ /* 0x000fe400078e0000 */
[----:B------:R-:W-:-:S07]  /*307f0*/  IMAD.MOV.U32 R33, RZ, RZ, R14 ;  /* 0x000000ffff217224 */ /* 0x000fce00078e000e */
[----:B------:R-:W-:Y:S05]  /*30800*/  WARPSYNC.COLLECTIVE R15, `(.L_x_3036) ;  /* 0x000000000f087348 */ /* 0x000fea0003c00000 */
[----:B------:R0:W1:Y:S02]  /*30810*/  SHFL.IDX P6, R14, R13, R12, R11 ;  /* 0x0000000c0d0e7389 */ /* 0x00006400000c000b */
[----:B01----:R-:W-:Y:S01]  /*30820*/  ENDCOLLECTIVE ;  /* 0x000000000000791b */ /* 0x003fe20003800000 */
.L_x_3036:
        /* <DEDUP_REMOVED lines=8> */
.L_x_3037:
[----:B------:R-:W-:Y:S01]  /*308b0*/  MOV R13, R39 ;  /* 0x00000027000d7202 */ /* 0x000fe20000000f00 */
[----:B------:R-:W-:Y:S02]  /*308c0*/  IMAD.MOV.U32 R12, RZ, RZ, R0 ;  /* 0x000000ffff0c7224 */ /* 0x000fe400078e0000 */
[----:B------:R-:W-:-:S07]  /*308d0*/  IMAD.MOV.U32 R37, RZ, RZ, R14 ;  /* 0x000000ffff257224 */ /* 0x000fce00078e000e */
[----:B------:R-:W-:Y:S05]  /*308e0*/  WARPSYNC.COLLECTIVE R15, `(.L_x_3038) ;  /* 0x000000000f087348 */ /* 0x000fea0003c00000 */
[----:B------:R0:W1:Y:S02]  /*308f0*/  SHFL.IDX P6, R14, R13, R12, R11 ;  /* 0x0000000c0d0e7389 */ /* 0x00006400000c000b */
[----:B01----:R-:W-:Y:S01]  /*30900*/  ENDCOLLECTIVE ;  /* 0x000000000000791b */ /* 0x003fe20003800000 */
.L_x_3038:
        /* <DEDUP_REMOVED lines=8> */
.L_x_3039:
[----:B------:R-:W-:Y:S02]  /*30990*/  IMAD.MOV.U32 R13, RZ, RZ, R43 ;  /* 0x000000ffff0d7224 */ /* 0x000fe400078e002b */
[----:B------:R-:W-:Y:S02]  /*309a0*/  IMAD.MOV.U32 R12, RZ, RZ, R0 ;  /* 0x000000ffff0c7224 */ /* 0x000fe400078e0000 */
[----:B------:R-:W-:-:S07]  /*309b0*/  IMAD.MOV.U32 R41, RZ, RZ, R14 ;  /* 0x000000ffff297224 */ /* 0x000fce00078e000e */
[----:B------:R-:W-:Y:S05]  /*309c0*/  WARPSYNC.COLLECTIVE R15, `(.L_x_3040) ;  /* 0x000000000f087348 */ /* 0x000fea0003c00000 */
[----:B------:R0:W1:Y:S02]  /*309d0*/  SHFL.IDX P6, R14, R13, R12, R11 ;  /* 0x0000000c0d0e7389 */ /* 0x00006400000c000b */
[----:B01----:R-:W-:Y:S01]  /*309e0*/  ENDCOLLECTIVE ;  /* 0x000000000000791b */ /* 0x003fe20003800000 */
.L_x_3040:
        /* <DEDUP_REMOVED lines=8> */
.L_x_3041:
[----:B------:R-:W-:Y:S01]  /*30a70*/  MOV R13, R49 ;  /* 0x00000031000d7202 */ /* 0x000fe20000000f00 */
[----:B------:R-:W-:Y:S02]  /*30a80*/  IMAD.MOV.U32 R12, RZ, RZ, R0 ;  /* 0x000000ffff0c7224 */ /* 0x000fe400078e0000 */
[----:B------:R-:W-:-:S07]  /*30a90*/  IMAD.MOV.U32 R47, RZ, RZ, R14 ;  /* 0x000000ffff2f7224 */ /* 0x000fce00078e000e */
[----:B------:R-:W-:Y:S05]  /*30aa0*/  WARPSYNC.COLLECTIVE R15, `(.L_x_3042) ;  /* 0x000000000f087348 */ /* 0x000fea0003c00000 */
[----:B------:R0:W1:Y:S02]  /*30ab0*/  SHFL.IDX P6, R14, R13, R12, R11 ;  /* 0x0000000c0d0e7389 */ /* 0x00006400000c000b */
[----:B01----:R-:W-:Y:S01]  /*30ac0*/  ENDCOLLECTIVE ;  /* 0x000000000000791b */ /* 0x003fe20003800000 */
.L_x_3042:
        /* <DEDUP_REMOVED lines=8> */
.L_x_3043:
[----:B------:R-:W-:Y:S02]  /*30b50*/  IMAD.MOV.U32 R13, RZ, RZ, R53 ;  /* 0x000000ffff0d7224 */ /* 0x000fe400078e0035 */
[----:B------:R-:W-:Y:S02]  /*30b60*/  IMAD.MOV.U32 R12, RZ, RZ, R0 ;  /* 0x000000ffff0c7224 */ /* 0x000fe400078e0000 */
[----:B------:R-:W-:-:S07]  /*30b70*/  IMAD.MOV.U32 R46, RZ, RZ, R14 ;  /* 0x000000ffff2e7224 */ /* 0x000fce00078e000e */
[----:B------:R-:W-:Y:S05]  /*30b80*/  WARPSYNC.COLLECTIVE R15, `(.L_x_3044) ;  /* 0x000000000f087348 */ /* 0x000fea0003c00000 */
[----:B------:R0:W1:Y:S02]  /*30b90*/  SHFL.IDX P6, R14, R13, R12, R11 ;  /* 0x0000000c0d0e7389 */ /* 0x00006400000c000b */
[----:B01----:R-:W-:Y:S01]  /*30ba0*/  ENDCOLLECTIVE ;  /* 0x000000000000791b */ /* 0x003fe20003800000 */
.L_x_3044:
        /* <DEDUP_REMOVED lines=8> */
.L_x_3045:
[----:B------:R-:W-:Y:S01]  /*30c30*/  MOV R13, R57 ;  /* 0x00000039000d7202 */ /* 0x000fe20000000f00 */
[----:B------:R-:W-:Y:S02]  /*30c40*/  IMAD.MOV.U32 R12, RZ, RZ, R0 ;  /* 0x000000ffff0c7224 */ /* 0x000fe400078e0000 */
[----:B------:R-:W-:-:S07]  /*30c50*/  IMAD.MOV.U32 R48, RZ, RZ, R14 ;  /* 0x000000ffff307224 */ /* 0x000fce00078e000e */
[----:B------:R-:W-:Y:S05]  /*30c60*/  WARPSYNC.COLLECTIVE R15, `(.L_x_3046) ;  /* 0x000000000f087348 */ /* 0x000fea0003c00000 */
[----:B------:R0:W1:Y:S02]  /*30c70*/  SHFL.IDX P6, R14, R13, R12, R11 ;  /* 0x0000000c0d0e7389 */ /* 0x00006400000c000b */
[----:B01----:R-:W-:Y:S01]  /*30c80*/  ENDCOLLECTIVE ;  /* 0x000000000000791b */ /* 0x003fe20003800000 */
.L_x_3046:
[----:B------:R-:W-:Y:S01]  /*30c90*/  IMAD.MOV.U32 R13, RZ, RZ, R59 ;  /* 0x000000ffff0d7224 */ /* 0x000fe200078e003b */
[----:B------:R-:W-:Y:S01]  /*30ca0*/  MOV R12, R2 ;  /* 0x00000002000c7202 */ /* 0x000fe20000000f00 */
[----:B------:R-:W-:-:S07]  /*30cb0*/  IMAD.MOV.U32 R57, RZ, RZ, R14 ;  /* 0x000000ffff397224 */ /* 0x000fce00078e000e */
[----:B------:R-:W-:Y:S05]  /*30cc0*/  WARPSYNC.COLLECTIVE R15, `(.L_x_3047) ;  /* 0x000000000f087348 */ /* 0x000fea0003c00000 */
[----:B------:R0:W1:Y:S02]  /*30cd0*/  SHFL.IDX P6, R14, R13, R12, R11 ;  /* 0x0000000c0d0e7389 */ /* 0x00006400000c000b */
[----:B01----:R-:W-:Y:S01]  /*30ce0*/  ENDCOLLECTIVE ;  /* 0x000000000000791b */ /* 0x003fe20003800000 */
.L_x_3047:
[----:B------:R-:W-:Y:S02]  /*30cf0*/  IMAD.MOV.U32 R13, RZ, RZ, R61 ;  /* 0x000000ffff0d7224 */ /* 0x000fe400078e003d */
[----:B------:R-:W-:Y:S02]  /*30d00*/  IMAD.MOV.U32 R12, RZ, RZ, R0 ;  /* 0x000000ffff0c7224 */ /* 0x000fe400078e0000 */
[----:B------:R-:W-:-:S07]  /*30d10*/  IMAD.MOV.U32 R50, RZ, RZ, R14 ;  /* 0x000000ffff327224 */ /* 0x000fce00078e000e */
[----:B------:R-:W-:Y:S05]  /*30d20*/  WARPSYNC.COLLECTIVE R15, `(.L_x_3048) ;  /* 0x000000000f087348 */ /* 0x000fea0003c00000 */
[----:B------:R0:W1:Y:S02]  /*30d30*/  SHFL.IDX P6, R14, R13, R12, R11 ;  /* 0x0000000c0d0e7389 */ /* 0x00006400000c000b */
[----:B01----:R-:W-:Y:S01]  /*30d40*/  ENDCOLLECTIVE ;  /* 0x000000000000791b */ /* 0x003fe20003800000 */
.L_x_3048:
[----:B------:R-:W-:Y:S02]  /*30d50*/  IMAD.MOV.U32 R13, RZ, RZ, R63 ;  /* 0x000000ffff0d7224 */ /* 0x000fe400078e003f */
[----:B------:R-:W-:Y:S01]  /*30d60*/  IMAD.MOV.U32 R12, RZ, RZ, R2 ;  /* 0x000000ffff0c7224 */ /* 0x000fe200078e0002 */
[----:B------:R-:W-:-:S07]  /*30d70*/  MOV R27, R14 ;  /* 0x0000000e001b7202 */ /* 0x000fce0000000f00 */
[----:B------:R-:W-:Y:S05]  /*30d80*/  WARPSYNC.COLLECTIVE R15, `(.L_x_3049) ;  /* 0x000000000f087348 */ /* 0x000fea0003c00000 */
[----:B------:R0:W1:Y:S02]  /*30d90*/  SHFL.IDX P6, R14, R13, R12, R11 ;  /* 0x0000000c0d0e7389 */ /* 0x00006400000c000b */
[----:B01----:R-:W-:Y:S01]  /*30da0*/  ENDCOLLECTIVE ;  /* 0x000000000000791b */ /* 0x003fe20003800000 */
.L_x_3049:
[----:B------:R-:W-:Y:S01]  /*30db0*/  MOV R13, R65 ;  /* 0x00000041000d7202 */ /* 0x000fe20000000f00 */
[----:B------:R-:W-:Y:S02]  /*30dc0*/  IMAD.MOV.U32 R12, RZ, RZ, R0 ;  /* 0x000000ffff0c7224 */ /* 0x000fe400078e0000 */
[----:B------:R-:W-:-:S07]  /*30dd0*/  IMAD.MOV.U32 R52, RZ, RZ, R14 ;  /* 0x000000ffff347224 */ /* 0x000fce00078e000e */
[----:B------:R-:W-:Y:S05]  /*30de0*/  WARPSYNC.COLLECTIVE R15, `(.L_x_3050) ;  /* 0x000000000f087348 */ /* 0x000fea0003c00000 */
[----:B------:R0:W1:Y:S02]  /*30df0*/  SHFL.IDX P6, R14, R13, R12, R11 ;  /* 0x0000000c0d0e7389 */ /* 0x00006400000c000b */
[----:B01----:R-:W-:Y:S01]  /*30e00*/  ENDCOLLECTIVE ;  /* 0x000000000000791b */ /* 0x003fe20003800000 */
.L_x_3050:
        /* <DEDUP_REMOVED lines=8> */
.L_x_3051:
[----:B------:R-:W-:Y:S02]  /*30e90*/  IMAD.MOV.U32 R13, RZ, RZ, R69 ;  /* 0x000000ffff0d7224 */ /* 0x000fe400078e0045 */
[----:B------:R-:W-:Y:S02]  /*30ea0*/  IMAD.MOV.U32 R12, RZ, RZ, R0 ;  /* 0x000000ffff0c7224 */ /* 0x000fe400078e0000 */
[----:B------:R-:W-:-:S07]  /*30eb0*/  IMAD.MOV.U32 R54, RZ, RZ, R14 ;  /* 0x000000ffff367224 */ /* 0x000fce00078e000e */
[----:B------:R-:W-:Y:S05]  /*30ec0*/  WARPSYNC.COLLECTIVE R15, `(.L_x_3052) ;  /* 0x000000000f087348 */ /* 0x000fea0003c00000 */
[----:B------:R0:W1:Y:S02]  /*30ed0*/  SHFL.IDX P6, R14, R13, R12, R11 ;  /* 0x0000000c0d0e7389 */ /* 0x00006400000c000b */
[----:B01----:R-:W-:Y:S01]  /*30ee0*/  ENDCOLLECTIVE ;  /* 0x000000000000791b */ /* 0x003fe20003800000 */
.L_x_3052:
        /* <DEDUP_REMOVED lines=8> */
.L_x_3053:
[----:B------:R-:W-:Y:S02]  /*30f70*/  IMAD.MOV.U32 R13, RZ, RZ, R73 ;  /* 0x000000ffff0d7224 */ /* 0x000fe400078e0049 */
[----:B------:R-:W-:Y:S01]  /*30f80*/  IMAD.MOV.U32 R12, RZ, RZ, R0 ;  /* 0x000000ffff0c7224 */ /* 0x000fe200078e0000 */
[----:B------:R-:W-:-:S07]  /*30f90*/  MOV R56, R14 ;  /* 0x0000000e00387202 */ /* 0x000fce0000000f00 */
[----:B------:R-:W-:Y:S05]  /*30fa0*/  WARPSYNC.COLLECTIVE R15, `(.L_x_3054) ;  /* 0x000000000f087348 */ /* 0x000fea0003c00000 */
[----:B------:R0:W1:Y:S02]  /*30fb0*/  SHFL.IDX P6, R14, R13, R12, R11 ;  /* 0x0000000c0d0e7389 */ /* 0x00006400000c000b */
[----:B01----:R-:W-:Y:S01]  /*30fc0*/  ENDCOLLECTIVE ;  /* 0x000000000000791b */ /* 0x003fe20003800000 */
.L_x_3054:
        /* <DEDUP_REMOVED lines=8> */
.L_x_3055:
[----:B------:R-:W-:Y:S02]  /*31050*/  IMAD.MOV.U32 R13, RZ, RZ, R77 ;  /* 0x000000ffff0d7224 */ /* 0x000fe400078e004d */
[----:B------:R-:W-:Y:S01]  /*31060*/  IMAD.MOV.U32 R12, RZ, RZ, R0 ;  /* 0x000000ffff0c7224 */ /* 0x000fe200078e0000 */
[----:B------:R-:W-:-:S07]  /*31070*/  MOV R58, R14 ;  /* 0x0000000e003a7202 */ /* 0x000fce0000000f00 */
[----:B------:R-:W-:Y:S05]  /*31080*/  WARPSYNC.COLLECTIVE R15, `(.L_x_3056) ;  /* 0x000000000f087348 */ /* 0x000fea0003c00000 */
[----:B------:R0:W1:Y:S02]  /*31090*/  SHFL.IDX P6, R14, R13, R12, R11 ;  /* 0x0000000c0d0e7389 */ /* 0x00006400000c000b */
[----:B01----:R-:W-:Y:S01]  /*310a0*/  ENDCOLLECTIVE ;  /* 0x000000000000791b */ /* 0x003fe20003800000 */
.L_x_3056:
[----:B------:R-:W-:Y:S02]  /*310b0*/  SEL R37, R73, R58, P0 ;  /* 0x0000003a49257207 */ /* 0x000fe40000000000 */
[----:B------:R-:W-:Y:S01]  /*310c0*/  SEL R39, R58, R73, P0 ;  /* 0x000000493a277207 */ /* 0x000fe20000000000 */
[----:B------:R-:W-:Y:S02]  /*310d0*/  IMAD.MOV.U32 R13, RZ, RZ, R79 ;  /* 0x000000ffff0d7224 */ /* 0x000fe400078e004f */
[----:B------:R-:W-:Y:S02]  /*310e0*/  IMAD.MOV.U32 R12, RZ, RZ, R2 ;  /* 0x000000ffff0c7224 */ /* 0x000fe400078e0002 */
[----:B------:R-:W-:Y:S01]  /*310f0*/  IMAD.MOV.U32 R2, RZ, RZ, RZ ;  /* 0x000000ffff027224 */ /* 0x000fe200078e00ff */
[----:B------:R-:W-:-:S07]  /*31100*/  MOV R77, R14 ;  /* 0x0000000e004d7202 */ /* 0x000fce0000000f00 */
[----:B------:R-:W-:Y:S05]  /*31110*/  WARPSYNC.COLLECTIVE R15, `(.L_x_3057) ;  /* 0x000000000f087348 */ /* 0x000fea0003c00000 */
[----:B------:R0:W1:Y:S02]  /*31120*/  SHFL.IDX P6, R14, R13, R12, R11 ;  /* 0x0000000c0d0e7389 */ /* 0x00006400000c000b */
[----:B01----:R-:W-:Y:S01]  /*31130*/  ENDCOLLECTIVE ;  /* 0x000000000000791b */ /* 0x003fe20003800000 */
.L_x_3057:
[----:B------:R-:W-:Y:S02]  /*31140*/  SEL R12, R9, R20, P0 ;  /* 0x00000014090c7207 */ /* 0x000fe40000000000 */
[----:B------:R-:W-:Y:S02]  /*31150*/  SEL R11, R48, R53, P0 ;  /* 0x00000035300b7207 */ /* 0x000fe40000000000 */
[----:B------:R-:W-:Y:S02]  /*31160*/  SEL R13, R57, R50, P0 ;  /* 0x00000032390d7207 */ /* 0x000fe40000000000 */
[----:B------:R-:W-:Y:S02]  /*31170*/  SEL R15, R50, R57, P0 ;  /* 0x00000039320f7207 */ /* 0x000fe40000000000 */
[----:B------:R-:W-:Y:S02]  /*31180*/  MOV R60, R14 ;  /* 0x0000000e003c7202 */ /* 0x000fe40000000f00 */
[----:B------:R-:W-:-:S02]  /*31190*/  SEL R14, R20, R9, P0 ;  /* 0x00000009140e7207 */ /* 0x000fc40000000000 */
[----:B------:R-:W-:Y:S01]  /*311a0*/  SEL R9, R53, R48, P0 ;  /* 0x0000003035097207 */ /* 0x000fe20000000000 */
[----:B------:R-:W-:Y:S06]  /*311b0*/  BRA `(.L_x_3058) ;  /* 0xffffff4400647947 */ /* 0x000fec000383ffff */
.L_x_2830:
[----:B------:R-:W-:Y:S01]  /*311c0*/  IMAD.MOV.U32 R13, RZ, RZ, R3 ;  /* 0x000000ffff0d7224 */ /* 0x000fe200078e0003 */
[----:B------:R-:W-:Y:S01]  /*311d0*/  MOV R12, RZ ;  /* 0x000000ff000c7202 */ /* 0x000fe20000000f00 */
[----:B------:R-:W-:Y:S02]  /*311e0*/  IMAD.MOV.U32 R11, RZ, RZ, 0x181f ;  /* 0x0000181fff0b7424 */ /* 0x000fe400078e00ff */
[----:B------:R-:W-:-:S07]  /*311f0*/  IMAD.MOV.U32 R15, RZ, RZ, -0x1 ;  /* 0xffffffffff0f7424 */ /* 0x000fce00078e00ff */
[----:B01----:R-:W-:Y:S05]  /*31200*/  WARPSYNC.COLLECTIVE R15, `(.L_x_3059) ;  /* 0x000000000f087348 */ /* 0x003fea0003c00000 */
[----:B------:R2:W3:Y:S02]  /*31210*/  SHFL.IDX P6, R14, R13, R12, R11 ;  /* 0x0000000c0d0e7389 */ /* 0x0004e400000c000b */
[----:B0123--:R-:W-:Y:S01]  /*31220*/  ENDCOLLECTIVE ;  /* 0x000000000000791b */ /* 0x00ffe20003800000 */
.L_x_3059:
[----:B------:R-:W-:Y:S01]  /*31230*/  IMAD.MOV.U32 R13, RZ, RZ, R2 ;  /* 0x000000ffff0d7224 */ /* 0x000fe200078e0002 */
[----:B------:R-:W-:-:S07]  /*31240*/  MOV R0, R14 ;  /* 0x0000000e00007202 */ /* 0x000fce0000000f00 */
[----:B------:R-:W-:Y:S05]  /*31250*/  WARPSYNC.COLLECTIVE R15, `(.L_x_3060) ;  /* 0x000000000f087348 */ /* 0x000fea0003c00000 */
[----:B------:R0:W1:Y:S02]  /*31260*/  SHFL.IDX P6, R14, R13, R12, R11 ;  /* 0x0000000c0d0e7389 */ /* 0x00006400000c000b */
[----:B01----:R-:W-:Y:S01]  /*31270*/  ENDCOLLECTIVE ;  /* 0x000000000000791b */ /* 0x003fe20003800000 */
.L_x_3060:
[----:B------:R-:W-:Y:S05]  /*31280*/  BRA `(.L_x_3061) ;  /* 0xffffff5800d87947 */ /* 0x000fea000383ffff */
.L_x_2833:
[----:B------:R-:W-:Y:S01]  /*31290*/  BSSY B1, `(.L_x_3062) ;  /* 0x0000008000017945 */ /* 0x000fe20003800000 */
[----:B------:R-:W-:Y:S01]  /*312a0*/  IMAD.MOV.U32 R13, RZ, RZ, R3 ;  /* 0x000000ffff0d7224 */ /* 0x000fe200078e0003 */
[----:B------:R-:W-:Y:S01]  /*312b0*/  MOV R12, 0x1 ;  /* 0x00000001000c7802 */ /* 0x000fe20000000f00 */
[----:B------:R-:W-:Y:S02]  /*312c0*/  IMAD.MOV.U32 R11, RZ, RZ, 0x181f ;  /* 0x0000181fff0b7424 */ /* 0x000fe400078e00ff */
[----:B---3--:R-:W-:-:S07]  /*312d0*/  IMAD.MOV.U32 R15, RZ, RZ, -0x1 ;  /* 0xffffffffff0f7424 */ /* 0x008fce00078e00ff */
[----:B012-4-:R-:W-:Y:S05]  /*312e0*/  WARPSYNC.COLLECTIVE R15, `(.L_x_3063) ;  /* 0x000000000f087348 */ /* 0x017fea0003c00000 */
[----:B----4-:R3:W4:Y:S02]  /*312f0*/  SHFL.IDX P6, R14, R13, R12, R11 ;  /* 0x0000000c0d0e7389 */ /* 0x01072400000c000b */
[----:B01234-:R-:W-:Y:S01]  /*31300*/  ENDCOLLECTIVE ;  /* 0x000000000000791b */ /* 0x01ffe20003800000 */
.L_x_3063:
[----:B------:R-:W-:Y:S05]  /*31310*/  BSYNC B1 ;  /* 0x0000000000017941 */ /* 0x000fea0003800000 */
.L_x_3062:
        /* <DEDUP_REMOVED lines=8> */
.L_x_3064:
[----:B------:R-:W-:Y:S05]  /*313a0*/  BRA `(.L_x_3065) ;  /* 0xffffff5800e47947 */ /* 0x000fea000383ffff */
.L_x_2836:
[----:B------:R-:W-:Y:S01]  /*313b0*/  BSSY B1, `(.L_x_3066) ;  /* 0x0000008000017945 */ /* 0x000fe20003800000 */
[----:B------:R-:W-:Y:S01]  /*313c0*/  IMAD.MOV.U32 R13, RZ, RZ, R3 ;  /* 0x000000ffff0d7224 */ /* 0x000fe200078e0003 */
[----:B------:R-:W-:Y:S01]  /*313d0*/  MOV R12, 0x2 ;  /* 0x00000002000c7802 */ /* 0x000fe20000000f00 */
[----:B------:R-:W-:Y:S02]  /*313e0*/  IMAD.MOV.U32 R11, RZ, RZ, 0x181f ;  /* 0x0000181fff0b7424 */ /* 0x000fe400078e00ff */
[----:B0-----:R-:W-:-:S07]  /*313f0*/  IMAD.MOV.U32 R15, RZ, RZ, -0x1 ;  /* 0xffffffffff0f7424 */ /* 0x001fce00078e00ff */
[----:B-1234-:R-:W-:Y:S05]  /*31400*/  WARPSYNC.COLLECTIVE R15, `(.L_x_3067) ;  /* 0x000000000f087348 */ /* 0x01efea0003c00000 */
[----:B----4-:R0:W4:Y:S02]  /*31410*/  SHFL.IDX P6, R14, R13, R12, R11 ;  /* 0x0000000c0d0e7389 */ /* 0x01012400000c000b */
[----:B01234-:R-:W-:Y:S01]  /*31420*/  ENDCOLLECTIVE ;  /* 0x000000000000791b */ /* 0x01ffe20003800000 */
.L_x_3067:
[----:B------:R-:W-:Y:S05]  /*31430*/  BSYNC B1 ;  /* 0x0000000000017941 */ /* 0x000fea0003800000 */
.L_x_3066:
        /* <DEDUP_REMOVED lines=8> */
.L_x_3068:
[----:B------:R-:W-:Y:S05]  /*314c0*/  BRA `(.L_x_3069) ;  /* 0xffffff5800ec7947 */ /* 0x000fea000383ffff */
.L_x_2839:
        /* <DEDUP_REMOVED lines=8> */
.L_x_3071:
[----:B------:R-:W-:Y:S05]  /*31550*/  BSYNC B1 ;  /* 0x0000000000017941 */ /* 0x000fea0003800000 */
.L_x_3070:
        /* <DEDUP_REMOVED lines=8> */
.L_x_3072:
[----:B------:R-:W-:Y:S05]  /*315e0*/  BRA `(.L_x_3073) ;  /* 0xffffff5800f47947 */ /* 0x000fea000383ffff */
.L_x_2855:
[----:B0-----:R-:W0:Y:S01]  /*315f0*/  S2R R8, SR_TID.X ;  /* 0x0000000000087919 */ /* 0x001e220000002100 */
[----:B------:R-:W-:Y:S01]  /*31600*/  BSSY B1, `(.L_x_3074) ;  /* 0x000000a000017945 */ /* 0x000fe20003800000 */
[----:B------:R-:W-:Y:S01]  /*31610*/  MOV R12, RZ ;  /* 0x000000ff000c7202 */ /* 0x000fe20000000f00 */
        /* <DEDUP_REMOVED lines=8> */
.L_x_3075:
[----:B------:R-:W-:Y:S05]  /*316a0*/  BSYNC B1 ;  /* 0x0000000000017941 */ /* 0x000fea0003800000 */
.L_x_3074:
[----:B------:R-:W-:Y:S05]  /*316b0*/  BRA `(.L_x_3076) ;  /* 0xffffff7000b47947 */ /* 0x000fea000383ffff */
.L_x_2857:
[----:B------:R-:W-:Y:S01]  /*316c0*/  BSSY B1, `(.L_x_3077) ;  /* 0x0000006000017945 */ /* 0x000fe20003800000 */
[----:B------:R-:W-:-:S07]  /*316d0*/  MOV R15, 0xffffffff ;  /* 0xffffffff000f7802 */ /* 0x000fce0000000f00 */
[----:B01----:R-:W-:Y:S05]  /*316e0*/  WARPSYNC.COLLECTIVE R15, `(.L_x_3078) ;  /* 0x000000000f0c7348 */ /* 0x003fea0003c00000 */
[----:B------:R-:W-:Y:S02]  /*316f0*/  ELECT P6, UR62, PT ;  /* 0x00000000003e782f */ /* 0x000fe400038c0000 */
[----:B------:R-:W-:Y:S01]  /*31700*/  MOV R14, UR62 ;  /* 0x0000003e000e7c02 */ /* 0x000fe20008000f00 */
[----:B01----:R-:W-:Y:S10]  /*31710*/  ENDCOLLECTIVE ;  /* 0x000000000000791b */ /* 0x003ff40003800000 */
.L_x_3078:
[----:B------:R-:W-:Y:S05]  /*31720*/  BSYNC B1 ;  /* 0x0000000000017941 */ /* 0x000fea0003800000 */
.L_x_3077:
[----:B------:R-:W-:Y:S05]  /*31730*/  BRA `(.L_x_2856) ;  /* 0xffffff7000ac7947 */ /* 0x000fea000383ffff */
.L_x_2859:
[----:B-1----:R1:W2:Y:S02]  /*31740*/  SYNCS.PHASECHK.TRANS64.TRYWAIT P0, [R22+URZ+0x29820], R5 ;  /* 0x02982005160075a7 */ /* 0x0022a4000800017f */
[----:B--2---:R-:W-:Y:S05]  /*31750*/  @!P0 NANOSLEEP.SYNCS 0x989680 ;  /* 0x009896800000895d */ /* 0x004fea0003900000 */
[----:B------:R-:W2:Y:S02]  /*31760*/  @!P0 SYNCS.PHASECHK.TRANS64 P0, [R22+URZ+0x29820], R5 ;  /* 0x02982005160085a7 */ /* 0x000ea4000800007f */
[----:B--2---:R-:W-:Y:S05]  /*31770*/  @!P0 BRA `(.L_x_2859) ;  /* 0xfffffffc00f08947 */ /* 0x004fea000383ffff */
[----:B------:R-:W-:Y:S05]  /*31780*/  BRA `(.L_x_3079) ;  /* 0xffffff7000bc7947 */ /* 0x000fea000383ffff */
.L_x_2863:
[----:B0-----:R0:W2:Y:S02]  /*31790*/  SYNCS.PHASECHK.TRANS64.TRYWAIT P0, [R9+URZ+0x298a0], R8 ;  /* 0x0298a008090075a7 */ /* 0x0010a4000800017f */
[----:B--2---:R-:W-:Y:S05]  /*317a0*/  @!P0 NANOSLEEP.SYNCS 0x989680 ;  /* 0x009896800000895d */ /* 0x004fea0003900000 */
[----:B------:R-:W2:Y:S02]  /*317b0*/  @!P0 SYNCS.PHASECHK.TRANS64 P0, [R9+URZ+0x298a0], R8 ;  /* 0x0298a008090085a7 */ /* 0x000ea4000800007f */
[----:B--2---:R-:W-:Y:S05]  /*317c0*/  @!P0 BRA `(.L_x_2863) ;  /* 0xfffffffc00f08947 */ /* 0x004fea000383ffff */
[----:B------:R-:W-:Y:S05]  /*317d0*/  BRA `(.L_x_3080) ;  /* 0xffffff7000d47947 */ /* 0x000fea000383ffff */
.L_x_2870:
[----:B-1----:R1:W2:Y:S02]  /*317e0*/  SYNCS.PHASECHK.TRANS64.TRYWAIT P0, [R9+URZ+0x298c0], R8 ;  /* 0x0298c008090075a7 */ /* 0x0022a4000800017f */
[----:B--2---:R-:W-:Y:S05]  /*317f0*/  @!P0 NANOSLEEP.SYNCS 0x989680 ;  /* 0x009896800000895d */ /* 0x004fea0003900000 */
[----:B------:R-:W2:Y:S02]  /*31800*/  @!P0 SYNCS.PHASECHK.TRANS64 P0, [R9+URZ+0x298c0], R8 ;  /* 0x0298c008090085a7 */ /* 0x000ea4000800007f */
[----:B--2---:R-:W-:Y:S05]  /*31810*/  @!P0 BRA `(.L_x_2870) ;  /* 0xfffffffc00f08947 */ /* 0x004fea000383ffff */
[----:B------:R-:W-:Y:S05]  /*31820*/  BRA `(.L_x_3081) ;  /* 0xffffff7400c87947 */ /* 0x000fea000383ffff */
.L_x_2877:
[----:B0-----:R0:W2:Y:S02]  /*31830*/  SYNCS.PHASECHK.TRANS64.TRYWAIT P1, [R8+URZ+0x298a0], R7 ;  /* 0x0298a007080075a7 */ /* 0x0010a4000802017f */
[----:B--2---:R-:W-:Y:S05]  /*31840*/  @!P1 NANOSLEEP.SYNCS 0x989680 ;  /* 0x009896800000995d */ /* 0x004fea0003900000 */
[----:B------:R-:W2:Y:S02]  /*31850*/  @!P1 SYNCS.PHASECHK.TRANS64 P1, [R8+URZ+0x298a0], R7 ;  /* 0x0298a007080095a7 */ /* 0x000ea4000802007f */
[----:B--2---:R-:W-:Y:S05]  /*31860*/  @!P1 BRA `(.L_x_2877) ;  /* 0xfffffffc00f09947 */ /* 0x004fea000383ffff */
[----:B------:R-:W-:Y:S05]  /*31870*/  BRA `(.L_x_3082) ;  /* 0xffffff7800887947 */ /* 0x000fea000383ffff */
.L_x_2884:
[----:B-1----:R1:W2:Y:S02]  /*31880*/  SYNCS.PHASECHK.TRANS64.TRYWAIT P1, [R8+URZ+0x298c0], R7 ;  /* 0x0298c007080075a7 */ /* 0x0022a4000802017f */
[----:B--2---:R-:W-:Y:S05]  /*31890*/  @!P1 NANOSLEEP.SYNCS 0x989680 ;  /* 0x009896800000995d */ /* 0x004fea0003900000 */
[----:B------:R-:W2:Y:S02]  /*318a0*/  @!P1 SYNCS.PHASECHK.TRANS64 P1, [R8+URZ+0x298c0], R7 ;  /* 0x0298c007080095a7 */ /* 0x000ea4000802007f */
[----:B--2---:R-:W-:Y:S05]  /*318b0*/  @!P1 BRA `(.L_x_2884) ;  /* 0xfffffffc00f09947 */ /* 0x004fea000383ffff */
[----:B------:R-:W-:Y:S05]  /*318c0*/  BRA `(.L_x_3083) ;  /* 0xffffff7c00787947 */ /* 0x000fea000383ffff */
.L_x_2899:
[----:B------:R-:W-:Y:S01]  /*318d0*/  SHF.R.U32.HI R11, RZ, 0x5, R21 ;  /* 0x00000005ff0b7819 */ /* 0x000fe20000011615 */
[----:B------:R-:W-:Y:S01]  /*318e0*/  BSSY B0, `(.L_x_3084) ;  /* 0x0000009000007945 */ /* 0x000fe20003800000 */
[----:B-1----:R-:W-:Y:S02]  /*318f0*/  IMAD.MOV.U32 R12, RZ, RZ, RZ ;  /* 0x000000ffff0c7224 */ /* 0x002fe400078e00ff */
[----:B------:R-:W-:Y:S01]  /*31900*/  LOP3.LUT R11, R11, 0x3, RZ, 0xc0, !PT ;  /* 0x000000030b0b7812 */ /* 0x000fe200078ec0ff */
[----:B------:R-:W-:-:S04]  /*31910*/  IMAD.MOV.U32 R15, RZ, RZ, -0x1 ;  /* 0xffffffffff0f7424 */ /* 0x000fc800078e00ff */
[----:B------:R-:W-:Y:S01]  /*31920*/  IMAD.MOV.U32 R13, RZ, RZ, R11 ;  /* 0x000000ffff0d7224 */ /* 0x000fe200078e000b */
[----:B------:R-:W-:-:S07]  /*31930*/  MOV R11, 0x1f ;  /* 0x0000001f000b7802 */ /* 0x000fce0000000f00 */
[----:B-----5:R-:W-:Y:S05]  /*31940*/  WARPSYNC.COLLECTIVE R15, `(.L_x_3085) ;  /* 0x000000000f087348 */ /* 0x020fea0003c00000 */
[----:B------:R0:W1:Y:S02]  /*31950*/  SHFL.IDX P6, R14, R13, R12, R11 ;  /* 0x0000000c0d0e7389 */ /* 0x00006400000c000b */
[----:B01---5:R-:W-:Y:S01]  /*31960*/  ENDCOLLECTIVE ;  /* 0x000000000000791b */ /* 0x023fe20003800000 */
.L_x_3085:
[----:B------:R-:W-:Y:S05]  /*31970*/  BSYNC B0 ;  /* 0x0000000000007941 */ /* 0x000fea0003800000 */
.L_x_3084:
[----:B------:R-:W-:Y:S05]  /*31980*/  BRA `(.L_x_3086) ;  /* 0xffffff8c005c7947 */ /* 0x000fea000383ffff */
.L_x_2902:
[----:B0-----:R-:W2:Y:S02]  /*31990*/  LDL R2, [R1+0x34] ;  /* 0x0000340001027983 */ /* 0x001ea40000100800 */
[----:B--2---:R0:W1:Y:S02]  /*319a0*/  SYNCS.PHASECHK.TRANS64.TRYWAIT P0, [R0+URZ+0x29880], R2 ;  /* 0x02988002000075a7 */ /* 0x004064000800017f */
[----:B-1----:R-:W-:Y:S05]  /*319b0*/  @!P0 NANOSLEEP.SYNCS 0x989680 ;  /* 0x009896800000895d */ /* 0x002fea0003900000 */
[----:B------:R-:W1:Y:S02]  /*319c0*/  @!P0 SYNCS.PHASECHK.TRANS64 P0, [R0+URZ+0x29880], R2 ;  /* 0x02988002000085a7 */ /* 0x000e64000800007f */
[----:B-1----:R-:W-:Y:S05]  /*319d0*/  @!P0 BRA `(.L_x_2902) ;  /* 0xfffffffc00ec8947 */ /* 0x002fea000383ffff */
[----:B------:R-:W-:Y:S05]  /*319e0*/  BRA `(.L_x_3087) ;  /* 0xffffff8c00887947 */ /* 0x000fea000383ffff */
.L_x_2903:
        /* <DEDUP_REMOVED lines=8> */
.L_x_3089:
[----:B------:R-:W-:Y:S05]  /*31a70*/  BSYNC B0 ;  /* 0x0000000000007941 */ /* 0x000fea0003800000 */
.L_x_3088:
[----:B------:R-:W-:Y:S01]  /*31a80*/  IMAD.MOV.U32 R13, RZ, RZ, R2 ;  /* 0x000000ffff0d7224 */ /* 0x000fe200078e0002 */
[----:B------:R-:W-:Y:S01]  /*31a90*/  MOV R11, 0x1c1f ;  /* 0x00001c1f000b7802 */ /* 0x000fe20000000f00 */
[----:B------:R-:W-:Y:S01]  /*31aa0*/  IMAD.MOV.U32 R12, RZ, RZ, RZ ;  /* 0x000000ffff0c7224 */ /* 0x000fe200078e00ff */
[----:B------:R-:W-:Y:S01]  /*31ab0*/  MOV R4, R14 ;  /* 0x0000000e00047202 */ /* 0x000fe20000000f00 */
[----:B------:R-:W-:Y:S01]  /*31ac0*/  IMAD.MOV.U32 R15, RZ, RZ, -0x1 ;  /* 0xffffffffff0f7424 */ /* 0x000fe200078e00ff */
[----:B------:R-:W-:Y:S02]  /*31ad0*/  LOP3.LUT P2, RZ, R20, 0x2, RZ, 0xc0, !PT ;  /* 0x0000000214ff7812 */ /* 0x000fe4000784c0ff */
[----:B------:R-:W0:Y:S11]  /*31ae0*/  S2R R20, SR_TID.X ;  /* 0x0000000000147919 */ /* 0x000e360000002100 */
[----:B0-----:R-:W-:Y:S05]  /*31af0*/  WARPSYNC.COLLECTIVE R15, `(.L_x_3090) ;  /* 0x000000000f087348 */ /* 0x001fea0003c00000 */
[----:B------:R1:W2:Y:S02]  /*31b00*/  SHFL.IDX P6, R14, R13, R12, R11 ;  /* 0x0000000c0d0e7389 */ /* 0x0002a400000c000b */
[----:B012---:R-:W-:Y:S01]  /*31b10*/  ENDCOLLECTIVE ;  /* 0x000000000000791b */ /* 0x007fe20003800000 */
.L_x_3090:
[----:B------:R-:W2:Y:S01]  /*31b20*/  LDL R15, [R1+0x4] ;  /* 0x00000400010f7983 */ /* 0x000ea20000100800 */
[----:B------:R-:W-:Y:S01]  /*31b30*/  IMAD.SHL.U32 R20, R20, 0x10, RZ ;  /* 0x0000001014147824 */ /* 0x000fe200078e00ff */
[----:B------:R-:W-:-:S04]  /*31b40*/  MOV R12, R14 ;  /* 0x0000000e000c7202 */ /* 0x000fc80000000f00 */
[----:B------:R-:W-:-:S04]  /*31b50*/  LOP3.LUT R20, R20, 0x30, RZ, 0xc0, !PT ;  /* 0x0000003014147812 */ /* 0x000fc800078ec0ff */
[----:B------:R-:W-:-:S05]  /*31b60*/  IADD3 R20, P0, R20, R12, RZ ;  /* 0x0000000c14147210 */ /* 0x000fca0007f1e0ff */
[----:B------:R-:W-:Y:S01]  /*31b70*/  IMAD.X R21, RZ, RZ, R4, P0 ;  /* 0x000000ffff157224 */ /* 0x000fe200000e0604 */
[----:B------:R-:W-:Y:S02]  /*31b80*/  ISETP.LT.OR P0, PT, R8, 0x1, P2 ;  /* 0x000000010800780c */ /* 0x000fe40001701670 */
[----:B------:R-:W-:Y:S01]  /*31b90*/  IADD3 R4, R22, R5, R37 ;  /* 0x0000000516047210 */ /* 0x000fe20007ffe025 */
[----:B------:R-:W-:Y:S01]  /*31ba0*/  IMAD.MOV.U32 R12, RZ, RZ, 0x1 ;  /* 0x00000001ff0c7424 */ /* 0x000fe200078e00ff */
[----:B------:R-:W-:-:S09]  /*31bb0*/  MOV R13, R3 ;  /* 0x00000003000d7202 */ /* 0x000fd20000000f00 */
[----:B------:R-:W-:Y:S01]  /*31bc0*/  @!PT LDS RZ, [RZ] ;  /* 0x00000000fffff984 */ /* 0x000fe20000000800 */
[----:B------:R-:W-:Y:S01]  /*31bd0*/  @!PT LDS RZ, [RZ] ;  /* 0x00000000fffff984 */ /* 0x000fe20000000800 */
[----:B------:R-:W-:Y:S01]  /*31be0*/  @!PT LDS RZ, [RZ] ;  /* 0x00000000fffff984 */ /* 0x000fe20000000800 */
[----:B------:R0:W-:Y:S01]  /*31bf0*/  LDGSTS.E.BYPASS.LTC128B.128 [R4+0xa400], desc[UR52][R20.64], !P0 ;  /* 0x0a40000014047fae */ /* 0x0001e2000c101d74 */
[----:B------:R-:W-:Y:S01]  /*31c00*/  ISETP.LT.OR P0, PT, R8, 0x1, P1 ;  /* 0x000000010800780c */ /* 0x000fe20000f01670 */
[----:B--2---:R-:W-:Y:S02]  /*31c10*/  IMAD.IADD R5, R15, 0x1, R4 ;  /* 0x000000010f057824 */ /* 0x004fe400078e0204 */
[----:B------:R-:W-:-:S10]  /*31c20*/  IMAD.MOV.U32 R15, RZ, RZ, -0x1 ;  /* 0xffffffffff0f7424 */ /* 0x000fd400078e00ff */
[----:B------:R0:W-:Y:S02]  /*31c30*/  LDGSTS.E.BYPASS.LTC128B.128 [R5+0xa400], desc[UR52][R20.64+0x40], !P0 ;  /* 0x0a40004014057fae */ /* 0x0001e4000c101d74 */
[----:B0-----:R-:W-:Y:S05]  /*31c40*/  WARPSYNC.COLLECTIVE R15, `(.L_x_3091) ;  /* 0x000000000f087348 */ /* 0x001fea0003c00000 */
[----:B------:R1:W2:Y:S02]  /*31c50*/  SHFL.IDX P6, R14, R13, R12, R11 ;  /* 0x0000000c0d0e7389 */ /* 0x0002a400000c000b */
[----:B012---:R-:W-:Y:S01]  /*31c60*/  ENDCOLLECTIVE ;  /* 0x000000000000791b */ /* 0x007fe20003800000 */
.L_x_3091:
[----:B------:R-:W0:Y:S01]  /*31c70*/  S2R R20, SR_TID.X ;  /* 0x0000000000147919 */ /* 0x000e220000002100 */
[----:B------:R-:W-:Y:S01]  /*31c80*/  IMAD.MOV.U32 R13, RZ, RZ, R2 ;  /* 0x000000ffff0d7224 */ /* 0x000fe200078e0002 */
[----:B------:R-:W-:-:S07]  /*31c90*/  MOV R21, R14 ;  /* 0x0000000e00157202 */ /* 0x000fce0000000f00 */
[----:B0-----:R-:W-:Y:S05]  /*31ca0*/  WARPSYNC.COLLECTIVE R15, `(.L_x_3092) ;  /* 0x000000000f087348 */ /* 0x001fea0003c00000 */
[----:B------:R1:W2:Y:S02]  /*31cb0*/  SHFL.IDX P6, R14, R13, R12, R11 ;  /* 0x0000000c0d0e7389 */ /* 0x0002a400000c000b */
[----:B012---:R-:W-:Y:S01]  /*31cc0*/  ENDCOLLECTIVE ;  /* 0x000000000000791b */ /* 0x007fe20003800000 */
.L_x_3092:
[----:B------:R-:W-:-:S05]  /*31cd0*/  IMAD.SHL.U32 R20, R20, 0x10, RZ ;  /* 0x0000001014147824 */ /* 0x000fca00078e00ff */
[----:B------:R-:W-:Y:S02]  /*31ce0*/  LOP3.LUT R20, R20, 0x30, RZ, 0xc0, !PT ;  /* 0x0000003014147812 */ /* 0x000fe400078ec0ff */
[----:B------:R-:W-:-:S04]  /*31cf0*/  MOV R12, R14 ;  /* 0x0000000e000c7202 */ /* 0x000fc80000000f00 */
[----:B------:R-:W-:-:S05]  /*31d00*/  IADD3 R20, P0, R20, R12, RZ ;  /* 0x0000000c14147210 */ /* 0x000fca0007f1e0ff */
[----:B------:R-:W-:Y:S01]  /*31d10*/  IMAD.X R21, RZ, RZ, R21, P0 ;  /* 0x000000ffff157224 */ /* 0x000fe200000e0615 */
[----:B------:R-:W-:Y:S01]  /*31d20*/  ISETP.LT.OR P0, PT, R8, 0x21, P2 ;  /* 0x000000210800780c */ /* 0x000fe20001701670 */
[----:B------:R-:W-:Y:S01]  /*31d30*/  IMAD.MOV.U32 R13, RZ, RZ, R3 ;  /* 0x000000ffff0d7224 */ /* 0x000fe200078e0003 */
[----:B------:R-:W-:-:S11]  /*31d40*/  MOV R12, 0x2 ;  /* 0x00000002000c7802 */ /* 0x000fd60000000f00 */
[----:B------:R-:W-:Y:S05]  /*31d50*/  WARPSYNC.COLLECTIVE R15, `(.L_x_3093) ;  /* 0x000000000f087348 */ /* 0x000fea0003c00000 */
[----:B------:R0:W1:Y:S02]  /*31d60*/  SHFL.IDX P6, R14, R13, R12, R11 ;  /* 0x0000000c0d0e7389 */ /* 0x00006400000c000b */
[----:B01----:R-:W-:Y:S01]  /*31d70*/  ENDCOLLECTIVE ;  /* 0x000000000000791b */ /* 0x003fe20003800000 */
.L_x_3093:
[----:B------:R-:W-:Y:S01]  /*31d80*/  @!PT LDS RZ, [RZ] ;  /* 0x00000000fffff984 */ /* 0x000fe20000000800 */
[----:B------:R-:W-:Y:S01]  /*31d90*/  @!PT LDS RZ, [RZ] ;  /* 0x00000000fffff984 */ /* 0x000fe20000000800 */
[----:B------:R-:W-:Y:S01]  /*31da0*/  @!PT LDS RZ, [RZ] ;  /* 0x00000000fffff984 */ /* 0x000fe20000000800 */
[----:B------:R-:W-:Y:S01]  /*31db0*/  LDGSTS.E.BYPASS.LTC128B.128 [R4+0xb400], desc[UR52][R20.64], !P0 ;  /* 0x0b40000014047fae */ /* 0x000fe2000c101d74 */
[----:B------:R-:W-:-:S13]  /*31dc0*/  ISETP.LT.OR P0, PT, R8, 0x21, P1 ;  /* 0x000000210800780c */ /* 0x000fda0000f01670 */
[----:B------:R0:W-:Y:S01]  /*31dd0*/  LDGSTS.E.BYPASS.LTC128B.128 [R5+0xb400], desc[UR52][R20.64+0x40], !P0 ;  /* 0x0b40004014057fae */ /* 0x0001e2000c101d74 */
[----:B------:R-:W-:Y:S01]  /*31de0*/  IMAD.MOV.U32 R13, RZ, RZ, R2 ;  /* 0x000000ffff0d7224 */ /* 0x000fe200078e0002 */
[----:B0-----:R-:W0:Y:S01]  /*31df0*/  S2R R20, SR_TID.X ;  /* 0x0000000000147919 */ /* 0x001e220000002100 */
[----:B------:R-:W-:-:S07]  /*31e00*/  IMAD.MOV.U32 R21, RZ, RZ, R14 ;  /* 0x000000ffff157224 */ /* 0x000fce00078e000e */
[----:B0-----:R-:W-:Y:S05]  /*31e10*/  WARPSYNC.COLLECTIVE R15, `(.L_x_3094) ;  /* 0x000000000f087348 */ /* 0x001fea0003c00000 */
[----:B------:R1:W2:Y:S02]  /*31e20*/  SHFL.IDX P6, R14, R13, R12, R11 ;  /* 0x0000000c0d0e7389 */ /* 0x0002a400000c000b */
[----:B012---:R-:W-:Y:S01]  /*31e30*/  ENDCOLLECTIVE ;  /* 0x000000000000791b */ /* 0x007fe20003800000 */
.L_x_3094:
[----:B------:R-:W-:Y:S01]  /*31e40*/  IMAD.MOV.U32 R12, RZ, RZ, R14 ;  /* 0x000000ffff0c7224 */ /* 0x000fe200078e000e */
[----:B------:R-:W-:-:S04]  /*31e50*/  SHF.L.U32 R20, R20, 0x4, RZ ;  /* 0x0000000414147819 */ /* 0x000fc800000006ff */
[----:B------:R-:W-:-:S04]  /*31e60*/  LOP3.LUT R20, R20, 0x30, RZ, 0xc0, !PT ;  /* 0x0000003014147812 */ /* 0x000fc800078ec0ff */
[----:B------:R-:W-:-:S05]  /*31e70*/  IADD3 R20, P0, R20, R12, RZ ;  /* 0x0000000c14147210 */ /* 0x000fca0007f1e0ff */
[----:B------:R-:W-:Y:S01]  /*31e80*/  IMAD.X R21, RZ, RZ, R21, P0 ;  /* 0x000000ffff157224 */ /* 0x000fe200000e0615 */
        /* <DEDUP_REMOVED lines=8> */
[----:B------:R-:W-:Y:S01]  /*31f10*/  MOV R13, R3 ;  /* 0x00000003000d7202 */ /* 0x000fe20000000f00 */
[----:B------:R-:W-:-:S07]  /*31f20*/  IMAD.MOV.U32 R12, RZ, RZ, 0x3 ;  /* 0x00000003ff0c7424 */ /* 0x000fce00078e00ff */
[----:B0----5:R-:W-:Y:S05]  /*31f30*/  WARPSYNC.COLLECTIVE R15, `(.L_x_3095) ;  /* 0x000000000f087348 */ /* 0x021fea0003c00000 */
[----:B------:R1:W2:Y:S02]  /*31f40*/  SHFL.IDX P6, R14, R13, R12, R11 ;  /* 0x0000000c0d0e7389 */ /* 0x0002a400000c000b */
[----:B012--5:R-:W-:Y:S01]  /*31f50*/  ENDCOLLECTIVE ;  /* 0x000000000000791b */ /* 0x027fe20003800000 */
.L_x_3095:
[----:B------:R-:W0:Y:S01]  /*31f60*/  S2R R20, SR_TID.X ;  /* 0x0000000000147919 */ /* 0x000e220000002100 */
[----:B------:R-:W-:Y:S01]  /*31f70*/  MOV R13, R2 ;  /* 0x00000002000d7202 */ /* 0x000fe20000000f00 */
[----:B------:R-:W-:-:S07]  /*31f80*/  IMAD.MOV.U32 R3, RZ, RZ, R14 ;  /* 0x000000ffff037224 */ /* 0x000fce00078e000e */
[----:B0-----:R-:W-:Y:S05]  /*31f90*/  WARPSYNC.COLLECTIVE R15, `(.L_x_3096) ;  /* 0x000000000f087348 */ /* 0x001fea0003c00000 */
[----:B------:R1:W2:Y:S02]  /*31fa0*/  SHFL.IDX P6, R14, R13, R12, R11 ;  /* 0x0000000c0d0e7389 */ /* 0x0002a400000c000b */
[----:B012---:R-:W-:Y:S01]  /*31fb0*/  ENDCOLLECTIVE ;  /* 0x000000000000791b */ /* 0x007fe20003800000 */
.L_x_3096:
[----:B------:R-:W-:-:S05]  /*31fc0*/  IMAD.SHL.U32 R20, R20, 0x10, RZ ;  /* 0x0000001014147824 */ /* 0x000fca00078e00ff */
[----:B------:R-:W-:Y:S01]  /*31fd0*/  LOP3.LUT R20, R20, 0x30, RZ, 0xc0, !PT ;  /* 0x0000003014147812 */ /* 0x000fe200078ec0ff */
[----:B------:R-:W-:-:S05]  /*31fe0*/  IMAD.MOV.U32 R2, RZ, RZ, R14 ;  /* 0x000000ffff027224 */ /* 0x000fca00078e000e */
[----:B------:R-:W-:-:S04]  /*31ff0*/  IADD3 R2, P0, R20, R2, RZ ;  /* 0x0000000214027210 */ /* 0x000fc80007f1e0ff */
[----:B------:R-:W-:Y:S02]  /*32000*/  IADD3.X R3, RZ, R3, RZ, P0, !PT ;  /* 0x00000003ff037210 */ /* 0x000fe400007fe4ff */
[----:B------:R-:W-:Y:S01]  /*32010*/  ISETP.LT.OR P0, PT, R8, 0x61, P2 ;  /* 0x000000610800780c */ /* 0x000fe20001701670 */
[----:B------:R-:W-:Y:S02]  /*32020*/  IMAD.MOV.U32 R13, RZ, RZ, R25 ;  /* 0x000000ffff0d7224 */ /* 0x000fe400078e0019 */
[----:B------:R-:W-:-:S10]  /*32030*/  IMAD.MOV.U32 R12, RZ, RZ, RZ ;  /* 0x000000ffff0c7224 */ /* 0x000fd400078e00ff */
[----:B------:R-:W-:Y:S05]  /*32040*/  WARPSYNC.COLLECTIVE R15, `(.L_x_3097) ;  /* 0x000000000f087348 */ /* 0x000fea0003c00000 */
[----:B------:R0:W1:Y:S02]  /*32050*/  SHFL.IDX P6, R14, R13, R12, R11 ;  /* 0x0000000c0d0e7389 */ /* 0x00006400000c000b */
[----:B01----:R-:W-:Y:S01]  /*32060*/  ENDCOLLECTIVE ;  /* 0x000000000000791b */ /* 0x003fe20003800000 */
.L_x_3097:
[----:B------:R-:W-:Y:S01]  /*32070*/  @!PT LDS RZ, [RZ] ;  /* 0x00000000fffff984 */ /* 0x000fe20000000800 */
[----:B------:R-:W-:Y:S01]  /*32080*/  @!PT LDS RZ, [RZ] ;  /* 0x00000000fffff984 */ /* 0x000fe20000000800 */
[----:B------:R-:W-:Y:S01]  /*32090*/  @!PT LDS RZ, [RZ] ;  /* 0x00000000fffff984 */ /* 0x000fe20000000800 */
[----:B------:R-:W-:Y:S01]  /*320a0*/  LDGSTS.E.BYPASS.LTC128B.128 [R4+0xd400], desc[UR52][R2.64], !P0 ;  /* 0x0d40000002047fae */ /* 0x000fe2000c101d74 */
[----:B------:R-:W-:-:S13]  /*320b0*/  ISETP.LT.OR P0, PT, R8, 0x61, P1 ;  /* 0x000000610800780c */ /* 0x000fda0000f01670 */
[----:B------:R0:W-:Y:S01]  /*320c0*/  LDGSTS.E.BYPASS.LTC128B.128 [R5+0xd400], desc[UR52][R2.64+0x40], !P0 ;  /* 0x0d40004002057fae */ /* 0x0001e2000c101d74 */
[----:B------:R-:W-:Y:S01]  /*320d0*/  ISETP.GE.AND P0, PT, R8, 0x81, PT ;  /* 0x000000810800780c */ /* 0x000fe20003f06270 */
[----:B------:R-:W-:Y:S01]  /*320e0*/  IMAD.MOV.U32 R13, RZ, RZ, R26 ;  /* 0x000000ffff0d7224 */ /* 0x000fe200078e001a */
[----:B0-----:R-:W-:-:S11]  /*320f0*/  MOV R3, R14 ;  /* 0x0000000e00037202 */ /* 0x001fd60000000f00 */
[----:B------:R-:W-:Y:S05]  /*32100*/  WARPSYNC.COLLECTIVE R15, `(.L_x_3098) ;  /* 0x000000000f087348 */ /* 0x000fea0003c00000 */
[----:B------:R0:W1:Y:S02]  /*32110*/  SHFL.IDX P6, R14, R13, R12, R11 ;  /* 0x0000000c0d0e7389 */ /* 0x00006400000c000b */
[----:B01----:R-:W-:Y:S01]  /*32120*/  ENDCOLLECTIVE ;  /* 0x000000000000791b */ /* 0x003fe20003800000 */
.L_x_3098:
[C---:B------:R-:W-:Y:S02]  /*32130*/  ISETP.GE.AND P4, PT, R8.reuse, 0x21, PT ;  /* 0x000000210800780c */ /* 0x040fe40003f86270 */
[C---:B------:R-:W-:Y:S02]  /*32140*/  ISETP.GE.AND P3, PT, R8.reuse, 0x41, PT ;  /* 0x000000410800780c */ /* 0x040fe40003f66270 */
[----:B------:R-:W-:Y:S01]  /*32150*/  ISETP.GE.AND P2, PT, R8, 0x61, PT ;  /* 0x000000610800780c */ /* 0x000fe20003f46270 */
[----:B------:R-:W-:Y:S01]  /*32160*/  IMAD.MOV.U32 R2, RZ, RZ, R14 ;  /* 0x000000ffff027224 */ /* 0x000fe200078e000e */
[----:B------:R-:W-:-:S04]  /*32170*/  LOP3.LUT R21, R21, 0xffffff7f, RZ, 0xc0, !PT ;  /* 0xffffff7f15157812 */ /* 0x000fc800078ec0ff */
[----:B------:R-:W-:-:S05]  /*32180*/  @P0 LOP3.LUT R21, R21, 0x80, RZ, 0xfc, !PT ;  /* 0x0000008015150812 */ /* 0x000fca00078efcff */
[----:B------:R3:W-:Y:S01]  /*32190*/  STL [R1], R21 ;  /* 0x0000001501007387 */ /* 0x0007e20000100800 */
[----:B------:R-:W-:Y:S05]  /*321a0*/  BRA `(.L_x_3099) ;  /* 0xffffff8c00187947 */ /* 0x000fea000383ffff */
.L_x_2908:
[----:B-1----:R-:W2:Y:S02]  /*321b0*/  LDL R2, [R1+0x34] ;  /* 0x0000340001027983 */ /* 0x002ea40000100800 */
[----:B--2---:R1:W2:Y:S02]  /*321c0*/  SYNCS.PHASECHK.TRANS64.TRYWAIT P0, [R0+URZ+0x29840], R2 ;  /* 0x02984002000075a7 */ /* 0x0042a4000800017f */
[----:B--2---:R-:W-:Y:S05]  /*321d0*/  @!P0 NANOSLEEP.SYNCS 0x989680 ;  /* 0x009896800000895d */ /* 0x004fea0003900000 */
[----:B------:R-:W2:Y:S02]  /*321e0*/  @!P0 SYNCS.PHASECHK.TRANS64 P0, [R0+URZ+0x29840], R2 ;  /* 0x02984002000085a7 */ /* 0x000ea4000800007f */
[----:B--2---:R-:W-:Y:S05]  /*321f0*/  @!P0 BRA `(.L_x_2908) ;  /* 0xfffffffc00ec8947 */ /* 0x004fea000383ffff */
[----:B------:R-:W-:Y:S05]  /*32200*/  BRA `(.L_x_3100) ;  /* 0xffffff8c00887947 */ /* 0x000fea000383ffff */
.L_x_2909:
[----:B------:R-:W-:Y:S01]  /*32210*/  BSSY B0, `(.L_x_3101) ;  /* 0x0000008000007945 */ /* 0x000fe20003800000 */
[----:B------:R-:W-:Y:S01]  /*32220*/  MOV R13, R6 ;  /* 0x00000006000d7202 */ /* 0x000fe20000000f00 */
[----:B------:R-:W-:Y:S01]  /*32230*/  IMAD.MOV.U32 R12, RZ, RZ, RZ ;  /* 0x000000ffff0c7224 */ /* 0x000fe200078e00ff */
[----:B------:R-:W-:Y:S01]  /*32240*/  MOV R15, 0xffffffff ;  /* 0xffffffff000f7802 */ /* 0x000fe20000000f00 */
[----:B------:R-:W-:-:S07]  /*32250*/  IMAD.MOV.U32 R11, RZ, RZ, 0x1c1f ;  /* 0x00001c1fff0b7424 */ /* 0x000fce00078e00ff */
[----:B0----5:R-:W-:Y:S05]  /*32260*/  WARPSYNC.COLLECTIVE R15, `(.L_x_3102) ;  /* 0x000000000f087348 */ /* 0x021fea0003c00000 */
[----:B------:R1:W2:Y:S02]  /*32270*/  SHFL.IDX P6, R14, R13, R12, R11 ;  /* 0x0000000c0d0e7389 */ /* 0x0002a400000c000b */
[----:B012--5:R-:W-:Y:S01]  /*32280*/  ENDCOLLECTIVE ;  /* 0x000000000000791b */ /* 0x027fe20003800000 */
.L_x_3102:
[----:B------:R-:W-:Y:S05]  /*32290*/  BSYNC B0 ;  /* 0x0000000000007941 */ /* 0x000fea0003800000 */
.L_x_3101:
[----:B------:R-:W0:Y:S01]  /*322a0*/  S2R R9, SR_TID.X ;  /* 0x0000000000097919 */ /* 0x000e220000002100 */
[----:B------:R-:W-:Y:S01]  /*322b0*/  IMAD.MOV.U32 R13, RZ, RZ, R5 ;  /* 0x000000ffff0d7224 */ /* 0x000fe200078e0005 */
[----:B------:R-:W-:Y:S01]  /*322c0*/  MOV R12, RZ ;  /* 0x000000ff000c7202 */ /* 0x000fe20000000f00 */
[----:B------:R-:W-:Y:S01]  /*322d0*/  IMAD.MOV.U32 R11, RZ, RZ, 0x1c1f ;  /* 0x00001c1fff0b7424 */ /* 0x000fe200078e00ff */
[----:B------:R-:W-:Y:S01]  /*322e0*/  LOP3.LUT P1, RZ, R20, 0x4, RZ, 0xc0, !PT ;  /* 0x0000000414ff7812 */ /* 0x000fe2000782c0ff */
[----:B------:R-:W-:Y:S02]  /*322f0*/  IMAD.MOV.U32 R15, RZ, RZ, -0x1 ;  /* 0xffffffffff0f7424 */ /* 0x000fe400078e00ff */
[----:B------:R-:W-:Y:S02]  /*32300*/  IMAD.MOV.U32 R2, RZ, RZ, R14 ;  /* 0x000000ffff027224 */ /* 0x000fe400078e000e */
[----:B------:R-:W-:-:S08]  /*32310*/  @P4 IMAD.IADD R21, R22, 0x1, R4 ;  /* 0x0000000116154824 */ /* 0x000fd000078e0204 */
[----:B0-----:R-:W-:Y:S05]  /*32320*/  WARPSYNC.COLLECTIVE R15, `(.L_x_3103) ;  /* 0x000000000f087348 */ /* 0x001fea0003c00000 */
[----:B------:R1:W2:Y:S02]  /*32330*/  SHFL.IDX P6, R14, R13, R12, R11 ;  /* 0x0000000c0d0e7389 */ /* 0x0002a400000c000b */
[----:B012---:R-:W-:Y:S01]  /*32340*/  ENDCOLLECTIVE ;  /* 0x000000000000791b */ /* 0x007fe20003800000 */
.L_x_3103:
[----:B------:R-:W-:Y:S02]  /*32350*/  IMAD.MOV.U32 R13, RZ, RZ, R6 ;  /* 0x000000ffff0d7224 */ /* 0x000fe400078e0006 */
[----:B------:R-:W-:Y:S01]  /*32360*/  IMAD.MOV.U32 R12, RZ, RZ, 0x1 ;  /* 0x00000001ff0c7424 */ /* 0x000fe200078e00ff */
[----:B------:R-:W-:Y:S01]  /*32370*/  SHF.L.U32 R25, R9, 0x4, RZ ;  /* 0x0000000409197819 */ /* 0x000fe200000006ff */
[----:B------:R-:W-:Y:S01]  /*32380*/  IMAD.MOV.U32 R3, RZ, RZ, R14 ;  /* 0x000000ffff037224 */ /* 0x000fe200078e000e */
[----:B------:R-:W-:Y:S02]  /*32390*/  LOP3.LUT P6, RZ, R20, 0x8, RZ, 0xc0, !PT ;  /* 0x0000000814ff7812 */ /* 0x000fe400078cc0ff */
[----:B------:R-:W-:Y:S02]  /*323a0*/  LOP3.LUT R25, R25, 0x30, RZ, 0xc0, !PT ;  /* 0x0000003019197812 */ /* 0x000fe400078ec0ff */
[----:B------:R-:W-:Y:S02]  /*323b0*/  @P5 IADD3 R9, R22, R4, RZ ;  /* 0x0000000416095210 */ /* 0x000fe40007ffe0ff */
        /* <DEDUP_REMOVED lines=14> */
.L_x_3104:
[----:B------:R-:W-:Y:S01]  /*324a0*/  @!PT LDS RZ, [RZ] ;  /* 0x00000000fffff984 */ /* 0x000fe20000000800 */
[----:B------:R-:W-:Y:S01]  /*324b0*/  @!PT LDS RZ, [RZ] ;  /* 0x00000000fffff984 */ /* 0x000fe20000000800 */
[----:B------:R-:W-:Y:S01]  /*324c0*/  @!PT LDS RZ, [RZ] ;  /* 0x00000000fffff984 */ /* 0x000fe20000000800 */
[----:B------:R0:W-:Y:S01]  /*324d0*/  @P5 LDGSTS.E.BYPASS.LTC128B.128 [R9+0x1f400], desc[UR52][R2.64+0x80], !P1 ;  /* 0x1f40008002095fae */ /* 0x0001e2000c901d74 */
[----:B------:R-:W-:Y:S01]  /*324e0*/  LOP3.LUT P5, RZ, R20, 0x8, RZ, 0xc0, !PT ;  /* 0x0000000814ff7812 */ /* 0x000fe200078ac0ff */
[----:B------:R-:W-:Y:S02]  /*324f0*/  IMAD.MOV.U32 R13, RZ, RZ, R5 ;  /* 0x000000ffff0d7224 */ /* 0x000fe400078e0005 */
[----:B0-----:R-:W-:Y:S01]  /*32500*/  @P3 IMAD.IADD R9, R22, 0x1, R4 ;  /* 0x0000000116093824 */ /* 0x001fe200078e0204 */
[----:B------:R-:W-:-:S09]  /*32510*/  MOV R2, R14 ;  /* 0x0000000e00027202 */ /* 0x000fd20000000f00 */
[----:B------:R-:W-:Y:S05]  /*32520*/  WARPSYNC.COLLECTIVE R15, `(.L_x_3105) ;  /* 0x000000000f087348 */ /* 0x000fea0003c00000 */
[----:B------:R0:W1:Y:S02]  /*32530*/  SHFL.IDX P6, R14, R13, R12, R11 ;  /* 0x0000000c0d0e7389 */ /* 0x00006400000c000b */
[----:B01----:R-:W-:Y:S01]  /*32540*/  ENDCOLLECTIVE ;  /* 0x000000000000791b */ /* 0x003fe20003800000 */
.L_x_3105:
[----:B------:R-:W-:Y:S01]  /*32550*/  IMAD.MOV.U32 R13, RZ, RZ, R6 ;  /* 0x000000ffff0d7224 */ /* 0x000fe200078e0006 */
[----:B------:R-:W-:Y:S01]  /*32560*/  MOV R12, 0x2 ;  /* 0x00000002000c7802 */ /* 0x000fe20000000f00 */
[----:B------:R-:W-:Y:S01]  /*32570*/  IMAD.MOV.U32 R3, RZ, RZ, R14 ;  /* 0x000000ffff037224 */ /* 0x000fe200078e000e */
[----:B------:R-:W-:-:S04]  /*32580*/  LOP3.LUT P6, RZ, R20, 0x10, RZ, 0xc0, !PT ;  /* 0x0000001014ff7812 */ /* 0x000fc800078cc0ff */
[----:B------:R-:W-:-:S04]  /*32590*/  @P4 IADD3 R3, P0, R25, R3, RZ ;  /* 0x0000000319034210 */ /* 0x000fc80007f1e0ff */
[----:B------:R-:W-:-:S04]  /*325a0*/  @P4 IADD3.X R2, RZ, R2, RZ, P0, !PT ;  /* 0x00000002ff024210 */ /* 0x000fc800007fe4ff */
        /* <DEDUP_REMOVED lines=10> */
.L_x_3106:
[----:B------:R-:W-:Y:S01]  /*32650*/  @!PT LDS RZ, [RZ] ;  /* 0x00000000fffff984 */ /* 0x000fe20000000800 */
[----:B------:R-:W-:Y:S01]  /*32660*/  @!PT LDS RZ, [RZ] ;  /* 0x00000000fffff984 */ /* 0x000fe20000000800 */
[----:B------:R-:W-:Y:S01]  /*32670*/  @!PT LDS RZ, [RZ] ;  /* 0x00000000fffff984 */ /* 0x000fe20000000800 */
[----:B------:R-:W-:Y:S04]  /*32680*/  @P4 LDGSTS.E.BYPASS.LTC128B.128 [R21+0x1d400], desc[UR52][R2.64+0x40], !P5 ;  /* 0x1d40004002154fae */ /* 0x000fe8000e901d74 */
        /* <DEDUP_REMOVED lines=8> */
.L_x_3107:
[----:B------:R-:W-:Y:S01]  /*32710*/  MOV R13, R6 ;  /* 0x00000006000d7202 */ /* 0x000fe20000000f00 */
[----:B------:R-:W-:Y:S01]  /*32720*/  IMAD.MOV.U32 R12, RZ, RZ, 0x3 ;  /* 0x00000003ff0c7424 */ /* 0x000fe200078e00ff */
[----:B------:R-:W-:-:S07]  /*32730*/  MOV R3, R14 ;  /* 0x0000000e00037202 */ /* 0x000fce0000000f00 */
[----:B------:R-:W-:Y:S05]  /*32740*/  WARPSYNC.COLLECTIVE R15, `(.L_x_3108) ;  /* 0x000000000f087348 */ /* 0x000fea0003c00000 */
[----:B------:R0:W1:Y:S02]  /*32750*/  SHFL.IDX P6, R14, R13, R12, R11 ;  /* 0x0000000c0d0e7389 */ /* 0x00006400000c000b */
[----:B01----:R-:W-:Y:S01]  /*32760*/  ENDCOLLECTIVE ;  /* 0x000000000000791b */ /* 0x003fe20003800000 */
.L_x_3108:
[----:B------:R-:W-:-:S05]  /*32770*/  @P3 IADD3 R3, P0, R25, R3, RZ ;  /* 0x0000000319033210 */ /* 0x000fca0007f1e0ff */
[----:B------:R-:W-:-:S05]  /*32780*/  @P3 IMAD.X R2, RZ, RZ, R2, P0 ;  /* 0x000000ffff023224 */ /* 0x000fca00000e0602 */
[-C--:B------:R-:W-:Y:S02]  /*32790*/  @P3 LOP3.LUT R3, R3, R2.reuse, RZ, 0x3c, !PT ;  /* 0x0000000203033212 */ /* 0x080fe400078e3cff */
[----:B------:R-:W-:Y:S02]  /*327a0*/  MOV R13, R5 ;  /* 0x00000005000d7202 */ /* 0x000fe40000000f00 */
[----:B------:R-:W-:-:S04]  /*327b0*/  @P3 LOP3.LUT R2, R3, R2, RZ, 0x3c, !PT ;  /* 0x0000000203023212 */ /* 0x000fc800078e3cff */
[----:B------:R-:W-:Y:S01]  /*327c0*/  @P3 LOP3.LUT R3, R3, R2, RZ, 0x3c, !PT ;  /* 0x0000000203033212 */ /* 0x000fe200078e3cff */
[----:B------:R-:W-:-:S04]  /*327d0*/  IMAD.MOV.U32 R6, RZ, RZ, R14 ;  /* 0x000000ffff067224 */ /* 0x000fc800078e000e */
[----:B------:R-:W-:Y:S01]  /*327e0*/  @!PT LDS RZ, [RZ] ;  /* 0x00000000fffff984 */ /* 0x000fe20000000800 */
[----:B------:R-:W-:Y:S01]  /*327f0*/  @!PT LDS RZ, [RZ] ;  /* 0x00000000fffff984 */ /* 0x000fe20000000800 */
[----:B------:R-:W-:Y:S01]  /*32800*/  @!PT LDS RZ, [RZ] ;  /* 0x00000000fffff984 */ /* 0x000fe20000000800 */
[----:B------:R0:W-:Y:S03]  /*32810*/  @P3 LDGSTS.E.BYPASS.LTC128B.128 [R9+0x1b400], desc[UR52][R2.64], !P4 ;  /* 0x1b40000002093fae */ /* 0x0001e6000e101d74 */
[----:B0-----:R-:W-:Y:S05]  /*32820*/  WARPSYNC.COLLECTIVE R15, `(.L_x_3109) ;  /* 0x000000000f087348 */ /* 0x001fea0003c00000 */
[----:B------:R1:W2:Y:S02]  /*32830*/  SHFL.IDX P6, R14, R13, R12, R11 ;  /* 0x0000000c0d0e7389 */ /* 0x0002a400000c000b */
[----:B012---:R-:W-:Y:S01]  /*32840*/  ENDCOLLECTIVE ;  /* 0x000000000000791b */ /* 0x007fe20003800000 */
.L_x_3109:
[----:B------:R-:W-:Y:S01]  /*32850*/  @!PT LDS RZ, [RZ] ;  /* 0x00000000fffff984 */ /* 0x000fe20000000800 */
[----:B------:R-:W-:Y:S01]  /*32860*/  @!PT LDS RZ, [RZ] ;  /* 0x00000000fffff984 */ /* 0x000fe20000000800 */
[----:B------:R-:W-:Y:S01]  /*32870*/  @!PT LDS RZ, [RZ] ;  /* 0x00000000fffff984 */ /* 0x000fe20000000800 */
[----:B------:R-:W-:Y:S04]  /*32880*/  @P3 LDGSTS.E.BYPASS.LTC128B.128 [R9+0x1dc00], desc[UR52][R2.64+0x40], !P5 ;  /* 0x1dc0004002093fae */ /* 0x000fe8000e901d74 */
[----:B------:R0:W-:Y:S01]  /*32890*/  @P3 LDGSTS.E.BYPASS.LTC128B.128 [R9+0x20400], desc[UR52][R2.64+0x80], !P1 ;  /* 0x2040008002093fae */ /* 0x0001e2000c901d74 */
[----:B------:R-:W-:Y:S02]  /*328a0*/  IMAD.MOV.U32 R13, RZ, RZ, R7 ;  /* 0x000000ffff0d7224 */ /* 0x000fe400078e0007 */
[----:B------:R-:W-:Y:S02]  /*328b0*/  IMAD.MOV.U32 R12, RZ, RZ, RZ ;  /* 0x000000ffff0c7224 */ /* 0x000fe400078e00ff */
[----:B0-----:R-:W-:-:S07]  /*328c0*/  IMAD.MOV.U32 R2, RZ, RZ, R14 ;  /* 0x000000ffff027224 */ /* 0x001fce00078e000e */
[----:B------:R-:W-:Y:S05]  /*328d0*/  WARPSYNC.COLLECTIVE R15, `(.L_x_3110) ;  /* 0x000000000f087348 */ /* 0x000fea0003c00000 */
[----:B------:R0:W1:Y:S02]  /*328e0*/  SHFL.IDX P6, R14, R13, R12, R11 ;  /* 0x0000000c0d0e7389 */ /* 0x00006400000c000b */
[----:B01----:R-:W-:Y:S01]  /*328f0*/  ENDCOLLECTIVE ;  /* 0x000000000000791b */ /* 0x003fe20003800000 */
.L_x_3110:
[----:B------:R-:W-:-:S05]  /*32900*/  @P2 IADD3 R2, P0, R25, R2, RZ ;  /* 0x0000000219022210 */ /* 0x000fca0007f1e0ff */
[----:B------:R-:W-:-:S05]  /*32910*/  @P2 IMAD.X R3, RZ, RZ, R6, P0 ;  /* 0x000000ffff032224 */ /* 0x000fca00000e0606 */
[----:B------:R-:W-:Y:S01]  /*32920*/  @!PT LDS RZ, [RZ] ;  /* 0x00000000fffff984 */ /* 0x000fe20000000800 */
[----:B------:R-:W-:Y:S01]  /*32930*/  @!PT LDS RZ, [RZ] ;  /* 0x00000000fffff984 */ /* 0x000fe20000000800 */
[----:B------:R-:W-:Y:S01]  /*32940*/  @!PT LDS RZ, [RZ] ;  /* 0x00000000fffff984 */ /* 0x000fe20000000800 */
[----:B------:R-:W-:Y:S01]  /*32950*/  @P2 LDGSTS.E.BYPASS.LTC128B.128 [R21+0x1bc00], desc[UR52][R2.64], !P4 ;  /* 0x1bc0000002152fae */ /* 0x000fe2000e101d74 */
[----:B------:R-:W-:-:S03]  /*32960*/  IMAD.MOV.U32 R13, RZ, RZ, R8 ;  /* 0x000000ffff0d7224 */ /* 0x000fc600078e0008 */
[----:B------:R-:W-:Y:S04]  /*32970*/  @P2 LDGSTS.E.BYPASS.LTC128B.128 [R21+0x1e400], desc[UR52][R2.64+0x40], !P5 ;  /* 0x1e40004002152fae */ /* 0x000fe8000e901d74 */
[----:B------:R0:W-:Y:S02]  /*32980*/  @P2 LDGSTS.E.BYPASS.LTC128B.128 [R21+0x20c00], desc[UR52][R2.64+0x80], !P1 ;  /* 0x20c0008002152fae */ /* 0x0001e4000c901d74 */
[----:B0-----:R-:W-:-:S07]  /*32990*/  MOV R3, R14 ;  /* 0x0000000e00037202 */ /* 0x001fce0000000f00 */
[----:B------:R-:W-:Y:S05]  /*329a0*/  WARPSYNC.COLLECTIVE R15, `(.L_x_3111) ;  /* 0x000000000f087348 */ /* 0x000fea0003c00000 */
[----:B------:R0:W1:Y:S02]  /*329b0*/  SHFL.IDX P6, R14, R13, R12, R11 ;  /* 0x0000000c0d0e7389 */ /* 0x00006400000c000b */
[----:B01----:R-:W-:Y:S01]  /*329c0*/  ENDCOLLECTIVE ;  /* 0x000000000000791b */ /* 0x003fe20003800000 */
.L_x_3111:
[----:B------:R-:W-:Y:S01]  /*329d0*/  IMAD.MOV.U32 R2, RZ, RZ, R14 ;  /* 0x000000ffff027224 */ /* 0x000fe200078e000e */
[----:B------:R-:W-:Y:S06]  /*329e0*/  BRA `(.L_x_3112) ;  /* 0xffffff8800f07947 */ /* 0x000fec000383ffff */
.L_x_2916:
[----:B------:R-:W-:Y:S01]  /*329f0*/  MOV R13, R0 ;  /* 0x00000000000d7202 */ /* 0x000fe20000000f00 */
[----:B------:R-:W-:Y:S01]  /*32a00*/  IMAD.MOV.U32 R12, RZ, RZ, RZ ;  /* 0x000000ffff0c7224 */ /* 0x000fe200078e00ff */
[----:B------:R-:W-:Y:S01]  /*32a10*/  MOV R15, 0xffffffff ;  /* 0xffffffff000f7802 */ /* 0x000fe20000000f00 */
[----:B------:R-:W-:Y:S02]  /*32a20*/  IMAD.MOV.U32 R11, RZ, RZ, 0x1c1f ;  /* 0x00001c1fff0b7424 */ /* 0x000fe400078e00ff */
[----:B------:R-:W-:Y:S02]  /*32a30*/  IMAD R5, R30, R7, RZ ;  /* 0x000000071e057224 */ /* 0x000fe400078e02ff */
[----:B------:R-:W-:-:S07]  /*32a40*/  IMAD R17, R17, 0x80, R9 ;  /* 0x0000008011117824 */ /* 0x000fce00078e0209 */
[----:B-----5:R-:W-:Y:S05]  /*32a50*/  WARPSYNC.COLLECTIVE R15, `(.L_x_3113) ;  /* 0x000000000f087348 */ /* 0x020fea0003c00000 */
[----:B------:R0:W1:Y:S02]  /*32a60*/  SHFL.IDX P6, R14, R13, R12, R11 ;  /* 0x0000000c0d0e7389 */ /* 0x00006400000c000b */
[----:B01---5:R-:W-:Y:S01]  /*32a70*/  ENDCOLLECTIVE ;  /* 0x000000000000791b */ /* 0x023fe20003800000 */
.L_x_3113:
[C---:B------:R-:W-:Y:S02]  /*32a80*/  ISETP.GE.AND P0, PT, R17.reuse, R5, PT ;  /* 0x000000051100720c */ /* 0x040fe40003f06270 */
[----:B------:R-:W-:Y:S01]  /*32a90*/  IADD3 R6, R17, 0x20, RZ ;  /* 0x0000002011067810 */ /* 0x000fe20007ffe0ff */
[----:B------:R-:W-:Y:S02]  /*32aa0*/  IMAD.MOV.U32 R13, RZ, RZ, R4 ;  /* 0x000000ffff0d7224 */ /* 0x000fe400078e0004 */
[----:B------:R-:W-:-:S08]  /*32ab0*/  IMAD.MOV.U32 R2, RZ, RZ, R14 ;  /* 0x000000ffff027224 */ /* 0x000fd000078e000e */
[----:B------:R-:W-:Y:S05]  /*32ac0*/  WARPSYNC.COLLECTIVE R15, `(.L_x_3114) ;  /* 0x000000000f087348 */ /* 0x000fea0003c00000 */
[----:B------:R0:W1:Y:S02]  /*32ad0*/  SHFL.IDX P6, R14, R13, R12, R11 ;  /* 0x0000000c0d0e7389 */ /* 0x00006400000c000b */
[----:B01----:R-:W-:Y:S01]  /*32ae0*/  ENDCOLLECTIVE ;  /* 0x000000000000791b */ /* 0x003fe20003800000 */
.L_x_3114:
[----:B------:R-:W-:Y:S02]  /*32af0*/  IMAD.MOV.U32 R13, RZ, RZ, R0 ;  /* 0x000000ffff0d7224 */ /* 0x000fe400078e0000 */
[----:B------:R-:W-:Y:S01]  /*32b00*/  IMAD.MOV.U32 R12, RZ, RZ, 0x1 ;  /* 0x00000001ff0c7424 */ /* 0x000fe200078e00ff */
[----:B------:R-:W-:-:S07]  /*32b10*/  MOV R3, R14 ;  /* 0x0000000e00037202 */ /* 0x000fce0000000f00 */
[----:B------:R-:W-:Y:S05]  /*32b20*/  WARPSYNC.COLLECTIVE R15, `(.L_x_3115) ;  /* 0x000000000f087348 */ /* 0x000fea0003c00000 */
[----:B------:R0:W1:Y:S02]  /*32b30*/  SHFL.IDX P6, R14, R13, R12, R11 ;  /* 0x0000000c0d0e7389 */ /* 0x00006400000c000b */
[----:B01----:R-:W-:Y:S01]  /*32b40*/  ENDCOLLECTIVE ;  /* 0x000000000000791b */ /* 0x003fe20003800000 */
.L_x_3115:
        /* <DEDUP_REMOVED lines=17> */
.L_x_3116:
[----:B------:R-:W-:Y:S01]  /*32c60*/  IMAD.MOV.U32 R13, RZ, RZ, R0 ;  /* 0x000000ffff0d7224 */ /* 0x000fe200078e0000 */
[----:B------:R-:W-:Y:S01]  /*32c70*/  MOV R12, 0x2 ;  /* 0x00000002000c7802 */ /* 0x000fe20000000f00 */
[----:B------:R-:W-:-:S07]  /*32c80*/  IMAD.MOV.U32 R3, RZ, RZ, R14 ;  /* 0x000000ffff037224 */ /* 0x000fce00078e000e */
[----:B------:R-:W-:Y:S05]  /*32c90*/  WARPSYNC.COLLECTIVE R15, `(.L_x_3117) ;  /* 0x000000000f087348 */ /* 0x000fea0003c00000 */
[----:B------:R0:W1:Y:S02]  /*32ca0*/  SHFL.IDX P6, R14, R13, R12, R11 ;  /* 0x0000000c0d0e7389 */ /* 0x00006400000c000b */
[----:B01----:R-:W-:Y:S01]  /*32cb0*/  ENDCOLLECTIVE ;  /* 0x000000000000791b */ /* 0x003fe20003800000 */
.L_x_3117:
        /* <DEDUP_REMOVED lines=18> */
.L_x_3118:
[----:B------:R-:W-:Y:S01]  /*32de0*/  IMAD.MOV.U32 R13, RZ, RZ, R0 ;  /* 0x000000ffff0d7224 */ /* 0x000fe200078e0000 */
[----:B------:R-:W-:Y:S02]  /*32df0*/  MOV R12, 0x3 ;  /* 0x00000003000c7802 */ /* 0x000fe40000000f00 */
[----:B------:R-:W-:-:S07]  /*32e00*/  MOV R3, R14 ;  /* 0x0000000e00037202 */ /* 0x000fce0000000f00 */
[----:B------:R-:W-:Y:S05]  /*32e10*/  WARPSYNC.COLLECTIVE R15, `(.L_x_3119) ;  /* 0x000000000f087348 */ /* 0x000fea0003c00000 */
[----:B------:R0:W1:Y:S02]  /*32e20*/  SHFL.IDX P6, R14, R13, R12, R11 ;  /* 0x0000000c0d0e7389 */ /* 0x00006400000c000b */
[----:B01----:R-:W-:Y:S01]  /*32e30*/  ENDCOLLECTIVE ;  /* 0x000000000000791b */ /* 0x003fe20003800000 */
.L_x_3119:
        /* <DEDUP_REMOVED lines=10> */
[----:B------:R0:W-:Y:S03]  /*32ee0*/  @!P0 LDGSTS.E.BYPASS.LTC128B.128 [R8+0x15400], desc[UR52][R2.64], !P3 ;  /* 0x1540000002088fae */ /* 0x0001e6000d901d74 */
[----:B0-----:R-:W-:Y:S05]  /*32ef0*/  WARPSYNC.COLLECTIVE R15, `(.L_x_3120) ;  /* 0x000000000f087348 */ /* 0x001fea0003c00000 */
[----:B------:R1:W2:Y:S02]  /*32f00*/  SHFL.IDX P6, R14, R13, R12, R11 ;  /* 0x0000000c0d0e7389 */ /* 0x0002a400000c000b */
[----:B012---:R-:W-:Y:S01]  /*32f10*/  ENDCOLLECTIVE ;  /* 0x000000000000791b */ /* 0x007fe20003800000 */
.L_x_3120:
[----:B------:R-:W-:Y:S01]  /*32f20*/  @!PT LDS RZ, [RZ] ;  /* 0x00000000fffff984 */ /* 0x000fe20000000800 */
[----:B------:R-:W-:Y:S01]  /*32f30*/  @!PT LDS RZ, [RZ] ;  /* 0x00000000fffff984 */ /* 0x000fe20000000800 */
[----:B------:R-:W-:Y:S01]  /*32f40*/  @!PT LDS RZ, [RZ] ;  /* 0x00000000fffff984 */ /* 0x000fe20000000800 */
[----:B------:R-:W-:Y:S04]  /*32f50*/  @!P0 LDGSTS.E.BYPASS.LTC128B.128 [R8+0x17400], desc[UR52][R2.64+0x40], !P2 ;  /* 0x1740004002088fae */ /* 0x000fe8000d101d74 */
[----:B------:R0:W-:Y:S02]  /*32f60*/  @!P0 LDGSTS.E.BYPASS.LTC128B.128 [R8+0x19400], desc[UR52][R2.64+0x80], !P1 ;  /* 0x1940008002088fae */ /* 0x0001e4000c901d74 */
[----:B0-----:R-:W-:Y:S01]  /*32f70*/  MOV R2, R14 ;  /* 0x0000000e00027202 */ /* 0x001fe20000000f00 */
[----:B------:R-:W-:Y:S06]  /*32f80*/  BRA `(.L_x_3121) ;  /* 0xffffff90001c7947 */ /* 0x000fec000383ffff */
.L_x_2921:
[----:B-1----:R1:W2:Y:S02]  /*32f90*/  SYNCS.PHASECHK.TRANS64.TRYWAIT P0, [R22+URZ+0x29820], R3 ;  /* 0x02982003160075a7 */ /* 0x0022a4000800017f */
[----:B--2---:R-:W-:Y:S05]  /*32fa0*/  @!P0 NANOSLEEP.SYNCS 0x989680 ;  /* 0x009896800000895d */ /* 0x004fea0003900000 */
[----:B------:R-:W2:Y:S02]  /*32fb0*/  @!P0 SYNCS.PHASECHK.TRANS64 P0, [R22+URZ+0x29820], R3 ;  /* 0x02982003160085a7 */ /* 0x000ea4000800007f */
[----:B--2---:R-:W-:Y:S05]  /*32fc0*/  @!P0 BRA `(.L_x_2921) ;  /* 0xfffffffc00f08947 */ /* 0x004fea000383ffff */
[----:B------:R-:W-:Y:S05]  /*32fd0*/  BRA `(.L_x_3122) ;  /* 0xffffff90008c7947 */ /* 0x000fea000383ffff */
.L_x_2925:
[----:B0-----:R0:W1:Y:S02]  /*32fe0*/  SYNCS.PHASECHK.TRANS64.TRYWAIT P0, [R0+URZ+0x29880], R31 ;  /* 0x0298801f000075a7 */ /* 0x001064000800017f */
[----:B-1----:R-:W-:Y:S05]  /*32ff0*/  @!P0 NANOSLEEP.SYNCS 0x989680 ;  /* 0x009896800000895d */ /* 0x002fea0003900000 */
[----:B------:R-:W1:Y:S02]  /*33000*/  @!P0 SYNCS.PHASECHK.TRANS64 P0, [R0+URZ+0x29880], R31 ;  /* 0x0298801f000085a7 */ /* 0x000e64000800007f */
[----:B-1----:R-:W-:Y:S05]  /*33010*/  @!P0 BRA `(.L_x_2925) ;  /* 0xfffffffc00f08947 */ /* 0x002fea000383ffff */
[----:B------:R-:W-:Y:S05]  /*33020*/  BRA `(.L_x_3123) ;  /* 0xffffff9400ac7947 */ /* 0x000fea000383ffff */
.L_x_2926:
[----:B------:R-:W-:Y:S01]  /*33030*/  BSSY B0, `(.L_x_3124) ;  /* 0x0000008000007945 */ /* 0x000fe20003800000 */
[----:B------:R-:W-:Y:S01]  /*33040*/  IMAD.MOV.U32 R13, RZ, RZ, R9 ;  /* 0x000000ffff0d7224 */ /* 0x000fe200078e0009 */
[----:B------:R-:W-:Y:S01]  /*33050*/  MOV R11, 0x1c1f ;  /* 0x00001c1f000b7802 */ /* 0x000fe20000000f00 */
[----:B------:R-:W-:Y:S02]  /*33060*/  IMAD.MOV.U32 R12, RZ, RZ, RZ ;  /* 0x000000ffff0c7224 */ /* 0x000fe400078e00ff */
[----:B------:R-:W-:-:S07]  /*33070*/  IMAD.MOV.U32 R15, RZ, RZ, -0x1 ;  /* 0xffffffffff0f7424 */ /* 0x000fce00078e00ff */
[----:B0-----:R-:W-:Y:S05]  /*33080*/  WARPSYNC.COLLECTIVE R15, `(.L_x_3125) ;  /* 0x000000000f087348 */ /* 0x001fea0003c00000 */
[----:B------:R1:W2:Y:S02]  /*33090*/  SHFL.IDX P6, R14, R13, R12, R11 ;  /* 0x0000000c0d0e7389 */ /* 0x0002a400000c000b */
[----:B012---:R-:W-:Y:S01]  /*330a0*/  ENDCOLLECTIVE ;  /* 0x000000000000791b */ /* 0x007fe20003800000 */
.L_x_3125:
[----:B------:R-:W-:Y:S05]  /*330b0*/  BSYNC B0 ;  /* 0x0000000000007941 */ /* 0x000fea0003800000 */
.L_x_3124:
[----:B------:R0:W5:Y:S01]  /*330c0*/  LDL R17, [R1+0x4] ;  /* 0x0000040001117983 */ /* 0x0001620000100800 */
[----:B------:R-:W-:Y:S01]  /*330d0*/  MOV R13, R7 ;  /* 0x00000007000d7202 */ /* 0x000fe20000000f00 */
[----:B------:R-:W-:Y:S01]  /*330e0*/  IMAD.MOV.U32 R12, RZ, RZ, RZ ;  /* 0x000000ffff0c7224 */ /* 0x000fe200078e00ff */
[----:B------:R-:W-:Y:S01]  /*330f0*/  MOV R15, 0xffffffff ;  /* 0xffffffff000f7802 */ /* 0x000fe20000000f00 */
[----:B------:R-:W1:Y:S01]  /*33100*/  S2R R2, SR_TID.X ;  /* 0x0000000000027919 */ /* 0x000e620000002100 */
[----:B------:R-:W-:Y:S01]  /*33110*/  IMAD.MOV.U32 R11, RZ, RZ, 0x1c1f ;  /* 0x00001c1fff0b7424 */ /* 0x000fe200078e00ff */
[----:B------:R-:W-:Y:S01]  /*33120*/  IADD3 R10, R22, R10, R37 ;  /* 0x0000000a160a7210 */ /* 0x000fe20007ffe025 */
[----:B------:R-:W-:-:S07]  /*33130*/  IMAD.MOV.U32 R3, RZ, RZ, R14 ;  /* 0x000000ffff037224 */ /* 0x000fce00078e000e */
[----:B01---5:R-:W-:Y:S05]  /*33140*/  WARPSYNC.COLLECTIVE R15, `(.L_x_3126) ;  /* 0x000000000f087348 */ /* 0x023fea0003c00000 */
[----:B------:R2:W3:Y:S02]  /*33150*/  SHFL.IDX P6, R14, R13, R12, R11 ;  /* 0x0000000c0d0e7389 */ /* 0x0004e400000c000b */
[----:B0123-5:R-:W-:Y:S01]  /*33160*/  ENDCOLLECTIVE ;  /* 0x000000000000791b */ /* 0x02ffe20003800000 */
.L_x_3126:
[----:B------:R-:W-:Y:S01]  /*33170*/  IMAD.MOV.U32 R13, RZ, RZ, R9 ;  /* 0x000000ffff0d7224 */ /* 0x000fe200078e0009 */
[----:B------:R-:W-:Y:S01]  /*33180*/  MOV R12, 0x1 ;  /* 0x00000001000c7802 */ /* 0x000fe20000000f00 */
[----:B------:R-:W-:Y:S02]  /*33190*/  IMAD.SHL.U32 R15, R2, 0x10, RZ ;  /* 0x00000010020f7824 */ /* 0x000fe400078e00ff */
[----:B------:R-:W-:-:S03]  /*331a0*/  IMAD.MOV.U32 R2, RZ, RZ, R14 ;  /* 0x000000ffff027224 */ /* 0x000fc600078e000e */
[----:B------:R-:W-:-:S04]  /*331b0*/  LOP3.LUT R15, R15, 0x30, RZ, 0xc0, !PT ;  /* 0x000000300f0f7812 */ /* 0x000fc800078ec0ff */
[----:B------:R-:W-:Y:S01]  /*331c0*/  IADD3 R2, P0, R15, R2, RZ ;  /* 0x000000020f027210 */ /* 0x000fe20007f1e0ff */
[----:B------:R-:W-:-:S03]  /*331d0*/  IMAD.MOV.U32 R15, RZ, RZ, -0x1 ;  /* 0xffffffffff0f7424 */ /* 0x000fc600078e00ff */
[----:B------:R-:W-:-:S09]  /*331e0*/  IADD3.X R3, RZ, R3, RZ, P0, !PT ;  /* 0x00000003ff037210 */ /* 0x000fd200007fe4ff */
[----:B------:R-:W-:Y:S05]  /*331f0*/  WARPSYNC.COLLECTIVE R15, `(.L_x_3127) ;  /* 0x000000000f087348 */ /* 0x000fea0003c00000 */
[----:B------:R0:W1:Y:S02]  /*33200*/  SHFL.IDX P6, R14, R13, R12, R11 ;  /* 0x0000000c0d0e7389 */ /* 0x00006400000c000b */
[----:B01----:R-:W-:Y:S01]  /*33210*/  ENDCOLLECTIVE ;  /* 0x000000000000791b */ /* 0x003fe20003800000 */
.L_x_3127:
[----:B------:R-:W-:Y:S01]  /*33220*/  @!PT LDS RZ, [RZ] ;  /* 0x00000000fffff984 */ /* 0x000fe20000000800 */
[----:B------:R-:W-:Y:S01]  /*33230*/  @!PT LDS RZ, [RZ] ;  /* 0x00000000fffff984 */ /* 0x000fe20000000800 */
[----:B------:R-:W-:Y:S01]  /*33240*/  @!PT LDS RZ, [RZ] ;  /* 0x00000000fffff984 */ /* 0x000fe20000000800 */
[----:B------:R-:W-:Y:S01]  /*33250*/  LDGSTS.E.BYPASS.LTC128B.128 [R10+0xa400], desc[UR52][R2.64], !P3 ;  /* 0x0a400000020a7fae */ /* 0x000fe2000d901d74 */
[----:B------:R-:W-:Y:S01]  /*33260*/  MOV R13, R7 ;  /* 0x00000007000d7202 */ /* 0x000fe20000000f00 */
[----:B------:R-:W-:-:S05]  /*33270*/  IMAD.IADD R17, R17, 0x1, R10 ;  /* 0x0000000111117824 */ /* 0x000fca00078e020a */
[----:B------:R0:W-:Y:S02]  /*33280*/  LDGSTS.E.BYPASS.LTC128B.128 [R17+0xa400], desc[UR52][R2.64+0x40], !P1 ;  /* 0x0a40004002117fae */ /* 0x0001e4000c901d74 */
[----:B0-----:R-:W0:Y:S01]  /*33290*/  S2R R2, SR_TID.X ;  /* 0x0000000000027919 */ /* 0x001e220000002100 */
[----:B------:R-:W-:-:S07]  /*332a0*/  IMAD.MOV.U32 R3, RZ, RZ, R14 ;  /* 0x000000ffff037224 */ /* 0x000fce00078e000e */
[----:B0-----:R-:W-:Y:S05]  /*332b0*/  WARPSYNC.COLLECTIVE R15, `(.L_x_3128) ;  /* 0x000000000f087348 */ /* 0x001fea0003c00000 */
[----:B------:R1:W2:Y:S02]  /*332c0*/  SHFL.IDX P6, R14, R13, R12, R11 ;  /* 0x0000000c0d0e7389 */ /* 0x0002a400000c000b */
[----:B012---:R-:W-:Y:S01]  /*332d0*/  ENDCOLLECTIVE ;  /* 0x000000000000791b */ /* 0x007fe20003800000 */
.L_x_3128:
        /* <DEDUP_REMOVED lines=11> */
.L_x_3129:
        /* <DEDUP_REMOVED lines=11> */
.L_x_3130:
[----:B------:R-:W-:Y:S01]  /*33440*/  MOV R13, R9 ;  /* 0x00000009000d7202 */ /* 0x000fe20000000f00 */
[----:B------:R-:W-:Y:S01]  /*33450*/  IMAD.MOV.U32 R12, RZ, RZ, 0x3 ;  /* 0x00000003ff0c7424 */ /* 0x000fe200078e00ff */
[----:B------:R-:W-:Y:S01]  /*33460*/  SHF.L.U32 R15, R2, 0x4, RZ ;  /* 0x00000004020f7819 */ /* 0x000fe200000006ff */
[----:B------:R-:W-:-:S03]  /*33470*/  IMAD.MOV.U32 R2, RZ, RZ, R14 ;  /* 0x000000ffff027224 */ /* 0x000fc600078e000e */
[----:B------:R-:W-:-:S04]  /*33480*/  LOP3.LUT R15, R15, 0x30, RZ, 0xc0, !PT ;  /* 0x000000300f0f7812 */ /* 0x000fc800078ec0ff */
[----:B------:R-:W-:Y:S01]  /*33490*/  IADD3 R2, P0, R15, R2, RZ ;  /* 0x000000020f027210 */ /* 0x000fe20007f1e0ff */
[----:B------:R-:W-:-:S04]  /*334a0*/  IMAD.MOV.U32 R15, RZ, RZ, -0x1 ;  /* 0xffffffffff0f7424 */ /* 0x000fc800078e00ff */
[----:B------:R-:W-:-:S08]  /*334b0*/  IMAD.X R3, RZ, RZ, R3, P0 ;  /* 0x000000ffff037224 */ /* 0x000fd000000e0603 */
[----:B------:R-:W-:Y:S05]  /*334c0*/  WARPSYNC.COLLECTIVE R15, `(.L_x_3131) ;  /* 0x000000000f087348 */ /* 0x000fea0003c00000 */
[----:B------:R0:W1:Y:S02]  /*334d0*/  SHFL.IDX P6, R14, R13, R12, R11 ;  /* 0x0000000c0d0e7389 */ /* 0x00006400000c000b */
[----:B01----:R-:W-:Y:S01]  /*334e0*/  ENDCOLLECTIVE ;  /* 0x000000000000791b */ /* 0x003fe20003800000 */
.L_x_3131:
[----:B------:R-:W-:Y:S01]  /*334f0*/  @!PT LDS RZ, [RZ] ;  /* 0x00000000fffff984 */ /* 0x000fe20000000800 */
[----:B------:R-:W-:Y:S01]  /*33500*/  @!PT LDS RZ, [RZ] ;  /* 0x00000000fffff984 */ /* 0x000fe20000000800 */
[----:B------:R-:W-:Y:S01]  /*33510*/  @!PT LDS RZ, [RZ] ;  /* 0x00000000fffff984 */ /* 0x000fe20000000800 */
[----:B------:R-:W-:Y:S04]  /*33520*/  LDGSTS.E.BYPASS.LTC128B.128 [R10+0xc400], desc[UR52][R2.64], !P3 ;  /* 0x0c400000020a7fae */ /* 0x000fe8000d901d74 */
[----:B------:R0:W-:Y:S01]  /*33530*/  LDGSTS.E.BYPASS.LTC128B.128 [R17+0xc400], desc[UR52][R2.64+0x40], !P1 ;  /* 0x0c40004002117fae */ /* 0x0001e2000c901d74 */
[----:B------:R-:W-:Y:S01]  /*33540*/  IMAD.MOV.U32 R13, RZ, RZ, R7 ;  /* 0x000000ffff0d7224 */ /* 0x000fe200078e0007 */
[----:B0-----:R-:W0:Y:S01]  /*33550*/  S2R R3, SR_TID.X ;  /* 0x0000000000037919 */ /* 0x001e220000002100 */
[----:B------:R-:W-:-:S07]  /*33560*/  MOV R9, R14 ;  /* 0x0000000e00097202 */ /* 0x000fce0000000f00 */
[----:B0-----:R-:W-:Y:S05]  /*33570*/  WARPSYNC.COLLECTIVE R15, `(.L_x_3132) ;  /* 0x000000000f087348 */ /* 0x001fea0003c00000 */
[----:B------:R1:W2:Y:S02]  /*33580*/  SHFL.IDX P6, R14, R13, R12, R11 ;  /* 0x0000000c0d0e7389 */ /* 0x0002a400000c000b */
[----:B012---:R-:W-:Y:S01]  /*33590*/  ENDCOLLECTIVE ;  /* 0x000000000000791b */ /* 0x007fe20003800000 */
.L_x_3132:
[----:B------:R-:W-:Y:S01]  /*335a0*/  IMAD.MOV.U32 R13, RZ, RZ, R24 ;  /* 0x000000ffff0d7224 */ /* 0x000fe200078e0018 */
[----:B------:R-:W-:Y:S02]  /*335b0*/  MOV R12, RZ ;  /* 0x000000ff000c7202 */ /* 0x000fe40000000f00 */
[----:B------:R-:W-:-:S07]  /*335c0*/  MOV R2, R14 ;  /* 0x0000000e00027202 */ /* 0x000fce0000000f00 */
[----:B------:R-:W-:Y:S05]  /*335d0*/  WARPSYNC.COLLECTIVE R15, `(.L_x_3133) ;  /* 0x000000000f087348 */ /* 0x000fea0003c00000 */
[----:B------:R0:W1:Y:S02]  /*335e0*/  SHFL.IDX P6, R14, R13, R12, R11 ;  /* 0x0000000c0d0e7389 */ /* 0x00006400000c000b */
[----:B01----:R-:W-:Y:S01]  /*335f0*/  ENDCOLLECTIVE ;  /* 0x000000000000791b */ /* 0x003fe20003800000 */
.L_x_3133:
[----:B------:R-:W-:-:S05]  /*33600*/  IMAD.SHL.U32 R3, R3, 0x10, RZ ;  /* 0x0000001003037824 */ /* 0x000fca00078e00ff */
[----:B------:R-:W-:-:S04]  /*33610*/  LOP3.LUT R3, R3, 0x30, RZ, 0xc0, !PT ;  /* 0x0000003003037812 */ /* 0x000fc800078ec0ff */
[----:B------:R-:W-:Y:S01]  /*33620*/  IADD3 R2, P0, R3, R2, RZ ;  /* 0x0000000203027210 */ /* 0x000fe20007f1e0ff */
[----:B------:R-:W-:-:S04]  /*33630*/  IMAD.MOV.U32 R13, RZ, RZ, R25 ;  /* 0x000000ffff0d7224 */ /* 0x000fc800078e0019 */
        /* <DEDUP_REMOVED lines=10> */
.L_x_3134:
[----:B------:R-:W-:Y:S01]  /*336e0*/  MOV R2, R14 ;  /* 0x0000000e00027202 */ /* 0x000fe20000000f00 */
[----:B------:R-:W-:Y:S06]  /*336f0*/  BRA `(.L_x_3135) ;  /* 0xffffff9400207947 */ /* 0x000fec000383ffff */
.L_x_2931:
[----:B---3--:R3:W4:Y:S02]  /*33700*/  SYNCS.PHASECHK.TRANS64.TRYWAIT P0, [R0+URZ+0x29840], R31 ;  /* 0x0298401f000075a7 */ /* 0x008724000800017f */
[----:B----4-:R-:W-:Y:S05]  /*33710*/  @!P0 NANOSLEEP.SYNCS 0x989680 ;  /* 0x009896800000895d */ /* 0x010fea0003900000 */
[----:B------:R-:W4:Y:S02]  /*33720*/  @!P0 SYNCS.PHASECHK.TRANS64 P0, [R0+URZ+0x29840], R31 ;  /* 0x0298401f000085a7 */ /* 0x000f24000800007f */
[----:B----4-:R-:W-:Y:S05]  /*33730*/  @!P0 BRA `(.L_x_2931) ;  /* 0xfffffffc00f08947 */ /* 0x010fea000383ffff */
[----:B------:R-:W-:Y:S05]  /*33740*/  BRA `(.L_x_3136) ;  /* 0xffffff9400807947 */ /* 0x000fea000383ffff */
.L_x_2932:
[----:B------:R-:W-:Y:S01]  /*33750*/  BSSY B0, `(.L_x_3137) ;  /* 0x0000008000007945 */ /* 0x000fe20003800000 */
[----:B------:R-:W-:Y:S01]  /*33760*/  IMAD.MOV.U32 R13, RZ, RZ, R6 ;  /* 0x000000ffff0d7224 */ /* 0x000fe200078e0006 */
[----:B------:R-:W-:Y:S01]  /*33770*/  MOV R11, 0x1c1f ;  /* 0x00001c1f000b7802 */ /* 0x000fe20000000f00 */
[----:B------:R-:W-:Y:S02]  /*33780*/  IMAD.MOV.U32 R12, RZ, RZ, RZ ;  /* 0x000000ffff0c7224 */ /* 0x000fe400078e00ff */
[----:B------:R-:W-:-:S07]  /*33790*/  IMAD.MOV.U32 R15, RZ, RZ, -0x1 ;  /* 0xffffffffff0f7424 */ /* 0x000fce00078e00ff */
[----:B-123--:R-:W-:Y:S05]  /*337a0*/  WARPSYNC.COLLECTIVE R15, `(.L_x_3138) ;  /* 0x000000000f087348 */ /* 0x00efea0003c00000 */
[----:B------:R0:W4:Y:S02]  /*337b0*/  SHFL.IDX P6, R14, R13, R12, R11 ;  /* 0x0000000c0d0e7389 */ /* 0x00012400000c000b */
[----:B01234-:R-:W-:Y:S01]  /*337c0*/  ENDCOLLECTIVE ;  /* 0x000000000000791b */ /* 0x01ffe20003800000 */
.L_x_3138:
[----:B------:R-:W-:Y:S05]  /*337d0*/  BSYNC B0 ;  /* 0x0000000000007941 */ /* 0x000fea0003800000 */
.L_x_3137:
[----:B------:R-:W-:Y:S01]  /*337e0*/  MOV R13, R4 ;  /* 0x00000004000d7202 */ /* 0x000fe20000000f00 */
[----:B------:R-:W-:Y:S01]  /*337f0*/  IMAD.MOV.U32 R12, RZ, RZ, RZ ;  /* 0x000000ffff0c7224 */ /* 0x000fe200078e00ff */
[----:B------:R-:W-:Y:S01]  /*33800*/  MOV R15, 0xffffffff ;  /* 0xffffffff000f7802 */ /* 0x000fe20000000f00 */
[----:B------:R-:W-:Y:S01]  /*33810*/  IMAD.MOV.U32 R11, RZ, RZ, 0x1c1f ;  /* 0x00001c1fff0b7424 */ /* 0x000fe200078e00ff */
[----:B------:R-:W-:Y:S01]  /*33820*/  IADD3 R7, R22, R7, RZ ;  /* 0x0000000716077210 */ /* 0x000fe20007ffe0ff */
[----:B------:R-:W-:-:S07]  /*33830*/  IMAD.MOV.U32 R3, RZ, RZ, R14 ;  /* 0x000000ffff037224 */ /* 0x000fce00078e000e */
[----:B------:R-:W-:Y:S05]  /*33840*/  WARPSYNC.COLLECTIVE R15, `(.L_x_3139) ;  /* 0x000000000f087348 */ /* 0x000fea0003c00000 */
[----:B------:R0:W1:Y:S02]  /*33850*/  SHFL.IDX P6, R14, R13, R12, R11 ;  /* 0x0000000c0d0e7389 */ /* 0x00006400000c000b */
[----:B01----:R-:W-:Y:S01]  /*33860*/  ENDCOLLECTIVE ;  /* 0x000000000000791b */ /* 0x003fe20003800000 */
.L_x_3139:
[----:B------:R-:W-:Y:S02]  /*33870*/  IMAD.MOV.U32 R13, RZ, RZ, R6 ;  /* 0x000000ffff0d7224 */ /* 0x000fe400078e0006 */
[----:B------:R-:W-:Y:S02]  /*33880*/  IMAD.MOV.U32 R12, RZ, RZ, 0x1 ;  /* 0x00000001ff0c7424 */ /* 0x000fe400078e00ff */
[----:B------:R-:W-:-:S07]  /*33890*/  IMAD.MOV.U32 R2, RZ, RZ, R14 ;  /* 0x000000ffff027224 */ /* 0x000fce00078e000e */
[----:B------:R-:W-:Y:S05]  /*338a0*/  WARPSYNC.COLLECTIVE R15, `(.L_x_3140) ;  /* 0x000000000f087348 */ /* 0x000fea0003c00000 */
[----:B------:R0:W1:Y:S02]  /*338b0*/  SHFL.IDX P6, R14, R13, R12, R11 ;  /* 0x0000000c0d0e7389 */ /* 0x00006400000c000b */
[----:B01----:R-:W-:Y:S01]  /*338c0*/  ENDCOLLECTIVE ;  /* 0x000000000000791b */ /* 0x003fe20003800000 */
.L_x_3140:
        /* <DEDUP_REMOVED lines=13> */
.L_x_3141:
[----:B------:R-:W-:Y:S02]  /*339a0*/  IMAD.MOV.U32 R13, RZ, RZ, R6 ;  /* 0x000000ffff0d7224 */ /* 0x000fe400078e0006 */
[----:B------:R-:W-:Y:S02]  /*339b0*/  IMAD.MOV.U32 R12, RZ, RZ, 0x2 ;  /* 0x00000002ff0c7424 */ /* 0x000fe400078e00ff */
[----:B------:R-:W-:-:S07]  /*339c0*/  IMAD.MOV.U32 R2, RZ, RZ, R14 ;  /* 0x000000ffff027224 */ /* 0x000fce00078e000e */
[----:B------:R-:W-:Y:S05]  /*339d0*/  WARPSYNC.COLLECTIVE R15, `(.L_x_3142) ;  /* 0x000000000f087348 */ /* 0x000fea0003c00000 */
[----:B------:R0:W1:Y:S02]  /*339e0*/  SHFL.IDX P6, R14, R13, R12, R11 ;  /* 0x0000000c0d0e7389 */ /* 0x00006400000c000b */
[----:B01----:R-:W-:Y:S01]  /*339f0*/  ENDCOLLECTIVE ;  /* 0x000000000000791b */ /* 0x003fe20003800000 */
.L_x_3142:
        /* <DEDUP_REMOVED lines=13> */
.L_x_3143:
[----:B------:R-:W-:Y:S02]  /*33ad0*/  IMAD.MOV.U32 R13, RZ, RZ, R6 ;  /* 0x000000ffff0d7224 */ /* 0x000fe400078e0006 */
[----:B------:R-:W-:Y:S02]  /*33ae0*/  IMAD.MOV.U32 R12, RZ, RZ, 0x3 ;  /* 0x00000003ff0c7424 */ /* 0x000fe400078e00ff */
[----:B------:R-:W-:-:S07]  /*33af0*/  IMAD.MOV.U32 R2, RZ, RZ, R14 ;  /* 0x000000ffff027224 */ /* 0x000fce00078e000e */
[----:B------:R-:W-:Y:S05]  /*33b00*/  WARPSYNC.COLLECTIVE R15, `(.L_x_3144) ;  /* 0x000000000f087348 */ /* 0x000fea0003c00000 */
[----:B------:R0:W1:Y:S02]  /*33b10*/  SHFL.IDX P6, R14, R13, R12, R11 ;  /* 0x0000000c0d0e7389 */ /* 0x00006400000c000b */
[----:B01----:R-:W-:Y:S01]  /*33b20*/  ENDCOLLECTIVE ;  /* 0x000000000000791b */ /* 0x003fe20003800000 */
.L_x_3144:
        /* <DEDUP_REMOVED lines=13> */
.L_x_3145:
[----:B------:R-:W-:Y:S02]  /*33c00*/  IMAD.MOV.U32 R13, RZ, RZ, R8 ;  /* 0x000000ffff0d7224 */ /* 0x000fe400078e0008 */
[----:B------:R-:W-:Y:S02]  /*33c10*/  IMAD.MOV.U32 R12, RZ, RZ, RZ ;  /* 0x000000ffff0c7224 */ /* 0x000fe400078e00ff */
[----:B------:R-:W-:-:S07]  /*33c20*/  IMAD.MOV.U32 R2, RZ, RZ, R14 ;  /* 0x000000ffff027224 */ /* 0x000fce00078e000e */
[----:B------:R-:W-:Y:S05]  /*33c30*/  WARPSYNC.COLLECTIVE R15, `(.L_x_3146) ;  /* 0x000000000f087348 */ /* 0x000fea0003c00000 */
[----:B------:R0:W1:Y:S02]  /*33c40*/  SHFL.IDX P6, R14, R13, R12, R11 ;  /* 0x0000000c0d0e7389 */ /* 0x00006400000c000b */
[----:B01----:R-:W-:Y:S01]  /*33c50*/  ENDCOLLECTIVE ;  /* 0x000000000000791b */ /* 0x003fe20003800000 */
.L_x_3146:
        /* <DEDUP_REMOVED lines=13> */
.L_x_3147:
[----:B------:R-:W-:Y:S01]  /*33d30*/  IMAD.MOV.U32 R2, RZ, RZ, R14 ;  /* 0x000000ffff027224 */ /* 0x000fe200078e000e */
[----:B------:R-:W-:Y:S06]  /*33d40*/  BRA `(.L_x_3148) ;  /* 0xffffff9400207947 */ /* 0x000fec000383ffff */
.L_x_2937:
[----:B--2---:R2:W3:Y:S02]  /*33d50*/  SYNCS.PHASECHK.TRANS64.TRYWAIT P0, [R3+URZ+0x29870], R0 ;  /* 0x02987000030075a7 */ /* 0x0044e4000800017f */
[----:B---3--:R-:W-:Y:S05]  /*33d60*/  @!P0 NANOSLEEP.SYNCS 0x989680 ;  /* 0x009896800000895d */ /* 0x008fea0003900000 */
[----:B------:R-:W3:Y:S02]  /*33d70*/  @!P0 SYNCS.PHASECHK.TRANS64 P0, [R3+URZ+0x29870], R0 ;  /* 0x02987000030085a7 */ /* 0x000ee4000800007f */
[----:B---3--:R-:W-:Y:S05]  /*33d80*/  @!P0 BRA `(.L_x_2937) ;  /* 0xfffffffc00f08947 */ /* 0x008fea000383ffff */
[----:B------:R-:W-:Y:S05]  /*33d90*/  BRA `(.L_x_3149) ;  /* 0xffffff94008c7947 */ /* 0x000fea000383ffff */
.L_x_2939:
[----:B--2---:R2:W3:Y:S02]  /*33da0*/  SYNCS.PHASECHK.TRANS64.TRYWAIT P0, [R3+URZ+0x29860], R0 ;  /* 0x02986000030075a7 */ /* 0x0044e4000800017f */
[----:B---3--:R-:W-:Y:S05]  /*33db0*/  @!P0 NANOSLEEP.SYNCS 0x989680 ;  /* 0x009896800000895d */ /* 0x008fea0003900000 */
[----:B------:R-:W3:Y:S02]  /*33dc0*/  @!P0 SYNCS.PHASECHK.TRANS64 P0, [R3+URZ+0x29860], R0 ;  /* 0x02986000030085a7 */ /* 0x000ee4000800007f */
[----:B---3--:R-:W-:Y:S05]  /*33dd0*/  @!P0 BRA `(.L_x_2939) ;  /* 0xfffffffc00f08947 */ /* 0x008fea000383ffff */
[----:B------:R-:W-:Y:S05]  /*33de0*/  BRA `(.L_x_3150) ;  /* 0xffffff94009c7947 */ /* 0x000fea000383ffff */
.L_x_2947:
[----:B0-----:R0:W3:Y:S02]  /*33df0*/  SYNCS.PHASECHK.TRANS64.TRYWAIT P1, [R17+URZ+0x29870], R0 ;  /* 0x02987000110075a7 */ /* 0x0010e4000802017f */
[----:B---3--:R-:W-:Y:S05]  /*33e00*/  @!P1 NANOSLEEP.SYNCS 0x989680 ;  /* 0x009896800000995d */ /* 0x008fea0003900000 */
[----:B------:R-:W3:Y:S02]  /*33e10*/  @!P1 SYNCS.PHASECHK.TRANS64 P1, [R17+URZ+0x29870], R0 ;  /* 0x02987000110095a7 */ /* 0x000ee4000802007f */
[----:B---3--:R-:W-:Y:S05]  /*33e20*/  @!P1 BRA `(.L_x_2947) ;  /* 0xfffffffc00f09947 */ /* 0x008fea000383ffff */
[----:B------:R-:W-:Y:S05]  /*33e30*/  BRA `(.L_x_3151) ;  /* 0xffffff9c00607947 */ /* 0x000fea000383ffff */
.L_x_2949:
[----:B0-----:R0:W3:Y:S02]  /*33e40*/  SYNCS.PHASECHK.TRANS64.TRYWAIT P1, [R17+URZ+0x29860], R0 ;  /* 0x02986000110075a7 */ /* 0x0010e4000802017f */
[----:B---3--:R-:W-:Y:S05]  /*33e50*/  @!P1 NANOSLEEP.SYNCS 0x989680 ;  /* 0x009896800000995d */ /* 0x008fea0003900000 */
[----:B------:R-:W3:Y:S02]  /*33e60*/  @!P1 SYNCS.PHASECHK.TRANS64 P1, [R17+URZ+0x29860], R0 ;  /* 0x02986000110095a7 */ /* 0x000ee4000802007f */
[----:B---3--:R-:W-:Y:S05]  /*33e70*/  @!P1 BRA `(.L_x_2949) ;  /* 0xfffffffc00f09947 */ /* 0x008fea000383ffff */
[----:B------:R-:W-:Y:S05]  /*33e80*/  BRA `(.L_x_3152) ;  /* 0xffffff9c006c7947 */ /* 0x000fea000383ffff */
.L_x_2954:
[----:B------:R-:W-:Y:S01]  /*33e90*/  BSSY B0, `(.L_x_3153) ;  /* 0x0000008000007945 */ /* 0x000fe20003800000 */
[----:B------:R-:W-:Y:S01]  /*33ea0*/  MOV R13, R16 ;  /* 0x00000010000d7202 */ /* 0x000fe20000000f00 */
[----:B------:R-:W-:Y:S01]  /*33eb0*/  IMAD.MOV.U32 R12, RZ, RZ, RZ ;  /* 0x000000ffff0c7224 */ /* 0x000fe200078e00ff */
[----:B------:R-:W-:Y:S01]  /*33ec0*/  MOV R15, 0xffffffff ;  /* 0xffffffff000f7802 */ /* 0x000fe20000000f00 */
[----:B------:R-:W-:-:S07]  /*33ed0*/  IMAD.MOV.U32 R11, RZ, RZ, 0x1f ;  /* 0x0000001fff0b7424 */ /* 0x000fce00078e00ff */
[----:B0-----:R-:W-:Y:S05]  /*33ee0*/  WARPSYNC.COLLECTIVE R15, `(.L_x_3154) ;  /* 0x000000000f087348 */ /* 0x001fea0003c00000 */
[----:B------:R1:W2:Y:S02]  /*33ef0*/  SHFL.IDX P6, R14, R13, R12, R11 ;  /* 0x0000000c0d0e7389 */ /* 0x0002a400000c000b */
[----:B012---:R-:W-:Y:S01]  /*33f00*/  ENDCOLLECTIVE ;  /* 0x000000000000791b */ /* 0x007fe20003800000 */
.L_x_3154:
[----:B------:R-:W-:Y:S05]  /*33f10*/  BSYNC B0 ;  /* 0x0000000000007941 */ /* 0x000fea0003800000 */
.L_x_3153:
[----:B------:R-:W-:Y:S01]  /*33f20*/  IMAD.MOV.U32 R13, RZ, RZ, R16 ;  /* 0x000000ffff0d7224 */ /* 0x000fe200078e0010 */
[----:B------:R-:W-:Y:S01]  /*33f30*/  MOV R12, 0x1 ;  /* 0x00000001000c7802 */ /* 0x000fe20000000f00 */
[----:B------:R-:W-:Y:S02]  /*33f40*/  IMAD.MOV.U32 R11, RZ, RZ, 0x1f ;  /* 0x0000001fff0b7424 */ /* 0x000fe400078e00ff */
[----:B------:R-:W-:Y:S02]  /*33f50*/  IMAD.MOV.U32 R15, RZ, RZ, -0x1 ;  /* 0xffffffffff0f7424 */ /* 0x000fe400078e00ff */
[----:B------:R-:W-:Y:S02]  /*33f60*/  IMAD.IADD R5, R19, 0x1, R7 ;  /* 0x0000000113057824 */ /* 0x000fe400078e0207 */
[----:B------:R-:W-:-:S07]  /*33f70*/  IMAD.MOV.U32 R0, RZ, RZ, R14 ;  /* 0x000000ffff007224 */ /* 0x000fce00078e000e */
[----:B------:R-:W-:Y:S05]  /*33f80*/  WARPSYNC.COLLECTIVE R15, `(.L_x_3155) ;  /* 0x000000000f087348 */ /* 0x000fea0003c00000 */
[----:B------:R0:W1:Y:S02]  /*33f90*/  SHFL.IDX P6, R14, R13, R12, R11 ;  /* 0x0000000c0d0e7389 */ /* 0x00006400000c000b */
[----:B01----:R-:W-:Y:S01]  /*33fa0*/  ENDCOLLECTIVE ;  /* 0x000000000000791b */ /* 0x003fe20003800000 */
.L_x_3155:
        /* <DEDUP_REMOVED lines=11> */
[----:B0-----:R-:W-:Y:S01]  /*34060*/  IMAD.MOV.U32 R2, RZ, RZ, RZ ;  /* 0x000000ffff027224 */ /* 0x001fe200078e00ff */
[----:B--2---:R-:W-:Y:S02]  /*34070*/  @!P1 MOV R2, R3 ;  /* 0x0000000300029202 */ /* 0x004fe40000000f00 */
[----:B------:R-:W-:-:S03]  /*34080*/  ISETP.NE.AND P1, PT, R7, RZ, PT ;  /* 0x000000ff0700720c */ /* 0x000fc60003f25270 */
[----:B------:R-:W-:-:S10]  /*34090*/  IMAD.MOV.U32 R13, RZ, RZ, R2 ;  /* 0x000000ffff0d7224 */ /* 0x000fd400078e0002 */
[----:B------:R-:W-:Y:S05]  /*340a0*/  WARPSYNC.COLLECTIVE R15, `(.L_x_3156) ;  /* 0x000000000f087348 */ /* 0x000fea0003c00000 */
[----:B------:R0:W1:Y:S02]  /*340b0*/  SHFL.UP P6, R14, R13, R12, R11 ;  /* 0x0400000c0d0e7389 */ /* 0x00006400000c000b */
[----:B01----:R-:W-:Y:S01]  /*340c0*/  ENDCOLLECTIVE ;  /* 0x000000000000791b */ /* 0x003fe20003800000 */
.L_x_3156:
[----:B------:R-:W-:Y:S01]  /*340d0*/  IMAD.MOV.U32 R12, RZ, RZ, 0x2 ;  /* 0x00000002ff0c7424 */ /* 0x000fe200078e00ff */
[----:B------:R-:W-:-:S04]  /*340e0*/  SEL R5, R14, RZ, P1 ;  /* 0x000000ff0e057207 */ /* 0x000fc80000800000 */
[----:B------:R-:W-:-:S05]  /*340f0*/  IADD3 R4, R2, R5, RZ ;  /* 0x0000000502047210 */ /* 0x000fca0007ffe0ff */
[----:B------:R-:W-:-:S07]  /*34100*/  IMAD.MOV.U32 R13, RZ, RZ, R4 ;  /* 0x000000ffff0d7224 */ /* 0x000fce00078e0004 */
[----:B------:R-:W-:Y:S05]  /*34110*/  WARPSYNC.COLLECTIVE R15, `(.L_x_3157) ;  /* 0x000000000f087348 */ /* 0x000fea0003c00000 */
[----:B------:R0:W1:Y:S02]  /*34120*/  SHFL.UP P6, R14, R13, R12, R11 ;  /* 0x0400000c0d0e7389 */ /* 0x00006400000c000b */
[----:B01----:R-:W-:Y:S01]  /*34130*/  ENDCOLLECTIVE ;  /* 0x000000000000791b */ /* 0x003fe20003800000 */
.L_x_3157:
[----:B------:R-:W-:Y:S01]  /*34140*/  IMAD.MOV.U32 R12, RZ, RZ, 0x4 ;  /* 0x00000004ff0c7424 */ /* 0x000fe200078e00ff */
[----:B------:R-:W-:-:S04]  /*34150*/  SEL R5, R14, RZ, P2 ;  /* 0x000000ff0e057207 */ /* 0x000fc80001000000 */
[----:B------:R-:W-:-:S05]  /*34160*/  IADD3 R5, R4, R5, RZ ;  /* 0x0000000504057210 */ /* 0x000fca0007ffe0ff */
[----:B------:R-:W-:-:S07]  /*34170*/  IMAD.MOV.U32 R13, RZ, RZ, R5 ;  /* 0x000000ffff0d7224 */ /* 0x000fce00078e0005 */
[----:B------:R-:W-:Y:S05]  /*34180*/  WARPSYNC.COLLECTIVE R15, `(.L_x_3158) ;  /* 0x000000000f087348 */ /* 0x000fea0003c00000 */
[----:B------:R0:W1:Y:S02]  /*34190*/  SHFL.UP P6, R14, R13, R12, R11 ;  /* 0x0400000c0d0e7389 */ /* 0x00006400000c000b */
[----:B01----:R-:W-:Y:S01]  /*341a0*/  ENDCOLLECTIVE ;  /* 0x000000000000791b */ /* 0x003fe20003800000 */
.L_x_3158:
[----:B------:R-:W-:Y:S01]  /*341b0*/  IMAD.MOV.U32 R12, RZ, RZ, 0x8 ;  /* 0x00000008ff0c7424 */ /* 0x000fe200078e00ff */
[----:B------:R-:W-:-:S04]  /*341c0*/  SEL R6, R14, RZ, P3 ;  /* 0x000000ff0e067207 */ /* 0x000fc80001800000 */
[----:B------:R-:W-:-:S05]  /*341d0*/  IADD3 R6, R5, R6, RZ ;  /* 0x0000000605067210 */ /* 0x000fca0007ffe0ff */
[----:B------:R-:W-:-:S07]  /*341e0*/  IMAD.MOV.U32 R13, RZ, RZ, R6 ;  /* 0x000000ffff0d7224 */ /* 0x000fce00078e0006 */
[----:B------:R-:W-:Y:S05]  /*341f0*/  WARPSYNC.COLLECTIVE R15, `(.L_x_3159) ;  /* 0x000000000f087348 */ /* 0x000fea0003c00000 */
[----:B------:R0:W1:Y:S02]  /*34200*/  SHFL.UP P6, R14, R13, R12, R11 ;  /* 0x0400000c0d0e7389 */ /* 0x00006400000c000b */
[----:B01----:R-:W-:Y:S01]  /*34210*/  ENDCOLLECTIVE ;  /* 0x000000000000791b */ /* 0x003fe20003800000 */
.L_x_3159:
[----:B------:R-:W-:Y:S01]  /*34220*/  IMAD.MOV.U32 R12, RZ, RZ, 0x10 ;  /* 0x00000010ff0c7424 */ /* 0x000fe200078e00ff */
[----:B------:R-:W-:-:S04]  /*34230*/  SEL R3, R14, RZ, P4 ;  /* 0x000000ff0e037207 */ /* 0x000fc80002000000 */
[----:B------:R-:W-:-:S05]  /*34240*/  IADD3 R4, R6, R3, RZ ;  /* 0x0000000306047210 */ /* 0x000fca0007ffe0ff */
[----:B------:R-:W-:-:S07]  /*34250*/  IMAD.MOV.U32 R13, RZ, RZ, R4 ;  /* 0x000000ffff0d7224 */ /* 0x000fce00078e0004 */
[----:B------:R-:W-:Y:S05]  /*34260*/  WARPSYNC.COLLECTIVE R15, `(.L_x_3160) ;  /* 0x000000000f087348 */ /* 0x000fea0003c00000 */
[----:B------:R0:W1:Y:S02]  /*34270*/  SHFL.UP P6, R14, R13, R12, R11 ;  /* 0x0400000c0d0e7389 */ /* 0x00006400000c000b */
[----:B01----:R-:W-:Y:S01]  /*34280*/  ENDCOLLECTIVE ;  /* 0x000000000000791b */ /* 0x003fe20003800000 */
.L_x_3160:
[----:B------:R-:W-:Y:S01]  /*34290*/  IMAD.MOV.U32 R12, RZ, RZ, 0x1f ;  /* 0x0000001fff0c7424 */ /* 0x000fe200078e00ff */
[----:B------:R-:W-:Y:S02]  /*342a0*/  MOV R11, 0x1f ;  /* 0x0000001f000b7802 */ /* 0x000fe40000000f00 */
[----:B------:R-:W-:-:S04]  /*342b0*/  SEL R3, R14, RZ, P5 ;  /* 0x000000ff0e037207 */ /* 0x000fc80002800000 */
[----:B------:R-:W-:-:S05]  /*342c0*/  IADD3 R3, R4, R3, RZ ;  /* 0x0000000304037210 */ /* 0x000fca0007ffe0ff */
[----:B------:R-:W-:-:S07]  /*342d0*/  IMAD.MOV.U32 R13, RZ, RZ, R3 ;  /* 0x000000ffff0d7224 */ /* 0x000fce00078e0003 */
[----:B------:R-:W-:Y:S05]  /*342e0*/  WARPSYNC.COLLECTIVE R15, `(.L_x_3161) ;  /* 0x000000000f087348 */ /* 0x000fea0003c00000 */
[----:B------:R0:W1:Y:S02]  /*342f0*/  SHFL.IDX P6, R14, R13, R12, R11 ;  /* 0x0000000c0d0e7389 */ /* 0x00006400000c000b */
[----:B01----:R-:W-:Y:S01]  /*34300*/  ENDCOLLECTIVE ;  /* 0x000000000000791b */ /* 0x003fe20003800000 */
.L_x_3161:
[----:B------:R-:W-:Y:S05]  /*34310*/  BRA `(.L_x_3162) ;  /* 0xffffffa000807947 */ /* 0x000fea000383ffff */
.L_x_2959:
[----:B------:R-:W-:Y:S01]  /*34320*/  BSSY B0, `(.L_x_3163) ;  /* 0x0000008000007945 */ /* 0x000fe20003800000 */
[----:B-----5:R-:W-:Y:S01]  /*34330*/  IMAD.MOV.U32 R13, RZ, RZ, R2 ;  /* 0x000000ffff0d7224 */ /* 0x020fe200078e0002 */
[----:B------:R-:W-:Y:S01]  /*34340*/  MOV R11, RZ ;  /* 0x000000ff000b7202 */ /* 0x000fe20000000f00 */
[----:B------:R-:W-:Y:S02]  /*34350*/  IMAD.MOV.U32 R12, RZ, RZ, 0x1 ;  /* 0x00000001ff0c7424 */ /* 0x000fe400078e00ff */
[----:B------:R-:W-:-:S07]  /*34360*/  IMAD.MOV.U32 R15, RZ, RZ, -0x1 ;  /* 0xffffffffff0f7424 */ /* 0x000fce00078e00ff */
[----:B012---:R-:W-:Y:S05]  /*34370*/  WARPSYNC.COLLECTIVE R15, `(.L_x_3164) ;  /* 0x000000000f087348 */ /* 0x007fea0003c00000 */
[----:B------:R3:W4:Y:S02]  /*34380*/  SHFL.UP P6, R14, R13, R12, R11 ;  /* 0x0400000c0d0e7389 */ /* 0x00072400000c000b */
[----:B01234-:R-:W-:Y:S01]  /*34390*/  ENDCOLLECTIVE ;  /* 0x000000000000791b */ /* 0x01ffe20003800000 */
.L_x_3164:
[----:B------:R-:W-:Y:S05]  /*343a0*/  BSYNC B0 ;  /* 0x0000000000007941 */ /* 0x000fea0003800000 */
.L_x_3163:
[----:B------:R-:W-:Y:S01]  /*343b0*/  SEL R13, R14, RZ, P1 ;  /* 0x000000ff0e0d7207 */ /* 0x000fe20000800000 */
[----:B------:R-:W-:Y:S01]  /*343c0*/  IMAD.MOV.U32 R11, RZ, RZ, RZ ;  /* 0x000000ffff0b7224 */ /* 0x000fe200078e00ff */
[----:B------:R-:W-:Y:S01]  /*343d0*/  MOV R12, 0x2 ;  /* 0x00000002000c7802 */ /* 0x000fe20000000f00 */
[----:B------:R-:W-:Y:S02]  /*343e0*/  IMAD.MOV.U32 R15, RZ, RZ, -0x1 ;  /* 0xffffffffff0f7424 */ /* 0x000fe400078e00ff */
[----:B------:R-:W-:-:S07]  /*343f0*/  IMAD.IADD R13, R2, 0x1, R13 ;  /* 0x00000001020d7824 */ /* 0x000fce00078e020d */
[----:B------:R-:W-:Y:S05]  /*34400*/  WARPSYNC.COLLECTIVE R15, `(.L_x_3165) ;  /* 0x000000000f087348 */ /* 0x000fea0003c00000 */
[----:B------:R0:W1:Y:S02]  /*34410*/  SHFL.UP P6, R14, R13, R12, R11 ;  /* 0x0400000c0d0e7389 */ /* 0x00006400000c000b */
[----:B01----:R-:W-:Y:S01]  /*34420*/  ENDCOLLECTIVE ;  /* 0x000000000000791b */ /* 0x003fe20003800000 */
.L_x_3165:
[----:B------:R-:W-:Y:S01]  /*34430*/  IMAD.MOV.U32 R12, RZ, RZ, 0x4 ;  /* 0x00000004ff0c7424 */ /* 0x000fe200078e00ff */
[----:B------:R-:W-:-:S04]  /*34440*/  SEL R14, R14, RZ, P2 ;  /* 0x000000ff0e0e7207 */ /* 0x000fc80001000000 */
[----:B------:R-:W-:-:S05]  /*34450*/  IADD3 R3, R13, R14, RZ ;  /* 0x0000000e0d037210 */ /* 0x000fca0007ffe0ff */
[----:B------:R-:W-:-:S07]  /*34460*/  IMAD.MOV.U32 R13, RZ, RZ, R3 ;  /* 0x000000ffff0d7224 */ /* 0x000fce00078e0003 */
[----:B------:R-:W-:Y:S05]  /*34470*/  WARPSYNC.COLLECTIVE R15, `(.L_x_3166) ;  /* 0x000000000f087348 */ /* 0x000fea0003c00000 */
[----:B------:R0:W1:Y:S02]  /*34480*/  SHFL.UP P6, R14, R13, R12, R11 ;  /* 0x0400000c0d0e7389 */ /* 0x00006400000c000b */
[----:B01----:R-:W-:Y:S01]  /*34490*/  ENDCOLLECTIVE ;  /* 0x000000000000791b */ /* 0x003fe20003800000 */
.L_x_3166:
[----:B------:R-:W-:Y:S01]  /*344a0*/  IMAD.MOV.U32 R12, RZ, RZ, 0x8 ;  /* 0x00000008ff0c7424 */ /* 0x000fe200078e00ff */
[----:B------:R-:W-:-:S04]  /*344b0*/  SEL R4, R14, RZ, P3 ;  /* 0x000000ff0e047207 */ /* 0x000fc80001800000 */
[----:B------:R-:W-:-:S05]  /*344c0*/  IADD3 R4, R3, R4, RZ ;  /* 0x0000000403047210 */ /* 0x000fca0007ffe0ff */
[----:B------:R-:W-:-:S07]  /*344d0*/  IMAD.MOV.U32 R13, RZ, RZ, R4 ;  /* 0x000000ffff0d7224 */ /* 0x000fce00078e0004 */
[----:B------:R-:W-:Y:S05]  /*344e0*/  WARPSYNC.COLLECTIVE R15, `(.L_x_3167) ;  /* 0x000000000f087348 */ /* 0x000fea0003c00000 */
[----:B------:R0:W1:Y:S02]  /*344f0*/  SHFL.UP P6, R14, R13, R12, R11 ;  /* 0x0400000c0d0e7389 */ /* 0x00006400000c000b */
[----:B01----:R-:W-:Y:S01]  /*34500*/  ENDCOLLECTIVE ;  /* 0x000000000000791b */ /* 0x003fe20003800000 */
.L_x_3167:
[----:B------:R-:W-:Y:S01]  /*34510*/  IMAD.MOV.U32 R12, RZ, RZ, 0x10 ;  /* 0x00000010ff0c7424 */ /* 0x000fe200078e00ff */
[----:B------:R-:W-:-:S04]  /*34520*/  SEL R5, R14, RZ, P4 ;  /* 0x000000ff0e057207 */ /* 0x000fc80002000000 */
[----:B------:R-:W-:-:S05]  /*34530*/  IADD3 R5, R4, R5, RZ ;  /* 0x0000000504057210 */ /* 0x000fca0007ffe0ff */
[----:B------:R-:W-:-:S07]  /*34540*/  IMAD.MOV.U32 R13, RZ, RZ, R5 ;  /* 0x000000ffff0d7224 */ /* 0x000fce00078e0005 */
[----:B------:R-:W-:Y:S05]  /*34550*/  WARPSYNC.COLLECTIVE R15, `(.L_x_3168) ;  /* 0x000000000f087348 */ /* 0x000fea0003c00000 */
[----:B------:R0:W1:Y:S02]  /*34560*/  SHFL.UP P6, R14, R13, R12, R11 ;  /* 0x0400000c0d0e7389 */ /* 0x00006400000c000b */
[----:B01----:R-:W-:Y:S01]  /*34570*/  ENDCOLLECTIVE ;  /* 0x000000000000791b */ /* 0x003fe20003800000 */
.L_x_3168:
        /* <DEDUP_REMOVED lines=8> */
.L_x_3169:
[----:B------:R-:W-:Y:S05]  /*34600*/  BRA `(.L_x_3170) ;  /* 0xffffffa000607947 */ /* 0x000fea000383ffff */
.L_x_2961:
[----:B------:R-:W-:Y:S01]  /*34610*/  BSSY B0, `(.L_x_3171) ;  /* 0x0000006000007945 */ /* 0x000fe20003800000 */
[----:B------:R-:W-:Y:S01]  /*34620*/  PLOP3.LUT P6, PT, P6, PT, PT, 0x8, 0x0 ;  /* 0x000000000000781c */ /* 0x000fe200037ce170 */
[----:B------:R-:W-:-:S12]  /*34630*/  IMAD.MOV.U32 R15, RZ, RZ, -0x1 ;  /* 0xffffffffff0f7424 */ /* 0x000fd800078e00ff */
[----:B01----:R-:W-:Y:S05]  /*34640*/  WARPSYNC.COLLECTIVE R15, `(.L_x_3172) ;  /* 0x000000000f087348 */ /* 0x003fea0003c00000 */
[----:B------:R-:W-:Y:S01]  /*34650*/  VOTE.ANY R14, PT, P6 ;  /* 0x00000000000e7806 */ /* 0x000fe200030e0100 */
[----:B01----:R-:W-:Y:S06]  /*34660*/  ENDCOLLECTIVE ;  /* 0x000000000000791b */ /* 0x003fec0003800000 */
.L_x_3172:
[----:B------:R-:W-:Y:S05]  /*34670*/  BSYNC B0 ;  /* 0x0000000000007941 */ /* 0x000fea0003800000 */
.L_x_3171:
[----:B------:R-:W-:Y:S01]  /*34680*/  IMAD.MOV.U32 R5, RZ, RZ, R14 ;  /* 0x000000ffff057224 */ /* 0x000fe200078e000e */
[----:B------:R-:W-:Y:S01]  /*34690*/  MOV R13, R2 ;  /* 0x00000002000d7202 */ /* 0x000fe20000000f00 */
[----:B------:R-:W-:Y:S01]  /*346a0*/  IMAD.MOV.U32 R11, RZ, RZ, 0x1f ;  /* 0x0000001fff0b7424 */ /* 0x000fe200078e00ff */
[----:B------:R-:W-:Y:S01]  /*346b0*/  MOV R15, 0xffffffff ;  /* 0xffffffff000f7802 */ /* 0x000fe20000000f00 */
[----:B------:R-:W0:Y:S02]  /*346c0*/  POPC R6, R5 ;  /* 0x0000000500067309 */ /* 0x000e240000000000 */
[----:B0-----:R-:W-:-:S07]  /*346d0*/  IMAD.MOV.U32 R12, RZ, RZ, R6 ;  /* 0x000000ffff0c7224 */ /* 0x001fce00078e0006 */
[----:B------:R-:W-:Y:S05]  /*346e0*/  WARPSYNC.COLLECTIVE R15, `(.L_x_3173) ;  /* 0x000000000f087348 */ /* 0x000fea0003c00000 */
[----:B------:R0:W1:Y:S02]  /*346f0*/  SHFL.IDX P6, R14, R13, R12, R11 ;  /* 0x0000000c0d0e7389 */ /* 0x00006400000c000b */
[----:B01----:R-:W-:Y:S01]  /*34700*/  ENDCOLLECTIVE ;  /* 0x000000000000791b */ /* 0x003fe20003800000 */
.L_x_3173:
[----:B------:R-:W-:Y:S01]  /*34710*/  IMAD.MOV.U32 R17, RZ, RZ, R14 ;  /* 0x000000ffff117224 */ /* 0x000fe200078e000e */
[----:B------:R-:W-:Y:S06]  /*34720*/  BRA `(.L_x_3174) ;  /* 0xffffffa000507947 */ /* 0x000fec000383ffff */
.L_x_2963:
[----:B------:R-:W-:Y:S01]  /*34730*/  BSSY B0, `(.L_x_3175) ;  /* 0x0000007000007945 */ /* 0x000fe20003800000 */
[----:B------:R-:W-:Y:S01]  /*34740*/  IMAD.MOV.U32 R13, RZ, RZ, R3 ;  /* 0x000000ffff0d7224 */ /* 0x000fe200078e0003 */
[----:B------:R-:W-:Y:S01]  /*34750*/  MOV R11, 0x1f ;  /* 0x0000001f000b7802 */ /* 0x000fe20000000f00 */
[----:B------:R-:W-:-:S07]  /*34760*/  IMAD.MOV.U32 R15, RZ, RZ, -0x1 ;  /* 0xffffffffff0f7424 */ /* 0x000fce00078e00ff */
[----:B012---:R-:W-:Y:S05]  /*34770*/  WARPSYNC.COLLECTIVE R15, `(.L_x_3176) ;  /* 0x000000000f087348 */ /* 0x007fea0003c00000 */
[----:B------:R3:W4:Y:S02]  /*34780*/  SHFL.IDX P6, R14, R13, R12, R11 ;  /* 0x0000000c0d0e7389 */ /* 0x00072400000c000b */
[----:B01234-:R-:W-:Y:S01]  /*34790*/  ENDCOLLECTIVE ;  /* 0x000000000000791b */ /* 0x01ffe20003800000 */
.L_x_3176:
[----:B------:R-:W-:Y:S05]  /*347a0*/  BSYNC B0 ;  /* 0x0000000000007941 */ /* 0x000fea0003800000 */
.L_x_3175:
[----:B------:R-:W-:Y:S01]  /*347b0*/  IMAD.MOV.U32 R5, RZ, RZ, R14 ;  /* 0x000000ffff057224 */ /* 0x000fe200078e000e */
[----:B------:R-:W-:Y:S06]  /*347c0*/  BRA `(.L_x_2962) ;  /* 0xffffffa000447947 */ /* 0x000fec000383ffff */
.L_x_2967:
[----:B0-----:R0:W1:Y:S02]  /*347d0*/  SYNCS.PHASECHK.TRANS64.TRYWAIT P0, [R4+URZ+0x29820], R0 ;  /* 0x02982000040075a7 */ /* 0x001064000800017f */
[----:B-1----:R-:W-:Y:S05]  /*347e0*/  @!P0 NANOSLEEP.SYNCS 0x989680 ;  /* 0x009896800000895d */ /* 0x002fea0003900000 */
[----:B------:R-:W1:Y:S02]  /*347f0*/  @!P0 SYNCS.PHASECHK.TRANS64 P0, [R4+URZ+0x29820], R0 ;  /* 0x02982000040085a7 */ /* 0x000e64000800007f */
[----:B-1----:R-:W-:Y:S05]  /*34800*/  @!P0 BRA `(.L_x_2967) ;  /* 0xfffffffc00f08947 */ /* 0x002fea000383ffff */
[----:B------:R-:W-:Y:S05]  /*34810*/  BRA `(.L_x_3177) ;  /* 0xffffffa400c47947 */ /* 0x000fea000383ffff */
.L_x_2968:
        /* <DEDUP_REMOVED lines=11> */
.L_x_3179:
[----:B------:R-:W-:Y:S05]  /*348d0*/  BSYNC B0 ;  /* 0x0000000000007941 */ /* 0x000fea0003800000 */
.L_x_3178:
[----:B------:R-:W-:Y:S05]  /*348e0*/  BRA `(.L_x_3180) ;  /* 0xffffffa400ac7947 */ /* 0x000fea000383ffff */
.L_x_2969:
[----:B------:R-:W-:Y:S01]  /*348f0*/  BSSY B0, `(.L_x_3181) ;  /* 0x0000006000007945 */ /* 0x000fe20003800000 */
[----:B------:R-:W-:-:S07]  /*34900*/  IMAD.MOV.U32 R15, RZ, RZ, -0x1 ;  /* 0xffffffffff0f7424 */ /* 0x000fce00078e00ff */
[----:B0-----:R-:W-:Y:S05]  /*34910*/  WARPSYNC.COLLECTIVE R15, `(.L_x_3182) ;  /* 0x000000000f0c7348 */ /* 0x001fea0003c00000 */
[----:B------:R-:W-:Y:S02]  /*34920*/  ELECT P6, UR62, PT ;  /* 0x00000000003e782f */ /* 0x000fe400038c0000 */
[----:B------:R-:W-:Y:S01]  /*34930*/  MOV R14, UR62 ;  /* 0x0000003e000e7c02 */ /* 0x000fe20008000f00 */
[----:B0-----:R-:W-:Y:S10]  /*34940*/  ENDCOLLECTIVE ;  /* 0x000000000000791b */ /* 0x001ff40003800000 */
.L_x_3182:
[----:B------:R-:W-:Y:S05]  /*34950*/  BSYNC B0 ;  /* 0x0000000000007941 */ /* 0x000fea0003800000 */
.L_x_3181:
[----:B------:R-:W-:Y:S05]  /*34960*/  BRA `(.L_x_3183) ;  /* 0xffffffa400a07947 */ /* 0x000fea000383ffff */
.L_x_2971:
[----:B0-----:R0:W1:Y:S02]  /*34970*/  SYNCS.PHASECHK.TRANS64.TRYWAIT P1, [R5+URZ+0x29840], R0 ;  /* 0x02984000050075a7 */ /* 0x001064000802017f */
[----:B-1----:R-:W-:Y:S05]  /*34980*/  @!P1 NANOSLEEP.SYNCS 0x989680 ;  /* 0x009896800000995d */ /* 0x002fea0003900000 */
[----:B------:R-:W1:Y:S02]  /*34990*/  @!P1 SYNCS.PHASECHK.TRANS64 P1, [R5+URZ+0x29840], R0 ;  /* 0x02984000050095a7 */ /* 0x000e64000802007f */
[----:B-1----:R-:W-:Y:S05]  /*349a0*/  @!P1 BRA `(.L_x_2971) ;  /* 0xfffffffc00f09947 */ /* 0x002fea000383ffff */
[----:B------:R-:W-:Y:S05]  /*349b0*/  BRA `(.L_x_3184) ;  /* 0xffffffa400c07947 */ /* 0x000fea000383ffff */
.L_x_2973:
[----:B-1----:R1:W2:Y:S02]  /*349c0*/  SYNCS.PHASECHK.TRANS64.TRYWAIT P1, [R23+URZ+0x29840], R2 ;  /* 0x02984002170075a7 */ /* 0x0022a4000802017f */
[----:B--2---:R-:W-:Y:S05]  /*349d0*/  @!P1 NANOSLEEP.SYNCS 0x989680 ;  /* 0x009896800000995d */ /* 0x004fea0003900000 */
[----:B------:R-:W2:Y:S02]  /*349e0*/  @!P1 SYNCS.PHASECHK.TRANS64 P1, [R23+URZ+0x29840], R2 ;  /* 0x02984002170095a7 */ /* 0x000ea4000802007f */
[----:B--2---:R-:W-:Y:S05]  /*349f0*/  @!P1 BRA `(.L_x_2973) ;  /* 0xfffffffc00f09947 */ /* 0x004fea000383ffff */
[----:B------:R-:W-:Y:S05]  /*34a00*/  BRA `(.L_x_3185) ;  /* 0xffffffa400cc7947 */ /* 0x000fea000383ffff */
.L_x_2975:
[----:B--2---:R2:W3:Y:S02]  /*34a10*/  SYNCS.PHASECHK.TRANS64.TRYWAIT P1, [R5+URZ+0x29860], R0 ;  /* 0x02986000050075a7 */ /* 0x0044e4000802017f */
[----:B---3--:R-:W-:Y:S05]  /*34a20*/  @!P1 NANOSLEEP.SYNCS 0x989680 ;  /* 0x009896800000995d */ /* 0x008fea0003900000 */
[----:B------:R-:W3:Y:S02]  /*34a30*/  @!P1 SYNCS.PHASECHK.TRANS64 P1, [R5+URZ+0x29860], R0 ;  /* 0x02986000050095a7 */ /* 0x000ee4000802007f */
[----:B---3--:R-:W-:Y:S05]  /*34a40*/  @!P1 BRA `(.L_x_2975) ;  /* 0xfffffffc00f09947 */ /* 0x008fea000383ffff */
[----:B------:R-:W-:Y:S05]  /*34a50*/  BRA `(.L_x_3186) ;  /* 0xffffffa400c87947 */ /* 0x000fea000383ffff */
.L_x_2977:
[----:B---3--:R3:W4:Y:S02]  /*34a60*/  SYNCS.PHASECHK.TRANS64.TRYWAIT P1, [R23+URZ+0x29860], R2 ;  /* 0x02986002170075a7 */ /* 0x008724000802017f */
[----:B----4-:R-:W-:Y:S05]  /*34a70*/  @!P1 NANOSLEEP.SYNCS 0x989680 ;  /* 0x009896800000995d */ /* 0x010fea0003900000 */
[----:B------:R-:W4:Y:S02]  /*34a80*/  @!P1 SYNCS.PHASECHK.TRANS64 P1, [R23+URZ+0x29860], R2 ;  /* 0x02986002170095a7 */ /* 0x000f24000802007f */
[----:B----4-:R-:W-:Y:S05]  /*34a90*/  @!P1 BRA `(.L_x_2977) ;  /* 0xfffffffc00f09947 */ /* 0x010fea000383ffff */
[----:B------:R-:W-:Y:S05]  /*34aa0*/  BRA `(.L_x_3187) ;  /* 0xffffffa400c47947 */ /* 0x000fea000383ffff */
.L_x_2979:
[----:B----4-:R4:W0:Y:S02]  /*34ab0*/  SYNCS.PHASECHK.TRANS64.TRYWAIT P1, [R5+URZ+0x29880], R0 ;  /* 0x02988000050075a7 */ /* 0x010824000802017f */
[----:B0-----:R-:W-:Y:S05]  /*34ac0*/  @!P1 NANOSLEEP.SYNCS 0x989680 ;  /* 0x009896800000995d */ /* 0x001fea0003900000 */
[----:B------:R-:W0:Y:S02]  /*34ad0*/  @!P1 SYNCS.PHASECHK.TRANS64 P1, [R5+URZ+0x29880], R0 ;  /* 0x02988000050095a7 */ /* 0x000e24000802007f */
[----:B0-----:R-:W-:Y:S05]  /*34ae0*/  @!P1 BRA `(.L_x_2979) ;  /* 0xfffffffc00f09947 */ /* 0x001fea000383ffff */
[----:B------:R-:W-:Y:S05]  /*34af0*/  BRA `(.L_x_3188) ;  /* 0xffffffa400c07947 */ /* 0x000fea000383ffff */
.L_x_3189:
        /* <DEDUP_REMOVED lines=16> */
.L_x_3198:


//--------------------- .nv.global.init           --------------------------
	.section	.nv.global.init,"aw",@progbits
	.align	4
.nv.global.init:
	.type		_ZZN5flash28permute_output_fp8_VcolmajorIN4cute6TensorINS1_11ArrayEngineIN7cutlass10bfloat16_tELm64EEENS1_6LayoutINS1_5tupleIJNS8_IJNS1_1CILi2EEESA_NS9_ILi16EEEEEENS9_ILi1EEESD_EEENS8_IJNS8_IJSD_SA_NS9_ILi4EEEEEENS9_ILi0EEESH_EEEEEEEEEvRT_E9upper_map,@object
	.size		_ZZN5flash28permute_output_fp8_VcolmajorIN4cute6TensorINS1_11ArrayEngineIN7cutlass10bfloat16_tELm64EEENS1_6LayoutINS1_5tupleIJNS8_IJNS1_1CILi2EEESA_NS9_ILi16EEEEEENS9_ILi1EEESD_EEENS8_IJNS8_IJSD_SA_NS9_ILi4EEEEEENS9_ILi0EEESH_EEEEEEEEEvRT_E9upper_map,($str$23 - _ZZN5flash28permute_output_fp8_VcolmajorIN4cute6TensorINS1_11ArrayEngineIN7cutlass10bfloat16_tELm64EEENS1_6LayoutINS1_5tupleIJNS8_IJNS1_1CILi2EEESA_NS9_ILi16EEEEEENS9_ILi1EEESD_EEENS8_IJNS8_IJSD_SA_NS9_ILi4EEEEEENS9_ILi0EEESH_EEEEEEEEEvRT_E9upper_map)
_ZZN5flash28permute_output_fp8_VcolmajorIN4cute6TensorINS1_11ArrayEngineIN7cutlass10bfloat16_tELm64EEENS1_6LayoutINS1_5tupleIJNS8_IJNS1_1CILi2EEESA_NS9_ILi16EEEEEENS9_ILi1EEESD_EEENS8_IJNS8_IJSD_SA_NS9_ILi4EEEEEENS9_ILi0EEESH_EEEEEEEEEvRT_E9upper_map:
        /*0000*/ 	.byte	0x00, 0x00, 0x00, 0x00, 0x02, 0x00, 0x00, 0x00, 0x03, 0x00, 0x00, 0x00, 0x01, 0x00, 0x00, 0x00
	.type		$str$23,@object
	.size		$str$23,($str$24 - $str$23)
$str$23:
        /*0010*/ 	.byte	0x28, 0x61, 0x64, 0x64, 0x72, 0x65, 0x73, 0x73, 0x20, 0x26, 0x20, 0x6d, 0x61, 0x73, 0x6b, 0x29
        /*0020*/ 	.byte	0x20, 0x3d, 0x3d, 0x20, 0x30, 0x00
	.type		$str$24,@object
	.size		$str$24,(__unnamed_7 - $str$24)
$str$24:
        /*0026*/ 	.byte	0x2f, 0x74, 0x6d, 0x70, 0x2f, 0x6f, 0x73, 0x73, 0x5f, 0x6b, 0x65, 0x72, 0x6e, 0x65, 0x6c, 0x73
        /*0036*/ 	.byte	0x5f, 0x73, 0x72, 0x63, 0x2f, 0x66, 0x6c, 0x61, 0x73, 0x68, 0x5f, 0x61, 0x74, 0x74, 0x65, 0x6e
        /*0046*/ 	.byte	0x74, 0x69, 0x6f, 0x6e, 0x2f, 0x63, 0x73, 0x72, 0x63, 0x2f, 0x63, 0x75, 0x74, 0x6c, 0x61, 0x73
        /*0056*/ 	.byte	0x73, 0x2f, 0x69, 0x6e, 0x63, 0x6c, 0x75, 0x64, 0x65, 0x2f, 0x63, 0x75, 0x74, 0x65, 0x2f, 0x70
        /*0066*/ 	.byte	0x6f, 0x69, 0x6e, 0x74, 0x65, 0x72, 0x5f, 0x66, 0x6c, 0x61, 0x67, 0x67, 0x65, 0x64, 0x2e, 0x68
        /*0076*/ 	.byte	0x70, 0x70, 0x00
	.type		__unnamed_7,@object
	.size		__unnamed_7,(__unnamed_12 - __unnamed_7)
__unnamed_7:
        /* <DEDUP_REMOVED lines=24> */
        /*01f9*/ 	.byte	0x3e, 0x3e, 0x20, 0x26, 0x5d, 0x00
	.type		__unnamed_12,@object
	.size		__unnamed_12,(__unnamed_5 - __unnamed_12)
__unnamed_12:
        /* <DEDUP_REMOVED lines=25> */
	.type		__unnamed_5,@object
	.size		__unnamed_5,(__unnamed_10 - __unnamed_5)
__unnamed_5:
        /* <DEDUP_REMOVED lines=25> */
	.type		__unnamed_10,@object
	.size		__unnamed_10,(__unnamed_3 - __unnamed_10)
__unnamed_10:
        /* <DEDUP_REMOVED lines=29> */
        /*06db*/ 	.byte	0x5d, 0x00
	.type		__unnamed_3,@object
	.size		__unnamed_3,(__unnamed_9 - __unnamed_3)
__unnamed_3:
        /* <DEDUP_REMOVED lines=30> */
	.type		__unnamed_9,@object
	.size		__unnamed_9,(__unnamed_2 - __unnamed_9)
__unnamed_9:
        /* <DEDUP_REMOVED lines=30> */
	.type		__unnamed_2,@object
	.size		__unnamed_2,(__unnamed_11 - __unnamed_2)
__unnamed_2:
        /* <DEDUP_REMOVED lines=30> */
	.type		__unnamed_11,@object
	.size		__unnamed_11,(__unnamed_4 - __unnamed_11)
__unnamed_11:
        /* <DEDUP_REMOVED lines=30> */
	.type		__unnamed_4,@object
	.size		__unnamed_4,(__unnamed_6 - __unnamed_4)
__unnamed_4:
        /* <DEDUP_REMOVED lines=30> */
	.type		__unnamed_6,@object
	.size		__unnamed_6,(__unnamed_8 - __unnamed_6)
__unnamed_6:
        /* <DEDUP_REMOVED lines=29> */
        /*11c7*/ 	.byte	0x3e, 0x5d, 0x00
	.type		__unnamed_8,@object
	.size		__unnamed_8,(__unnamed_1 - __unnamed_8)
__unnamed_8:
        /* <DEDUP_REMOVED lines=30> */
	.type		__unnamed_1,@object
	.size		__unnamed_1,(.L_0 - __unnamed_1)
__unnamed_1:
        /* <DEDUP_REMOVED lines=29> */
        /*156e*/ 	.byte	0x3e, 0x20, 0x26, 0x5d, 0x00
.L_0:


//--------------------- .nv.shared._ZN7cutlass13device_kernelIN5flash11enable_sm90INS1_16FlashAttnFwdSm90INS1_25CollectiveMainloopFwdSm90ILi2EN4cute5tupleIJNS5_1CILi1EEES8_S8_EEENS6_IJNS7_ILi128EEENS7_ILi160EEENS7_ILi192EEEEEELi128ENS_12float_e4m3_tEfNS_4arch4Sm90ELb0ELb0ELb1ELb0ELb1ELb0ELb0ELb1ELb1ELb1ELb0ELb0EEENS1_21CollectiveEpilogueFwdINS6_IJSA_SA_SB_EEES9_NS_10bfloat16_tESG_Li256ELb0ELb1ELb0ELb1EEENS1_29StaticPersistentTileSchedulerILb0EEEEEEEEEvNT_6ParamsE --------------------------
	.section	.nv.shared._ZN7cutlass13device_kernelIN5flash11enable_sm90INS1_16FlashAttnFwdSm90INS1_25CollectiveMainloopFwdSm90ILi2EN4cute5tupleIJNS5_1CILi1EEES8_S8_EEENS6_IJNS7_ILi128EEENS7_ILi160EEENS7_ILi192EEEEEELi128ENS_12float_e4m3_tEfNS_4arch4Sm90ELb0ELb0ELb1ELb0ELb1ELb0ELb0ELb1ELb1ELb1ELb0ELb0EEENS1_21CollectiveEpilogueFwdINS6_IJSA_SA_SB_EEES9_NS_10bfloat16_tESG_Li256ELb0ELb1ELb0ELb1EEENS1_29StaticPersistentTileSchedulerILb0EEEEEEEEEvNT_6ParamsE,"aw",@nobits
	.sectionflags	@""
	.align	16
	.zero		1024


//--------------------- .nv.shared.reserved.0     --------------------------
	.section	.nv.shared.reserved.0,"aw",@nobits
	.weak		__nv_reservedSMEM_offset_0_alias
	.size		__nv_reservedSMEM_offset_0_alias, 0, 0
	.other		__nv_reservedSMEM_offset_0_alias,@"STO_CUDA_RESERVED_SHARED STV_DEFAULT"
__nv_reservedSMEM_offset_0_alias:
	.zero		0


//--------------------- .nv.global                --------------------------
	.section	.nv.global,"aw",@nobits
.nv.global:
	.type		_ZN84_INTERNAL_e8e19953_48_flash_fwd_hdim192_128_e4m3_paged_softcap_sm90_cu_18e39b8a_31614cute1_E,@object
	.size		_ZN84_INTERNAL_e8e19953_48_flash_fwd_hdim192_128_e4m3_paged_softcap_sm90_cu_18e39b8a_31614cute1_E,(_ZN84_INTERNAL_e8e19953_48_flash_fwd_hdim192_128_e4m3_paged_softcap_sm90_cu_18e39b8a_31614cuda3std3__45__cpo6cbeginE - _ZN84_INTERNAL_e8e19953_48_flash_fwd_hdim192_128_e4m3_paged_softcap_sm90_cu_18e39b8a_31614cute1_E)
_ZN84_INTERNAL_e8e19953_48_flash_fwd_hdim192_128_e4m3_paged_softcap_sm90_cu_18e39b8a_31614cute1_E:
	.zero		1
	.type		_ZN84_INTERNAL_e8e19953_48_flash_fwd_hdim192_128_e4m3_paged_softcap_sm90_cu_18e39b8a_31614cuda3std3__45__cpo6cbeginE,@object
	.size		_ZN84_INTERNAL_e8e19953_48_flash_fwd_hdim192_128_e4m3_paged_softcap_sm90_cu_18e39b8a_31614cuda3std3__45__cpo6cbeginE,(_ZN84_INTERNAL_e8e19953_48_flash_fwd_hdim192_128_e4m3_paged_softcap_sm90_cu_18e39b8a_31614cuda3std3__48in_placeE - _ZN84_INTERNAL_e8e19953_48_flash_fwd_hdim192_128_e4m3_paged_softcap_sm90_cu_18e39b8a_31614cuda3std3__45__cpo6cbeginE)
_ZN84_INTERNAL_e8e19953_48_flash_fwd_hdim192_128_e4m3_paged_softcap_sm90_cu_18e39b8a_31614cuda3std3__45__cpo6cbeginE:
	.zero		1
	.type		_ZN84_INTERNAL_e8e19953_48_flash_fwd_hdim192_128_e4m3_paged_softcap_sm90_cu_18e39b8a_31614cuda3std3__48in_placeE,@object
	.size		_ZN84_INTERNAL_e8e19953_48_flash_fwd_hdim192_128_e4m3_paged_softcap_sm90_cu_18e39b8a_31614cuda3std3__48in_placeE,(_ZN84_INTERNAL_e8e19953_48_flash_fwd_hdim192_128_e4m3_paged_softcap_sm90_cu_18e39b8a_31614cuda3std6ranges3__45__cpo9iter_moveE - _ZN84_INTERNAL_e8e19953_48_flash_fwd_hdim192_128_e4m3_paged_softcap_sm90_cu_18e39b8a_31614cuda3std3__48in_placeE)
_ZN84_INTERNAL_e8e19953_48_flash_fwd_hdim192_128_e4m3_paged_softcap_sm90_cu_18e39b8a_31614cuda3std3__48in_placeE:
	.zero		1
	.type		_ZN84_INTERNAL_e8e19953_48_flash_fwd_hdim192_128_e4m3_paged_softcap_sm90_cu_18e39b8a_31614cuda3std6ranges3__45__cpo9iter_moveE,@object
	.size		_ZN84_INTERNAL_e8e19953_48_flash_fwd_hdim192_128_e4m3_paged_softcap_sm90_cu_18e39b8a_31614cuda3std6ranges3__45__cpo9iter_moveE,(_ZN84_INTERNAL_e8e19953_48_flash_fwd_hdim192_128_e4m3_paged_softcap_sm90_cu_18e39b8a_31614cuda3std3__45__cpo5beginE - _ZN84_INTERNAL_e8e19953_48_flash_fwd_hdim192_128_e4m3_paged_softcap_sm90_cu_18e39b8a_31614cuda3std6ranges3__45__cpo9iter_moveE)
_ZN84_INTERNAL_e8e19953_48_flash_fwd_hdim192_128_e4m3_paged_softcap_sm90_cu_18e39b8a_31614cuda3std6ranges3__45__cpo9iter_moveE:
	.zero		1
	.type		_ZN84_INTERNAL_e8e19953_48_flash_fwd_hdim192_128_e4m3_paged_softcap_sm90_cu_18e39b8a_31614cuda3std3__45__cpo5beginE,@object
	.size		_ZN84_INTERNAL_e8e19953_48_flash_fwd_hdim192_128_e4m3_paged_softcap_sm90_cu_18e39b8a_31614cuda3std3__45__cpo5beginE,(_ZN84_INTERNAL_e8e19953_48_flash_fwd_hdim192_128_e4m3_paged_softcap_sm90_cu_18e39b8a_31614cuda3std3__486_GLOBAL__N__e8e19953_48_flash_fwd_hdim192_128_e4m3_paged_softcap_sm90_cu_18e39b8a_31616ignoreE - _ZN84_INTERNAL_e8e19953_48_flash_fwd_hdim192_128_e4m3_paged_softcap_sm90_cu_18e39b8a_31614cuda3std3__45__cpo5beginE)
_ZN84_INTERNAL_e8e19953_48_flash_fwd_hdim192_128_e4m3_paged_softcap_sm90_cu_18e39b8a_31614cuda3std3__45__cpo5beginE:
	.zero		1
	.type		_ZN84_INTERNAL_e8e19953_48_flash_fwd_hdim192_128_e4m3_paged_softcap_sm90_cu_18e39b8a_31614cuda3std3__486_GLOBAL__N__e8e19953_48_flash_fwd_hdim192_128_e4m3_paged_softcap_sm90_cu_18e39b8a_31616ignoreE,@object
	.size		_ZN84_INTERNAL_e8e19953_48_flash_fwd_hdim192_128_e4m3_paged_softcap_sm90_cu_18e39b8a_31614cuda3std3__486_GLOBAL__N__e8e19953_48_flash_fwd_hdim192_128_e4m3_paged_softcap_sm90_cu_18e39b8a_31616ignoreE,(_ZN84_INTERNAL_e8e19953_48_flash_fwd_hdim192_128_e4m3_paged_softcap_sm90_cu_18e39b8a_31614cute7productE - _ZN84_INTERNAL_e8e19953_48_flash_fwd_hdim192_128_e4m3_paged_softcap_sm90_cu_18e39b8a_31614cuda3std3__486_GLOBAL__N__e8e19953_48_flash_fwd_hdim192_128_e4m3_paged_softcap_sm90_cu_18e39b8a_31616ignoreE)
_ZN84_INTERNAL_e8e19953_48_flash_fwd_hdim192_128_e4m3_paged_softcap_sm90_cu_18e39b8a_31614cuda3std3__486_GLOBAL__N__e8e19953_48_flash_fwd_hdim192_128_e4m3_paged_softcap_sm90_cu_18e39b8a_31616ignoreE:
	.zero		1
	.type		_ZN84_INTERNAL_e8e19953_48_flash_fwd_hdim192_128_e4m3_paged_softcap_sm90_cu_18e39b8a_31614cute7productE,@object
	.size		_ZN84_INTERNAL_e8e19953_48_flash_fwd_hdim192_128_e4m3_paged_softcap_sm90_cu_18e39b8a_31614cute7productE,(_ZN84_INTERNAL_e8e19953_48_flash_fwd_hdim192_128_e4m3_paged_softcap_sm90_cu_18e39b8a_31614cuda3std3__45__cpo3endE - _ZN84_INTERNAL_e8e19953_48_flash_fwd_hdim192_128_e4m3_paged_softcap_sm90_cu_18e39b8a_31614cute7productE)
_ZN84_INTERNAL_e8e19953_48_flash_fwd_hdim192_128_e4m3_paged_softcap_sm90_cu_18e39b8a_31614cute7productE:
	.zero		1
	.type		_ZN84_INTERNAL_e8e19953_48_flash_fwd_hdim192_128_e4m3_paged_softcap_sm90_cu_18e39b8a_31614cuda3std3__45__cpo3endE,@object
	.size		_ZN84_INTERNAL_e8e19953_48_flash_fwd_hdim192_128_e4m3_paged_softcap_sm90_cu_18e39b8a_31614cuda3std3__45__cpo3endE,(_ZN84_INTERNAL_e8e19953_48_flash_fwd_hdim192_128_e4m3_paged_softcap_sm90_cu_18e39b8a_31614cuda3std3__419piecewise_constructE - _ZN84_INTERNAL_e8e19953_48_flash_fwd_hdim192_128_e4m3_paged_softcap_sm90_cu_18e39b8a_31614cuda3std3__45__cpo3endE)
_ZN84_INTERNAL_e8e19953_48_flash_fwd_hdim192_128_e4m3_paged_softcap_sm90_cu_18e39b8a_31614cuda3std3__45__cpo3endE:
	.zero		1
	.type		_ZN84_INTERNAL_e8e19953_48_flash_fwd_hdim192_128_e4m3_paged_softcap_sm90_cu_18e39b8a_31614cuda3std3__419piecewise_constructE,@object
	.size		_ZN84_INTERNAL_e8e19953_48_flash_fwd_hdim192_128_e4m3_paged_softcap_sm90_cu_18e39b8a_31614cuda3std3__419piecewise_constructE,(_ZN84_INTERNAL_e8e19953_48_flash_fwd_hdim192_128_e4m3_paged_softcap_sm90_cu_18e39b8a_31614cuda3std3__45__cpo4cendE - _ZN84_INTERNAL_e8e19953_48_flash_fwd_hdim192_128_e4m3_paged_softcap_sm90_cu_18e39b8a_31614cuda3std3__419piecewise_constructE)
_ZN84_INTERNAL_e8e19953_48_flash_fwd_hdim192_128_e4m3_paged_softcap_sm90_cu_18e39b8a_31614cuda3std3__419piecewise_constructE:
	.zero		1
	.type		_ZN84_INTERNAL_e8e19953_48_flash_fwd_hdim192_128_e4m3_paged_softcap_sm90_cu_18e39b8a_31614cuda3std3__45__cpo4cendE,@object
	.size		_ZN84_INTERNAL_e8e19953_48_flash_fwd_hdim192_128_e4m3_paged_softcap_sm90_cu_18e39b8a_31614cuda3std3__45__cpo4cendE,(_ZN84_INTERNAL_e8e19953_48_flash_fwd_hdim192_128_e4m3_paged_softcap_sm90_cu_18e39b8a_31614cuda3std6ranges3__45__cpo4swapE - _ZN84_INTERNAL_e8e19953_48_flash_fwd_hdim192_128_e4m3_paged_softcap_sm90_cu_18e39b8a_31614cuda3std3__45__cpo4cendE)
_ZN84_INTERNAL_e8e19953_48_flash_fwd_hdim192_128_e4m3_paged_softcap_sm90_cu_18e39b8a_31614cuda3std3__45__cpo4cendE:
	.zero		1
	.type		_ZN84_INTERNAL_e8e19953_48_flash_fwd_hdim192_128_e4m3_paged_softcap_sm90_cu_18e39b8a_31614cuda3std6ranges3__45__cpo4swapE,@object
	.size		_ZN84_INTERNAL_e8e19953_48_flash_fwd_hdim192_128_e4m3_paged_softcap_sm90_cu_18e39b8a_31614cuda3std6ranges3__45__cpo4swapE,(.L_20 - _ZN84_INTERNAL_e8e19953_48_flash_fwd_hdim192_128_e4m3_paged_softcap_sm90_cu_18e39b8a_31614cuda3std6ranges3__45__cpo4swapE)
_ZN84_INTERNAL_e8e19953_48_flash_fwd_hdim192_128_e4m3_paged_softcap_sm90_cu_18e39b8a_31614cuda3std6ranges3__45__cpo4swapE:
	.zero		1
.L_20:


//--------------------- .nv.shared._ZN7cutlass13device_kernelIN5flash11enable_sm90INS1_16FlashAttnFwdSm90INS1_25CollectiveMainloopFwdSm90ILi2EN4cute5tupleIJNS5_1CILi1EEES8_S8_EEENS6_IJNS7_ILi128EEENS7_ILi160EEENS7_ILi192EEEEEELi128ENS_12float_e4m3_tEfNS_4arch4Sm90ELb0ELb0ELb1ELb1ELb1ELb0ELb0ELb1ELb1ELb1ELb0ELb0EEENS1_21CollectiveEpilogueFwdINS6_IJSA_SA_SB_EEES9_NS_10bfloat16_tESG_Li256ELb1ELb1ELb0ELb1EEENS1_36VarlenDynamicPersistentTileSchedulerILi128ELi160ELi256ELi128ELb0ELb1ELb1ELb0ELb1ELb1EEEEEEEEEvNT_6ParamsE --------------------------
	.section	.nv.shared._ZN7cutlass13device_kernelIN5flash11enable_sm90INS1_16FlashAttnFwdSm90INS1_25CollectiveMainloopFwdSm90ILi2EN4cute5tupleIJNS5_1CILi1EEES8_S8_EEENS6_IJNS7_ILi128EEENS7_ILi160EEENS7_ILi192EEEEEELi128ENS_12float_e4m3_tEfNS_4arch4Sm90ELb0ELb0ELb1ELb1ELb1ELb0ELb0ELb1ELb1ELb1ELb0ELb0EEENS1_21CollectiveEpilogueFwdINS6_IJSA_SA_SB_EEES9_NS_10bfloat16_tESG_Li256ELb1ELb1ELb0ELb1EEENS1_36VarlenDynamicPersistentTileSchedulerILi128ELi160ELi256ELi128ELb0ELb1ELb1ELb0ELb1ELb1EEEEEEEEEvNT_6ParamsE,"aw",@nobits
	.sectionflags	@""
	.align	16
	.zero		1024


//--------------------- .nv.shared._ZN7cutlass13device_kernelIN5flash11enable_sm90INS1_16FlashAttnFwdSm90INS1_25CollectiveMainloopFwdSm90ILi2EN4cute5tupleIJNS5_1CILi1EEES8_S8_EEENS6_IJNS7_ILi128EEENS7_ILi160EEENS7_ILi192EEEEEELi128ENS_12float_e4m3_tEfNS_4arch4Sm90ELb0ELb0ELb1ELb1ELb1ELb1ELb0ELb1ELb1ELb1ELb0ELb0EEENS1_21CollectiveEpilogueFwdINS6_IJSA_SA_SB_EEES9_NS_10bfloat16_tESG_Li256ELb1ELb1ELb0ELb1EEENS1_36VarlenDynamicPersistentTileSchedulerILi128ELi160ELi256ELi128ELb0ELb1ELb1ELb0ELb1ELb1EEEEEEEEEvNT_6ParamsE --------------------------
	.section	.nv.shared._ZN7cutlass13device_kernelIN5flash11enable_sm90INS1_16FlashAttnFwdSm90INS1_25CollectiveMainloopFwdSm90ILi2EN4cute5tupleIJNS5_1CILi1EEES8_S8_EEENS6_IJNS7_ILi128EEENS7_ILi160EEENS7_ILi192EEEEEELi128ENS_12float_e4m3_tEfNS_4arch4Sm90ELb0ELb0ELb1ELb1ELb1ELb1ELb0ELb1ELb1ELb1ELb0ELb0EEENS1_21CollectiveEpilogueFwdINS6_IJSA_SA_SB_EEES9_NS_10bfloat16_tESG_Li256ELb1ELb1ELb0ELb1EEENS1_36VarlenDynamicPersistentTileSchedulerILi128ELi160ELi256ELi128ELb0ELb1ELb1ELb0ELb1ELb1EEEEEEEEEvNT_6ParamsE,"aw",@nobits
	.sectionflags	@""
	.align	16
	.zero		1024


//--------------------- .nv.shared._ZN7cutlass13device_kernelIN5flash11enable_sm90INS1_16FlashAttnFwdSm90INS1_25CollectiveMainloopFwdSm90ILi2EN4cute5tupleIJNS5_1CILi1EEES8_S8_EEENS6_IJNS7_ILi128EEESA_NS7_ILi192EEEEEELi128ENS_12float_e4m3_tEfNS_4arch4Sm90ELb0ELb1ELb1ELb0ELb1ELb0ELb0ELb1ELb1ELb1ELb0ELb0EEENS1_21CollectiveEpilogueFwdINS6_IJSA_SA_SA_EEES9_NS_10bfloat16_tESF_Li256ELb0ELb1ELb0ELb1EEENS1_30DynamicPersistentTileSchedulerILi256ELi128ELb0ELb1ELb1EEEEEEEEEvNT_6ParamsE --------------------------
	.section	.nv.shared._ZN7cutlass13device_kernelIN5flash11enable_sm90INS1_16FlashAttnFwdSm90INS1_25CollectiveMainloopFwdSm90ILi2EN4cute5tupleIJNS5_1CILi1EEES8_S8_EEENS6_IJNS7_ILi128EEESA_NS7_ILi192EEEEEELi128ENS_12float_e4m3_tEfNS_4arch4Sm90ELb0ELb1ELb1ELb0ELb1ELb0ELb0ELb1ELb1ELb1ELb0ELb0EEENS1_21CollectiveEpilogueFwdINS6_IJSA_SA_SA_EEES9_NS_10bfloat16_tESF_Li256ELb0ELb1ELb0ELb1EEENS1_30DynamicPersistentTileSchedulerILi256ELi128ELb0ELb1ELb1EEEEEEEEEvNT_6ParamsE,"aw",@nobits
	.sectionflags	@""
	.align	16
	.zero		1024


//--------------------- .nv.shared._ZN7cutlass13device_kernelIN5flash11enable_sm90INS1_16FlashAttnFwdSm90INS1_25CollectiveMainloopFwdSm90ILi2EN4cute5tupleIJNS5_1CILi1EEES8_S8_EEENS6_IJNS7_ILi128EEESA_NS7_ILi192EEEEEELi128ENS_12float_e4m3_tEfNS_4arch4Sm90ELb0ELb1ELb1ELb1ELb1ELb0ELb0ELb1ELb1ELb1ELb0ELb0EEENS1_21CollectiveEpilogueFwdINS6_IJSA_SA_SA_EEES9_NS_10bfloat16_tESF_Li256ELb1ELb1ELb0ELb1EEENS1_36VarlenDynamicPersistentTileSchedulerILi128ELi128ELi256ELi128ELb0ELb1ELb1ELb1ELb0ELb1EEEEEEEEEvNT_6ParamsE --------------------------
	.section	.nv.shared._ZN7cutlass13device_kernelIN5flash11enable_sm90INS1_16FlashAttnFwdSm90INS1_25CollectiveMainloopFwdSm90ILi2EN4cute5tupleIJNS5_1CILi1EEES8_S8_EEENS6_IJNS7_ILi128EEESA_NS7_ILi192EEEEEELi128ENS_12float_e4m3_tEfNS_4arch4Sm90ELb0ELb1ELb1ELb1ELb1ELb0ELb0ELb1ELb1ELb1ELb0ELb0EEENS1_21CollectiveEpilogueFwdINS6_IJSA_SA_SA_EEES9_NS_10bfloat16_tESF_Li256ELb1ELb1ELb0ELb1EEENS1_36VarlenDynamicPersistentTileSchedulerILi128ELi128ELi256ELi128ELb0ELb1ELb1ELb1ELb0ELb1EEEEEEEEEvNT_6ParamsE,"aw",@nobits
	.sectionflags	@""
	.align	16
	.zero		1024


//--------------------- .nv.shared._ZN7cutlass13device_kernelIN5flash11enable_sm90INS1_16FlashAttnFwdSm90INS1_25CollectiveMainloopFwdSm90ILi2EN4cute5tupleIJNS5_1CILi1EEES8_S8_EEENS6_IJNS7_ILi128EEESA_NS7_ILi192EEEEEELi128ENS_12float_e4m3_tEfNS_4arch4Sm90ELb0ELb1ELb1ELb1ELb1ELb1ELb0ELb1ELb1ELb1ELb0ELb0EEENS1_21CollectiveEpilogueFwdINS6_IJSA_SA_SA_EEES9_NS_10bfloat16_tESF_Li256ELb1ELb1ELb0ELb1EEENS1_36VarlenDynamicPersistentTileSchedulerILi128ELi128ELi256ELi128ELb0ELb1ELb1ELb1ELb0ELb1EEEEEEEEEvNT_6ParamsE --------------------------
	.section	.nv.shared._ZN7cutlass13device_kernelIN5flash11enable_sm90INS1_16FlashAttnFwdSm90INS1_25CollectiveMainloopFwdSm90ILi2EN4cute5tupleIJNS5_1CILi1EEES8_S8_EEENS6_IJNS7_ILi128EEESA_NS7_ILi192EEEEEELi128ENS_12float_e4m3_tEfNS_4arch4Sm90ELb0ELb1ELb1ELb1ELb1ELb1ELb0ELb1ELb1ELb1ELb0ELb0EEENS1_21CollectiveEpilogueFwdINS6_IJSA_SA_SA_EEES9_NS_10bfloat16_tESF_Li256ELb1ELb1ELb0ELb1EEENS1_36VarlenDynamicPersistentTileSchedulerILi128ELi128ELi256ELi128ELb0ELb1ELb1ELb1ELb0ELb1EEEEEEEEEvNT_6ParamsE,"aw",@nobits
	.sectionflags	@""
	.align	16
	.zero		1024


//--------------------- .nv.shared._ZN7cutlass13device_kernelIN5flash11enable_sm90INS1_16FlashAttnFwdSm90INS1_25CollectiveMainloopFwdSm90ILi2EN4cute5tupleIJNS5_1CILi1EEES8_S8_EEENS6_IJNS7_ILi128EEENS7_ILi160EEENS7_ILi192EEEEEELi128ENS_12float_e4m3_tEfNS_4arch4Sm90ELb1ELb0ELb1ELb0ELb1ELb0ELb0ELb1ELb1ELb1ELb0ELb0EEENS1_21CollectiveEpilogueFwdINS6_IJSA_SA_SB_EEES9_NS_10bfloat16_tESG_Li256ELb0ELb1ELb0ELb1EEENS1_30DynamicPersistentTileSchedulerILi256ELi128ELb0ELb1ELb1EEEEEEEEEvNT_6ParamsE --------------------------
	.section	.nv.shared._ZN7cutlass13device_kernelIN5flash11enable_sm90INS1_16FlashAttnFwdSm90INS1_25CollectiveMainloopFwdSm90ILi2EN4cute5tupleIJNS5_1CILi1EEES8_S8_EEENS6_IJNS7_ILi128EEENS7_ILi160EEENS7_ILi192EEEEEELi128ENS_12float_e4m3_tEfNS_4arch4Sm90ELb1ELb0ELb1ELb0ELb1ELb0ELb0ELb1ELb1ELb1ELb0ELb0EEENS1_21CollectiveEpilogueFwdINS6_IJSA_SA_SB_EEES9_NS_10bfloat16_tESG_Li256ELb0ELb1ELb0ELb1EEENS1_30DynamicPersistentTileSchedulerILi256ELi128ELb0ELb1ELb1EEEEEEEEEvNT_6ParamsE,"aw",@nobits
	.sectionflags	@""
	.align	16
	.zero		1024


//--------------------- .nv.shared._ZN7cutlass13device_kernelIN5flash11enable_sm90INS1_16FlashAttnFwdSm90INS1_25CollectiveMainloopFwdSm90ILi2EN4cute5tupleIJNS5_1CILi1EEES8_S8_EEENS6_IJNS7_ILi128EEENS7_ILi160EEENS7_ILi192EEEEEELi128ENS_12float_e4m3_tEfNS_4arch4Sm90ELb1ELb0ELb1ELb1ELb1ELb0ELb0ELb1ELb1ELb1ELb0ELb0EEENS1_21CollectiveEpilogueFwdINS6_IJSA_SA_SB_EEES9_NS_10bfloat16_tESG_Li256ELb1ELb1ELb0ELb1EEENS1_36VarlenDynamicPersistentTileSchedulerILi128ELi160ELi256ELi128ELb0ELb1ELb1ELb1ELb1ELb1EEEEEEEEEvNT_6ParamsE --------------------------
	.section	.nv.shared._ZN7cutlass13device_kernelIN5flash11enable_sm90INS1_16FlashAttnFwdSm90INS1_25CollectiveMainloopFwdSm90ILi2EN4cute5tupleIJNS5_1CILi1EEES8_S8_EEENS6_IJNS7_ILi128EEENS7_ILi160EEENS7_ILi192EEEEEELi128ENS_12float_e4m3_tEfNS_4arch4Sm90ELb1ELb0ELb1ELb1ELb1ELb0ELb0ELb1ELb1ELb1ELb0ELb0EEENS1_21CollectiveEpilogueFwdINS6_IJSA_SA_SB_EEES9_NS_10bfloat16_tESG_Li256ELb1ELb1ELb0ELb1EEENS1_36VarlenDynamicPersistentTileSchedulerILi128ELi160ELi256ELi128ELb0ELb1ELb1ELb1ELb1ELb1EEEEEEEEEvNT_6ParamsE,"aw",@nobits
	.sectionflags	@""
	.align	16
	.zero		1024


//--------------------- .nv.shared._ZN7cutlass13device_kernelIN5flash11enable_sm90INS1_16FlashAttnFwdSm90INS1_25CollectiveMainloopFwdSm90ILi2EN4cute5tupleIJNS5_1CILi1EEES8_S8_EEENS6_IJNS7_ILi128EEENS7_ILi160EEENS7_ILi192EEEEEELi128ENS_12float_e4m3_tEfNS_4arch4Sm90ELb1ELb0ELb1ELb1ELb1ELb1ELb0ELb1ELb1ELb1ELb0ELb0EEENS1_21CollectiveEpilogueFwdINS6_IJSA_SA_SB_EEES9_NS_10bfloat16_tESG_Li256ELb1ELb1ELb0ELb1EEENS1_36VarlenDynamicPersistentTileSchedulerILi128ELi160ELi256ELi128ELb0ELb1ELb1ELb1ELb1ELb1EEEEEEEEEvNT_6ParamsE --------------------------
	.section	.nv.shared._ZN7cutlass13device_kernelIN5flash11enable_sm90INS1_16FlashAttnFwdSm90INS1_25CollectiveMainloopFwdSm90ILi2EN4cute5tupleIJNS5_1CILi1EEES8_S8_EEENS6_IJNS7_ILi128EEENS7_ILi160EEENS7_ILi192EEEEEELi128ENS_12float_e4m3_tEfNS_4arch4Sm90ELb1ELb0ELb1ELb1ELb1ELb1ELb0ELb1ELb1ELb1ELb0ELb0EEENS1_21CollectiveEpilogueFwdINS6_IJSA_SA_SB_EEES9_NS_10bfloat16_tESG_Li256ELb1ELb1ELb0ELb1EEENS1_36VarlenDynamicPersistentTileSchedulerILi128ELi160ELi256ELi128ELb0ELb1ELb1ELb1ELb1ELb1EEEEEEEEEvNT_6ParamsE,"aw",@nobits
	.sectionflags	@""
	.align	16
	.zero		1024


//--------------------- .nv.constant0._ZN7cutlass13device_kernelIN5flash11enable_sm90INS1_16FlashAttnFwdSm90INS1_25CollectiveMainloopFwdSm90ILi2EN4cute5tupleIJNS5_1CILi1EEES8_S8_EEENS6_IJNS7_ILi128EEENS7_ILi160EEENS7_ILi192EEEEEELi128ENS_12float_e4m3_tEfNS_4arch4Sm90ELb0ELb0ELb1ELb0ELb1ELb0ELb0ELb1ELb1ELb1ELb0ELb0EEENS1_21CollectiveEpilogueFwdINS6_IJSA_SA_SB_EEES9_NS_10bfloat16_tESG_Li256ELb0ELb1ELb0ELb1EEENS1_29StaticPersistentTileSchedulerILb0EEEEEEEEEvNT_6ParamsE --------------------------
	.section	.nv.constant0._ZN7cutlass13device_kernelIN5flash11enable_sm90INS1_16FlashAttnFwdSm90INS1_25CollectiveMainloopFwdSm90ILi2EN4cute5tupleIJNS5_1CILi1EEES8_S8_EEENS6_IJNS7_ILi128EEENS7_ILi160EEENS7_ILi192EEEEEELi128ENS_12float_e4m3_tEfNS_4arch4Sm90ELb0ELb0ELb1ELb0ELb1ELb0ELb0ELb1ELb1ELb1ELb0ELb0EEENS1_21CollectiveEpilogueFwdINS6_IJSA_SA_SB_EEES9_NS_10bfloat16_tESG_Li256ELb0ELb1ELb0ELb1EEENS1_29StaticPersistentTileSchedulerILb0EEEEEEEEEvNT_6ParamsE,"a",@progbits
	.sectionflags	@""
	.align	4
.nv.constant0._ZN7cutlass13device_kernelIN5flash11enable_sm90INS1_16FlashAttnFwdSm90INS1_25CollectiveMainloopFwdSm90ILi2EN4cute5tupleIJNS5_1CILi1EEES8_S8_EEENS6_IJNS7_ILi128EEENS7_ILi160EEENS7_ILi192EEEEEELi128ENS_12float_e4m3_tEfNS_4arch4Sm90ELb0ELb0ELb1ELb0ELb1ELb0ELb0ELb1ELb1ELb1ELb0ELb0EEENS1_21CollectiveEpilogueFwdINS6_IJSA_SA_SB_EEES9_NS_10bfloat16_tESG_Li256ELb0ELb1ELb0ELb1EEENS1_29StaticPersistentTileSchedulerILb0EEEEEEEEEvNT_6ParamsE:
	.zero		3200


//--------------------- .nv.constant0._ZN7cutlass13device_kernelIN5flash11enable_sm90INS1_16FlashAttnFwdSm90INS1_25CollectiveMainloopFwdSm90ILi2EN4cute5tupleIJNS5_1CILi1EEES8_S8_EEENS6_IJNS7_ILi128EEENS7_ILi160EEENS7_ILi192EEEEEELi128ENS_12float_e4m3_tEfNS_4arch4Sm90ELb0ELb0ELb1ELb1ELb1ELb0ELb0ELb1ELb1ELb1ELb0ELb0EEENS1_21CollectiveEpilogueFwdINS6_IJSA_SA_SB_EEES9_NS_10bfloat16_tESG_Li256ELb1ELb1ELb0ELb1EEENS1_36VarlenDynamicPersistentTileSchedulerILi128ELi160ELi256ELi128ELb0ELb1ELb1ELb0ELb1ELb1EEEEEEEEEvNT_6ParamsE --------------------------
	.section	.nv.constant0._ZN7cutlass13device_kernelIN5flash11enable_sm90INS1_16FlashAttnFwdSm90INS1_25CollectiveMainloopFwdSm90ILi2EN4cute5tupleIJNS5_1CILi1EEES8_S8_EEENS6_IJNS7_ILi128EEENS7_ILi160EEENS7_ILi192EEEEEELi128ENS_12float_e4m3_tEfNS_4arch4Sm90ELb0ELb0ELb1ELb1ELb1ELb0ELb0ELb1ELb1ELb1ELb0ELb0EEENS1_21CollectiveEpilogueFwdINS6_IJSA_SA_SB_EEES9_NS_10bfloat16_tESG_Li256ELb1ELb1ELb0ELb1EEENS1_36VarlenDynamicPersistentTileSchedulerILi128ELi160ELi256ELi128ELb0ELb1ELb1ELb0ELb1ELb1EEEEEEEEEvNT_6ParamsE,"a",@progbits
	.sectionflags	@""
	.align	4
.nv.constant0._ZN7cutlass13device_kernelIN5flash11enable_sm90INS1_16FlashAttnFwdSm90INS1_25CollectiveMainloopFwdSm90ILi2EN4cute5tupleIJNS5_1CILi1EEES8_S8_EEENS6_IJNS7_ILi128EEENS7_ILi160EEENS7_ILi192EEEEEELi128ENS_12float_e4m3_tEfNS_4arch4Sm90ELb0ELb0ELb1ELb1ELb1ELb0ELb0ELb1ELb1ELb1ELb0ELb0EEENS1_21CollectiveEpilogueFwdINS6_IJSA_SA_SB_EEES9_NS_10bfloat16_tESG_Li256ELb1ELb1ELb0ELb1EEENS1_36VarlenDynamicPersistentTileSchedulerILi128ELi160ELi256ELi128ELb0ELb1ELb1ELb0ELb1ELb1EEEEEEEEEvNT_6ParamsE:
	.zero		3328


//--------------------- .nv.constant0._ZN7cutlass13device_kernelIN5flash11enable_sm90INS1_16FlashAttnFwdSm90INS1_25CollectiveMainloopFwdSm90ILi2EN4cute5tupleIJNS5_1CILi1EEES8_S8_EEENS6_IJNS7_ILi128EEENS7_ILi160EEENS7_ILi192EEEEEELi128ENS_12float_e4m3_tEfNS_4arch4Sm90ELb0ELb0ELb1ELb1ELb1ELb1ELb0ELb1ELb1ELb1ELb0ELb0EEENS1_21CollectiveEpilogueFwdINS6_IJSA_SA_SB_EEES9_NS_10bfloat16_tESG_Li256ELb1ELb1ELb0ELb1EEENS1_36VarlenDynamicPersistentTileSchedulerILi128ELi160ELi256ELi128ELb0ELb1ELb1ELb0ELb1ELb1EEEEEEEEEvNT_6ParamsE --------------------------
	.section	.nv.constant0._ZN7cutlass13device_kernelIN5flash11enable_sm90INS1_16FlashAttnFwdSm90INS1_25CollectiveMainloopFwdSm90ILi2EN4cute5tupleIJNS5_1CILi1EEES8_S8_EEENS6_IJNS7_ILi128EEENS7_ILi160EEENS7_ILi192EEEEEELi128ENS_12float_e4m3_tEfNS_4arch4Sm90ELb0ELb0ELb1ELb1ELb1ELb1ELb0ELb1ELb1ELb1ELb0ELb0EEENS1_21CollectiveEpilogueFwdINS6_IJSA_SA_SB_EEES9_NS_10bfloat16_tESG_Li256ELb1ELb1ELb0ELb1EEENS1_36VarlenDynamicPersistentTileSchedulerILi128ELi160ELi256ELi128ELb0ELb1ELb1ELb0ELb1ELb1EEEEEEEEEvNT_6ParamsE,"a",@progbits
	.sectionflags	@""
	.align	4
.nv.constant0._ZN7cutlass13device_kernelIN5flash11enable_sm90INS1_16FlashAttnFwdSm90INS1_25CollectiveMainloopFwdSm90ILi2EN4cute5tupleIJNS5_1CILi1EEES8_S8_EEENS6_IJNS7_ILi128EEENS7_ILi160EEENS7_ILi192EEEEEELi128ENS_12float_e4m3_tEfNS_4arch4Sm90ELb0ELb0ELb1ELb1ELb1ELb1ELb0ELb1ELb1ELb1ELb0ELb0EEENS1_21CollectiveEpilogueFwdINS6_IJSA_SA_SB_EEES9_NS_10bfloat16_tESG_Li256ELb1ELb1ELb0ELb1EEENS1_36VarlenDynamicPersistentTileSchedulerILi128ELi160ELi256ELi128ELb0ELb1ELb1ELb0ELb1ELb1EEEEEEEEEvNT_6ParamsE:
	.zero		3328


//--------------------- .nv.constant0._ZN7cutlass13device_kernelIN5flash11enable_sm90INS1_16FlashAttnFwdSm90INS1_25CollectiveMainloopFwdSm90ILi2EN4cute5tupleIJNS5_1CILi1EEES8_S8_EEENS6_IJNS7_ILi128EEESA_NS7_ILi192EEEEEELi128ENS_12float_e4m3_tEfNS_4arch4Sm90ELb0ELb1ELb1ELb0ELb1ELb0ELb0ELb1ELb1ELb1ELb0ELb0EEENS1_21CollectiveEpilogueFwdINS6_IJSA_SA_SA_EEES9_NS_10bfloat16_tESF_Li256ELb0ELb1ELb0ELb1EEENS1_30DynamicPersistentTileSchedulerILi256ELi128ELb0ELb1ELb1EEEEEEEEEvNT_6ParamsE --------------------------
	.section	.nv.constant0._ZN7cutlass13device_kernelIN5flash11enable_sm90INS1_16FlashAttnFwdSm90INS1_25CollectiveMainloopFwdSm90ILi2EN4cute5tupleIJNS5_1CILi1EEES8_S8_EEENS6_IJNS7_ILi128EEESA_NS7_ILi192EEEEEELi128ENS_12float_e4m3_tEfNS_4arch4Sm90ELb0ELb1ELb1ELb0ELb1ELb0ELb0ELb1ELb1ELb1ELb0ELb0EEENS1_21CollectiveEpilogueFwdINS6_IJSA_SA_SA_EEES9_NS_10bfloat16_tESF_Li256ELb0ELb1ELb0ELb1EEENS1_30DynamicPersistentTileSchedulerILi256ELi128ELb0ELb1ELb1EEEEEEEEEvNT_6ParamsE,"a",@progbits
	.sectionflags	@""
	.align	4
.nv.constant0._ZN7cutlass13device_kernelIN5flash11enable_sm90INS1_16FlashAttnFwdSm90INS1_25CollectiveMainloopFwdSm90ILi2EN4cute5tupleIJNS5_1CILi1EEES8_S8_EEENS6_IJNS7_ILi128EEESA_NS7_ILi192EEEEEELi128ENS_12float_e4m3_tEfNS_4arch4Sm90ELb0ELb1ELb1ELb0ELb1ELb0ELb0ELb1ELb1ELb1ELb0ELb0EEENS1_21CollectiveEpilogueFwdINS6_IJSA_SA_SA_EEES9_NS_10bfloat16_tESF_Li256ELb0ELb1ELb0ELb1EEENS1_30DynamicPersistentTileSchedulerILi256ELi128ELb0ELb1ELb1EEEEEEEEEvNT_6ParamsE:
	.zero		3328


//--------------------- .nv.constant0._ZN7cutlass13device_kernelIN5flash11enable_sm90INS1_16FlashAttnFwdSm90INS1_25CollectiveMainloopFwdSm90ILi2EN4cute5tupleIJNS5_1CILi1EEES8_S8_EEENS6_IJNS7_ILi128EEESA_NS7_ILi192EEEEEELi128ENS_12float_e4m3_tEfNS_4arch4Sm90ELb0ELb1ELb1ELb1ELb1ELb0ELb0ELb1ELb1ELb1ELb0ELb0EEENS1_21CollectiveEpilogueFwdINS6_IJSA_SA_SA_EEES9_NS_10bfloat16_tESF_Li256ELb1ELb1ELb0ELb1EEENS1_36VarlenDynamicPersistentTileSchedulerILi128ELi128ELi256ELi128ELb0ELb1ELb1ELb1ELb0ELb1EEEEEEEEEvNT_6ParamsE --------------------------
	.section	.nv.constant0._ZN7cutlass13device_kernelIN5flash11enable_sm90INS1_16FlashAttnFwdSm90INS1_25CollectiveMainloopFwdSm90ILi2EN4cute5tupleIJNS5_1CILi1EEES8_S8_EEENS6_IJNS7_ILi128EEESA_NS7_ILi192EEEEEELi128ENS_12float_e4m3_tEfNS_4arch4Sm90ELb0ELb1ELb1ELb1ELb1ELb0ELb0ELb1ELb1ELb1ELb0ELb0EEENS1_21CollectiveEpilogueFwdINS6_IJSA_SA_SA_EEES9_NS_10bfloat16_tESF_Li256ELb1ELb1ELb0ELb1EEENS1_36VarlenDynamicPersistentTileSchedulerILi128ELi128ELi256ELi128ELb0ELb1ELb1ELb1ELb0ELb1EEEEEEEEEvNT_6ParamsE,"a",@progbits
	.sectionflags	@""
	.align	4
.nv.constant0._ZN7cutlass13device_kernelIN5flash11enable_sm90INS1_16FlashAttnFwdSm90INS1_25CollectiveMainloopFwdSm90ILi2EN4cute5tupleIJNS5_1CILi1EEES8_S8_EEENS6_IJNS7_ILi128EEESA_NS7_ILi192EEEEEELi128ENS_12float_e4m3_tEfNS_4arch4Sm90ELb0ELb1ELb1ELb1ELb1ELb0ELb0ELb1ELb1ELb1ELb0ELb0EEENS1_21CollectiveEpilogueFwdINS6_IJSA_SA_SA_EEES9_NS_10bfloat16_tESF_Li256ELb1ELb1ELb0ELb1EEENS1_36VarlenDynamicPersistentTileSchedulerILi128ELi128ELi256ELi128ELb0ELb1ELb1ELb1ELb0ELb1EEEEEEEEEvNT_6ParamsE:
	.zero		3328


//--------------------- .nv.constant0._ZN7cutlass13device_kernelIN5flash11enable_sm90INS1_16FlashAttnFwdSm90INS1_25CollectiveMainloopFwdSm90ILi2EN4cute5tupleIJNS5_1CILi1EEES8_S8_EEENS6_IJNS7_ILi128EEESA_NS7_ILi192EEEEEELi128ENS_12float_e4m3_tEfNS_4arch4Sm90ELb0ELb1ELb1ELb1ELb1ELb1ELb0ELb1ELb1ELb1ELb0ELb0EEENS1_21CollectiveEpilogueFwdINS6_IJSA_SA_SA_EEES9_NS_10bfloat16_tESF_Li256ELb1ELb1ELb0ELb1EEENS1_36VarlenDynamicPersistentTileSchedulerILi128ELi128ELi256ELi128ELb0ELb1ELb1ELb1ELb0ELb1EEEEEEEEEvNT_6ParamsE --------------------------
	.section	.nv.constant0._ZN7cutlass13device_kernelIN5flash11enable_sm90INS1_16FlashAttnFwdSm90INS1_25CollectiveMainloopFwdSm90ILi2EN4cute5tupleIJNS5_1CILi1EEES8_S8_EEENS6_IJNS7_ILi128EEESA_NS7_ILi192EEEEEELi128ENS_12float_e4m3_tEfNS_4arch4Sm90ELb0ELb1ELb1ELb1ELb1ELb1ELb0ELb1ELb1ELb1ELb0ELb0EEENS1_21CollectiveEpilogueFwdINS6_IJSA_SA_SA_EEES9_NS_10bfloat16_tESF_Li256ELb1ELb1ELb0ELb1EEENS1_36VarlenDynamicPersistentTileSchedulerILi128ELi128ELi256ELi128ELb0ELb1ELb1ELb1ELb0ELb1EEEEEEEEEvNT_6ParamsE,"a",@progbits
	.sectionflags	@""
	.align	4
.nv.constant0._ZN7cutlass13device_kernelIN5flash11enable_sm90INS1_16FlashAttnFwdSm90INS1_25CollectiveMainloopFwdSm90ILi2EN4cute5tupleIJNS5_1CILi1EEES8_S8_EEENS6_IJNS7_ILi128EEESA_NS7_ILi192EEEEEELi128ENS_12float_e4m3_tEfNS_4arch4Sm90ELb0ELb1ELb1ELb1ELb1ELb1ELb0ELb1ELb1ELb1ELb0ELb0EEENS1_21CollectiveEpilogueFwdINS6_IJSA_SA_SA_EEES9_NS_10bfloat16_tESF_Li256ELb1ELb1ELb0ELb1EEENS1_36VarlenDynamicPersistentTileSchedulerILi128ELi128ELi256ELi128ELb0ELb1ELb1ELb1ELb0ELb1EEEEEEEEEvNT_6ParamsE:
	.zero		3328


//--------------------- .nv.constant0._ZN7cutlass13device_kernelIN5flash11enable_sm90INS1_16FlashAttnFwdSm90INS1_25CollectiveMainloopFwdSm90ILi2EN4cute5tupleIJNS5_1CILi1EEES8_S8_EEENS6_IJNS7_ILi128EEENS7_ILi160EEENS7_ILi192EEEEEELi128ENS_12float_e4m3_tEfNS_4arch4Sm90ELb1ELb0ELb1ELb0ELb1ELb0ELb0ELb1ELb1ELb1ELb0ELb0EEENS1_21CollectiveEpilogueFwdINS6_IJSA_SA_SB_EEES9_NS_10bfloat16_tESG_Li256ELb0ELb1ELb0ELb1EEENS1_30DynamicPersistentTileSchedulerILi256ELi128ELb0ELb1ELb1EEEEEEEEEvNT_6ParamsE --------------------------
	.section	.nv.constant0._ZN7cutlass13device_kernelIN5flash11enable_sm90INS1_16FlashAttnFwdSm90INS1_25CollectiveMainloopFwdSm90ILi2EN4cute5tupleIJNS5_1CILi1EEES8_S8_EEENS6_IJNS7_ILi128EEENS7_ILi160EEENS7_ILi192EEEEEELi128ENS_12float_e4m3_tEfNS_4arch4Sm90ELb1ELb0ELb1ELb0ELb1ELb0ELb0ELb1ELb1ELb1ELb0ELb0EEENS1_21CollectiveEpilogueFwdINS6_IJSA_SA_SB_EEES9_NS_10bfloat16_tESG_Li256ELb0ELb1ELb0ELb1EEENS1_30DynamicPersistentTileSchedulerILi256ELi128ELb0ELb1ELb1EEEEEEEEEvNT_6ParamsE,"a",@progbits
	.sectionflags	@""
	.align	4
.nv.constant0._ZN7cutlass13device_kernelIN5flash11enable_sm90INS1_16FlashAttnFwdSm90INS1_25CollectiveMainloopFwdSm90ILi2EN4cute5tupleIJNS5_1CILi1EEES8_S8_EEENS6_IJNS7_ILi128EEENS7_ILi160EEENS7_ILi192EEEEEELi128ENS_12float_e4m3_tEfNS_4arch4Sm90ELb1ELb0ELb1ELb0ELb1ELb0ELb0ELb1ELb1ELb1ELb0ELb0EEENS1_21CollectiveEpilogueFwdINS6_IJSA_SA_SB_EEES9_NS_10bfloat16_tESG_Li256ELb0ELb1ELb0ELb1EEENS1_30DynamicPersistentTileSchedulerILi256ELi128ELb0ELb1ELb1EEEEEEEEEvNT_6ParamsE:
	.zero		3328


//--------------------- .nv.constant0._ZN7cutlass13device_kernelIN5flash11enable_sm90INS1_16FlashAttnFwdSm90INS1_25CollectiveMainloopFwdSm90ILi2EN4cute5tupleIJNS5_1CILi1EEES8_S8_EEENS6_IJNS7_ILi128EEENS7_ILi160EEENS7_ILi192EEEEEELi128ENS_12float_e4m3_tEfNS_4arch4Sm90ELb1ELb0ELb1ELb1ELb1ELb0ELb0ELb1ELb1ELb1ELb0ELb0EEENS1_21CollectiveEpilogueFwdINS6_IJSA_SA_SB_EEES9_NS_10bfloat16_tESG_Li256ELb1ELb1ELb0ELb1EEENS1_36VarlenDynamicPersistentTileSchedulerILi128ELi160ELi256ELi128ELb0ELb1ELb1ELb1ELb1ELb1EEEEEEEEEvNT_6ParamsE --------------------------
	.section	.nv.constant0._ZN7cutlass13device_kernelIN5flash11enable_sm90INS1_16FlashAttnFwdSm90INS1_25CollectiveMainloopFwdSm90ILi2EN4cute5tupleIJNS5_1CILi1EEES8_S8_EEENS6_IJNS7_ILi128EEENS7_ILi160EEENS7_ILi192EEEEEELi128ENS_12float_e4m3_tEfNS_4arch4Sm90ELb1ELb0ELb1ELb1ELb1ELb0ELb0ELb1ELb1ELb1ELb0ELb0EEENS1_21CollectiveEpilogueFwdINS6_IJSA_SA_SB_EEES9_NS_10bfloat16_tESG_Li256ELb1ELb1ELb0ELb1EEENS1_36VarlenDynamicPersistentTileSchedulerILi128ELi160ELi256ELi128ELb0ELb1ELb1ELb1ELb1ELb1EEEEEEEEEvNT_6ParamsE,"a",@progbits
	.sectionflags	@""
	.align	4
.nv.constant0._ZN7cutlass13device_kernelIN5flash11enable_sm90INS1_16FlashAttnFwdSm90INS1_25CollectiveMainloopFwdSm90ILi2EN4cute5tupleIJNS5_1CILi1EEES8_S8_EEENS6_IJNS7_ILi128EEENS7_ILi160EEENS7_ILi192EEEEEELi128ENS_12float_e4m3_tEfNS_4arch4Sm90ELb1ELb0ELb1ELb1ELb1ELb0ELb0ELb1ELb1ELb1ELb0ELb0EEENS1_21CollectiveEpilogueFwdINS6_IJSA_SA_SB_EEES9_NS_10bfloat16_tESG_Li256ELb1ELb1ELb0ELb1EEENS1_36VarlenDynamicPersistentTileSchedulerILi128ELi160ELi256ELi128ELb0ELb1ELb1ELb1ELb1ELb1EEEEEEEEEvNT_6ParamsE:
	.zero		3328


//--------------------- .nv.constant0._ZN7cutlass13device_kernelIN5flash11enable_sm90INS1_16FlashAttnFwdSm90INS1_25CollectiveMainloopFwdSm90ILi2EN4cute5tupleIJNS5_1CILi1EEES8_S8_EEENS6_IJNS7_ILi128EEENS7_ILi160EEENS7_ILi192EEEEEELi128ENS_12float_e4m3_tEfNS_4arch4Sm90ELb1ELb0ELb1ELb1ELb1ELb1ELb0ELb1ELb1ELb1ELb0ELb0EEENS1_21CollectiveEpilogueFwdINS6_IJSA_SA_SB_EEES9_NS_10bfloat16_tESG_Li256ELb1ELb1ELb0ELb1EEENS1_36VarlenDynamicPersistentTileSchedulerILi128ELi160ELi256ELi128ELb0ELb1ELb1ELb1ELb1ELb1EEEEEEEEEvNT_6ParamsE --------------------------
	.section	.nv.constant0._ZN7cutlass13device_kernelIN5flash11enable_sm90INS1_16FlashAttnFwdSm90INS1_25CollectiveMainloopFwdSm90ILi2EN4cute5tupleIJNS5_1CILi1EEES8_S8_EEENS6_IJNS7_ILi128EEENS7_ILi160EEENS7_ILi192EEEEEELi128ENS_12float_e4m3_tEfNS_4arch4Sm90ELb1ELb0ELb1ELb1ELb1ELb1ELb0ELb1ELb1ELb1ELb0ELb0EEENS1_21CollectiveEpilogueFwdINS6_IJSA_SA_SB_EEES9_NS_10bfloat16_tESG_Li256ELb1ELb1ELb0ELb1EEENS1_36VarlenDynamicPersistentTileSchedulerILi128ELi160ELi256ELi128ELb0ELb1ELb1ELb1ELb1ELb1EEEEEEEEEvNT_6ParamsE,"a",@progbits
	.sectionflags	@""
	.align	4
.nv.constant0._ZN7cutlass13device_kernelIN5flash11enable_sm90INS1_16FlashAttnFwdSm90INS1_25CollectiveMainloopFwdSm90ILi2EN4cute5tupleIJNS5_1CILi1EEES8_S8_EEENS6_IJNS7_ILi128EEENS7_ILi160EEENS7_ILi192EEEEEELi128ENS_12float_e4m3_tEfNS_4arch4Sm90ELb1ELb0ELb1ELb1ELb1ELb1ELb0ELb1ELb1ELb1ELb0ELb0EEENS1_21CollectiveEpilogueFwdINS6_IJSA_SA_SB_EEES9_NS_10bfloat16_tESG_Li256ELb1ELb1ELb0ELb1EEENS1_36VarlenDynamicPersistentTileSchedulerILi128ELi160ELi256ELi128ELb0ELb1ELb1ELb1ELb1ELb1EEEEEEEEEvNT_6ParamsE:
	.zero		3328


//--------------------- SYMBOLS --------------------------

	.type		.nv.reservedSmem.offset0,@object
	.size		.nv.reservedSmem.offset0,0x4
	.type		__assertfail,@function
